	.target	sm_80

	.elftype	@"ET_EXEC"


//--------------------- .note.nv.tkinfo           --------------------------
	.section	.note.nv.tkinfo,"",@"SHT_NOTE"
	.sectionflags	@"SHF_NOTE_NV_TKINFO"
	.tkinfo
        /*0018*/ 	.word	0x00000002
        /*0030*/ 	.string	""
        /*0030*/ 	.string	"ptxas"
        /*0030*/ 	.string	"Cuda compilation tools, release 13.0, V13.0.88"
        /*0030*/ 	.string	"Build cuda_13.0.r13.0/compiler.36424714_0"
        /*0030*/ 	.string	"-arch sm_80 -m 64 "



//--------------------- .note.nv.cuinfo           --------------------------
	.section	.note.nv.cuinfo,"",@"SHT_NOTE"
	.sectionflags	@"SHF_NOTE_NV_CUINFO"
        /*0018*/ 	.short	0x0002
        /*001a*/ 	.short	0x0050
        /*001c*/ 	.short	0x0082
	.zero		2


//--------------------- .nv.info                  --------------------------
	.section	.nv.info,"",@"SHT_CUDA_INFO"
	.align	4


	//----- nvinfo : EIATTR_REGCOUNT
	.align		4
        /*0000*/ 	.byte	0x04, 0x2f
        /*0002*/ 	.short	(.L_12 - .L_11)
	.align		4
.L_11:
        /*0004*/ 	.word	index@(_ZN5flash16flash_fwd_kernelI23Flash_fwd_kernel_traitsILi192ELi64ELi64ELi4ELb0ELb0EN7cutlass6half_tE19Flash_kernel_traitsILi192ELi64ELi64ELi4ES3_EELb0ELb0ELb1ELb1ELb0ELb0ELb1ELb0EEEvNS_16Flash_fwd_paramsE)
        /*0008*/ 	.word	0x000000ff


	//----- nvinfo : EIATTR_FRAME_SIZE
	.align		4
.L_12:
        /*000c*/ 	.byte	0x04, 0x11
        /*000e*/ 	.short	(.L_14 - .L_13)
	.align		4
.L_13:
        /*0010*/ 	.word	index@(_ZN5flash16flash_fwd_kernelI23Flash_fwd_kernel_traitsILi192ELi64ELi64ELi4ELb0ELb0EN7cutlass6half_tE19Flash_kernel_traitsILi192ELi64ELi64ELi4ES3_EELb0ELb0ELb1ELb1ELb0ELb0ELb1ELb0EEEvNS_16Flash_fwd_paramsE)
        /*0014*/ 	.word	0x00000000


	//----- nvinfo : EIATTR_REGCOUNT
	.align		4
.L_14:
        /*0018*/ 	.byte	0x04, 0x2f
        /*001a*/ 	.short	(.L_16 - .L_15)
	.align		4
.L_15:
        /*001c*/ 	.word	index@(_ZN5flash16flash_fwd_kernelI23Flash_fwd_kernel_traitsILi192ELi64ELi64ELi4ELb0ELb0EN7cutlass6half_tE19Flash_kernel_traitsILi192ELi64ELi64ELi4ES3_EELb1ELb0ELb1ELb1ELb0ELb0ELb0ELb1EEEvNS_16Flash_fwd_paramsE)
        /*0020*/ 	.word	0x000000ff


	//----- nvinfo : EIATTR_FRAME_SIZE
	.align		4
.L_16:
        /*0024*/ 	.byte	0x04, 0x11
        /*0026*/ 	.short	(.L_18 - .L_17)
	.align		4
.L_17:
        /*0028*/ 	.word	index@(_ZN5flash16flash_fwd_kernelI23Flash_fwd_kernel_traitsILi192ELi64ELi64ELi4ELb0ELb0EN7cutlass6half_tE19Flash_kernel_traitsILi192ELi64ELi64ELi4ES3_EELb1ELb0ELb1ELb1ELb0ELb0ELb0ELb1EEEvNS_16Flash_fwd_paramsE)
        /*002c*/ 	.word	0x000000e0


	//----- nvinfo : EIATTR_REGCOUNT
	.align		4
.L_18:
        /*0030*/ 	.byte	0x04, 0x2f
        /*0032*/ 	.short	(.L_20 - .L_19)
	.align		4
.L_19:
        /*0034*/ 	.word	index@(_ZN5flash16flash_fwd_kernelI23Flash_fwd_kernel_traitsILi192ELi64ELi64ELi4ELb0ELb0EN7cutlass6half_tE19Flash_kernel_traitsILi192ELi64ELi64ELi4ES3_EELb0ELb0ELb1ELb0ELb0ELb0ELb1ELb0EEEvNS_16Flash_fwd_paramsE)
        /*0038*/ 	.word	0x000000fe


	//----- nvinfo : EIATTR_FRAME_SIZE
	.align		4
.L_20:
        /*003c*/ 	.byte	0x04, 0x11
        /*003e*/ 	.short	(.L_22 - .L_21)
	.align		4
.L_21:
        /*0040*/ 	.word	index@(_ZN5flash16flash_fwd_kernelI23Flash_fwd_kernel_traitsILi192ELi64ELi64ELi4ELb0ELb0EN7cutlass6half_tE19Flash_kernel_traitsILi192ELi64ELi64ELi4ES3_EELb0ELb0ELb1ELb0ELb0ELb0ELb1ELb0EEEvNS_16Flash_fwd_paramsE)
        /*0044*/ 	.word	0x00000000


	//----- nvinfo : EIATTR_REGCOUNT
	.align		4
.L_22:
        /*0048*/ 	.byte	0x04, 0x2f
        /*004a*/ 	.short	(.L_24 - .L_23)
	.align		4
.L_23:
        /*004c*/ 	.word	index@(_ZN5flash16flash_fwd_kernelI23Flash_fwd_kernel_traitsILi192ELi64ELi64ELi4ELb0ELb0EN7cutlass6half_tE19Flash_kernel_traitsILi192ELi64ELi64ELi4ES3_EELb1ELb0ELb1ELb0ELb0ELb0ELb0ELb1EEEvNS_16Flash_fwd_paramsE)
        /*0050*/ 	.word	0x000000ff


	//----- nvinfo : EIATTR_FRAME_SIZE
	.align		4
.L_24:
        /*0054*/ 	.byte	0x04, 0x11
        /*0056*/ 	.short	(.L_26 - .L_25)
	.align		4
.L_25:
        /*0058*/ 	.word	index@(_ZN5flash16flash_fwd_kernelI23Flash_fwd_kernel_traitsILi192ELi64ELi64ELi4ELb0ELb0EN7cutlass6half_tE19Flash_kernel_traitsILi192ELi64ELi64ELi4ES3_EELb1ELb0ELb1ELb0ELb0ELb0ELb0ELb1EEEvNS_16Flash_fwd_paramsE)
        /*005c*/ 	.word	0x000000d8


	//----- nvinfo : EIATTR_REGCOUNT
	.align		4
.L_26:
        /*0060*/ 	.byte	0x04, 0x2f
        /*0062*/ 	.short	(.L_28 - .L_27)
	.align		4
.L_27:
        /*0064*/ 	.word	index@(_ZN5flash16flash_fwd_kernelI23Flash_fwd_kernel_traitsILi192ELi64ELi64ELi4ELb0ELb0EN7cutlass6half_tE19Flash_kernel_traitsILi192ELi64ELi64ELi4ES3_EELb1ELb0ELb1ELb1ELb0ELb0ELb0ELb0EEEvNS_16Flash_fwd_paramsE)
        /*0068*/ 	.word	0x000000fc


	//----- nvinfo : EIATTR_FRAME_SIZE
	.align		4
.L_28:
        /*006c*/ 	.byte	0x04, 0x11
        /*006e*/ 	.short	(.L_30 - .L_29)
	.align		4
.L_29:
        /*0070*/ 	.word	index@(_ZN5flash16flash_fwd_kernelI23Flash_fwd_kernel_traitsILi192ELi64ELi64ELi4ELb0ELb0EN7cutlass6half_tE19Flash_kernel_traitsILi192ELi64ELi64ELi4ES3_EELb1ELb0ELb1ELb1ELb0ELb0ELb0ELb0EEEvNS_16Flash_fwd_paramsE)
        /*0074*/ 	.word	0x00000000


	//----- nvinfo : EIATTR_REGCOUNT
	.align		4
.L_30:
        /*0078*/ 	.byte	0x04, 0x2f
        /*007a*/ 	.short	(.L_32 - .L_31)
	.align		4
.L_31:
        /*007c*/ 	.word	index@(_ZN5flash16flash_fwd_kernelI23Flash_fwd_kernel_traitsILi192ELi64ELi64ELi4ELb0ELb0EN7cutlass6half_tE19Flash_kernel_traitsILi192ELi64ELi64ELi4ES3_EELb0ELb0ELb1ELb0ELb0ELb1ELb1ELb0EEEvNS_16Flash_fwd_paramsE)
        /*0080*/ 	.word	0x000000ff


	//----- nvinfo : EIATTR_FRAME_SIZE
	.align		4
.L_32:
        /*0084*/ 	.byte	0x04, 0x11
        /*0086*/ 	.short	(.L_34 - .L_33)
	.align		4
.L_33:
        /*0088*/ 	.word	index@(_ZN5flash16flash_fwd_kernelI23Flash_fwd_kernel_traitsILi192ELi64ELi64ELi4ELb0ELb0EN7cutlass6half_tE19Flash_kernel_traitsILi192ELi64ELi64ELi4ES3_EELb0ELb0ELb1ELb0ELb0ELb1ELb1ELb0EEEvNS_16Flash_fwd_paramsE)
        /*008c*/ 	.word	0x00000000


	//----- nvinfo : EIATTR_REGCOUNT
	.align		4
.L_34:
        /*0090*/ 	.byte	0x04, 0x2f
        /*0092*/ 	.short	(.L_36 - .L_35)
	.align		4
.L_35:
        /*0094*/ 	.word	index@(_ZN5flash16flash_fwd_kernelI23Flash_fwd_kernel_traitsILi192ELi64ELi64ELi4ELb0ELb0EN7cutlass6half_tE19Flash_kernel_traitsILi192ELi64ELi64ELi4ES3_EELb1ELb0ELb1ELb0ELb0ELb1ELb0ELb0EEEvNS_16Flash_fwd_paramsE)
        /*0098*/ 	.word	0x000000fc


	//----- nvinfo : EIATTR_FRAME_SIZE
	.align		4
.L_36:
        /*009c*/ 	.byte	0x04, 0x11
        /*009e*/ 	.short	(.L_38 - .L_37)
	.align		4
.L_37:
        /*00a0*/ 	.word	index@(_ZN5flash16flash_fwd_kernelI23Flash_fwd_kernel_traitsILi192ELi64ELi64ELi4ELb0ELb0EN7cutlass6half_tE19Flash_kernel_traitsILi192ELi64ELi64ELi4ES3_EELb1ELb0ELb1ELb0ELb0ELb1ELb0ELb0EEEvNS_16Flash_fwd_paramsE)
        /*00a4*/ 	.word	0x00000000


	//----- nvinfo : EIATTR_REGCOUNT
	.align		4
.L_38:
        /*00a8*/ 	.byte	0x04, 0x2f
        /*00aa*/ 	.short	(.L_40 - .L_39)
	.align		4
.L_39:
        /*00ac*/ 	.word	index@(_ZN5flash16flash_fwd_kernelI23Flash_fwd_kernel_traitsILi192ELi64ELi64ELi4ELb0ELb0EN7cutlass6half_tE19Flash_kernel_traitsILi192ELi64ELi64ELi4ES3_EELb0ELb0ELb0ELb1ELb0ELb0ELb1ELb0EEEvNS_16Flash_fwd_paramsE)
        /*00b0*/ 	.word	0x000000fe


	//----- nvinfo : EIATTR_FRAME_SIZE
	.align		4
.L_40:
        /*00b4*/ 	.byte	0x04, 0x11
        /*00b6*/ 	.short	(.L_42 - .L_41)
	.align		4
.L_41:
        /*00b8*/ 	.word	index@(_ZN5flash16flash_fwd_kernelI23Flash_fwd_kernel_traitsILi192ELi64ELi64ELi4ELb0ELb0EN7cutlass6half_tE19Flash_kernel_traitsILi192ELi64ELi64ELi4ES3_EELb0ELb0ELb0ELb1ELb0ELb0ELb1ELb0EEEvNS_16Flash_fwd_paramsE)
        /*00bc*/ 	.word	0x00000000


	//----- nvinfo : EIATTR_REGCOUNT
	.align		4
.L_42:
        /*00c0*/ 	.byte	0x04, 0x2f
        /*00c2*/ 	.short	(.L_44 - .L_43)
	.align		4
.L_43:
        /*00c4*/ 	.word	index@(_ZN5flash16flash_fwd_kernelI23Flash_fwd_kernel_traitsILi192ELi64ELi64ELi4ELb0ELb0EN7cutlass6half_tE19Flash_kernel_traitsILi192ELi64ELi64ELi4ES3_EELb1ELb0ELb0ELb1ELb0ELb0ELb0ELb1EEEvNS_16Flash_fwd_paramsE)
        /*00c8*/ 	.word	0x000000ff


	//----- nvinfo : EIATTR_FRAME_SIZE
	.align		4
.L_44:
        /*00cc*/ 	.byte	0x04, 0x11
        /*00ce*/ 	.short	(.L_46 - .L_45)
	.align		4
.L_45:
        /*00d0*/ 	.word	index@(_ZN5flash16flash_fwd_kernelI23Flash_fwd_kernel_traitsILi192ELi64ELi64ELi4ELb0ELb0EN7cutlass6half_tE19Flash_kernel_traitsILi192ELi64ELi64ELi4ES3_EELb1ELb0ELb0ELb1ELb0ELb0ELb0ELb1EEEvNS_16Flash_fwd_paramsE)
        /*00d4*/ 	.word	0x000000f0


	//----- nvinfo : EIATTR_REGCOUNT
	.align		4
.L_46:
        /*00d8*/ 	.byte	0x04, 0x2f
        /*00da*/ 	.short	(.L_48 - .L_47)
	.align		4
.L_47:
        /*00dc*/ 	.word	index@(_ZN5flash16flash_fwd_kernelI23Flash_fwd_kernel_traitsILi192ELi64ELi64ELi4ELb0ELb0EN7cutlass6half_tE19Flash_kernel_traitsILi192ELi64ELi64ELi4ES3_EELb0ELb0ELb0ELb0ELb0ELb0ELb1ELb0EEEvNS_16Flash_fwd_paramsE)
        /*00e0*/ 	.word	0x000000ff


	//----- nvinfo : EIATTR_FRAME_SIZE
	.align		4
.L_48:
        /*00e4*/ 	.byte	0x04, 0x11
        /*00e6*/ 	.short	(.L_50 - .L_49)
	.align		4
.L_49:
        /*00e8*/ 	.word	index@(_ZN5flash16flash_fwd_kernelI23Flash_fwd_kernel_traitsILi192ELi64ELi64ELi4ELb0ELb0EN7cutlass6half_tE19Flash_kernel_traitsILi192ELi64ELi64ELi4ES3_EELb0ELb0ELb0ELb0ELb0ELb0ELb1ELb0EEEvNS_16Flash_fwd_paramsE)
        /*00ec*/ 	.word	0x00000000


	//----- nvinfo : EIATTR_REGCOUNT
	.align		4
.L_50:
        /*00f0*/ 	.byte	0x04, 0x2f
        /*00f2*/ 	.short	(.L_52 - .L_51)
	.align		4
.L_51:
        /*00f4*/ 	.word	index@(_ZN5flash16flash_fwd_kernelI23Flash_fwd_kernel_traitsILi192ELi64ELi64ELi4ELb0ELb0EN7cutlass6half_tE19Flash_kernel_traitsILi192ELi64ELi64ELi4ES3_EELb1ELb0ELb0ELb0ELb0ELb0ELb0ELb1EEEvNS_16Flash_fwd_paramsE)
        /*00f8*/ 	.word	0x000000ff


	//----- nvinfo : EIATTR_FRAME_SIZE
	.align		4
.L_52:
        /*00fc*/ 	.byte	0x04, 0x11
        /*00fe*/ 	.short	(.L_54 - .L_53)
	.align		4
.L_53:
        /*0100*/ 	.word	index@(_ZN5flash16flash_fwd_kernelI23Flash_fwd_kernel_traitsILi192ELi64ELi64ELi4ELb0ELb0EN7cutlass6half_tE19Flash_kernel_traitsILi192ELi64ELi64ELi4ES3_EELb1ELb0ELb0ELb0ELb0ELb0ELb0ELb1EEEvNS_16Flash_fwd_paramsE)
        /*0104*/ 	.word	0x00000098


	//----- nvinfo : EIATTR_REGCOUNT
	.align		4
.L_54:
        /*0108*/ 	.byte	0x04, 0x2f
        /*010a*/ 	.short	(.L_56 - .L_55)
	.align		4
.L_55:
        /*010c*/ 	.word	index@(_ZN5flash16flash_fwd_kernelI23Flash_fwd_kernel_traitsILi192ELi64ELi64ELi4ELb0ELb0EN7cutlass6half_tE19Flash_kernel_traitsILi192ELi64ELi64ELi4ES3_EELb1ELb0ELb0ELb1ELb0ELb0ELb0ELb0EEEvNS_16Flash_fwd_paramsE)
        /*0110*/ 	.word	0x000000f4


	//----- nvinfo : EIATTR_FRAME_SIZE
	.align		4
.L_56:
        /*0114*/ 	.byte	0x04, 0x11
        /*0116*/ 	.short	(.L_58 - .L_57)
	.align		4
.L_57:
        /*0118*/ 	.word	index@(_ZN5flash16flash_fwd_kernelI23Flash_fwd_kernel_traitsILi192ELi64ELi64ELi4ELb0ELb0EN7cutlass6half_tE19Flash_kernel_traitsILi192ELi64ELi64ELi4ES3_EELb1ELb0ELb0ELb1ELb0ELb0ELb0ELb0EEEvNS_16Flash_fwd_paramsE)
        /*011c*/ 	.word	0x00000000


	//----- nvinfo : EIATTR_REGCOUNT
	.align		4
.L_58:
        /*0120*/ 	.byte	0x04, 0x2f
        /*0122*/ 	.short	(.L_60 - .L_59)
	.align		4
.L_59:
        /*0124*/ 	.word	index@(_ZN5flash16flash_fwd_kernelI23Flash_fwd_kernel_traitsILi192ELi64ELi64ELi4ELb0ELb0EN7cutlass6half_tE19Flash_kernel_traitsILi192ELi64ELi64ELi4ES3_EELb0ELb0ELb0ELb0ELb0ELb1ELb1ELb0EEEvNS_16Flash_fwd_paramsE)
        /*0128*/ 	.word	0x000000ff


	//----- nvinfo : EIATTR_FRAME_SIZE
	.align		4
.L_60:
        /*012c*/ 	.byte	0x04, 0x11
        /*012e*/ 	.short	(.L_62 - .L_61)
	.align		4
.L_61:
        /*0130*/ 	.word	index@(_ZN5flash16flash_fwd_kernelI23Flash_fwd_kernel_traitsILi192ELi64ELi64ELi4ELb0ELb0EN7cutlass6half_tE19Flash_kernel_traitsILi192ELi64ELi64ELi4ES3_EELb0ELb0ELb0ELb0ELb0ELb1ELb1ELb0EEEvNS_16Flash_fwd_paramsE)
        /*0134*/ 	.word	0x00000000


	//----- nvinfo : EIATTR_REGCOUNT
	.align		4
.L_62:
        /*0138*/ 	.byte	0x04, 0x2f
        /*013a*/ 	.short	(.L_64 - .L_63)
	.align		4
.L_63:
        /*013c*/ 	.word	index@(_ZN5flash16flash_fwd_kernelI23Flash_fwd_kernel_traitsILi192ELi64ELi64ELi4ELb0ELb0EN7cutlass6half_tE19Flash_kernel_traitsILi192ELi64ELi64ELi4ES3_EELb1ELb0ELb0ELb0ELb0ELb1ELb0ELb0EEEvNS_16Flash_fwd_paramsE)
        /*0140*/ 	.word	0x000000ec


	//----- nvinfo : EIATTR_FRAME_SIZE
	.align		4
.L_64:
        /*0144*/ 	.byte	0x04, 0x11
        /*0146*/ 	.short	(.L_66 - .L_65)
	.align		4
.L_65:
        /*0148*/ 	.word	index@(_ZN5flash16flash_fwd_kernelI23Flash_fwd_kernel_traitsILi192ELi64ELi64ELi4ELb0ELb0EN7cutlass6half_tE19Flash_kernel_traitsILi192ELi64ELi64ELi4ES3_EELb1ELb0ELb0ELb0ELb0ELb1ELb0ELb0EEEvNS_16Flash_fwd_paramsE)
        /*014c*/ 	.word	0x00000000


	//----- nvinfo : EIATTR_REGCOUNT
	.align		4
.L_66:
        /*0150*/ 	.byte	0x04, 0x2f
        /*0152*/ 	.short	(.L_68 - .L_67)
	.align		4
.L_67:
        /*0154*/ 	.word	index@(_ZN5flash16flash_fwd_kernelI23Flash_fwd_kernel_traitsILi192ELi64ELi64ELi4ELb0ELb0EN7cutlass6half_tE19Flash_kernel_traitsILi192ELi64ELi64ELi4ES3_EELb1ELb0ELb1ELb0ELb0ELb0ELb0ELb0EEEvNS_16Flash_fwd_paramsE)
        /*0158*/ 	.word	0x000000fa


	//----- nvinfo : EIATTR_FRAME_SIZE
	.align		4
.L_68:
        /*015c*/ 	.byte	0x04, 0x11
        /*015e*/ 	.short	(.L_70 - .L_69)
	.align		4
.L_69:
        /*0160*/ 	.word	index@(_ZN5flash16flash_fwd_kernelI23Flash_fwd_kernel_traitsILi192ELi64ELi64ELi4ELb0ELb0EN7cutlass6half_tE19Flash_kernel_traitsILi192ELi64ELi64ELi4ES3_EELb1ELb0ELb1ELb0ELb0ELb0ELb0ELb0EEEvNS_16Flash_fwd_paramsE)
        /*0164*/ 	.word	0x00000000


	//----- nvinfo : EIATTR_REGCOUNT
	.align		4
.L_70:
        /*0168*/ 	.byte	0x04, 0x2f
        /*016a*/ 	.short	(.L_72 - .L_71)
	.align		4
.L_71:
        /*016c*/ 	.word	index@(_ZN5flash16flash_fwd_kernelI23Flash_fwd_kernel_traitsILi192ELi64ELi64ELi4ELb0ELb0EN7cutlass6half_tE19Flash_kernel_traitsILi192ELi64ELi64ELi4ES3_EELb1ELb0ELb0ELb0ELb0ELb0ELb0ELb0EEEvNS_16Flash_fwd_paramsE)
        /*0170*/ 	.word	0x000000f4


	//----- nvinfo : EIATTR_FRAME_SIZE
	.align		4
.L_72:
        /*0174*/ 	.byte	0x04, 0x11
        /*0176*/ 	.short	(.L_74 - .L_73)
	.align		4
.L_73:
        /*0178*/ 	.word	index@(_ZN5flash16flash_fwd_kernelI23Flash_fwd_kernel_traitsILi192ELi64ELi64ELi4ELb0ELb0EN7cutlass6half_tE19Flash_kernel_traitsILi192ELi64ELi64ELi4ES3_EELb1ELb0ELb0ELb0ELb0ELb0ELb0ELb0EEEvNS_16Flash_fwd_paramsE)
        /*017c*/ 	.word	0x00000000


	//----- nvinfo : EIATTR_REGCOUNT
	.align		4
.L_74:
        /*0180*/ 	.byte	0x04, 0x2f
        /*0182*/ 	.short	(.L_76 - .L_75)
	.align		4
.L_75:
        /*0184*/ 	.word	index@(_ZN5flash16flash_fwd_kernelI23Flash_fwd_kernel_traitsILi192ELi128ELi64ELi8ELb0ELb0EN7cutlass6half_tE19Flash_kernel_traitsILi192ELi128ELi64ELi8ES3_EELb0ELb0ELb1ELb1ELb0ELb0ELb1ELb0EEEvNS_16Flash_fwd_paramsE)
        /*0188*/ 	.word	0x000000ff


	//----- nvinfo : EIATTR_FRAME_SIZE
	.align		4
.L_76:
        /*018c*/ 	.byte	0x04, 0x11
        /*018e*/ 	.short	(.L_78 - .L_77)
	.align		4
.L_77:
        /*0190*/ 	.word	index@(_ZN5flash16flash_fwd_kernelI23Flash_fwd_kernel_traitsILi192ELi128ELi64ELi8ELb0ELb0EN7cutlass6half_tE19Flash_kernel_traitsILi192ELi128ELi64ELi8ES3_EELb0ELb0ELb1ELb1ELb0ELb0ELb1ELb0EEEvNS_16Flash_fwd_paramsE)
        /*0194*/ 	.word	0x00000000


	//----- nvinfo : EIATTR_REGCOUNT
	.align		4
.L_78:
        /*0198*/ 	.byte	0x04, 0x2f
        /*019a*/ 	.short	(.L_80 - .L_79)
	.align		4
.L_79:
        /*019c*/ 	.word	index@(_ZN5flash16flash_fwd_kernelI23Flash_fwd_kernel_traitsILi192ELi128ELi64ELi8ELb0ELb0EN7cutlass6half_tE19Flash_kernel_traitsILi192ELi128ELi64ELi8ES3_EELb0ELb0ELb1ELb1ELb0ELb0ELb0ELb0EEEvNS_16Flash_fwd_paramsE)
        /*01a0*/ 	.word	0x000000f4


	//----- nvinfo : EIATTR_FRAME_SIZE
	.align		4
.L_80:
        /*01a4*/ 	.byte	0x04, 0x11
        /*01a6*/ 	.short	(.L_82 - .L_81)
	.align		4
.L_81:
        /*01a8*/ 	.word	index@(_ZN5flash16flash_fwd_kernelI23Flash_fwd_kernel_traitsILi192ELi128ELi64ELi8ELb0ELb0EN7cutlass6half_tE19Flash_kernel_traitsILi192ELi128ELi64ELi8ES3_EELb0ELb0ELb1ELb1ELb0ELb0ELb0ELb0EEEvNS_16Flash_fwd_paramsE)
        /*01ac*/ 	.word	0x00000000


	//----- nvinfo : EIATTR_REGCOUNT
	.align		4
.L_82:
        /*01b0*/ 	.byte	0x04, 0x2f
        /*01b2*/ 	.short	(.L_84 - .L_83)
	.align		4
.L_83:
        /*01b4*/ 	.word	index@(_ZN5flash16flash_fwd_kernelI23Flash_fwd_kernel_traitsILi192ELi128ELi64ELi8ELb0ELb0EN7cutlass6half_tE19Flash_kernel_traitsILi192ELi128ELi64ELi8ES3_EELb0ELb0ELb1ELb0ELb0ELb0ELb1ELb0EEEvNS_16Flash_fwd_paramsE)
        /*01b8*/ 	.word	0x000000ff


	//----- nvinfo : EIATTR_FRAME_SIZE
	.align		4
.L_84:
        /*01bc*/ 	.byte	0x04, 0x11
        /*01be*/ 	.short	(.L_86 - .L_85)
	.align		4
.L_85:
        /*01c0*/ 	.word	index@(_ZN5flash16flash_fwd_kernelI23Flash_fwd_kernel_traitsILi192ELi128ELi64ELi8ELb0ELb0EN7cutlass6half_tE19Flash_kernel_traitsILi192ELi128ELi64ELi8ES3_EELb0ELb0ELb1ELb0ELb0ELb0ELb1ELb0EEEvNS_16Flash_fwd_paramsE)
        /*01c4*/ 	.word	0x00000000


	//----- nvinfo : EIATTR_REGCOUNT
	.align		4
.L_86:
        /*01c8*/ 	.byte	0x04, 0x2f
        /*01ca*/ 	.short	(.L_88 - .L_87)
	.align		4
.L_87:
        /*01cc*/ 	.word	index@(_ZN5flash16flash_fwd_kernelI23Flash_fwd_kernel_traitsILi192ELi128ELi64ELi8ELb0ELb0EN7cutlass6half_tE19Flash_kernel_traitsILi192ELi128ELi64ELi8ES3_EELb0ELb0ELb1ELb0ELb0ELb0ELb0ELb0EEEvNS_16Flash_fwd_paramsE)
        /*01d0*/ 	.word	0x000000f8


	//----- nvinfo : EIATTR_FRAME_SIZE
	.align		4
.L_88:
        /*01d4*/ 	.byte	0x04, 0x11
        /*01d6*/ 	.short	(.L_90 - .L_89)
	.align		4
.L_89:
        /*01d8*/ 	.word	index@(_ZN5flash16flash_fwd_kernelI23Flash_fwd_kernel_traitsILi192ELi128ELi64ELi8ELb0ELb0EN7cutlass6half_tE19Flash_kernel_traitsILi192ELi128ELi64ELi8ES3_EELb0ELb0ELb1ELb0ELb0ELb0ELb0ELb0EEEvNS_16Flash_fwd_paramsE)
        /*01dc*/ 	.word	0x00000000


	//----- nvinfo : EIATTR_REGCOUNT
	.align		4
.L_90:
        /*01e0*/ 	.byte	0x04, 0x2f
        /*01e2*/ 	.short	(.L_92 - .L_91)
	.align		4
.L_91:
        /*01e4*/ 	.word	index@(_ZN5flash16flash_fwd_kernelI23Flash_fwd_kernel_traitsILi192ELi128ELi64ELi8ELb0ELb0EN7cutlass6half_tE19Flash_kernel_traitsILi192ELi128ELi64ELi8ES3_EELb0ELb0ELb1ELb0ELb0ELb1ELb1ELb0EEEvNS_16Flash_fwd_paramsE)
        /*01e8*/ 	.word	0x000000ff


	//----- nvinfo : EIATTR_FRAME_SIZE
	.align		4
.L_92:
        /*01ec*/ 	.byte	0x04, 0x11
        /*01ee*/ 	.short	(.L_94 - .L_93)
	.align		4
.L_93:
        /*01f0*/ 	.word	index@(_ZN5flash16flash_fwd_kernelI23Flash_fwd_kernel_traitsILi192ELi128ELi64ELi8ELb0ELb0EN7cutlass6half_tE19Flash_kernel_traitsILi192ELi128ELi64ELi8ES3_EELb0ELb0ELb1ELb0ELb0ELb1ELb1ELb0EEEvNS_16Flash_fwd_paramsE)
        /*01f4*/ 	.word	0x00000000


	//----- nvinfo : EIATTR_REGCOUNT
	.align		4
.L_94:
        /*01f8*/ 	.byte	0x04, 0x2f
        /*01fa*/ 	.short	(.L_96 - .L_95)
	.align		4
.L_95:
        /*01fc*/ 	.word	index@(_ZN5flash16flash_fwd_kernelI23Flash_fwd_kernel_traitsILi192ELi128ELi64ELi8ELb0ELb0EN7cutlass6half_tE19Flash_kernel_traitsILi192ELi128ELi64ELi8ES3_EELb0ELb0ELb1ELb0ELb0ELb1ELb0ELb0EEEvNS_16Flash_fwd_paramsE)
        /*0200*/ 	.word	0x000000f2


	//----- nvinfo : EIATTR_FRAME_SIZE
	.align		4
.L_96:
        /*0204*/ 	.byte	0x04, 0x11
        /*0206*/ 	.short	(.L_98 - .L_97)
	.align		4
.L_97:
        /*0208*/ 	.word	index@(_ZN5flash16flash_fwd_kernelI23Flash_fwd_kernel_traitsILi192ELi128ELi64ELi8ELb0ELb0EN7cutlass6half_tE19Flash_kernel_traitsILi192ELi128ELi64ELi8ES3_EELb0ELb0ELb1ELb0ELb0ELb1ELb0ELb0EEEvNS_16Flash_fwd_paramsE)
        /*020c*/ 	.word	0x00000000


	//----- nvinfo : EIATTR_REGCOUNT
	.align		4
.L_98:
        /*0210*/ 	.byte	0x04, 0x2f
        /*0212*/ 	.short	(.L_100 - .L_99)
	.align		4
.L_99:
        /*0214*/ 	.word	index@(_ZN5flash16flash_fwd_kernelI23Flash_fwd_kernel_traitsILi192ELi128ELi64ELi8ELb0ELb0EN7cutlass6half_tE19Flash_kernel_traitsILi192ELi128ELi64ELi8ES3_EELb0ELb0ELb0ELb1ELb0ELb0ELb1ELb0EEEvNS_16Flash_fwd_paramsE)
        /*0218*/ 	.word	0x000000fe


	//----- nvinfo : EIATTR_FRAME_SIZE
	.align		4
.L_100:
        /*021c*/ 	.byte	0x04, 0x11
        /*021e*/ 	.short	(.L_102 - .L_101)
	.align		4
.L_101:
        /*0220*/ 	.word	index@(_ZN5flash16flash_fwd_kernelI23Flash_fwd_kernel_traitsILi192ELi128ELi64ELi8ELb0ELb0EN7cutlass6half_tE19Flash_kernel_traitsILi192ELi128ELi64ELi8ES3_EELb0ELb0ELb0ELb1ELb0ELb0ELb1ELb0EEEvNS_16Flash_fwd_paramsE)
        /*0224*/ 	.word	0x00000000


	//----- nvinfo : EIATTR_REGCOUNT
	.align		4
.L_102:
        /*0228*/ 	.byte	0x04, 0x2f
        /*022a*/ 	.short	(.L_104 - .L_103)
	.align		4
.L_103:
        /*022c*/ 	.word	index@(_ZN5flash16flash_fwd_kernelI23Flash_fwd_kernel_traitsILi192ELi128ELi64ELi8ELb0ELb0EN7cutlass6half_tE19Flash_kernel_traitsILi192ELi128ELi64ELi8ES3_EELb0ELb0ELb0ELb1ELb0ELb0ELb0ELb0EEEvNS_16Flash_fwd_paramsE)
        /*0230*/ 	.word	0x000000ec


	//----- nvinfo : EIATTR_FRAME_SIZE
	.align		4
.L_104:
        /*0234*/ 	.byte	0x04, 0x11
        /*0236*/ 	.short	(.L_106 - .L_105)
	.align		4
.L_105:
        /*0238*/ 	.word	index@(_ZN5flash16flash_fwd_kernelI23Flash_fwd_kernel_traitsILi192ELi128ELi64ELi8ELb0ELb0EN7cutlass6half_tE19Flash_kernel_traitsILi192ELi128ELi64ELi8ES3_EELb0ELb0ELb0ELb1ELb0ELb0ELb0ELb0EEEvNS_16Flash_fwd_paramsE)
        /*023c*/ 	.word	0x00000000


	//----- nvinfo : EIATTR_REGCOUNT
	.align		4
.L_106:
        /*0240*/ 	.byte	0x04, 0x2f
        /*0242*/ 	.short	(.L_108 - .L_107)
	.align		4
.L_107:
        /*0244*/ 	.word	index@(_ZN5flash16flash_fwd_kernelI23Flash_fwd_kernel_traitsILi192ELi128ELi64ELi8ELb0ELb0EN7cutlass6half_tE19Flash_kernel_traitsILi192ELi128ELi64ELi8ES3_EELb0ELb0ELb0ELb0ELb0ELb0ELb1ELb0EEEvNS_16Flash_fwd_paramsE)
        /*0248*/ 	.word	0x000000ff


	//----- nvinfo : EIATTR_FRAME_SIZE
	.align		4
.L_108:
        /*024c*/ 	.byte	0x04, 0x11
        /*024e*/ 	.short	(.L_110 - .L_109)
	.align		4
.L_109:
        /*0250*/ 	.word	index@(_ZN5flash16flash_fwd_kernelI23Flash_fwd_kernel_traitsILi192ELi128ELi64ELi8ELb0ELb0EN7cutlass6half_tE19Flash_kernel_traitsILi192ELi128ELi64ELi8ES3_EELb0ELb0ELb0ELb0ELb0ELb0ELb1ELb0EEEvNS_16Flash_fwd_paramsE)
        /*0254*/ 	.word	0x00000000


	//----- nvinfo : EIATTR_REGCOUNT
	.align		4
.L_110:
        /*0258*/ 	.byte	0x04, 0x2f
        /*025a*/ 	.short	(.L_112 - .L_111)
	.align		4
.L_111:
        /*025c*/ 	.word	index@(_ZN5flash16flash_fwd_kernelI23Flash_fwd_kernel_traitsILi192ELi128ELi64ELi8ELb0ELb0EN7cutlass6half_tE19Flash_kernel_traitsILi192ELi128ELi64ELi8ES3_EELb0ELb0ELb0ELb0ELb0ELb0ELb0ELb0EEEvNS_16Flash_fwd_paramsE)
        /*0260*/ 	.word	0x000000ea


	//----- nvinfo : EIATTR_FRAME_SIZE
	.align		4
.L_112:
        /*0264*/ 	.byte	0x04, 0x11
        /*0266*/ 	.short	(.L_114 - .L_113)
	.align		4
.L_113:
        /*0268*/ 	.word	index@(_ZN5flash16flash_fwd_kernelI23Flash_fwd_kernel_traitsILi192ELi128ELi64ELi8ELb0ELb0EN7cutlass6half_tE19Flash_kernel_traitsILi192ELi128ELi64ELi8ES3_EELb0ELb0ELb0ELb0ELb0ELb0ELb0ELb0EEEvNS_16Flash_fwd_paramsE)
        /*026c*/ 	.word	0x00000000


	//----- nvinfo : EIATTR_REGCOUNT
	.align		4
.L_114:
        /*0270*/ 	.byte	0x04, 0x2f
        /*0272*/ 	.short	(.L_116 - .L_115)
	.align		4
.L_115:
        /*0274*/ 	.word	index@(_ZN5flash16flash_fwd_kernelI23Flash_fwd_kernel_traitsILi192ELi128ELi64ELi8ELb0ELb0EN7cutlass6half_tE19Flash_kernel_traitsILi192ELi128ELi64ELi8ES3_EELb0ELb0ELb0ELb0ELb0ELb1ELb1ELb0EEEvNS_16Flash_fwd_paramsE)
        /*0278*/ 	.word	0x000000ff


	//----- nvinfo : EIATTR_FRAME_SIZE
	.align		4
.L_116:
        /*027c*/ 	.byte	0x04, 0x11
        /*027e*/ 	.short	(.L_118 - .L_117)
	.align		4
.L_117:
        /*0280*/ 	.word	index@(_ZN5flash16flash_fwd_kernelI23Flash_fwd_kernel_traitsILi192ELi128ELi64ELi8ELb0ELb0EN7cutlass6half_tE19Flash_kernel_traitsILi192ELi128ELi64ELi8ES3_EELb0ELb0ELb0ELb0ELb0ELb1ELb1ELb0EEEvNS_16Flash_fwd_paramsE)
        /*0284*/ 	.word	0x00000000


	//----- nvinfo : EIATTR_REGCOUNT
	.align		4
.L_118:
        /*0288*/ 	.byte	0x04, 0x2f
        /*028a*/ 	.short	(.L_120 - .L_119)
	.align		4
.L_119:
        /*028c*/ 	.word	index@(_ZN5flash16flash_fwd_kernelI23Flash_fwd_kernel_traitsILi192ELi128ELi64ELi8ELb0ELb0EN7cutlass6half_tE19Flash_kernel_traitsILi192ELi128ELi64ELi8ES3_EELb0ELb0ELb0ELb0ELb0ELb1ELb0ELb0EEEvNS_16Flash_fwd_paramsE)
        /*0290*/ 	.word	0x000000e3


	//----- nvinfo : EIATTR_FRAME_SIZE
	.align		4
.L_120:
        /*0294*/ 	.byte	0x04, 0x11
        /*0296*/ 	.short	(.L_122 - .L_121)
	.align		4
.L_121:
        /*0298*/ 	.word	index@(_ZN5flash16flash_fwd_kernelI23Flash_fwd_kernel_traitsILi192ELi128ELi64ELi8ELb0ELb0EN7cutlass6half_tE19Flash_kernel_traitsILi192ELi128ELi64ELi8ES3_EELb0ELb0ELb0ELb0ELb0ELb1ELb0ELb0EEEvNS_16Flash_fwd_paramsE)
        /*029c*/ 	.word	0x00000000


	//----- nvinfo : EIATTR_MIN_STACK_SIZE
	.align		4
.L_122:
        /*02a0*/ 	.byte	0x04, 0x12
        /*02a2*/ 	.short	(.L_124 - .L_123)
	.align		4
.L_123:
        /*02a4*/ 	.word	index@(_ZN5flash16flash_fwd_kernelI23Flash_fwd_kernel_traitsILi192ELi128ELi64ELi8ELb0ELb0EN7cutlass6half_tE19Flash_kernel_traitsILi192ELi128ELi64ELi8ES3_EELb0ELb0ELb0ELb0ELb0ELb1ELb0ELb0EEEvNS_16Flash_fwd_paramsE)
        /*02a8*/ 	.word	0x00000000


	//----- nvinfo : EIATTR_MIN_STACK_SIZE
	.align		4
.L_124:
        /*02ac*/ 	.byte	0x04, 0x12
        /*02ae*/ 	.short	(.L_126 - .L_125)
	.align		4
.L_125:
        /*02b0*/ 	.word	index@(_ZN5flash16flash_fwd_kernelI23Flash_fwd_kernel_traitsILi192ELi128ELi64ELi8ELb0ELb0EN7cutlass6half_tE19Flash_kernel_traitsILi192ELi128ELi64ELi8ES3_EELb0ELb0ELb0ELb0ELb0ELb1ELb1ELb0EEEvNS_16Flash_fwd_paramsE)
        /*02b4*/ 	.word	0x00000000


	//----- nvinfo : EIATTR_MIN_STACK_SIZE
	.align		4
.L_126:
        /*02b8*/ 	.byte	0x04, 0x12
        /*02ba*/ 	.short	(.L_128 - .L_127)
	.align		4
.L_127:
        /*02bc*/ 	.word	index@(_ZN5flash16flash_fwd_kernelI23Flash_fwd_kernel_traitsILi192ELi128ELi64ELi8ELb0ELb0EN7cutlass6half_tE19Flash_kernel_traitsILi192ELi128ELi64ELi8ES3_EELb0ELb0ELb0ELb0ELb0ELb0ELb0ELb0EEEvNS_16Flash_fwd_paramsE)
        /*02c0*/ 	.word	0x00000000


	//----- nvinfo : EIATTR_MIN_STACK_SIZE
	.align		4
.L_128:
        /*02c4*/ 	.byte	0x04, 0x12
        /*02c6*/ 	.short	(.L_130 - .L_129)
	.align		4
.L_129:
        /*02c8*/ 	.word	index@(_ZN5flash16flash_fwd_kernelI23Flash_fwd_kernel_traitsILi192ELi128ELi64ELi8ELb0ELb0EN7cutlass6half_tE19Flash_kernel_traitsILi192ELi128ELi64ELi8ES3_EELb0ELb0ELb0ELb0ELb0ELb0ELb1ELb0EEEvNS_16Flash_fwd_paramsE)
        /*02cc*/ 	.word	0x00000000


	//----- nvinfo : EIATTR_MIN_STACK_SIZE
	.align		4
.L_130:
        /*02d0*/ 	.byte	0x04, 0x12
        /*02d2*/ 	.short	(.L_132 - .L_131)
	.align		4
.L_131:
        /*02d4*/ 	.word	index@(_ZN5flash16flash_fwd_kernelI23Flash_fwd_kernel_traitsILi192ELi128ELi64ELi8ELb0ELb0EN7cutlass6half_tE19Flash_kernel_traitsILi192ELi128ELi64ELi8ES3_EELb0ELb0ELb0ELb1ELb0ELb0ELb0ELb0EEEvNS_16Flash_fwd_paramsE)
        /*02d8*/ 	.word	0x00000000


	//----- nvinfo : EIATTR_MIN_STACK_SIZE
	.align		4
.L_132:
        /*02dc*/ 	.byte	0x04, 0x12
        /*02de*/ 	.short	(.L_134 - .L_133)
	.align		4
.L_133:
        /*02e0*/ 	.word	index@(_ZN5flash16flash_fwd_kernelI23Flash_fwd_kernel_traitsILi192ELi128ELi64ELi8ELb0ELb0EN7cutlass6half_tE19Flash_kernel_traitsILi192ELi128ELi64ELi8ES3_EELb0ELb0ELb0ELb1ELb0ELb0ELb1ELb0EEEvNS_16Flash_fwd_paramsE)
        /*02e4*/ 	.word	0x00000000


	//----- nvinfo : EIATTR_MIN_STACK_SIZE
	.align		4
.L_134:
        /*02e8*/ 	.byte	0x04, 0x12
        /*02ea*/ 	.short	(.L_136 - .L_135)
	.align		4
.L_135:
        /*02ec*/ 	.word	index@(_ZN5flash16flash_fwd_kernelI23Flash_fwd_kernel_traitsILi192ELi128ELi64ELi8ELb0ELb0EN7cutlass6half_tE19Flash_kernel_traitsILi192ELi128ELi64ELi8ES3_EELb0ELb0ELb1ELb0ELb0ELb1ELb0ELb0EEEvNS_16Flash_fwd_paramsE)
        /*02f0*/ 	.word	0x00000000


	//----- nvinfo : EIATTR_MIN_STACK_SIZE
	.align		4
.L_136:
        /*02f4*/ 	.byte	0x04, 0x12
        /*02f6*/ 	.short	(.L_138 - .L_137)
	.align		4
.L_137:
        /*02f8*/ 	.word	index@(_ZN5flash16flash_fwd_kernelI23Flash_fwd_kernel_traitsILi192ELi128ELi64ELi8ELb0ELb0EN7cutlass6half_tE19Flash_kernel_traitsILi192ELi128ELi64ELi8ES3_EELb0ELb0ELb1ELb0ELb0ELb1ELb1ELb0EEEvNS_16Flash_fwd_paramsE)
        /*02fc*/ 	.word	0x00000000


	//----- nvinfo : EIATTR_MIN_STACK_SIZE
	.align		4
.L_138:
        /*0300*/ 	.byte	0x04, 0x12
        /*0302*/ 	.short	(.L_140 - .L_139)
	.align		4
.L_139:
        /*0304*/ 	.word	index@(_ZN5flash16flash_fwd_kernelI23Flash_fwd_kernel_traitsILi192ELi128ELi64ELi8ELb0ELb0EN7cutlass6half_tE19Flash_kernel_traitsILi192ELi128ELi64ELi8ES3_EELb0ELb0ELb1ELb0ELb0ELb0ELb0ELb0EEEvNS_16Flash_fwd_paramsE)
        /*0308*/ 	.word	0x00000000


	//----- nvinfo : EIATTR_MIN_STACK_SIZE
	.align		4
.L_140:
        /*030c*/ 	.byte	0x04, 0x12
        /*030e*/ 	.short	(.L_142 - .L_141)
	.align		4
.L_141:
        /*0310*/ 	.word	index@(_ZN5flash16flash_fwd_kernelI23Flash_fwd_kernel_traitsILi192ELi128ELi64ELi8ELb0ELb0EN7cutlass6half_tE19Flash_kernel_traitsILi192ELi128ELi64ELi8ES3_EELb0ELb0ELb1ELb0ELb0ELb0ELb1ELb0EEEvNS_16Flash_fwd_paramsE)
        /*0314*/ 	.word	0x00000000


	//----- nvinfo : EIATTR_MIN_STACK_SIZE
	.align		4
.L_142:
        /*0318*/ 	.byte	0x04, 0x12
        /*031a*/ 	.short	(.L_144 - .L_143)
	.align		4
.L_143:
        /*031c*/ 	.word	index@(_ZN5flash16flash_fwd_kernelI23Flash_fwd_kernel_traitsILi192ELi128ELi64ELi8ELb0ELb0EN7cutlass6half_tE19Flash_kernel_traitsILi192ELi128ELi64ELi8ES3_EELb0ELb0ELb1ELb1ELb0ELb0ELb0ELb0EEEvNS_16Flash_fwd_paramsE)
        /*0320*/ 	.word	0x00000000


	//----- nvinfo : EIATTR_MIN_STACK_SIZE
	.align		4
.L_144:
        /*0324*/ 	.byte	0x04, 0x12
        /*0326*/ 	.short	(.L_146 - .L_145)
	.align		4
.L_145:
        /*0328*/ 	.word	index@(_ZN5flash16flash_fwd_kernelI23Flash_fwd_kernel_traitsILi192ELi128ELi64ELi8ELb0ELb0EN7cutlass6half_tE19Flash_kernel_traitsILi192ELi128ELi64ELi8ES3_EELb0ELb0ELb1ELb1ELb0ELb0ELb1ELb0EEEvNS_16Flash_fwd_paramsE)
        /*032c*/ 	.word	0x00000000


	//----- nvinfo : EIATTR_MIN_STACK_SIZE
	.align		4
.L_146:
        /*0330*/ 	.byte	0x04, 0x12
        /*0332*/ 	.short	(.L_148 - .L_147)
	.align		4
.L_147:
        /*0334*/ 	.word	index@(_ZN5flash16flash_fwd_kernelI23Flash_fwd_kernel_traitsILi192ELi64ELi64ELi4ELb0ELb0EN7cutlass6half_tE19Flash_kernel_traitsILi192ELi64ELi64ELi4ES3_EELb1ELb0ELb0ELb0ELb0ELb0ELb0ELb0EEEvNS_16Flash_fwd_paramsE)
        /*0338*/ 	.word	0x00000000


	//----- nvinfo : EIATTR_MIN_STACK_SIZE
	.align		4
.L_148:
        /*033c*/ 	.byte	0x04, 0x12
        /*033e*/ 	.short	(.L_150 - .L_149)
	.align		4
.L_149:
        /*0340*/ 	.word	index@(_ZN5flash16flash_fwd_kernelI23Flash_fwd_kernel_traitsILi192ELi64ELi64ELi4ELb0ELb0EN7cutlass6half_tE19Flash_kernel_traitsILi192ELi64ELi64ELi4ES3_EELb1ELb0ELb1ELb0ELb0ELb0ELb0ELb0EEEvNS_16Flash_fwd_paramsE)
        /*0344*/ 	.word	0x00000000


	//----- nvinfo : EIATTR_MIN_STACK_SIZE
	.align		4
.L_150:
        /*0348*/ 	.byte	0x04, 0x12
        /*034a*/ 	.short	(.L_152 - .L_151)
	.align		4
.L_151:
        /*034c*/ 	.word	index@(_ZN5flash16flash_fwd_kernelI23Flash_fwd_kernel_traitsILi192ELi64ELi64ELi4ELb0ELb0EN7cutlass6half_tE19Flash_kernel_traitsILi192ELi64ELi64ELi4ES3_EELb1ELb0ELb0ELb0ELb0ELb1ELb0ELb0EEEvNS_16Flash_fwd_paramsE)
        /*0350*/ 	.word	0x00000000


	//----- nvinfo : EIATTR_MIN_STACK_SIZE
	.align		4
.L_152:
        /*0354*/ 	.byte	0x04, 0x12
        /*0356*/ 	.short	(.L_154 - .L_153)
	.align		4
.L_153:
        /*0358*/ 	.word	index@(_ZN5flash16flash_fwd_kernelI23Flash_fwd_kernel_traitsILi192ELi64ELi64ELi4ELb0ELb0EN7cutlass6half_tE19Flash_kernel_traitsILi192ELi64ELi64ELi4ES3_EELb0ELb0ELb0ELb0ELb0ELb1ELb1ELb0EEEvNS_16Flash_fwd_paramsE)
        /*035c*/ 	.word	0x00000000


	//----- nvinfo : EIATTR_MIN_STACK_SIZE
	.align		4
.L_154:
        /*0360*/ 	.byte	0x04, 0x12
        /*0362*/ 	.short	(.L_156 - .L_155)
	.align		4
.L_155:
        /*0364*/ 	.word	index@(_ZN5flash16flash_fwd_kernelI23Flash_fwd_kernel_traitsILi192ELi64ELi64ELi4ELb0ELb0EN7cutlass6half_tE19Flash_kernel_traitsILi192ELi64ELi64ELi4ES3_EELb1ELb0ELb0ELb1ELb0ELb0ELb0ELb0EEEvNS_16Flash_fwd_paramsE)
        /*0368*/ 	.word	0x00000000


	//----- nvinfo : EIATTR_MIN_STACK_SIZE
	.align		4
.L_156:
        /*036c*/ 	.byte	0x04, 0x12
        /*036e*/ 	.short	(.L_158 - .L_157)
	.align		4
.L_157:
        /*0370*/ 	.word	index@(_ZN5flash16flash_fwd_kernelI23Flash_fwd_kernel_traitsILi192ELi64ELi64ELi4ELb0ELb0EN7cutlass6half_tE19Flash_kernel_traitsILi192ELi64ELi64ELi4ES3_EELb1ELb0ELb0ELb0ELb0ELb0ELb0ELb1EEEvNS_16Flash_fwd_paramsE)
        /*0374*/ 	.word	0x00000098


	//----- nvinfo : EIATTR_MIN_STACK_SIZE
	.align		4
.L_158:
        /*0378*/ 	.byte	0x04, 0x12
        /*037a*/ 	.short	(.L_160 - .L_159)
	.align		4
.L_159:
        /*037c*/ 	.word	index@(_ZN5flash16flash_fwd_kernelI23Flash_fwd_kernel_traitsILi192ELi64ELi64ELi4ELb0ELb0EN7cutlass6half_tE19Flash_kernel_traitsILi192ELi64ELi64ELi4ES3_EELb0ELb0ELb0ELb0ELb0ELb0ELb1ELb0EEEvNS_16Flash_fwd_paramsE)
        /*0380*/ 	.word	0x00000000


	//----- nvinfo : EIATTR_MIN_STACK_SIZE
	.align		4
.L_160:
        /*0384*/ 	.byte	0x04, 0x12
        /*0386*/ 	.short	(.L_162 - .L_161)
	.align		4
.L_161:
        /*0388*/ 	.word	index@(_ZN5flash16flash_fwd_kernelI23Flash_fwd_kernel_traitsILi192ELi64ELi64ELi4ELb0ELb0EN7cutlass6half_tE19Flash_kernel_traitsILi192ELi64ELi64ELi4ES3_EELb1ELb0ELb0ELb1ELb0ELb0ELb0ELb1EEEvNS_16Flash_fwd_paramsE)
        /*038c*/ 	.word	0x000000f0


	//----- nvinfo : EIATTR_MIN_STACK_SIZE
	.align		4
.L_162:
        /*0390*/ 	.byte	0x04, 0x12
        /*0392*/ 	.short	(.L_164 - .L_163)
	.align		4
.L_163:
        /*0394*/ 	.word	index@(_ZN5flash16flash_fwd_kernelI23Flash_fwd_kernel_traitsILi192ELi64ELi64ELi4ELb0ELb0EN7cutlass6half_tE19Flash_kernel_traitsILi192ELi64ELi64ELi4ES3_EELb0ELb0ELb0ELb1ELb0ELb0ELb1ELb0EEEvNS_16Flash_fwd_paramsE)
        /*0398*/ 	.word	0x00000000


	//----- nvinfo : EIATTR_MIN_STACK_SIZE
	.align		4
.L_164:
        /*039c*/ 	.byte	0x04, 0x12
        /*039e*/ 	.short	(.L_166 - .L_165)
	.align		4
.L_165:
        /*03a0*/ 	.word	index@(_ZN5flash16flash_fwd_kernelI23Flash_fwd_kernel_traitsILi192ELi64ELi64ELi4ELb0ELb0EN7cutlass6half_tE19Flash_kernel_traitsILi192ELi64ELi64ELi4ES3_EELb1ELb0ELb1ELb0ELb0ELb1ELb0ELb0EEEvNS_16Flash_fwd_paramsE)
        /*03a4*/ 	.word	0x00000000


	//----- nvinfo : EIATTR_MIN_STACK_SIZE
	.align		4
.L_166:
        /*03a8*/ 	.byte	0x04, 0x12
        /*03aa*/ 	.short	(.L_168 - .L_167)
	.align		4
.L_167:
        /*03ac*/ 	.word	index@(_ZN5flash16flash_fwd_kernelI23Flash_fwd_kernel_traitsILi192ELi64ELi64ELi4ELb0ELb0EN7cutlass6half_tE19Flash_kernel_traitsILi192ELi64ELi64ELi4ES3_EELb0ELb0ELb1ELb0ELb0ELb1ELb1ELb0EEEvNS_16Flash_fwd_paramsE)
        /*03b0*/ 	.word	0x00000000


	//----- nvinfo : EIATTR_MIN_STACK_SIZE
	.align		4
.L_168:
        /*03b4*/ 	.byte	0x04, 0x12
        /*03b6*/ 	.short	(.L_170 - .L_169)
	.align		4
.L_169:
        /*03b8*/ 	.word	index@(_ZN5flash16flash_fwd_kernelI23Flash_fwd_kernel_traitsILi192ELi64ELi64ELi4ELb0ELb0EN7cutlass6half_tE19Flash_kernel_traitsILi192ELi64ELi64ELi4ES3_EELb1ELb0ELb1ELb1ELb0ELb0ELb0ELb0EEEvNS_16Flash_fwd_paramsE)
        /*03bc*/ 	.word	0x00000000


	//----- nvinfo : EIATTR_MIN_STACK_SIZE
	.align		4
.L_170:
        /*03c0*/ 	.byte	0x04, 0x12
        /*03c2*/ 	.short	(.L_172 - .L_171)
	.align		4
.L_171:
        /*03c4*/ 	.word	index@(_ZN5flash16flash_fwd_kernelI23Flash_fwd_kernel_traitsILi192ELi64ELi64ELi4ELb0ELb0EN7cutlass6half_tE19Flash_kernel_traitsILi192ELi64ELi64ELi4ES3_EELb1ELb0ELb1ELb0ELb0ELb0ELb0ELb1EEEvNS_16Flash_fwd_paramsE)
        /*03c8*/ 	.word	0x000000d8


	//----- nvinfo : EIATTR_MIN_STACK_SIZE
	.align		4
.L_172:
        /*03cc*/ 	.byte	0x04, 0x12
        /*03ce*/ 	.short	(.L_174 - .L_173)
	.align		4
.L_173:
        /*03d0*/ 	.word	index@(_ZN5flash16flash_fwd_kernelI23Flash_fwd_kernel_traitsILi192ELi64ELi64ELi4ELb0ELb0EN7cutlass6half_tE19Flash_kernel_traitsILi192ELi64ELi64ELi4ES3_EELb0ELb0ELb1ELb0ELb0ELb0ELb1ELb0EEEvNS_16Flash_fwd_paramsE)
        /*03d4*/ 	.word	0x00000000


	//----- nvinfo : EIATTR_MIN_STACK_SIZE
	.align		4
.L_174:
        /*03d8*/ 	.byte	0x04, 0x12
        /*03da*/ 	.short	(.L_176 - .L_175)
	.align		4
.L_175:
        /*03dc*/ 	.word	index@(_ZN5flash16flash_fwd_kernelI23Flash_fwd_kernel_traitsILi192ELi64ELi64ELi4ELb0ELb0EN7cutlass6half_tE19Flash_kernel_traitsILi192ELi64ELi64ELi4ES3_EELb1ELb0ELb1ELb1ELb0ELb0ELb0ELb1EEEvNS_16Flash_fwd_paramsE)
        /*03e0*/ 	.word	0x000000e0


	//----- nvinfo : EIATTR_MIN_STACK_SIZE
	.align		4
.L_176:
        /*03e4*/ 	.byte	0x04, 0x12
        /*03e6*/ 	.short	(.L_178 - .L_177)
	.align		4
.L_177:
        /*03e8*/ 	.word	index@(_ZN5flash16flash_fwd_kernelI23Flash_fwd_kernel_traitsILi192ELi64ELi64ELi4ELb0ELb0EN7cutlass6half_tE19Flash_kernel_traitsILi192ELi64ELi64ELi4ES3_EELb0ELb0ELb1ELb1ELb0ELb0ELb1ELb0EEEvNS_16Flash_fwd_paramsE)
        /*03ec*/ 	.word	0x00000000
.L_178:


//--------------------- .nv.info._ZN5flash16flash_fwd_kernelI23Flash_fwd_kernel_traitsILi192ELi128ELi64ELi8ELb0ELb0EN7cutlass6half_tE19Flash_kernel_traitsILi192ELi128ELi64ELi8ES3_EELb0ELb0ELb0ELb0ELb0ELb1ELb0ELb0EEEvNS_16Flash_fwd_paramsE --------------------------
	.section	.nv.info._ZN5flash16flash_fwd_kernelI23Flash_fwd_kernel_traitsILi192ELi128ELi64ELi8ELb0ELb0EN7cutlass6half_tE19Flash_kernel_traitsILi192ELi128ELi64ELi8ES3_EELb0ELb0ELb0ELb0ELb0ELb1ELb0ELb0EEEvNS_16Flash_fwd_paramsE,"",@"SHT_CUDA_INFO"
	.sectionflags	@""
	.align	4


	//----- nvinfo : EIATTR_CUDA_API_VERSION
	.align		4
        /*0000*/ 	.byte	0x04, 0x37
        /*0002*/ 	.short	(.L_180 - .L_179)
.L_179:
        /*0004*/ 	.word	0x00000082


	//----- nvinfo : EIATTR_SW2861232_WAR
	.align		4
.L_180:
        /*0008*/ 	.byte	0x01, 0x35
	.zero		2


	//----- nvinfo : EIATTR_PARAM_CBANK
	.align		4
        /*000c*/ 	.byte	0x04, 0x0a
        /*000e*/ 	.short	(.L_182 - .L_181)
	.align		4
.L_181:
        /*0010*/ 	.word	index@(.nv.constant0._ZN5flash16flash_fwd_kernelI23Flash_fwd_kernel_traitsILi192ELi128ELi64ELi8ELb0ELb0EN7cutlass6half_tE19Flash_kernel_traitsILi192ELi128ELi64ELi8ES3_EELb0ELb0ELb0ELb0ELb0ELb1ELb0ELb0EEEvNS_16Flash_fwd_paramsE)
        /*0014*/ 	.short	0x0160
        /*0016*/ 	.short	0x01d0


	//----- nvinfo : EIATTR_CBANK_PARAM_SIZE
	.align		4
.L_182:
        /*0018*/ 	.byte	0x03, 0x19
        /*001a*/ 	.short	0x01d0


	//----- nvinfo : EIATTR_KPARAM_INFO
	.align		4
        /*001c*/ 	.byte	0x04, 0x17
        /*001e*/ 	.short	(.L_184 - .L_183)
.L_183:
        /*0020*/ 	.word	0x00000000
        /*0024*/ 	.short	0x0000
        /*0026*/ 	.short	0x0000
        /*0028*/ 	.byte	0x00, 0xf0, 0x41, 0x07


	//----- nvinfo : EIATTR_MAXREG_COUNT
	.align		4
.L_184:
        /*002c*/ 	.byte	0x03, 0x1b
        /*002e*/ 	.short	0x00ff


	//----- nvinfo : EIATTR_NUM_BARRIERS
	.align		4
        /*0030*/ 	.byte	0x02, 0x4c
        /*0032*/ 	.byte	0x01
	.zero		1


	//----- nvinfo : EIATTR_MERCURY_ISA_VERSION
	.align		4
        /*0034*/ 	.byte	0x03, 0x5f
        /*0036*/ 	.short	0x0000


	//----- nvinfo : EIATTR_COOP_GROUP_MASK_REGIDS
	.align		4
        /*0038*/ 	.byte	0x04, 0x29
        /*003a*/ 	.short	(.L_186 - .L_185)


	//   ....[0]....
.L_185:
        /*003c*/ 	.word	0xffffffff


	//   ....[1]....
        /*0040*/ 	.word	0xffffffff


	//   ....[2]....
        /*0044*/ 	.word	0xffffffff


	//   ....[3]....
        /*0048*/ 	.word	0xffffffff


	//   ....[4]....
        /*004c*/ 	.word	0xffffffff


	//   ....[5]....
        /*0050*/ 	.word	0xffffffff


	//   ....[6]....
        /*0054*/ 	.word	0xffffffff


	//   ....[7]....
        /*0058*/ 	.word	0xffffffff


	//   ....[8]....
        /*005c*/ 	.word	0xffffffff


	//   ....[9]....
        /*0060*/ 	.word	0xffffffff


	//   ....[10]....
        /*0064*/ 	.word	0xffffffff


	//   ....[11]....
        /*0068*/ 	.word	0xffffffff


	//----- nvinfo : EIATTR_COOP_GROUP_INSTR_OFFSETS
	.align		4
.L_186:
        /*006c*/ 	.byte	0x04, 0x28
        /*006e*/ 	.short	(.L_188 - .L_187)


	//   ....[0]....
.L_187:
        /*0070*/ 	.word	0x000026e0


	//   ....[1]....
        /*0074*/ 	.word	0x00002700


	//   ....[2]....
        /*0078*/ 	.word	0x000027a0


	//   ....[3]....
        /*007c*/ 	.word	0x000027b0


	//   ....[4]....
        /*0080*/ 	.word	0x00004790


	//   ....[5]....
        /*0084*/ 	.word	0x000047b0


	//   ....[6]....
        /*0088*/ 	.word	0x000047e0


	//   ....[7]....
        /*008c*/ 	.word	0x000047f0


	//   ....[8]....
        /*0090*/ 	.word	0x00005eb0


	//   ....[9]....
        /*0094*/ 	.word	0x00005ef0


	//   ....[10]....
        /*0098*/ 	.word	0x00005f30


	//   ....[11]....
        /*009c*/ 	.word	0x00005f50


	//----- nvinfo : EIATTR_EXIT_INSTR_OFFSETS
	.align		4
.L_188:
        /*00a0*/ 	.byte	0x04, 0x1c
        /*00a2*/ 	.short	(.L_190 - .L_189)


	//   ....[0]....
.L_189:
        /*00a4*/ 	.word	0x000002e0


	//   ....[1]....
        /*00a8*/ 	.word	0x00007720


	//   ....[2]....
        /*00ac*/ 	.word	0x00007800


	//   ....[3]....
        /*00b0*/ 	.word	0x00008120


	//   ....[4]....
        /*00b4*/ 	.word	0x000081a0


	//----- nvinfo : EIATTR_CTAIDZ_USED
	.align		4
.L_190:
        /*00b8*/ 	.byte	0x01, 0x04
	.zero		2


	//----- nvinfo : EIATTR_CRS_STACK_SIZE
	.align		4
        /*00bc*/ 	.byte	0x04, 0x1e
        /*00be*/ 	.short	(.L_192 - .L_191)
.L_191:
        /*00c0*/ 	.word	0x00000000
.L_192:


//--------------------- .nv.info._ZN5flash16flash_fwd_kernelI23Flash_fwd_kernel_traitsILi192ELi128ELi64ELi8ELb0ELb0EN7cutlass6half_tE19Flash_kernel_traitsILi192ELi128ELi64ELi8ES3_EELb0ELb0ELb0ELb0ELb0ELb1ELb1ELb0EEEvNS_16Flash_fwd_paramsE --------------------------
	.section	.nv.info._ZN5flash16flash_fwd_kernelI23Flash_fwd_kernel_traitsILi192ELi128ELi64ELi8ELb0ELb0EN7cutlass6half_tE19Flash_kernel_traitsILi192ELi128ELi64ELi8ES3_EELb0ELb0ELb0ELb0ELb0ELb1ELb1ELb0EEEvNS_16Flash_fwd_paramsE,"",@"SHT_CUDA_INFO"
	.sectionflags	@""
	.align	4


	//----- nvinfo : EIATTR_CUDA_API_VERSION
	.align		4
        /*0000*/ 	.byte	0x04, 0x37
        /*0002*/ 	.short	(.L_194 - .L_193)
.L_193:
        /*0004*/ 	.word	0x00000082


	//----- nvinfo : EIATTR_SW2861232_WAR
	.align		4
.L_194:
        /*0008*/ 	.byte	0x01, 0x35
	.zero		2


	//----- nvinfo : EIATTR_PARAM_CBANK
	.align		4
        /*000c*/ 	.byte	0x04, 0x0a
        /*000e*/ 	.short	(.L_196 - .L_195)
	.align		4
.L_195:
        /*0010*/ 	.word	index@(.nv.constant0._ZN5flash16flash_fwd_kernelI23Flash_fwd_kernel_traitsILi192ELi128ELi64ELi8ELb0ELb0EN7cutlass6half_tE19Flash_kernel_traitsILi192ELi128ELi64ELi8ES3_EELb0ELb0ELb0ELb0ELb0ELb1ELb1ELb0EEEvNS_16Flash_fwd_paramsE)
        /*0014*/ 	.short	0x0160
        /*0016*/ 	.short	0x01d0


	//----- nvinfo : EIATTR_CBANK_PARAM_SIZE
	.align		4
.L_196:
        /*0018*/ 	.byte	0x03, 0x19
        /*001a*/ 	.short	0x01d0


	//----- nvinfo : EIATTR_KPARAM_INFO
	.align		4
        /*001c*/ 	.byte	0x04, 0x17
        /*001e*/ 	.short	(.L_198 - .L_197)
.L_197:
        /*0020*/ 	.word	0x00000000
        /*0024*/ 	.short	0x0000
        /*0026*/ 	.short	0x0000
        /*0028*/ 	.byte	0x00, 0xf0, 0x41, 0x07


	//----- nvinfo : EIATTR_MAXREG_COUNT
	.align		4
.L_198:
        /*002c*/ 	.byte	0x03, 0x1b
        /*002e*/ 	.short	0x00ff


	//----- nvinfo : EIATTR_NUM_BARRIERS
	.align		4
        /*0030*/ 	.byte	0x02, 0x4c
        /*0032*/ 	.byte	0x01
	.zero		1


	//----- nvinfo : EIATTR_MERCURY_ISA_VERSION
	.align		4
        /*0034*/ 	.byte	0x03, 0x5f
        /*0036*/ 	.short	0x0000


	//----- nvinfo : EIATTR_COOP_GROUP_MASK_REGIDS
	.align		4
        /*0038*/ 	.byte	0x04, 0x29
        /*003a*/ 	.short	(.L_200 - .L_199)


	//   ....[0]....
.L_199:
        /*003c*/ 	.word	0xffffffff


	//   ....[1]....
        /*0040*/ 	.word	0xffffffff


	//   ....[2]....
        /*0044*/ 	.word	0xffffffff


	//   ....[3]....
        /*0048*/ 	.word	0xffffffff


	//   ....[4]....
        /*004c*/ 	.word	0xffffffff


	//   ....[5]....
        /*0050*/ 	.word	0xffffffff


	//   ....[6]....
        /*0054*/ 	.word	0xffffffff


	//   ....[7]....
        /*0058*/ 	.word	0xffffffff


	//   ....[8]....
        /*005c*/ 	.word	0xffffffff


	//   ....[9]....
        /*0060*/ 	.word	0xffffffff


	//   ....[10]....
        /*0064*/ 	.word	0xffffffff


	//   ....[11]....
        /*0068*/ 	.word	0xffffffff


	//----- nvinfo : EIATTR_COOP_GROUP_INSTR_OFFSETS
	.align		4
.L_200:
        /*006c*/ 	.byte	0x04, 0x28
        /*006e*/ 	.short	(.L_202 - .L_201)


	//   ....[0]....
.L_201:
        /*0070*/ 	.word	0x00002ae0


	//   ....[1]....
        /*0074*/ 	.word	0x00002b00


	//   ....[2]....
        /*0078*/ 	.word	0x00002ba0


	//   ....[3]....
        /*007c*/ 	.word	0x00002bb0


	//   ....[4]....
        /*0080*/ 	.word	0x00004fc0


	//   ....[5]....
        /*0084*/ 	.word	0x00004fd0


	//   ....[6]....
        /*0088*/ 	.word	0x00005020


	//   ....[7]....
        /*008c*/ 	.word	0x00005030


	//   ....[8]....
        /*0090*/ 	.word	0x000066b0


	//   ....[9]....
        /*0094*/ 	.word	0x000066f0


	//   ....[10]....
        /*0098*/ 	.word	0x00006730


	//   ....[11]....
        /*009c*/ 	.word	0x00006750


	//----- nvinfo : EIATTR_EXIT_INSTR_OFFSETS
	.align		4
.L_202:
        /*00a0*/ 	.byte	0x04, 0x1c
        /*00a2*/ 	.short	(.L_204 - .L_203)


	//   ....[0]....
.L_203:
        /*00a4*/ 	.word	0x000002e0


	//   ....[1]....
        /*00a8*/ 	.word	0x00007f30


	//   ....[2]....
        /*00ac*/ 	.word	0x00008010


	//   ....[3]....
        /*00b0*/ 	.word	0x00008930


	//   ....[4]....
        /*00b4*/ 	.word	0x000089b0


	//----- nvinfo : EIATTR_CTAIDZ_USED
	.align		4
.L_204:
        /*00b8*/ 	.byte	0x01, 0x04
	.zero		2


	//----- nvinfo : EIATTR_CRS_STACK_SIZE
	.align		4
        /*00bc*/ 	.byte	0x04, 0x1e
        /*00be*/ 	.short	(.L_206 - .L_205)
.L_205:
        /*00c0*/ 	.word	0x00000000
.L_206:


//--------------------- .nv.info._ZN5flash16flash_fwd_kernelI23Flash_fwd_kernel_traitsILi192ELi128ELi64ELi8ELb0ELb0EN7cutlass6half_tE19Flash_kernel_traitsILi192ELi128ELi64ELi8ES3_EELb0ELb0ELb0ELb0ELb0ELb0ELb0ELb0EEEvNS_16Flash_fwd_paramsE --------------------------
	.section	.nv.info._ZN5flash16flash_fwd_kernelI23Flash_fwd_kernel_traitsILi192ELi128ELi64ELi8ELb0ELb0EN7cutlass6half_tE19Flash_kernel_traitsILi192ELi128ELi64ELi8ES3_EELb0ELb0ELb0ELb0ELb0ELb0ELb0ELb0EEEvNS_16Flash_fwd_paramsE,"",@"SHT_CUDA_INFO"
	.sectionflags	@""
	.align	4


	//----- nvinfo : EIATTR_CUDA_API_VERSION
	.align		4
        /*0000*/ 	.byte	0x04, 0x37
        /*0002*/ 	.short	(.L_208 - .L_207)
.L_207:
        /*0004*/ 	.word	0x00000082


	//----- nvinfo : EIATTR_SW2861232_WAR
	.align		4
.L_208:
        /*0008*/ 	.byte	0x01, 0x35
	.zero		2


	//----- nvinfo : EIATTR_PARAM_CBANK
	.align		4
        /*000c*/ 	.byte	0x04, 0x0a
        /*000e*/ 	.short	(.L_210 - .L_209)
	.align		4
.L_209:
        /*0010*/ 	.word	index@(.nv.constant0._ZN5flash16flash_fwd_kernelI23Flash_fwd_kernel_traitsILi192ELi128ELi64ELi8ELb0ELb0EN7cutlass6half_tE19Flash_kernel_traitsILi192ELi128ELi64ELi8ES3_EELb0ELb0ELb0ELb0ELb0ELb0ELb0ELb0EEEvNS_16Flash_fwd_paramsE)
        /*0014*/ 	.short	0x0160
        /*0016*/ 	.short	0x01d0


	//----- nvinfo : EIATTR_CBANK_PARAM_SIZE
	.align		4
.L_210:
        /*0018*/ 	.byte	0x03, 0x19
        /*001a*/ 	.short	0x01d0


	//----- nvinfo : EIATTR_KPARAM_INFO
	.align		4
        /*001c*/ 	.byte	0x04, 0x17
        /*001e*/ 	.short	(.L_212 - .L_211)
.L_211:
        /*0020*/ 	.word	0x00000000
        /*0024*/ 	.short	0x0000
        /*0026*/ 	.short	0x0000
        /*0028*/ 	.byte	0x00, 0xf0, 0x41, 0x07


	//----- nvinfo : EIATTR_MAXREG_COUNT
	.align		4
.L_212:
        /*002c*/ 	.byte	0x03, 0x1b
        /*002e*/ 	.short	0x00ff


	//----- nvinfo : EIATTR_NUM_BARRIERS
	.align		4
        /*0030*/ 	.byte	0x02, 0x4c
        /*0032*/ 	.byte	0x01
	.zero		1


	//----- nvinfo : EIATTR_MERCURY_ISA_VERSION
	.align		4
        /*0034*/ 	.byte	0x03, 0x5f
        /*0036*/ 	.short	0x0000


	//----- nvinfo : EIATTR_COOP_GROUP_MASK_REGIDS
	.align		4
        /*0038*/ 	.byte	0x04, 0x29
        /*003a*/ 	.short	(.L_214 - .L_213)


	//   ....[0]....
.L_213:
        /*003c*/ 	.word	0xffffffff


	//   ....[1]....
        /*0040*/ 	.word	0xffffffff


	//   ....[2]....
        /*0044*/ 	.word	0xffffffff


	//   ....[3]....
        /*0048*/ 	.word	0xffffffff


	//   ....[4]....
        /*004c*/ 	.word	0xffffffff


	//   ....[5]....
        /*0050*/ 	.word	0xffffffff


	//   ....[6]....
        /*0054*/ 	.word	0xffffffff


	//   ....[7]....
        /*0058*/ 	.word	0xffffffff


	//   ....[8]....
        /*005c*/ 	.word	0xffffffff


	//   ....[9]....
        /*0060*/ 	.word	0xffffffff


	//   ....[10]....
        /*0064*/ 	.word	0xffffffff


	//   ....[11]....
        /*0068*/ 	.word	0xffffffff


	//----- nvinfo : EIATTR_COOP_GROUP_INSTR_OFFSETS
	.align		4
.L_214:
        /*006c*/ 	.byte	0x04, 0x28
        /*006e*/ 	.short	(.L_216 - .L_215)


	//   ....[0]....
.L_215:
        /*0070*/ 	.word	0x00003430


	//   ....[1]....
        /*0074*/ 	.word	0x00003450


	//   ....[2]....
        /*0078*/ 	.word	0x000034f0


	//   ....[3]....
        /*007c*/ 	.word	0x00003500


	//   ....[4]....
        /*0080*/ 	.word	0x000058e0


	//   ....[5]....
        /*0084*/ 	.word	0x00005900


	//   ....[6]....
        /*0088*/ 	.word	0x00005930


	//   ....[7]....
        /*008c*/ 	.word	0x00005940


	//   ....[8]....
        /*0090*/ 	.word	0x00007000


	//   ....[9]....
        /*0094*/ 	.word	0x00007040


	//   ....[10]....
        /*0098*/ 	.word	0x00007080


	//   ....[11]....
        /*009c*/ 	.word	0x000070a0


	//----- nvinfo : EIATTR_EXIT_INSTR_OFFSETS
	.align		4
.L_216:
        /*00a0*/ 	.byte	0x04, 0x1c
        /*00a2*/ 	.short	(.L_218 - .L_217)


	//   ....[0]....
.L_217:
        /*00a4*/ 	.word	0x000002e0


	//   ....[1]....
        /*00a8*/ 	.word	0x00008950


	//   ....[2]....
        /*00ac*/ 	.word	0x00008a40


	//   ....[3]....
        /*00b0*/ 	.word	0x00008a60


	//   ....[4]....
        /*00b4*/ 	.word	0x00009450


	//   ....[5]....
        /*00b8*/ 	.word	0x000094d0


	//----- nvinfo : EIATTR_CTAIDZ_USED
	.align		4
.L_218:
        /*00bc*/ 	.byte	0x01, 0x04
	.zero		2


	//----- nvinfo : EIATTR_CRS_STACK_SIZE
	.align		4
        /*00c0*/ 	.byte	0x04, 0x1e
        /*00c2*/ 	.short	(.L_220 - .L_219)
.L_219:
        /*00c4*/ 	.word	0x00000000
.L_220:


//--------------------- .nv.info._ZN5flash16flash_fwd_kernelI23Flash_fwd_kernel_traitsILi192ELi128ELi64ELi8ELb0ELb0EN7cutlass6half_tE19Flash_kernel_traitsILi192ELi128ELi64ELi8ES3_EELb0ELb0ELb0ELb0ELb0ELb0ELb1ELb0EEEvNS_16Flash_fwd_paramsE --------------------------
	.section	.nv.info._ZN5flash16flash_fwd_kernelI23Flash_fwd_kernel_traitsILi192ELi128ELi64ELi8ELb0ELb0EN7cutlass6half_tE19Flash_kernel_traitsILi192ELi128ELi64ELi8ES3_EELb0ELb0ELb0ELb0ELb0ELb0ELb1ELb0EEEvNS_16Flash_fwd_paramsE,"",@"SHT_CUDA_INFO"
	.sectionflags	@""
	.align	4


	//----- nvinfo : EIATTR_CUDA_API_VERSION
	.align		4
        /*0000*/ 	.byte	0x04, 0x37
        /*0002*/ 	.short	(.L_222 - .L_221)
.L_221:
        /*0004*/ 	.word	0x00000082


	//----- nvinfo : EIATTR_SW2861232_WAR
	.align		4
.L_222:
        /*0008*/ 	.byte	0x01, 0x35
	.zero		2


	//----- nvinfo : EIATTR_PARAM_CBANK
	.align		4
        /*000c*/ 	.byte	0x04, 0x0a
        /*000e*/ 	.short	(.L_224 - .L_223)
	.align		4
.L_223:
        /*0010*/ 	.word	index@(.nv.constant0._ZN5flash16flash_fwd_kernelI23Flash_fwd_kernel_traitsILi192ELi128ELi64ELi8ELb0ELb0EN7cutlass6half_tE19Flash_kernel_traitsILi192ELi128ELi64ELi8ES3_EELb0ELb0ELb0ELb0ELb0ELb0ELb1ELb0EEEvNS_16Flash_fwd_paramsE)
        /*0014*/ 	.short	0x0160
        /*0016*/ 	.short	0x01d0


	//----- nvinfo : EIATTR_CBANK_PARAM_SIZE
	.align		4
.L_224:
        /*0018*/ 	.byte	0x03, 0x19
        /*001a*/ 	.short	0x01d0


	//----- nvinfo : EIATTR_KPARAM_INFO
	.align		4
        /*001c*/ 	.byte	0x04, 0x17
        /*001e*/ 	.short	(.L_226 - .L_225)
.L_225:
        /*0020*/ 	.word	0x00000000
        /*0024*/ 	.short	0x0000
        /*0026*/ 	.short	0x0000
        /*0028*/ 	.byte	0x00, 0xf0, 0x41, 0x07


	//----- nvinfo : EIATTR_MAXREG_COUNT
	.align		4
.L_226:
        /*002c*/ 	.byte	0x03, 0x1b
        /*002e*/ 	.short	0x00ff


	//----- nvinfo : EIATTR_NUM_BARRIERS
	.align		4
        /*0030*/ 	.byte	0x02, 0x4c
        /*0032*/ 	.byte	0x01
	.zero		1


	//----- nvinfo : EIATTR_MERCURY_ISA_VERSION
	.align		4
        /*0034*/ 	.byte	0x03, 0x5f
        /*0036*/ 	.short	0x0000


	//----- nvinfo : EIATTR_COOP_GROUP_MASK_REGIDS
	.align		4
        /*0038*/ 	.byte	0x04, 0x29
        /*003a*/ 	.short	(.L_228 - .L_227)


	//   ....[0]....
.L_227:
        /*003c*/ 	.word	0xffffffff


	//   ....[1]....
        /*0040*/ 	.word	0xffffffff


	//   ....[2]....
        /*0044*/ 	.word	0xffffffff


	//   ....[3]....
        /*0048*/ 	.word	0xffffffff


	//   ....[4]....
        /*004c*/ 	.word	0xffffffff


	//   ....[5]....
        /*0050*/ 	.word	0xffffffff


	//   ....[6]....
        /*0054*/ 	.word	0xffffffff


	//   ....[7]....
        /*0058*/ 	.word	0xffffffff


	//   ....[8]....
        /*005c*/ 	.word	0xffffffff


	//   ....[9]....
        /*0060*/ 	.word	0xffffffff


	//   ....[10]....
        /*0064*/ 	.word	0xffffffff


	//   ....[11]....
        /*0068*/ 	.word	0xffffffff


	//----- nvinfo : EIATTR_COOP_GROUP_INSTR_OFFSETS
	.align		4
.L_228:
        /*006c*/ 	.byte	0x04, 0x28
        /*006e*/ 	.short	(.L_230 - .L_229)


	//   ....[0]....
.L_229:
        /*0070*/ 	.word	0x00003830


	//   ....[1]....
        /*0074*/ 	.word	0x00003850


	//   ....[2]....
        /*0078*/ 	.word	0x000038f0


	//   ....[3]....
        /*007c*/ 	.word	0x00003900


	//   ....[4]....
        /*0080*/ 	.word	0x00006110


	//   ....[5]....
        /*0084*/ 	.word	0x00006120


	//   ....[6]....
        /*0088*/ 	.word	0x00006170


	//   ....[7]....
        /*008c*/ 	.word	0x00006180


	//   ....[8]....
        /*0090*/ 	.word	0x00007800


	//   ....[9]....
        /*0094*/ 	.word	0x00007840


	//   ....[10]....
        /*0098*/ 	.word	0x00007880


	//   ....[11]....
        /*009c*/ 	.word	0x000078a0


	//----- nvinfo : EIATTR_EXIT_INSTR_OFFSETS
	.align		4
.L_230:
        /*00a0*/ 	.byte	0x04, 0x1c
        /*00a2*/ 	.short	(.L_232 - .L_231)


	//   ....[0]....
.L_231:
        /*00a4*/ 	.word	0x000002e0


	//   ....[1]....
        /*00a8*/ 	.word	0x00009150


	//   ....[2]....
        /*00ac*/ 	.word	0x00009240


	//   ....[3]....
        /*00b0*/ 	.word	0x00009260


	//   ....[4]....
        /*00b4*/ 	.word	0x00009c50


	//   ....[5]....
        /*00b8*/ 	.word	0x00009cd0


	//----- nvinfo : EIATTR_CTAIDZ_USED
	.align		4
.L_232:
        /*00bc*/ 	.byte	0x01, 0x04
	.zero		2


	//----- nvinfo : EIATTR_CRS_STACK_SIZE
	.align		4
        /*00c0*/ 	.byte	0x04, 0x1e
        /*00c2*/ 	.short	(.L_234 - .L_233)
.L_233:
        /*00c4*/ 	.word	0x00000000
.L_234:


//--------------------- .nv.info._ZN5flash16flash_fwd_kernelI23Flash_fwd_kernel_traitsILi192ELi128ELi64ELi8ELb0ELb0EN7cutlass6half_tE19Flash_kernel_traitsILi192ELi128ELi64ELi8ES3_EELb0ELb0ELb0ELb1ELb0ELb0ELb0ELb0EEEvNS_16Flash_fwd_paramsE --------------------------
	.section	.nv.info._ZN5flash16flash_fwd_kernelI23Flash_fwd_kernel_traitsILi192ELi128ELi64ELi8ELb0ELb0EN7cutlass6half_tE19Flash_kernel_traitsILi192ELi128ELi64ELi8ES3_EELb0ELb0ELb0ELb1ELb0ELb0ELb0ELb0EEEvNS_16Flash_fwd_paramsE,"",@"SHT_CUDA_INFO"
	.sectionflags	@""
	.align	4


	//----- nvinfo : EIATTR_CUDA_API_VERSION
	.align		4
        /*0000*/ 	.byte	0x04, 0x37
        /*0002*/ 	.short	(.L_236 - .L_235)
.L_235:
        /*0004*/ 	.word	0x00000082


	//----- nvinfo : EIATTR_SW2861232_WAR
	.align		4
.L_236:
        /*0008*/ 	.byte	0x01, 0x35
	.zero		2


	//----- nvinfo : EIATTR_PARAM_CBANK
	.align		4
        /*000c*/ 	.byte	0x04, 0x0a
        /*000e*/ 	.short	(.L_238 - .L_237)
	.align		4
.L_237:
        /*0010*/ 	.word	index@(.nv.constant0._ZN5flash16flash_fwd_kernelI23Flash_fwd_kernel_traitsILi192ELi128ELi64ELi8ELb0ELb0EN7cutlass6half_tE19Flash_kernel_traitsILi192ELi128ELi64ELi8ES3_EELb0ELb0ELb0ELb1ELb0ELb0ELb0ELb0EEEvNS_16Flash_fwd_paramsE)
        /*0014*/ 	.short	0x0160
        /*0016*/ 	.short	0x01d0


	//----- nvinfo : EIATTR_CBANK_PARAM_SIZE
	.align		4
.L_238:
        /*0018*/ 	.byte	0x03, 0x19
        /*001a*/ 	.short	0x01d0


	//----- nvinfo : EIATTR_KPARAM_INFO
	.align		4
        /*001c*/ 	.byte	0x04, 0x17
        /*001e*/ 	.short	(.L_240 - .L_239)
.L_239:
        /*0020*/ 	.word	0x00000000
        /*0024*/ 	.short	0x0000
        /*0026*/ 	.short	0x0000
        /*0028*/ 	.byte	0x00, 0xf0, 0x41, 0x07


	//----- nvinfo : EIATTR_MAXREG_COUNT
	.align		4
.L_240:
        /*002c*/ 	.byte	0x03, 0x1b
        /*002e*/ 	.short	0x00ff


	//----- nvinfo : EIATTR_NUM_BARRIERS
	.align		4
        /*0030*/ 	.byte	0x02, 0x4c
        /*0032*/ 	.byte	0x01
	.zero		1


	//----- nvinfo : EIATTR_MERCURY_ISA_VERSION
	.align		4
        /*0034*/ 	.byte	0x03, 0x5f
        /*0036*/ 	.short	0x0000


	//----- nvinfo : EIATTR_COOP_GROUP_MASK_REGIDS
	.align		4
        /*0038*/ 	.byte	0x04, 0x29
        /*003a*/ 	.short	(.L_242 - .L_241)


	//   ....[0]....
.L_241:
        /*003c*/ 	.word	0xffffffff


	//   ....[1]....
        /*0040*/ 	.word	0xffffffff


	//   ....[2]....
        /*0044*/ 	.word	0xffffffff


	//   ....[3]....
        /*0048*/ 	.word	0xffffffff


	//   ....[4]....
        /*004c*/ 	.word	0xffffffff


	//   ....[5]....
        /*0050*/ 	.word	0xffffffff


	//   ....[6]....
        /*0054*/ 	.word	0xffffffff


	//   ....[7]....
        /*0058*/ 	.word	0xffffffff


	//   ....[8]....
        /*005c*/ 	.word	0xffffffff


	//   ....[9]....
        /*0060*/ 	.word	0xffffffff


	//   ....[10]....
        /*0064*/ 	.word	0xffffffff


	//   ....[11]....
        /*0068*/ 	.word	0xffffffff


	//----- nvinfo : EIATTR_COOP_GROUP_INSTR_OFFSETS
	.align		4
.L_242:
        /*006c*/ 	.byte	0x04, 0x28
        /*006e*/ 	.short	(.L_244 - .L_243)


	//   ....[0]....
.L_243:
        /*0070*/ 	.word	0x00003e90


	//   ....[1]....
        /*0074*/ 	.word	0x00003eb0


	//   ....[2]....
        /*0078*/ 	.word	0x00003f50


	//   ....[3]....
        /*007c*/ 	.word	0x00003f60


	//   ....[4]....
        /*0080*/ 	.word	0x00006a00


	//   ....[5]....
        /*0084*/ 	.word	0x00006a10


	//   ....[6]....
        /*0088*/ 	.word	0x00006a40


	//   ....[7]....
        /*008c*/ 	.word	0x00006a60


	//   ....[8]....
        /*0090*/ 	.word	0x00008130


	//   ....[9]....
        /*0094*/ 	.word	0x00008170


	//   ....[10]....
        /*0098*/ 	.word	0x000081d0


	//   ....[11]....
        /*009c*/ 	.word	0x000081e0


	//----- nvinfo : EIATTR_EXIT_INSTR_OFFSETS
	.align		4
.L_244:
        /*00a0*/ 	.byte	0x04, 0x1c
        /*00a2*/ 	.short	(.L_246 - .L_245)


	//   ....[0]....
.L_245:
        /*00a4*/ 	.word	0x000002e0


	//   ....[1]....
        /*00a8*/ 	.word	0x00009a50


	//   ....[2]....
        /*00ac*/ 	.word	0x00009b50


	//   ....[3]....
        /*00b0*/ 	.word	0x00009b70


	//   ....[4]....
        /*00b4*/ 	.word	0x0000a570


	//   ....[5]....
        /*00b8*/ 	.word	0x0000a5f0


	//----- nvinfo : EIATTR_CTAIDZ_USED
	.align		4
.L_246:
        /*00bc*/ 	.byte	0x01, 0x04
	.zero		2


	//----- nvinfo : EIATTR_CRS_STACK_SIZE
	.align		4
        /*00c0*/ 	.byte	0x04, 0x1e
        /*00c2*/ 	.short	(.L_248 - .L_247)
.L_247:
        /*00c4*/ 	.word	0x00000000
.L_248:


//--------------------- .nv.info._ZN5flash16flash_fwd_kernelI23Flash_fwd_kernel_traitsILi192ELi128ELi64ELi8ELb0ELb0EN7cutlass6half_tE19Flash_kernel_traitsILi192ELi128ELi64ELi8ES3_EELb0ELb0ELb0ELb1ELb0ELb0ELb1ELb0EEEvNS_16Flash_fwd_paramsE --------------------------
	.section	.nv.info._ZN5flash16flash_fwd_kernelI23Flash_fwd_kernel_traitsILi192ELi128ELi64ELi8ELb0ELb0EN7cutlass6half_tE19Flash_kernel_traitsILi192ELi128ELi64ELi8ES3_EELb0ELb0ELb0ELb1ELb0ELb0ELb1ELb0EEEvNS_16Flash_fwd_paramsE,"",@"SHT_CUDA_INFO"
	.sectionflags	@""
	.align	4


	//----- nvinfo : EIATTR_CUDA_API_VERSION
	.align		4
        /*0000*/ 	.byte	0x04, 0x37
        /*0002*/ 	.short	(.L_250 - .L_249)
.L_249:
        /*0004*/ 	.word	0x00000082


	//----- nvinfo : EIATTR_SW2861232_WAR
	.align		4
.L_250:
        /*0008*/ 	.byte	0x01, 0x35
	.zero		2


	//----- nvinfo : EIATTR_PARAM_CBANK
	.align		4
        /*000c*/ 	.byte	0x04, 0x0a
        /*000e*/ 	.short	(.L_252 - .L_251)
	.align		4
.L_251:
        /*0010*/ 	.word	index@(.nv.constant0._ZN5flash16flash_fwd_kernelI23Flash_fwd_kernel_traitsILi192ELi128ELi64ELi8ELb0ELb0EN7cutlass6half_tE19Flash_kernel_traitsILi192ELi128ELi64ELi8ES3_EELb0ELb0ELb0ELb1ELb0ELb0ELb1ELb0EEEvNS_16Flash_fwd_paramsE)
        /*0014*/ 	.short	0x0160
        /*0016*/ 	.short	0x01d0


	//----- nvinfo : EIATTR_CBANK_PARAM_SIZE
	.align		4
.L_252:
        /*0018*/ 	.byte	0x03, 0x19
        /*001a*/ 	.short	0x01d0


	//----- nvinfo : EIATTR_KPARAM_INFO
	.align		4
        /*001c*/ 	.byte	0x04, 0x17
        /*001e*/ 	.short	(.L_254 - .L_253)
.L_253:
        /*0020*/ 	.word	0x00000000
        /*0024*/ 	.short	0x0000
        /*0026*/ 	.short	0x0000
        /*0028*/ 	.byte	0x00, 0xf0, 0x41, 0x07


	//----- nvinfo : EIATTR_MAXREG_COUNT
	.align		4
.L_254:
        /*002c*/ 	.byte	0x03, 0x1b
        /*002e*/ 	.short	0x00ff


	//----- nvinfo : EIATTR_NUM_BARRIERS
	.align		4
        /*0030*/ 	.byte	0x02, 0x4c
        /*0032*/ 	.byte	0x01
	.zero		1


	//----- nvinfo : EIATTR_MERCURY_ISA_VERSION
	.align		4
        /*0034*/ 	.byte	0x03, 0x5f
        /*0036*/ 	.short	0x0000


	//----- nvinfo : EIATTR_COOP_GROUP_MASK_REGIDS
	.align		4
        /*0038*/ 	.byte	0x04, 0x29
        /*003a*/ 	.short	(.L_256 - .L_255)


	//   ....[0]....
.L_255:
        /*003c*/ 	.word	0xffffffff


	//   ....[1]....
        /*0040*/ 	.word	0xffffffff


	//   ....[2]....
        /*0044*/ 	.word	0xffffffff


	//   ....[3]....
        /*0048*/ 	.word	0xffffffff


	//   ....[4]....
        /*004c*/ 	.word	0xffffffff


	//   ....[5]....
        /*0050*/ 	.word	0xffffffff


	//   ....[6]....
        /*0054*/ 	.word	0xffffffff


	//   ....[7]....
        /*0058*/ 	.word	0xffffffff


	//   ....[8]....
        /*005c*/ 	.word	0xffffffff


	//   ....[9]....
        /*0060*/ 	.word	0xffffffff


	//   ....[10]....
        /*0064*/ 	.word	0xffffffff


	//   ....[11]....
        /*0068*/ 	.word	0xffffffff


	//----- nvinfo : EIATTR_COOP_GROUP_INSTR_OFFSETS
	.align		4
.L_256:
        /*006c*/ 	.byte	0x04, 0x28
        /*006e*/ 	.short	(.L_258 - .L_257)


	//   ....[0]....
.L_257:
        /*0070*/ 	.word	0x00004300


	//   ....[1]....
        /*0074*/ 	.word	0x00004320


	//   ....[2]....
        /*0078*/ 	.word	0x000043c0


	//   ....[3]....
        /*007c*/ 	.word	0x000043d0


	//   ....[4]....
        /*0080*/ 	.word	0x00007260


	//   ....[5]....
        /*0084*/ 	.word	0x00007280


	//   ....[6]....
        /*0088*/ 	.word	0x000072a0


	//   ....[7]....
        /*008c*/ 	.word	0x000072c0


	//   ....[8]....
        /*0090*/ 	.word	0x000089a0


	//   ....[9]....
        /*0094*/ 	.word	0x000089e0


	//   ....[10]....
        /*0098*/ 	.word	0x00008a40


	//   ....[11]....
        /*009c*/ 	.word	0x00008a50


	//----- nvinfo : EIATTR_EXIT_INSTR_OFFSETS
	.align		4
.L_258:
        /*00a0*/ 	.byte	0x04, 0x1c
        /*00a2*/ 	.short	(.L_260 - .L_259)


	//   ....[0]....
.L_259:
        /*00a4*/ 	.word	0x000002e0


	//   ....[1]....
        /*00a8*/ 	.word	0x0000a2c0


	//   ....[2]....
        /*00ac*/ 	.word	0x0000a3c0


	//   ....[3]....
        /*00b0*/ 	.word	0x0000a3e0


	//   ....[4]....
        /*00b4*/ 	.word	0x0000ade0


	//   ....[5]....
        /*00b8*/ 	.word	0x0000ae60


	//----- nvinfo : EIATTR_CTAIDZ_USED
	.align		4
.L_260:
        /*00bc*/ 	.byte	0x01, 0x04
	.zero		2


	//----- nvinfo : EIATTR_CRS_STACK_SIZE
	.align		4
        /*00c0*/ 	.byte	0x04, 0x1e
        /*00c2*/ 	.short	(.L_262 - .L_261)
.L_261:
        /*00c4*/ 	.word	0x00000000
.L_262:


//--------------------- .nv.info._ZN5flash16flash_fwd_kernelI23Flash_fwd_kernel_traitsILi192ELi128ELi64ELi8ELb0ELb0EN7cutlass6half_tE19Flash_kernel_traitsILi192ELi128ELi64ELi8ES3_EELb0ELb0ELb1ELb0ELb0ELb1ELb0ELb0EEEvNS_16Flash_fwd_paramsE --------------------------
	.section	.nv.info._ZN5flash16flash_fwd_kernelI23Flash_fwd_kernel_traitsILi192ELi128ELi64ELi8ELb0ELb0EN7cutlass6half_tE19Flash_kernel_traitsILi192ELi128ELi64ELi8ES3_EELb0ELb0ELb1ELb0ELb0ELb1ELb0ELb0EEEvNS_16Flash_fwd_paramsE,"",@"SHT_CUDA_INFO"
	.sectionflags	@""
	.align	4


	//----- nvinfo : EIATTR_CUDA_API_VERSION
	.align		4
        /*0000*/ 	.byte	0x04, 0x37
        /*0002*/ 	.short	(.L_264 - .L_263)
.L_263:
        /*0004*/ 	.word	0x00000082


	//----- nvinfo : EIATTR_SW2861232_WAR
	.align		4
.L_264:
        /*0008*/ 	.byte	0x01, 0x35
	.zero		2


	//----- nvinfo : EIATTR_PARAM_CBANK
	.align		4
        /*000c*/ 	.byte	0x04, 0x0a
        /*000e*/ 	.short	(.L_266 - .L_265)
	.align		4
.L_265:
        /*0010*/ 	.word	index@(.nv.constant0._ZN5flash16flash_fwd_kernelI23Flash_fwd_kernel_traitsILi192ELi128ELi64ELi8ELb0ELb0EN7cutlass6half_tE19Flash_kernel_traitsILi192ELi128ELi64ELi8ES3_EELb0ELb0ELb1ELb0ELb0ELb1ELb0ELb0EEEvNS_16Flash_fwd_paramsE)
        /*0014*/ 	.short	0x0160
        /*0016*/ 	.short	0x01d0


	//----- nvinfo : EIATTR_CBANK_PARAM_SIZE
	.align		4
.L_266:
        /*0018*/ 	.byte	0x03, 0x19
        /*001a*/ 	.short	0x01d0


	//----- nvinfo : EIATTR_KPARAM_INFO
	.align		4
        /*001c*/ 	.byte	0x04, 0x17
        /*001e*/ 	.short	(.L_268 - .L_267)
.L_267:
        /*0020*/ 	.word	0x00000000
        /*0024*/ 	.short	0x0000
        /*0026*/ 	.short	0x0000
        /*0028*/ 	.byte	0x00, 0xf0, 0x41, 0x07


	//----- nvinfo : EIATTR_MAXREG_COUNT
	.align		4
.L_268:
        /*002c*/ 	.byte	0x03, 0x1b
        /*002e*/ 	.short	0x00ff


	//----- nvinfo : EIATTR_NUM_BARRIERS
	.align		4
        /*0030*/ 	.byte	0x02, 0x4c
        /*0032*/ 	.byte	0x01
	.zero		1


	//----- nvinfo : EIATTR_MERCURY_ISA_VERSION
	.align		4
        /*0034*/ 	.byte	0x03, 0x5f
        /*0036*/ 	.short	0x0000


	//----- nvinfo : EIATTR_COOP_GROUP_MASK_REGIDS
	.align		4
        /*0038*/ 	.byte	0x04, 0x29
        /*003a*/ 	.short	(.L_270 - .L_269)


	//   ....[0]....
.L_269:
        /*003c*/ 	.word	0xffffffff


	//   ....[1]....
        /*0040*/ 	.word	0xffffffff


	//   ....[2]....
        /*0044*/ 	.word	0xffffffff


	//   ....[3]....
        /*0048*/ 	.word	0xffffffff


	//   ....[4]....
        /*004c*/ 	.word	0xffffffff


	//   ....[5]....
        /*0050*/ 	.word	0xffffffff


	//   ....[6]....
        /*0054*/ 	.word	0xffffffff


	//   ....[7]....
        /*0058*/ 	.word	0xffffffff


	//   ....[8]....
        /*005c*/ 	.word	0xffffffff


	//   ....[9]....
        /*0060*/ 	.word	0xffffffff


	//   ....[10]....
        /*0064*/ 	.word	0xffffffff


	//   ....[11]....
        /*0068*/ 	.word	0xffffffff


	//   ....[12]....
        /*006c*/ 	.word	0xffffffff


	//   ....[13]....
        /*0070*/ 	.word	0xffffffff


	//   ....[14]....
        /*0074*/ 	.word	0xffffffff


	//   ....[15]....
        /*0078*/ 	.word	0xffffffff


	//   ....[16]....
        /*007c*/ 	.word	0xffffffff


	//   ....[17]....
        /*0080*/ 	.word	0xffffffff


	//   ....[18]....
        /*0084*/ 	.word	0xffffffff


	//   ....[19]....
        /*0088*/ 	.word	0xffffffff


	//----- nvinfo : EIATTR_COOP_GROUP_INSTR_OFFSETS
	.align		4
.L_270:
        /*008c*/ 	.byte	0x04, 0x28
        /*008e*/ 	.short	(.L_272 - .L_271)


	//   ....[0]....
.L_271:
        /*0090*/ 	.word	0x000039c0


	//   ....[1]....
        /*0094*/ 	.word	0x000039e0


	//   ....[2]....
        /*0098*/ 	.word	0x00003a80


	//   ....[3]....
        /*009c*/ 	.word	0x00003a90


	//   ....[4]....
        /*00a0*/ 	.word	0x000061a0


	//   ....[5]....
        /*00a4*/ 	.word	0x000061b0


	//   ....[6]....
        /*00a8*/ 	.word	0x000061e0


	//   ....[7]....
        /*00ac*/ 	.word	0x000061f0


	//   ....[8]....
        /*00b0*/ 	.word	0x00008f10


	//   ....[9]....
        /*00b4*/ 	.word	0x00008ff0


	//   ....[10]....
        /*00b8*/ 	.word	0x00009000


	//   ....[11]....
        /*00bc*/ 	.word	0x00009030


	//   ....[12]....
        /*00c0*/ 	.word	0x0000be50


	//   ....[13]....
        /*00c4*/ 	.word	0x0000be70


	//   ....[14]....
        /*00c8*/ 	.word	0x0000bea0


	//   ....[15]....
        /*00cc*/ 	.word	0x0000beb0


	//   ....[16]....
        /*00d0*/ 	.word	0x0000d5d0


	//   ....[17]....
        /*00d4*/ 	.word	0x0000d610


	//   ....[18]....
        /*00d8*/ 	.word	0x0000d720


	//   ....[19]....
        /*00dc*/ 	.word	0x0000d750


	//----- nvinfo : EIATTR_EXIT_INSTR_OFFSETS
	.align		4
.L_272:
        /*00e0*/ 	.byte	0x04, 0x1c
        /*00e2*/ 	.short	(.L_274 - .L_273)


	//   ....[0]....
.L_273:
        /*00e4*/ 	.word	0x000004d0


	//   ....[1]....
        /*00e8*/ 	.word	0x00000fd0


	//   ....[2]....
        /*00ec*/ 	.word	0x00001050


	//   ....[3]....
        /*00f0*/ 	.word	0x0000ee80


	//   ....[4]....
        /*00f4*/ 	.word	0x0000ef50


	//----- nvinfo : EIATTR_CTAIDZ_USED
	.align		4
.L_274:
        /*00f8*/ 	.byte	0x01, 0x04
	.zero		2


	//----- nvinfo : EIATTR_CRS_STACK_SIZE
	.align		4
        /*00fc*/ 	.byte	0x04, 0x1e
        /*00fe*/ 	.short	(.L_276 - .L_275)
.L_275:
        /*0100*/ 	.word	0x00000000
.L_276:


//--------------------- .nv.info._ZN5flash16flash_fwd_kernelI23Flash_fwd_kernel_traitsILi192ELi128ELi64ELi8ELb0ELb0EN7cutlass6half_tE19Flash_kernel_traitsILi192ELi128ELi64ELi8ES3_EELb0ELb0ELb1ELb0ELb0ELb1ELb1ELb0EEEvNS_16Flash_fwd_paramsE --------------------------
	.section	.nv.info._ZN5flash16flash_fwd_kernelI23Flash_fwd_kernel_traitsILi192ELi128ELi64ELi8ELb0ELb0EN7cutlass6half_tE19Flash_kernel_traitsILi192ELi128ELi64ELi8ES3_EELb0ELb0ELb1ELb0ELb0ELb1ELb1ELb0EEEvNS_16Flash_fwd_paramsE,"",@"SHT_CUDA_INFO"
	.sectionflags	@""
	.align	4


	//----- nvinfo : EIATTR_CUDA_API_VERSION
	.align		4
        /*0000*/ 	.byte	0x04, 0x37
        /*0002*/ 	.short	(.L_278 - .L_277)
.L_277:
        /*0004*/ 	.word	0x00000082


	//----- nvinfo : EIATTR_SW2861232_WAR
	.align		4
.L_278:
        /*0008*/ 	.byte	0x01, 0x35
	.zero		2


	//----- nvinfo : EIATTR_PARAM_CBANK
	.align		4
        /*000c*/ 	.byte	0x04, 0x0a
        /*000e*/ 	.short	(.L_280 - .L_279)
	.align		4
.L_279:
        /*0010*/ 	.word	index@(.nv.constant0._ZN5flash16flash_fwd_kernelI23Flash_fwd_kernel_traitsILi192ELi128ELi64ELi8ELb0ELb0EN7cutlass6half_tE19Flash_kernel_traitsILi192ELi128ELi64ELi8ES3_EELb0ELb0ELb1ELb0ELb0ELb1ELb1ELb0EEEvNS_16Flash_fwd_paramsE)
        /*0014*/ 	.short	0x0160
        /*0016*/ 	.short	0x01d0


	//----- nvinfo : EIATTR_CBANK_PARAM_SIZE
	.align		4
.L_280:
        /*0018*/ 	.byte	0x03, 0x19
        /*001a*/ 	.short	0x01d0


	//----- nvinfo : EIATTR_KPARAM_INFO
	.align		4
        /*001c*/ 	.byte	0x04, 0x17
        /*001e*/ 	.short	(.L_282 - .L_281)
.L_281:
        /*0020*/ 	.word	0x00000000
        /*0024*/ 	.short	0x0000
        /*0026*/ 	.short	0x0000
        /*0028*/ 	.byte	0x00, 0xf0, 0x41, 0x07


	//----- nvinfo : EIATTR_MAXREG_COUNT
	.align		4
.L_282:
        /*002c*/ 	.byte	0x03, 0x1b
        /*002e*/ 	.short	0x00ff


	//----- nvinfo : EIATTR_NUM_BARRIERS
	.align		4
        /*0030*/ 	.byte	0x02, 0x4c
        /*0032*/ 	.byte	0x01
	.zero		1


	//----- nvinfo : EIATTR_MERCURY_ISA_VERSION
	.align		4
        /*0034*/ 	.byte	0x03, 0x5f
        /*0036*/ 	.short	0x0000


	//----- nvinfo : EIATTR_COOP_GROUP_MASK_REGIDS
	.align		4
        /*0038*/ 	.byte	0x04, 0x29
        /*003a*/ 	.short	(.L_284 - .L_283)


	//   ....[0]....
.L_283:
        /*003c*/ 	.word	0xffffffff


	//   ....[1]....
        /*0040*/ 	.word	0xffffffff


	//   ....[2]....
        /*0044*/ 	.word	0xffffffff


	//   ....[3]....
        /*0048*/ 	.word	0xffffffff


	//   ....[4]....
        /*004c*/ 	.word	0xffffffff


	//   ....[5]....
        /*0050*/ 	.word	0xffffffff


	//   ....[6]....
        /*0054*/ 	.word	0xffffffff


	//   ....[7]....
        /*0058*/ 	.word	0xffffffff


	//   ....[8]....
        /*005c*/ 	.word	0xffffffff


	//   ....[9]....
        /*0060*/ 	.word	0xffffffff


	//   ....[10]....
        /*0064*/ 	.word	0xffffffff


	//   ....[11]....
        /*0068*/ 	.word	0xffffffff


	//   ....[12]....
        /*006c*/ 	.word	0xffffffff


	//   ....[13]....
        /*0070*/ 	.word	0xffffffff


	//   ....[14]....
        /*0074*/ 	.word	0xffffffff


	//   ....[15]....
        /*0078*/ 	.word	0xffffffff


	//   ....[16]....
        /*007c*/ 	.word	0xffffffff


	//   ....[17]....
        /*0080*/ 	.word	0xffffffff


	//   ....[18]....
        /*0084*/ 	.word	0xffffffff


	//   ....[19]....
        /*0088*/ 	.word	0xffffffff


	//----- nvinfo : EIATTR_COOP_GROUP_INSTR_OFFSETS
	.align		4
.L_284:
        /*008c*/ 	.byte	0x04, 0x28
        /*008e*/ 	.short	(.L_286 - .L_285)


	//   ....[0]....
.L_285:
        /*0090*/ 	.word	0x00003da0


	//   ....[1]....
        /*0094*/ 	.word	0x00003dc0


	//   ....[2]....
        /*0098*/ 	.word	0x00003e60


	//   ....[3]....
        /*009c*/ 	.word	0x00003e70


	//   ....[4]....
        /*00a0*/ 	.word	0x00006970


	//   ....[5]....
        /*00a4*/ 	.word	0x00006980


	//   ....[6]....
        /*00a8*/ 	.word	0x000069b0


	//   ....[7]....
        /*00ac*/ 	.word	0x000069c0


	//   ....[8]....
        /*00b0*/ 	.word	0x00009ac0


	//   ....[9]....
        /*00b4*/ 	.word	0x00009b90


	//   ....[10]....
        /*00b8*/ 	.word	0x00009ba0


	//   ....[11]....
        /*00bc*/ 	.word	0x00009be0


	//   ....[12]....
        /*00c0*/ 	.word	0x0000ce20


	//   ....[13]....
        /*00c4*/ 	.word	0x0000ce40


	//   ....[14]....
        /*00c8*/ 	.word	0x0000ce80


	//   ....[15]....
        /*00cc*/ 	.word	0x0000ce90


	//   ....[16]....
        /*00d0*/ 	.word	0x0000e5b0


	//   ....[17]....
        /*00d4*/ 	.word	0x0000e5f0


	//   ....[18]....
        /*00d8*/ 	.word	0x0000e700


	//   ....[19]....
        /*00dc*/ 	.word	0x0000e730


	//----- nvinfo : EIATTR_EXIT_INSTR_OFFSETS
	.align		4
.L_286:
        /*00e0*/ 	.byte	0x04, 0x1c
        /*00e2*/ 	.short	(.L_288 - .L_287)


	//   ....[0]....
.L_287:
        /*00e4*/ 	.word	0x000004d0


	//   ....[1]....
        /*00e8*/ 	.word	0x00000fd0


	//   ....[2]....
        /*00ec*/ 	.word	0x00001050


	//   ....[3]....
        /*00f0*/ 	.word	0x0000fe60


	//   ....[4]....
        /*00f4*/ 	.word	0x0000ff30


	//----- nvinfo : EIATTR_CTAIDZ_USED
	.align		4
.L_288:
        /*00f8*/ 	.byte	0x01, 0x04
	.zero		2


	//----- nvinfo : EIATTR_CRS_STACK_SIZE
	.align		4
        /*00fc*/ 	.byte	0x04, 0x1e
        /*00fe*/ 	.short	(.L_290 - .L_289)
.L_289:
        /*0100*/ 	.word	0x00000000
.L_290:


//--------------------- .nv.info._ZN5flash16flash_fwd_kernelI23Flash_fwd_kernel_traitsILi192ELi128ELi64ELi8ELb0ELb0EN7cutlass6half_tE19Flash_kernel_traitsILi192ELi128ELi64ELi8ES3_EELb0ELb0ELb1ELb0ELb0ELb0ELb0ELb0EEEvNS_16Flash_fwd_paramsE --------------------------
	.section	.nv.info._ZN5flash16flash_fwd_kernelI23Flash_fwd_kernel_traitsILi192ELi128ELi64ELi8ELb0ELb0EN7cutlass6half_tE19Flash_kernel_traitsILi192ELi128ELi64ELi8ES3_EELb0ELb0ELb1ELb0ELb0ELb0ELb0ELb0EEEvNS_16Flash_fwd_paramsE,"",@"SHT_CUDA_INFO"
	.sectionflags	@""
	.align	4


	//----- nvinfo : EIATTR_CUDA_API_VERSION
	.align		4
        /*0000*/ 	.byte	0x04, 0x37
        /*0002*/ 	.short	(.L_292 - .L_291)
.L_291:
        /*0004*/ 	.word	0x00000082


	//----- nvinfo : EIATTR_SW2861232_WAR
	.align		4
.L_292:
        /*0008*/ 	.byte	0x01, 0x35
	.zero		2


	//----- nvinfo : EIATTR_PARAM_CBANK
	.align		4
        /*000c*/ 	.byte	0x04, 0x0a
        /*000e*/ 	.short	(.L_294 - .L_293)
	.align		4
.L_293:
        /*0010*/ 	.word	index@(.nv.constant0._ZN5flash16flash_fwd_kernelI23Flash_fwd_kernel_traitsILi192ELi128ELi64ELi8ELb0ELb0EN7cutlass6half_tE19Flash_kernel_traitsILi192ELi128ELi64ELi8ES3_EELb0ELb0ELb1ELb0ELb0ELb0ELb0ELb0EEEvNS_16Flash_fwd_paramsE)
        /*0014*/ 	.short	0x0160
        /*0016*/ 	.short	0x01d0


	//----- nvinfo : EIATTR_CBANK_PARAM_SIZE
	.align		4
.L_294:
        /*0018*/ 	.byte	0x03, 0x19
        /*001a*/ 	.short	0x01d0


	//----- nvinfo : EIATTR_KPARAM_INFO
	.align		4
        /*001c*/ 	.byte	0x04, 0x17
        /*001e*/ 	.short	(.L_296 - .L_295)
.L_295:
        /*0020*/ 	.word	0x00000000
        /*0024*/ 	.short	0x0000
        /*0026*/ 	.short	0x0000
        /*0028*/ 	.byte	0x00, 0xf0, 0x41, 0x07


	//----- nvinfo : EIATTR_MAXREG_COUNT
	.align		4
.L_296:
        /*002c*/ 	.byte	0x03, 0x1b
        /*002e*/ 	.short	0x00ff


	//----- nvinfo : EIATTR_NUM_BARRIERS
	.align		4
        /*0030*/ 	.byte	0x02, 0x4c
        /*0032*/ 	.byte	0x01
	.zero		1


	//----- nvinfo : EIATTR_MERCURY_ISA_VERSION
	.align		4
        /*0034*/ 	.byte	0x03, 0x5f
        /*0036*/ 	.short	0x0000


	//----- nvinfo : EIATTR_COOP_GROUP_MASK_REGIDS
	.align		4
        /*0038*/ 	.byte	0x04, 0x29
        /*003a*/ 	.short	(.L_298 - .L_297)


	//   ....[0]....
.L_297:
        /*003c*/ 	.word	0xffffffff


	//   ....[1]....
        /*0040*/ 	.word	0xffffffff


	//   ....[2]....
        /*0044*/ 	.word	0xffffffff


	//   ....[3]....
        /*0048*/ 	.word	0xffffffff


	//   ....[4]....
        /*004c*/ 	.word	0xffffffff


	//   ....[5]....
        /*0050*/ 	.word	0xffffffff


	//   ....[6]....
        /*0054*/ 	.word	0xffffffff


	//   ....[7]....
        /*0058*/ 	.word	0xffffffff


	//   ....[8]....
        /*005c*/ 	.word	0xffffffff


	//   ....[9]....
        /*0060*/ 	.word	0xffffffff


	//   ....[10]....
        /*0064*/ 	.word	0xffffffff


	//   ....[11]....
        /*0068*/ 	.word	0xffffffff


	//   ....[12]....
        /*006c*/ 	.word	0xffffffff


	//   ....[13]....
        /*0070*/ 	.word	0xffffffff


	//   ....[14]....
        /*0074*/ 	.word	0xffffffff


	//   ....[15]....
        /*0078*/ 	.word	0xffffffff


	//   ....[16]....
        /*007c*/ 	.word	0xffffffff


	//   ....[17]....
        /*0080*/ 	.word	0xffffffff


	//   ....[18]....
        /*0084*/ 	.word	0xffffffff


	//   ....[19]....
        /*0088*/ 	.word	0xffffffff


	//----- nvinfo : EIATTR_COOP_GROUP_INSTR_OFFSETS
	.align		4
.L_298:
        /*008c*/ 	.byte	0x04, 0x28
        /*008e*/ 	.short	(.L_300 - .L_299)


	//   ....[0]....
.L_299:
        /*0090*/ 	.word	0x000043f0


	//   ....[1]....
        /*0094*/ 	.word	0x00004410


	//   ....[2]....
        /*0098*/ 	.word	0x000044b0


	//   ....[3]....
        /*009c*/ 	.word	0x000044c0


	//   ....[4]....
        /*00a0*/ 	.word	0x00006f30


	//   ....[5]....
        /*00a4*/ 	.word	0x00006f40


	//   ....[6]....
        /*00a8*/ 	.word	0x00006f70


	//   ....[7]....
        /*00ac*/ 	.word	0x00006f80


	//   ....[8]....
        /*00b0*/ 	.word	0x0000a020


	//   ....[9]....
        /*00b4*/ 	.word	0x0000a0d0


	//   ....[10]....
        /*00b8*/ 	.word	0x0000a0f0


	//   ....[11]....
        /*00bc*/ 	.word	0x0000a120


	//   ....[12]....
        /*00c0*/ 	.word	0x0000d250


	//   ....[13]....
        /*00c4*/ 	.word	0x0000d270


	//   ....[14]....
        /*00c8*/ 	.word	0x0000d290


	//   ....[15]....
        /*00cc*/ 	.word	0x0000d2b0


	//   ....[16]....
        /*00d0*/ 	.word	0x0000e9e0


	//   ....[17]....
        /*00d4*/ 	.word	0x0000ea20


	//   ....[18]....
        /*00d8*/ 	.word	0x0000eaa0


	//   ....[19]....
        /*00dc*/ 	.word	0x0000eac0


	//----- nvinfo : EIATTR_EXIT_INSTR_OFFSETS
	.align		4
.L_300:
        /*00e0*/ 	.byte	0x04, 0x1c
        /*00e2*/ 	.short	(.L_302 - .L_301)


	//   ....[0]....
.L_301:
        /*00e4*/ 	.word	0x000002d0


	//   ....[1]....
        /*00e8*/ 	.word	0x00000df0


	//   ....[2]....
        /*00ec*/ 	.word	0x00000e70


	//   ....[3]....
        /*00f0*/ 	.word	0x00010390


	//   ....[4]....
        /*00f4*/ 	.word	0x00010480


	//   ....[5]....
        /*00f8*/ 	.word	0x000104a0


	//----- nvinfo : EIATTR_CTAIDZ_USED
	.align		4
.L_302:
        /*00fc*/ 	.byte	0x01, 0x04
	.zero		2


	//----- nvinfo : EIATTR_CRS_STACK_SIZE
	.align		4
        /*0100*/ 	.byte	0x04, 0x1e
        /*0102*/ 	.short	(.L_304 - .L_303)
.L_303:
        /*0104*/ 	.word	0x00000000
.L_304:


//--------------------- .nv.info._ZN5flash16flash_fwd_kernelI23Flash_fwd_kernel_traitsILi192ELi128ELi64ELi8ELb0ELb0EN7cutlass6half_tE19Flash_kernel_traitsILi192ELi128ELi64ELi8ES3_EELb0ELb0ELb1ELb0ELb0ELb0ELb1ELb0EEEvNS_16Flash_fwd_paramsE --------------------------
	.section	.nv.info._ZN5flash16flash_fwd_kernelI23Flash_fwd_kernel_traitsILi192ELi128ELi64ELi8ELb0ELb0EN7cutlass6half_tE19Flash_kernel_traitsILi192ELi128ELi64ELi8ES3_EELb0ELb0ELb1ELb0ELb0ELb0ELb1ELb0EEEvNS_16Flash_fwd_paramsE,"",@"SHT_CUDA_INFO"
	.sectionflags	@""
	.align	4


	//----- nvinfo : EIATTR_CUDA_API_VERSION
	.align		4
        /*0000*/ 	.byte	0x04, 0x37
        /*0002*/ 	.short	(.L_306 - .L_305)
.L_305:
        /*0004*/ 	.word	0x00000082


	//----- nvinfo : EIATTR_SW2861232_WAR
	.align		4
.L_306:
        /*0008*/ 	.byte	0x01, 0x35
	.zero		2


	//----- nvinfo : EIATTR_PARAM_CBANK
	.align		4
        /*000c*/ 	.byte	0x04, 0x0a
        /*000e*/ 	.short	(.L_308 - .L_307)
	.align		4
.L_307:
        /*0010*/ 	.word	index@(.nv.constant0._ZN5flash16flash_fwd_kernelI23Flash_fwd_kernel_traitsILi192ELi128ELi64ELi8ELb0ELb0EN7cutlass6half_tE19Flash_kernel_traitsILi192ELi128ELi64ELi8ES3_EELb0ELb0ELb1ELb0ELb0ELb0ELb1ELb0EEEvNS_16Flash_fwd_paramsE)
        /*0014*/ 	.short	0x0160
        /*0016*/ 	.short	0x01d0


	//----- nvinfo : EIATTR_CBANK_PARAM_SIZE
	.align		4
.L_308:
        /*0018*/ 	.byte	0x03, 0x19
        /*001a*/ 	.short	0x01d0


	//----- nvinfo : EIATTR_KPARAM_INFO
	.align		4
        /*001c*/ 	.byte	0x04, 0x17
        /*001e*/ 	.short	(.L_310 - .L_309)
.L_309:
        /*0020*/ 	.word	0x00000000
        /*0024*/ 	.short	0x0000
        /*0026*/ 	.short	0x0000
        /*0028*/ 	.byte	0x00, 0xf0, 0x41, 0x07


	//----- nvinfo : EIATTR_MAXREG_COUNT
	.align		4
.L_310:
        /*002c*/ 	.byte	0x03, 0x1b
        /*002e*/ 	.short	0x00ff


	//----- nvinfo : EIATTR_NUM_BARRIERS
	.align		4
        /*0030*/ 	.byte	0x02, 0x4c
        /*0032*/ 	.byte	0x01
	.zero		1


	//----- nvinfo : EIATTR_MERCURY_ISA_VERSION
	.align		4
        /*0034*/ 	.byte	0x03, 0x5f
        /*0036*/ 	.short	0x0000


	//----- nvinfo : EIATTR_COOP_GROUP_MASK_REGIDS
	.align		4
        /*0038*/ 	.byte	0x04, 0x29
        /*003a*/ 	.short	(.L_312 - .L_311)


	//   ....[0]....
.L_311:
        /*003c*/ 	.word	0xffffffff


	//   ....[1]....
        /*0040*/ 	.word	0xffffffff


	//   ....[2]....
        /*0044*/ 	.word	0xffffffff


	//   ....[3]....
        /*0048*/ 	.word	0xffffffff


	//   ....[4]....
        /*004c*/ 	.word	0xffffffff


	//   ....[5]....
        /*0050*/ 	.word	0xffffffff


	//   ....[6]....
        /*0054*/ 	.word	0xffffffff


	//   ....[7]....
        /*0058*/ 	.word	0xffffffff


	//   ....[8]....
        /*005c*/ 	.word	0xffffffff


	//   ....[9]....
        /*0060*/ 	.word	0xffffffff


	//   ....[10]....
        /*0064*/ 	.word	0xffffffff


	//   ....[11]....
        /*0068*/ 	.word	0xffffffff


	//   ....[12]....
        /*006c*/ 	.word	0xffffffff


	//   ....[13]....
        /*0070*/ 	.word	0xffffffff


	//   ....[14]....
        /*0074*/ 	.word	0xffffffff


	//   ....[15]....
        /*0078*/ 	.word	0xffffffff


	//   ....[16]....
        /*007c*/ 	.word	0xffffffff


	//   ....[17]....
        /*0080*/ 	.word	0xffffffff


	//   ....[18]....
        /*0084*/ 	.word	0xffffffff


	//   ....[19]....
        /*0088*/ 	.word	0xffffffff


	//----- nvinfo : EIATTR_COOP_GROUP_INSTR_OFFSETS
	.align		4
.L_312:
        /*008c*/ 	.byte	0x04, 0x28
        /*008e*/ 	.short	(.L_314 - .L_313)


	//   ....[0]....
.L_313:
        /*0090*/ 	.word	0x000047f0


	//   ....[1]....
        /*0094*/ 	.word	0x00004810


	//   ....[2]....
        /*0098*/ 	.word	0x000048b0


	//   ....[3]....
        /*009c*/ 	.word	0x000048c0


	//   ....[4]....
        /*00a0*/ 	.word	0x00007730


	//   ....[5]....
        /*00a4*/ 	.word	0x00007740


	//   ....[6]....
        /*00a8*/ 	.word	0x00007770


	//   ....[7]....
        /*00ac*/ 	.word	0x00007780


	//   ....[8]....
        /*00b0*/ 	.word	0x0000ac20


	//   ....[9]....
        /*00b4*/ 	.word	0x0000acb0


	//   ....[10]....
        /*00b8*/ 	.word	0x0000acd0


	//   ....[11]....
        /*00bc*/ 	.word	0x0000acf0


	//   ....[12]....
        /*00c0*/ 	.word	0x0000e250


	//   ....[13]....
        /*00c4*/ 	.word	0x0000e270


	//   ....[14]....
        /*00c8*/ 	.word	0x0000e2b0


	//   ....[15]....
        /*00cc*/ 	.word	0x0000e2c0


	//   ....[16]....
        /*00d0*/ 	.word	0x0000f9f0


	//   ....[17]....
        /*00d4*/ 	.word	0x0000fa30


	//   ....[18]....
        /*00d8*/ 	.word	0x0000fab0


	//   ....[19]....
        /*00dc*/ 	.word	0x0000fad0


	//----- nvinfo : EIATTR_EXIT_INSTR_OFFSETS
	.align		4
.L_314:
        /*00e0*/ 	.byte	0x04, 0x1c
        /*00e2*/ 	.short	(.L_316 - .L_315)


	//   ....[0]....
.L_315:
        /*00e4*/ 	.word	0x000002d0


	//   ....[1]....
        /*00e8*/ 	.word	0x00000df0


	//   ....[2]....
        /*00ec*/ 	.word	0x00000e70


	//   ....[3]....
        /*00f0*/ 	.word	0x000113a0


	//   ....[4]....
        /*00f4*/ 	.word	0x00011490


	//   ....[5]....
        /*00f8*/ 	.word	0x000114b0


	//----- nvinfo : EIATTR_CTAIDZ_USED
	.align		4
.L_316:
        /*00fc*/ 	.byte	0x01, 0x04
	.zero		2


	//----- nvinfo : EIATTR_CRS_STACK_SIZE
	.align		4
        /*0100*/ 	.byte	0x04, 0x1e
        /*0102*/ 	.short	(.L_318 - .L_317)
.L_317:
        /*0104*/ 	.word	0x00000000
.L_318:


//--------------------- .nv.info._ZN5flash16flash_fwd_kernelI23Flash_fwd_kernel_traitsILi192ELi128ELi64ELi8ELb0ELb0EN7cutlass6half_tE19Flash_kernel_traitsILi192ELi128ELi64ELi8ES3_EELb0ELb0ELb1ELb1ELb0ELb0ELb0ELb0EEEvNS_16Flash_fwd_paramsE --------------------------
	.section	.nv.info._ZN5flash16flash_fwd_kernelI23Flash_fwd_kernel_traitsILi192ELi128ELi64ELi8ELb0ELb0EN7cutlass6half_tE19Flash_kernel_traitsILi192ELi128ELi64ELi8ES3_EELb0ELb0ELb1ELb1ELb0ELb0ELb0ELb0EEEvNS_16Flash_fwd_paramsE,"",@"SHT_CUDA_INFO"
	.sectionflags	@""
	.align	4


	//----- nvinfo : EIATTR_CUDA_API_VERSION
	.align		4
        /*0000*/ 	.byte	0x04, 0x37
        /*0002*/ 	.short	(.L_320 - .L_319)
.L_319:
        /*0004*/ 	.word	0x00000082


	//----- nvinfo : EIATTR_SW2861232_WAR
	.align		4
.L_320:
        /*0008*/ 	.byte	0x01, 0x35
	.zero		2


	//----- nvinfo : EIATTR_PARAM_CBANK
	.align		4
        /*000c*/ 	.byte	0x04, 0x0a
        /*000e*/ 	.short	(.L_322 - .L_321)
	.align		4
.L_321:
        /*0010*/ 	.word	index@(.nv.constant0._ZN5flash16flash_fwd_kernelI23Flash_fwd_kernel_traitsILi192ELi128ELi64ELi8ELb0ELb0EN7cutlass6half_tE19Flash_kernel_traitsILi192ELi128ELi64ELi8ES3_EELb0ELb0ELb1ELb1ELb0ELb0ELb0ELb0EEEvNS_16Flash_fwd_paramsE)
        /*0014*/ 	.short	0x0160
        /*0016*/ 	.short	0x01d0


	//----- nvinfo : EIATTR_CBANK_PARAM_SIZE
	.align		4
.L_322:
        /*0018*/ 	.byte	0x03, 0x19
        /*001a*/ 	.short	0x01d0


	//----- nvinfo : EIATTR_KPARAM_INFO
	.align		4
        /*001c*/ 	.byte	0x04, 0x17
        /*001e*/ 	.short	(.L_324 - .L_323)
.L_323:
        /*0020*/ 	.word	0x00000000
        /*0024*/ 	.short	0x0000
        /*0026*/ 	.short	0x0000
        /*0028*/ 	.byte	0x00, 0xf0, 0x41, 0x07


	//----- nvinfo : EIATTR_MAXREG_COUNT
	.align		4
.L_324:
        /*002c*/ 	.byte	0x03, 0x1b
        /*002e*/ 	.short	0x00ff


	//----- nvinfo : EIATTR_NUM_BARRIERS
	.align		4
        /*0030*/ 	.byte	0x02, 0x4c
        /*0032*/ 	.byte	0x01
	.zero		1


	//----- nvinfo : EIATTR_MERCURY_ISA_VERSION
	.align		4
        /*0034*/ 	.byte	0x03, 0x5f
        /*0036*/ 	.short	0x0000


	//----- nvinfo : EIATTR_COOP_GROUP_MASK_REGIDS
	.align		4
        /*0038*/ 	.byte	0x04, 0x29
        /*003a*/ 	.short	(.L_326 - .L_325)


	//   ....[0]....
.L_325:
        /*003c*/ 	.word	0xffffffff


	//   ....[1]....
        /*0040*/ 	.word	0xffffffff


	//   ....[2]....
        /*0044*/ 	.word	0xffffffff


	//   ....[3]....
        /*0048*/ 	.word	0xffffffff


	//   ....[4]....
        /*004c*/ 	.word	0xffffffff


	//   ....[5]....
        /*0050*/ 	.word	0xffffffff


	//   ....[6]....
        /*0054*/ 	.word	0xffffffff


	//   ....[7]....
        /*0058*/ 	.word	0xffffffff


	//   ....[8]....
        /*005c*/ 	.word	0xffffffff


	//   ....[9]....
        /*0060*/ 	.word	0xffffffff


	//   ....[10]....
        /*0064*/ 	.word	0xffffffff


	//   ....[11]....
        /*0068*/ 	.word	0xffffffff


	//   ....[12]....
        /*006c*/ 	.word	0xffffffff


	//   ....[13]....
        /*0070*/ 	.word	0xffffffff


	//   ....[14]....
        /*0074*/ 	.word	0xffffffff


	//   ....[15]....
        /*0078*/ 	.word	0xffffffff


	//   ....[16]....
        /*007c*/ 	.word	0xffffffff


	//   ....[17]....
        /*0080*/ 	.word	0xffffffff


	//   ....[18]....
        /*0084*/ 	.word	0xffffffff


	//   ....[19]....
        /*0088*/ 	.word	0xffffffff


	//----- nvinfo : EIATTR_COOP_GROUP_INSTR_OFFSETS
	.align		4
.L_326:
        /*008c*/ 	.byte	0x04, 0x28
        /*008e*/ 	.short	(.L_328 - .L_327)


	//   ....[0]....
.L_327:
        /*0090*/ 	.word	0x000051c0


	//   ....[1]....
        /*0094*/ 	.word	0x000051e0


	//   ....[2]....
        /*0098*/ 	.word	0x00005280


	//   ....[3]....
        /*009c*/ 	.word	0x00005290


	//   ....[4]....
        /*00a0*/ 	.word	0x000085e0


	//   ....[5]....
        /*00a4*/ 	.word	0x000085f0


	//   ....[6]....
        /*00a8*/ 	.word	0x00008620


	//   ....[7]....
        /*00ac*/ 	.word	0x00008630


	//   ....[8]....
        /*00b0*/ 	.word	0x0000c060


	//   ....[9]....
        /*00b4*/ 	.word	0x0000c070


	//   ....[10]....
        /*00b8*/ 	.word	0x0000c0a0


	//   ....[11]....
        /*00bc*/ 	.word	0x0000c0b0


	//   ....[12]....
        /*00c0*/ 	.word	0x0000f980


	//   ....[13]....
        /*00c4*/ 	.word	0x0000fab0


	//   ....[14]....
        /*00c8*/ 	.word	0x0000fac0


	//   ....[15]....
        /*00cc*/ 	.word	0x0000fb20


	//   ....[16]....
        /*00d0*/ 	.word	0x00011200


	//   ....[17]....
        /*00d4*/ 	.word	0x00011240


	//   ....[18]....
        /*00d8*/ 	.word	0x00011350


	//   ....[19]....
        /*00dc*/ 	.word	0x00011380


	//----- nvinfo : EIATTR_EXIT_INSTR_OFFSETS
	.align		4
.L_328:
        /*00e0*/ 	.byte	0x04, 0x1c
        /*00e2*/ 	.short	(.L_330 - .L_329)


	//   ....[0]....
.L_329:
        /*00e4*/ 	.word	0x000004c0


	//   ....[1]....
        /*00e8*/ 	.word	0x000010b0


	//   ....[2]....
        /*00ec*/ 	.word	0x00001130


	//   ....[3]....
        /*00f0*/ 	.word	0x00012c20


	//   ....[4]....
        /*00f4*/ 	.word	0x00012d10


	//   ....[5]....
        /*00f8*/ 	.word	0x00012d30


	//----- nvinfo : EIATTR_CTAIDZ_USED
	.align		4
.L_330:
        /*00fc*/ 	.byte	0x01, 0x04
	.zero		2


	//----- nvinfo : EIATTR_CRS_STACK_SIZE
	.align		4
        /*0100*/ 	.byte	0x04, 0x1e
        /*0102*/ 	.short	(.L_332 - .L_331)
.L_331:
        /*0104*/ 	.word	0x00000000
.L_332:


//--------------------- .nv.info._ZN5flash16flash_fwd_kernelI23Flash_fwd_kernel_traitsILi192ELi128ELi64ELi8ELb0ELb0EN7cutlass6half_tE19Flash_kernel_traitsILi192ELi128ELi64ELi8ES3_EELb0ELb0ELb1ELb1ELb0ELb0ELb1ELb0EEEvNS_16Flash_fwd_paramsE --------------------------
	.section	.nv.info._ZN5flash16flash_fwd_kernelI23Flash_fwd_kernel_traitsILi192ELi128ELi64ELi8ELb0ELb0EN7cutlass6half_tE19Flash_kernel_traitsILi192ELi128ELi64ELi8ES3_EELb0ELb0ELb1ELb1ELb0ELb0ELb1ELb0EEEvNS_16Flash_fwd_paramsE,"",@"SHT_CUDA_INFO"
	.sectionflags	@""
	.align	4


	//----- nvinfo : EIATTR_CUDA_API_VERSION
	.align		4
        /*0000*/ 	.byte	0x04, 0x37
        /*0002*/ 	.short	(.L_334 - .L_333)
.L_333:
        /*0004*/ 	.word	0x00000082


	//----- nvinfo : EIATTR_SW2861232_WAR
	.align		4
.L_334:
        /*0008*/ 	.byte	0x01, 0x35
	.zero		2


	//----- nvinfo : EIATTR_PARAM_CBANK
	.align		4
        /*000c*/ 	.byte	0x04, 0x0a
        /*000e*/ 	.short	(.L_336 - .L_335)
	.align		4
.L_335:
        /*0010*/ 	.word	index@(.nv.constant0._ZN5flash16flash_fwd_kernelI23Flash_fwd_kernel_traitsILi192ELi128ELi64ELi8ELb0ELb0EN7cutlass6half_tE19Flash_kernel_traitsILi192ELi128ELi64ELi8ES3_EELb0ELb0ELb1ELb1ELb0ELb0ELb1ELb0EEEvNS_16Flash_fwd_paramsE)
        /*0014*/ 	.short	0x0160
        /*0016*/ 	.short	0x01d0


	//----- nvinfo : EIATTR_CBANK_PARAM_SIZE
	.align		4
.L_336:
        /*0018*/ 	.byte	0x03, 0x19
        /*001a*/ 	.short	0x01d0


	//----- nvinfo : EIATTR_KPARAM_INFO
	.align		4
        /*001c*/ 	.byte	0x04, 0x17
        /*001e*/ 	.short	(.L_338 - .L_337)
.L_337:
        /*0020*/ 	.word	0x00000000
        /*0024*/ 	.short	0x0000
        /*0026*/ 	.short	0x0000
        /*0028*/ 	.byte	0x00, 0xf0, 0x41, 0x07


	//----- nvinfo : EIATTR_MAXREG_COUNT
	.align		4
.L_338:
        /*002c*/ 	.byte	0x03, 0x1b
        /*002e*/ 	.short	0x00ff


	//----- nvinfo : EIATTR_NUM_BARRIERS
	.align		4
        /*0030*/ 	.byte	0x02, 0x4c
        /*0032*/ 	.byte	0x01
	.zero		1


	//----- nvinfo : EIATTR_MERCURY_ISA_VERSION
	.align		4
        /*0034*/ 	.byte	0x03, 0x5f
        /*0036*/ 	.short	0x0000


	//----- nvinfo : EIATTR_COOP_GROUP_MASK_REGIDS
	.align		4
        /*0038*/ 	.byte	0x04, 0x29
        /*003a*/ 	.short	(.L_340 - .L_339)


	//   ....[0]....
.L_339:
        /*003c*/ 	.word	0xffffffff


	//   ....[1]....
        /*0040*/ 	.word	0xffffffff


	//   ....[2]....
        /*0044*/ 	.word	0xffffffff


	//   ....[3]....
        /*0048*/ 	.word	0xffffffff


	//   ....[4]....
        /*004c*/ 	.word	0xffffffff


	//   ....[5]....
        /*0050*/ 	.word	0xffffffff


	//   ....[6]....
        /*0054*/ 	.word	0xffffffff


	//   ....[7]....
        /*0058*/ 	.word	0xffffffff


	//   ....[8]....
        /*005c*/ 	.word	0xffffffff


	//   ....[9]....
        /*0060*/ 	.word	0xffffffff


	//   ....[10]....
        /*0064*/ 	.word	0xffffffff


	//   ....[11]....
        /*0068*/ 	.word	0xffffffff


	//   ....[12]....
        /*006c*/ 	.word	0xffffffff


	//   ....[13]....
        /*0070*/ 	.word	0xffffffff


	//   ....[14]....
        /*0074*/ 	.word	0xffffffff


	//   ....[15]....
        /*0078*/ 	.word	0xffffffff


	//   ....[16]....
        /*007c*/ 	.word	0xffffffff


	//   ....[17]....
        /*0080*/ 	.word	0xffffffff


	//   ....[18]....
        /*0084*/ 	.word	0xffffffff


	//   ....[19]....
        /*0088*/ 	.word	0xffffffff


	//----- nvinfo : EIATTR_COOP_GROUP_INSTR_OFFSETS
	.align		4
.L_340:
        /*008c*/ 	.byte	0x04, 0x28
        /*008e*/ 	.short	(.L_342 - .L_341)


	//   ....[0]....
.L_341:
        /*0090*/ 	.word	0x00005680


	//   ....[1]....
        /*0094*/ 	.word	0x000056a0


	//   ....[2]....
        /*0098*/ 	.word	0x00005740


	//   ....[3]....
        /*009c*/ 	.word	0x00005750


	//   ....[4]....
        /*00a0*/ 	.word	0x00008f00


	//   ....[5]....
        /*00a4*/ 	.word	0x00008f10


	//   ....[6]....
        /*00a8*/ 	.word	0x00008f50


	//   ....[7]....
        /*00ac*/ 	.word	0x00008f60


	//   ....[8]....
        /*00b0*/ 	.word	0x0000ce20


	//   ....[9]....
        /*00b4*/ 	.word	0x0000ce30


	//   ....[10]....
        /*00b8*/ 	.word	0x0000ce70


	//   ....[11]....
        /*00bc*/ 	.word	0x0000ce80


	//   ....[12]....
        /*00c0*/ 	.word	0x00010b60


	//   ....[13]....
        /*00c4*/ 	.word	0x00010c90


	//   ....[14]....
        /*00c8*/ 	.word	0x00010ca0


	//   ....[15]....
        /*00cc*/ 	.word	0x00010cc0


	//   ....[16]....
        /*00d0*/ 	.word	0x000123e0


	//   ....[17]....
        /*00d4*/ 	.word	0x00012420


	//   ....[18]....
        /*00d8*/ 	.word	0x00012530


	//   ....[19]....
        /*00dc*/ 	.word	0x00012560


	//----- nvinfo : EIATTR_EXIT_INSTR_OFFSETS
	.align		4
.L_342:
        /*00e0*/ 	.byte	0x04, 0x1c
        /*00e2*/ 	.short	(.L_344 - .L_343)


	//   ....[0]....
.L_343:
        /*00e4*/ 	.word	0x000004c0


	//   ....[1]....
        /*00e8*/ 	.word	0x000010b0


	//   ....[2]....
        /*00ec*/ 	.word	0x00001130


	//   ....[3]....
        /*00f0*/ 	.word	0x00013e00


	//   ....[4]....
        /*00f4*/ 	.word	0x00013ef0


	//   ....[5]....
        /*00f8*/ 	.word	0x00013f10


	//----- nvinfo : EIATTR_CTAIDZ_USED
	.align		4
.L_344:
        /*00fc*/ 	.byte	0x01, 0x04
	.zero		2


	//----- nvinfo : EIATTR_CRS_STACK_SIZE
	.align		4
        /*0100*/ 	.byte	0x04, 0x1e
        /*0102*/ 	.short	(.L_346 - .L_345)
.L_345:
        /*0104*/ 	.word	0x00000000
.L_346:


//--------------------- .nv.info._ZN5flash16flash_fwd_kernelI23Flash_fwd_kernel_traitsILi192ELi64ELi64ELi4ELb0ELb0EN7cutlass6half_tE19Flash_kernel_traitsILi192ELi64ELi64ELi4ES3_EELb1ELb0ELb0ELb0ELb0ELb0ELb0ELb0EEEvNS_16Flash_fwd_paramsE --------------------------
	.section	.nv.info._ZN5flash16flash_fwd_kernelI23Flash_fwd_kernel_traitsILi192ELi64ELi64ELi4ELb0ELb0EN7cutlass6half_tE19Flash_kernel_traitsILi192ELi64ELi64ELi4ES3_EELb1ELb0ELb0ELb0ELb0ELb0ELb0ELb0EEEvNS_16Flash_fwd_paramsE,"",@"SHT_CUDA_INFO"
	.sectionflags	@""
	.align	4


	//----- nvinfo : EIATTR_CUDA_API_VERSION
	.align		4
        /*0000*/ 	.byte	0x04, 0x37
        /*0002*/ 	.short	(.L_348 - .L_347)
.L_347:
        /*0004*/ 	.word	0x00000082


	//----- nvinfo : EIATTR_SW2861232_WAR
	.align		4
.L_348:
        /*0008*/ 	.byte	0x01, 0x35
	.zero		2


	//----- nvinfo : EIATTR_PARAM_CBANK
	.align		4
        /*000c*/ 	.byte	0x04, 0x0a
        /*000e*/ 	.short	(.L_350 - .L_349)
	.align		4
.L_349:
        /*0010*/ 	.word	index@(.nv.constant0._ZN5flash16flash_fwd_kernelI23Flash_fwd_kernel_traitsILi192ELi64ELi64ELi4ELb0ELb0EN7cutlass6half_tE19Flash_kernel_traitsILi192ELi64ELi64ELi4ES3_EELb1ELb0ELb0ELb0ELb0ELb0ELb0ELb0EEEvNS_16Flash_fwd_paramsE)
        /*0014*/ 	.short	0x0160
        /*0016*/ 	.short	0x01d0


	//----- nvinfo : EIATTR_CBANK_PARAM_SIZE
	.align		4
.L_350:
        /*0018*/ 	.byte	0x03, 0x19
        /*001a*/ 	.short	0x01d0


	//----- nvinfo : EIATTR_KPARAM_INFO
	.align		4
        /*001c*/ 	.byte	0x04, 0x17
        /*001e*/ 	.short	(.L_352 - .L_351)
.L_351:
        /*0020*/ 	.word	0x00000000
        /*0024*/ 	.short	0x0000
        /*0026*/ 	.short	0x0000
        /*0028*/ 	.byte	0x00, 0xf0, 0x41, 0x07


	//----- nvinfo : EIATTR_MAXREG_COUNT
	.align		4
.L_352:
        /*002c*/ 	.byte	0x03, 0x1b
        /*002e*/ 	.short	0x00ff


	//----- nvinfo : EIATTR_NUM_BARRIERS
	.align		4
        /*0030*/ 	.byte	0x02, 0x4c
        /*0032*/ 	.byte	0x01
	.zero		1


	//----- nvinfo : EIATTR_MERCURY_ISA_VERSION
	.align		4
        /*0034*/ 	.byte	0x03, 0x5f
        /*0036*/ 	.short	0x0000


	//----- nvinfo : EIATTR_COOP_GROUP_MASK_REGIDS
	.align		4
        /*0038*/ 	.byte	0x04, 0x29
        /*003a*/ 	.short	(.L_354 - .L_353)


	//   ....[0]....
.L_353:
        /*003c*/ 	.word	0xffffffff


	//   ....[1]....
        /*0040*/ 	.word	0xffffffff


	//   ....[2]....
        /*0044*/ 	.word	0xffffffff


	//   ....[3]....
        /*0048*/ 	.word	0xffffffff


	//   ....[4]....
        /*004c*/ 	.word	0xffffffff


	//   ....[5]....
        /*0050*/ 	.word	0xffffffff


	//   ....[6]....
        /*0054*/ 	.word	0xffffffff


	//   ....[7]....
        /*0058*/ 	.word	0xffffffff


	//   ....[8]....
        /*005c*/ 	.word	0xffffffff


	//   ....[9]....
        /*0060*/ 	.word	0xffffffff


	//   ....[10]....
        /*0064*/ 	.word	0xffffffff


	//   ....[11]....
        /*0068*/ 	.word	0xffffffff


	//----- nvinfo : EIATTR_COOP_GROUP_INSTR_OFFSETS
	.align		4
.L_354:
        /*006c*/ 	.byte	0x04, 0x28
        /*006e*/ 	.short	(.L_356 - .L_355)


	//   ....[0]....
.L_355:
        /*0070*/ 	.word	0x00004710


	//   ....[1]....
        /*0074*/ 	.word	0x00004790


	//   ....[2]....
        /*0078*/ 	.word	0x000048a0


	//   ....[3]....
        /*007c*/ 	.word	0x000048d0


	//   ....[4]....
        /*0080*/ 	.word	0x00007af0


	//   ....[5]....
        /*0084*/ 	.word	0x00007b50


	//   ....[6]....
        /*0088*/ 	.word	0x00007b80


	//   ....[7]....
        /*008c*/ 	.word	0x00007b90


	//   ....[8]....
        /*0090*/ 	.word	0x00009b60


	//   ....[9]....
        /*0094*/ 	.word	0x00009ba0


	//   ....[10]....
        /*0098*/ 	.word	0x00009ca0


	//   ....[11]....
        /*009c*/ 	.word	0x00009cd0


	//----- nvinfo : EIATTR_EXIT_INSTR_OFFSETS
	.align		4
.L_356:
        /*00a0*/ 	.byte	0x04, 0x1c
        /*00a2*/ 	.short	(.L_358 - .L_357)


	//   ....[0]....
.L_357:
        /*00a4*/ 	.word	0x000006d0


	//   ....[1]....
        /*00a8*/ 	.word	0x0000b580


	//   ....[2]....
        /*00ac*/ 	.word	0x0000b680


	//   ....[3]....
        /*00b0*/ 	.word	0x0000b6a0


	//   ....[4]....
        /*00b4*/ 	.word	0x0000c120


	//   ....[5]....
        /*00b8*/ 	.word	0x0000c1a0


	//----- nvinfo : EIATTR_CTAIDZ_USED
	.align		4
.L_358:
        /*00bc*/ 	.byte	0x01, 0x04
	.zero		2


	//----- nvinfo : EIATTR_CRS_STACK_SIZE
	.align		4
        /*00c0*/ 	.byte	0x04, 0x1e
        /*00c2*/ 	.short	(.L_360 - .L_359)
.L_359:
        /*00c4*/ 	.word	0x00000000
.L_360:


//--------------------- .nv.info._ZN5flash16flash_fwd_kernelI23Flash_fwd_kernel_traitsILi192ELi64ELi64ELi4ELb0ELb0EN7cutlass6half_tE19Flash_kernel_traitsILi192ELi64ELi64ELi4ES3_EELb1ELb0ELb1ELb0ELb0ELb0ELb0ELb0EEEvNS_16Flash_fwd_paramsE --------------------------
	.section	.nv.info._ZN5flash16flash_fwd_kernelI23Flash_fwd_kernel_traitsILi192ELi64ELi64ELi4ELb0ELb0EN7cutlass6half_tE19Flash_kernel_traitsILi192ELi64ELi64ELi4ES3_EELb1ELb0ELb1ELb0ELb0ELb0ELb0ELb0EEEvNS_16Flash_fwd_paramsE,"",@"SHT_CUDA_INFO"
	.sectionflags	@""
	.align	4


	//----- nvinfo : EIATTR_CUDA_API_VERSION
	.align		4
        /*0000*/ 	.byte	0x04, 0x37
        /*0002*/ 	.short	(.L_362 - .L_361)
.L_361:
        /*0004*/ 	.word	0x00000082


	//----- nvinfo : EIATTR_SW2861232_WAR
	.align		4
.L_362:
        /*0008*/ 	.byte	0x01, 0x35
	.zero		2


	//----- nvinfo : EIATTR_PARAM_CBANK
	.align		4
        /*000c*/ 	.byte	0x04, 0x0a
        /*000e*/ 	.short	(.L_364 - .L_363)
	.align		4
.L_363:
        /*0010*/ 	.word	index@(.nv.constant0._ZN5flash16flash_fwd_kernelI23Flash_fwd_kernel_traitsILi192ELi64ELi64ELi4ELb0ELb0EN7cutlass6half_tE19Flash_kernel_traitsILi192ELi64ELi64ELi4ES3_EELb1ELb0ELb1ELb0ELb0ELb0ELb0ELb0EEEvNS_16Flash_fwd_paramsE)
        /*0014*/ 	.short	0x0160
        /*0016*/ 	.short	0x01d0


	//----- nvinfo : EIATTR_CBANK_PARAM_SIZE
	.align		4
.L_364:
        /*0018*/ 	.byte	0x03, 0x19
        /*001a*/ 	.short	0x01d0


	//----- nvinfo : EIATTR_KPARAM_INFO
	.align		4
        /*001c*/ 	.byte	0x04, 0x17
        /*001e*/ 	.short	(.L_366 - .L_365)
.L_365:
        /*0020*/ 	.word	0x00000000
        /*0024*/ 	.short	0x0000
        /*0026*/ 	.short	0x0000
        /*0028*/ 	.byte	0x00, 0xf0, 0x41, 0x07


	//----- nvinfo : EIATTR_MAXREG_COUNT
	.align		4
.L_366:
        /*002c*/ 	.byte	0x03, 0x1b
        /*002e*/ 	.short	0x00ff


	//----- nvinfo : EIATTR_NUM_BARRIERS
	.align		4
        /*0030*/ 	.byte	0x02, 0x4c
        /*0032*/ 	.byte	0x01
	.zero		1


	//----- nvinfo : EIATTR_MERCURY_ISA_VERSION
	.align		4
        /*0034*/ 	.byte	0x03, 0x5f
        /*0036*/ 	.short	0x0000


	//----- nvinfo : EIATTR_COOP_GROUP_MASK_REGIDS
	.align		4
        /*0038*/ 	.byte	0x04, 0x29
        /*003a*/ 	.short	(.L_368 - .L_367)


	//   ....[0]....
.L_367:
        /*003c*/ 	.word	0xffffffff


	//   ....[1]....
        /*0040*/ 	.word	0xffffffff


	//   ....[2]....
        /*0044*/ 	.word	0xffffffff


	//   ....[3]....
        /*0048*/ 	.word	0xffffffff


	//   ....[4]....
        /*004c*/ 	.word	0xffffffff


	//   ....[5]....
        /*0050*/ 	.word	0xffffffff


	//   ....[6]....
        /*0054*/ 	.word	0xffffffff


	//   ....[7]....
        /*0058*/ 	.word	0xffffffff


	//   ....[8]....
        /*005c*/ 	.word	0xffffffff


	//   ....[9]....
        /*0060*/ 	.word	0xffffffff


	//   ....[10]....
        /*0064*/ 	.word	0xffffffff


	//   ....[11]....
        /*0068*/ 	.word	0xffffffff


	//   ....[12]....
        /*006c*/ 	.word	0xffffffff


	//   ....[13]....
        /*0070*/ 	.word	0xffffffff


	//   ....[14]....
        /*0074*/ 	.word	0xffffffff


	//   ....[15]....
        /*0078*/ 	.word	0xffffffff


	//----- nvinfo : EIATTR_COOP_GROUP_INSTR_OFFSETS
	.align		4
.L_368:
        /*007c*/ 	.byte	0x04, 0x28
        /*007e*/ 	.short	(.L_370 - .L_369)


	//   ....[0]....
.L_369:
        /*0080*/ 	.word	0x00005760


	//   ....[1]....
        /*0084*/ 	.word	0x000057d0


	//   ....[2]....
        /*0088*/ 	.word	0x000058a0


	//   ....[3]....
        /*008c*/ 	.word	0x000058e0


	//   ....[4]....
        /*0090*/ 	.word	0x000090d0


	//   ....[5]....
        /*0094*/ 	.word	0x00009210


	//   ....[6]....
        /*0098*/ 	.word	0x00009240


	//   ....[7]....
        /*009c*/ 	.word	0x000092d0


	//   ....[8]....
        /*00a0*/ 	.word	0x0000d320


	//   ....[9]....
        /*00a4*/ 	.word	0x0000d3f0


	//   ....[10]....
        /*00a8*/ 	.word	0x0000d420


	//   ....[11]....
        /*00ac*/ 	.word	0x0000d430


	//   ....[12]....
        /*00b0*/ 	.word	0x0000f460


	//   ....[13]....
        /*00b4*/ 	.word	0x0000f4a0


	//   ....[14]....
        /*00b8*/ 	.word	0x0000f5d0


	//   ....[15]....
        /*00bc*/ 	.word	0x0000f610


	//----- nvinfo : EIATTR_EXIT_INSTR_OFFSETS
	.align		4
.L_370:
        /*00c0*/ 	.byte	0x04, 0x1c
        /*00c2*/ 	.short	(.L_372 - .L_371)


	//   ....[0]....
.L_371:
        /*00c4*/ 	.word	0x000006d0


	//   ....[1]....
        /*00c8*/ 	.word	0x000012b0


	//   ....[2]....
        /*00cc*/ 	.word	0x00001330


	//   ....[3]....
        /*00d0*/ 	.word	0x00010eb0


	//   ....[4]....
        /*00d4*/ 	.word	0x00010fb0


	//   ....[5]....
        /*00d8*/ 	.word	0x00010fd0


	//----- nvinfo : EIATTR_CTAIDZ_USED
	.align		4
.L_372:
        /*00dc*/ 	.byte	0x01, 0x04
	.zero		2


	//----- nvinfo : EIATTR_CRS_STACK_SIZE
	.align		4
        /*00e0*/ 	.byte	0x04, 0x1e
        /*00e2*/ 	.short	(.L_374 - .L_373)
.L_373:
        /*00e4*/ 	.word	0x00000000
.L_374:


//--------------------- .nv.info._ZN5flash16flash_fwd_kernelI23Flash_fwd_kernel_traitsILi192ELi64ELi64ELi4ELb0ELb0EN7cutlass6half_tE19Flash_kernel_traitsILi192ELi64ELi64ELi4ES3_EELb1ELb0ELb0ELb0ELb0ELb1ELb0ELb0EEEvNS_16Flash_fwd_paramsE --------------------------
	.section	.nv.info._ZN5flash16flash_fwd_kernelI23Flash_fwd_kernel_traitsILi192ELi64ELi64ELi4ELb0ELb0EN7cutlass6half_tE19Flash_kernel_traitsILi192ELi64ELi64ELi4ES3_EELb1ELb0ELb0ELb0ELb0ELb1ELb0ELb0EEEvNS_16Flash_fwd_paramsE,"",@"SHT_CUDA_INFO"
	.sectionflags	@""
	.align	4


	//----- nvinfo : EIATTR_CUDA_API_VERSION
	.align		4
        /*0000*/ 	.byte	0x04, 0x37
        /*0002*/ 	.short	(.L_376 - .L_375)
.L_375:
        /*0004*/ 	.word	0x00000082


	//----- nvinfo : EIATTR_SW2861232_WAR
	.align		4
.L_376:
        /*0008*/ 	.byte	0x01, 0x35
	.zero		2


	//----- nvinfo : EIATTR_PARAM_CBANK
	.align		4
        /*000c*/ 	.byte	0x04, 0x0a
        /*000e*/ 	.short	(.L_378 - .L_377)
	.align		4
.L_377:
        /*0010*/ 	.word	index@(.nv.constant0._ZN5flash16flash_fwd_kernelI23Flash_fwd_kernel_traitsILi192ELi64ELi64ELi4ELb0ELb0EN7cutlass6half_tE19Flash_kernel_traitsILi192ELi64ELi64ELi4ES3_EELb1ELb0ELb0ELb0ELb0ELb1ELb0ELb0EEEvNS_16Flash_fwd_paramsE)
        /*0014*/ 	.short	0x0160
        /*0016*/ 	.short	0x01d0


	//----- nvinfo : EIATTR_CBANK_PARAM_SIZE
	.align		4
.L_378:
        /*0018*/ 	.byte	0x03, 0x19
        /*001a*/ 	.short	0x01d0


	//----- nvinfo : EIATTR_KPARAM_INFO
	.align		4
        /*001c*/ 	.byte	0x04, 0x17
        /*001e*/ 	.short	(.L_380 - .L_379)
.L_379:
        /*0020*/ 	.word	0x00000000
        /*0024*/ 	.short	0x0000
        /*0026*/ 	.short	0x0000
        /*0028*/ 	.byte	0x00, 0xf0, 0x41, 0x07


	//----- nvinfo : EIATTR_MAXREG_COUNT
	.align		4
.L_380:
        /*002c*/ 	.byte	0x03, 0x1b
        /*002e*/ 	.short	0x00ff


	//----- nvinfo : EIATTR_NUM_BARRIERS
	.align		4
        /*0030*/ 	.byte	0x02, 0x4c
        /*0032*/ 	.byte	0x01
	.zero		1


	//----- nvinfo : EIATTR_MERCURY_ISA_VERSION
	.align		4
        /*0034*/ 	.byte	0x03, 0x5f
        /*0036*/ 	.short	0x0000


	//----- nvinfo : EIATTR_INT_WARP_WIDE_INSTR_OFFSETS
	.align		4
        /*0038*/ 	.byte	0x04, 0x31
        /*003a*/ 	.short	(.L_382 - .L_381)


	//   ....[0]....
.L_381:
        /*003c*/ 	.word	0x00001820


	//----- nvinfo : EIATTR_COOP_GROUP_MASK_REGIDS
	.align		4
.L_382:
        /*0040*/ 	.byte	0x04, 0x29
        /*0042*/ 	.short	(.L_384 - .L_383)


	//   ....[0]....
.L_383:
        /*0044*/ 	.word	0xffffffff


	//   ....[1]....
        /*0048*/ 	.word	0xffffffff


	//   ....[2]....
        /*004c*/ 	.word	0xffffffff


	//   ....[3]....
        /*0050*/ 	.word	0xffffffff


	//   ....[4]....
        /*0054*/ 	.word	0xffffffff


	//   ....[5]....
        /*0058*/ 	.word	0xffffffff


	//   ....[6]....
        /*005c*/ 	.word	0xffffffff


	//   ....[7]....
        /*0060*/ 	.word	0xffffffff


	//   ....[8]....
        /*0064*/ 	.word	0xffffffff


	//   ....[9]....
        /*0068*/ 	.word	0xffffffff


	//   ....[10]....
        /*006c*/ 	.word	0xffffffff


	//   ....[11]....
        /*0070*/ 	.word	0xffffffff


	//----- nvinfo : EIATTR_COOP_GROUP_INSTR_OFFSETS
	.align		4
.L_384:
        /*0074*/ 	.byte	0x04, 0x28
        /*0076*/ 	.short	(.L_386 - .L_385)


	//   ....[0]....
.L_385:
        /*0078*/ 	.word	0x00003200


	//   ....[1]....
        /*007c*/ 	.word	0x00003280


	//   ....[2]....
        /*0080*/ 	.word	0x00003340


	//   ....[3]....
        /*0084*/ 	.word	0x000033c0


	//   ....[4]....
        /*0088*/ 	.word	0x00005d40


	//   ....[5]....
        /*008c*/ 	.word	0x00005d80


	//   ....[6]....
        /*0090*/ 	.word	0x00005dc0


	//   ....[7]....
        /*0094*/ 	.word	0x00005dd0


	//   ....[8]....
        /*0098*/ 	.word	0x00007d90


	//   ....[9]....
        /*009c*/ 	.word	0x00007dd0


	//   ....[10]....
        /*00a0*/ 	.word	0x00007ed0


	//   ....[11]....
        /*00a4*/ 	.word	0x00007f00


	//----- nvinfo : EIATTR_EXIT_INSTR_OFFSETS
	.align		4
.L_386:
        /*00a8*/ 	.byte	0x04, 0x1c
        /*00aa*/ 	.short	(.L_388 - .L_387)


	//   ....[0]....
.L_387:
        /*00ac*/ 	.word	0x000006d0


	//   ....[1]....
        /*00b0*/ 	.word	0x000096a0


	//   ....[2]....
        /*00b4*/ 	.word	0x00009770


	//   ....[3]....
        /*00b8*/ 	.word	0x0000a110


	//   ....[4]....
        /*00bc*/ 	.word	0x0000a190


	//----- nvinfo : EIATTR_CTAIDZ_USED
	.align		4
.L_388:
        /*00c0*/ 	.byte	0x01, 0x04
	.zero		2


	//----- nvinfo : EIATTR_CRS_STACK_SIZE
	.align		4
        /*00c4*/ 	.byte	0x04, 0x1e
        /*00c6*/ 	.short	(.L_390 - .L_389)
.L_389:
        /*00c8*/ 	.word	0x00000000
.L_390:


//--------------------- .nv.info._ZN5flash16flash_fwd_kernelI23Flash_fwd_kernel_traitsILi192ELi64ELi64ELi4ELb0ELb0EN7cutlass6half_tE19Flash_kernel_traitsILi192ELi64ELi64ELi4ES3_EELb0ELb0ELb0ELb0ELb0ELb1ELb1ELb0EEEvNS_16Flash_fwd_paramsE --------------------------
	.section	.nv.info._ZN5flash16flash_fwd_kernelI23Flash_fwd_kernel_traitsILi192ELi64ELi64ELi4ELb0ELb0EN7cutlass6half_tE19Flash_kernel_traitsILi192ELi64ELi64ELi4ES3_EELb0ELb0ELb0ELb0ELb0ELb1ELb1ELb0EEEvNS_16Flash_fwd_paramsE,"",@"SHT_CUDA_INFO"
	.sectionflags	@""
	.align	4


	//----- nvinfo : EIATTR_CUDA_API_VERSION
	.align		4
        /*0000*/ 	.byte	0x04, 0x37
        /*0002*/ 	.short	(.L_392 - .L_391)
.L_391:
        /*0004*/ 	.word	0x00000082


	//----- nvinfo : EIATTR_SW2861232_WAR
	.align		4
.L_392:
        /*0008*/ 	.byte	0x01, 0x35
	.zero		2


	//----- nvinfo : EIATTR_PARAM_CBANK
	.align		4
        /*000c*/ 	.byte	0x04, 0x0a
        /*000e*/ 	.short	(.L_394 - .L_393)
	.align		4
.L_393:
        /*0010*/ 	.word	index@(.nv.constant0._ZN5flash16flash_fwd_kernelI23Flash_fwd_kernel_traitsILi192ELi64ELi64ELi4ELb0ELb0EN7cutlass6half_tE19Flash_kernel_traitsILi192ELi64ELi64ELi4ES3_EELb0ELb0ELb0ELb0ELb0ELb1ELb1ELb0EEEvNS_16Flash_fwd_paramsE)
        /*0014*/ 	.short	0x0160
        /*0016*/ 	.short	0x01d0


	//----- nvinfo : EIATTR_CBANK_PARAM_SIZE
	.align		4
.L_394:
        /*0018*/ 	.byte	0x03, 0x19
        /*001a*/ 	.short	0x01d0


	//----- nvinfo : EIATTR_KPARAM_INFO
	.align		4
        /*001c*/ 	.byte	0x04, 0x17
        /*001e*/ 	.short	(.L_396 - .L_395)
.L_395:
        /*0020*/ 	.word	0x00000000
        /*0024*/ 	.short	0x0000
        /*0026*/ 	.short	0x0000
        /*0028*/ 	.byte	0x00, 0xf0, 0x41, 0x07


	//----- nvinfo : EIATTR_MAXREG_COUNT
	.align		4
.L_396:
        /*002c*/ 	.byte	0x03, 0x1b
        /*002e*/ 	.short	0x00ff


	//----- nvinfo : EIATTR_NUM_BARRIERS
	.align		4
        /*0030*/ 	.byte	0x02, 0x4c
        /*0032*/ 	.byte	0x01
	.zero		1


	//----- nvinfo : EIATTR_MERCURY_ISA_VERSION
	.align		4
        /*0034*/ 	.byte	0x03, 0x5f
        /*0036*/ 	.short	0x0000


	//----- nvinfo : EIATTR_COOP_GROUP_MASK_REGIDS
	.align		4
        /*0038*/ 	.byte	0x04, 0x29
        /*003a*/ 	.short	(.L_398 - .L_397)


	//   ....[0]....
.L_397:
        /*003c*/ 	.word	0xffffffff


	//   ....[1]....
        /*0040*/ 	.word	0xffffffff


	//   ....[2]....
        /*0044*/ 	.word	0xffffffff


	//   ....[3]....
        /*0048*/ 	.word	0xffffffff


	//   ....[4]....
        /*004c*/ 	.word	0xffffffff


	//   ....[5]....
        /*0050*/ 	.word	0xffffffff


	//   ....[6]....
        /*0054*/ 	.word	0xffffffff


	//   ....[7]....
        /*0058*/ 	.word	0xffffffff


	//   ....[8]....
        /*005c*/ 	.word	0xffffffff


	//   ....[9]....
        /*0060*/ 	.word	0xffffffff


	//   ....[10]....
        /*0064*/ 	.word	0xffffffff


	//   ....[11]....
        /*0068*/ 	.word	0xffffffff


	//----- nvinfo : EIATTR_COOP_GROUP_INSTR_OFFSETS
	.align		4
.L_398:
        /*006c*/ 	.byte	0x04, 0x28
        /*006e*/ 	.short	(.L_400 - .L_399)


	//   ....[0]....
.L_399:
        /*0070*/ 	.word	0x00002e80


	//   ....[1]....
        /*0074*/ 	.word	0x00002ea0


	//   ....[2]....
        /*0078*/ 	.word	0x00002f40


	//   ....[3]....
        /*007c*/ 	.word	0x00002f50


	//   ....[4]....
        /*0080*/ 	.word	0x000054d0


	//   ....[5]....
        /*0084*/ 	.word	0x000054e0


	//   ....[6]....
        /*0088*/ 	.word	0x00005530


	//   ....[7]....
        /*008c*/ 	.word	0x00005540


	//   ....[8]....
        /*0090*/ 	.word	0x00006bc0


	//   ....[9]....
        /*0094*/ 	.word	0x00006c00


	//   ....[10]....
        /*0098*/ 	.word	0x00006c40


	//   ....[11]....
        /*009c*/ 	.word	0x00006c60


	//----- nvinfo : EIATTR_EXIT_INSTR_OFFSETS
	.align		4
.L_400:
        /*00a0*/ 	.byte	0x04, 0x1c
        /*00a2*/ 	.short	(.L_402 - .L_401)


	//   ....[0]....
.L_401:
        /*00a4*/ 	.word	0x000002e0


	//   ....[1]....
        /*00a8*/ 	.word	0x00008440


	//   ....[2]....
        /*00ac*/ 	.word	0x00008520


	//   ....[3]....
        /*00b0*/ 	.word	0x00008e50


	//   ....[4]....
        /*00b4*/ 	.word	0x00008ed0


	//----- nvinfo : EIATTR_CTAIDZ_USED
	.align		4
.L_402:
        /*00b8*/ 	.byte	0x01, 0x04
	.zero		2


	//----- nvinfo : EIATTR_CRS_STACK_SIZE
	.align		4
        /*00bc*/ 	.byte	0x04, 0x1e
        /*00be*/ 	.short	(.L_404 - .L_403)
.L_403:
        /*00c0*/ 	.word	0x00000000
.L_404:


//--------------------- .nv.info._ZN5flash16flash_fwd_kernelI23Flash_fwd_kernel_traitsILi192ELi64ELi64ELi4ELb0ELb0EN7cutlass6half_tE19Flash_kernel_traitsILi192ELi64ELi64ELi4ES3_EELb1ELb0ELb0ELb1ELb0ELb0ELb0ELb0EEEvNS_16Flash_fwd_paramsE --------------------------
	.section	.nv.info._ZN5flash16flash_fwd_kernelI23Flash_fwd_kernel_traitsILi192ELi64ELi64ELi4ELb0ELb0EN7cutlass6half_tE19Flash_kernel_traitsILi192ELi64ELi64ELi4ES3_EELb1ELb0ELb0ELb1ELb0ELb0ELb0ELb0EEEvNS_16Flash_fwd_paramsE,"",@"SHT_CUDA_INFO"
	.sectionflags	@""
	.align	4


	//----- nvinfo : EIATTR_CUDA_API_VERSION
	.align		4
        /*0000*/ 	.byte	0x04, 0x37
        /*0002*/ 	.short	(.L_406 - .L_405)
.L_405:
        /*0004*/ 	.word	0x00000082


	//----- nvinfo : EIATTR_SW2861232_WAR
	.align		4
.L_406:
        /*0008*/ 	.byte	0x01, 0x35
	.zero		2


	//----- nvinfo : EIATTR_PARAM_CBANK
	.align		4
        /*000c*/ 	.byte	0x04, 0x0a
        /*000e*/ 	.short	(.L_408 - .L_407)
	.align		4
.L_407:
        /*0010*/ 	.word	index@(.nv.constant0._ZN5flash16flash_fwd_kernelI23Flash_fwd_kernel_traitsILi192ELi64ELi64ELi4ELb0ELb0EN7cutlass6half_tE19Flash_kernel_traitsILi192ELi64ELi64ELi4ES3_EELb1ELb0ELb0ELb1ELb0ELb0ELb0ELb0EEEvNS_16Flash_fwd_paramsE)
        /*0014*/ 	.short	0x0160
        /*0016*/ 	.short	0x01d0


	//----- nvinfo : EIATTR_CBANK_PARAM_SIZE
	.align		4
.L_408:
        /*0018*/ 	.byte	0x03, 0x19
        /*001a*/ 	.short	0x01d0


	//----- nvinfo : EIATTR_KPARAM_INFO
	.align		4
        /*001c*/ 	.byte	0x04, 0x17
        /*001e*/ 	.short	(.L_410 - .L_409)
.L_409:
        /*0020*/ 	.word	0x00000000
        /*0024*/ 	.short	0x0000
        /*0026*/ 	.short	0x0000
        /*0028*/ 	.byte	0x00, 0xf0, 0x41, 0x07


	//----- nvinfo : EIATTR_MAXREG_COUNT
	.align		4
.L_410:
        /*002c*/ 	.byte	0x03, 0x1b
        /*002e*/ 	.short	0x00ff


	//----- nvinfo : EIATTR_NUM_BARRIERS
	.align		4
        /*0030*/ 	.byte	0x02, 0x4c
        /*0032*/ 	.byte	0x01
	.zero		1


	//----- nvinfo : EIATTR_MERCURY_ISA_VERSION
	.align		4
        /*0034*/ 	.byte	0x03, 0x5f
        /*0036*/ 	.short	0x0000


	//----- nvinfo : EIATTR_COOP_GROUP_MASK_REGIDS
	.align		4
        /*0038*/ 	.byte	0x04, 0x29
        /*003a*/ 	.short	(.L_412 - .L_411)


	//   ....[0]....
.L_411:
        /*003c*/ 	.word	0xffffffff


	//   ....[1]....
        /*0040*/ 	.word	0xffffffff


	//   ....[2]....
        /*0044*/ 	.word	0xffffffff


	//   ....[3]....
        /*0048*/ 	.word	0xffffffff


	//   ....[4]....
        /*004c*/ 	.word	0xffffffff


	//   ....[5]....
        /*0050*/ 	.word	0xffffffff


	//   ....[6]....
        /*0054*/ 	.word	0xffffffff


	//   ....[7]....
        /*0058*/ 	.word	0xffffffff


	//   ....[8]....
        /*005c*/ 	.word	0xffffffff


	//   ....[9]....
        /*0060*/ 	.word	0xffffffff


	//   ....[10]....
        /*0064*/ 	.word	0xffffffff


	//   ....[11]....
        /*0068*/ 	.word	0xffffffff


	//----- nvinfo : EIATTR_COOP_GROUP_INSTR_OFFSETS
	.align		4
.L_412:
        /*006c*/ 	.byte	0x04, 0x28
        /*006e*/ 	.short	(.L_414 - .L_413)


	//   ....[0]....
.L_413:
        /*0070*/ 	.word	0x00005180


	//   ....[1]....
        /*0074*/ 	.word	0x000051c0


	//   ....[2]....
        /*0078*/ 	.word	0x000052f0


	//   ....[3]....
        /*007c*/ 	.word	0x00005310


	//   ....[4]....
        /*0080*/ 	.word	0x00008c30


	//   ....[5]....
        /*0084*/ 	.word	0x00008d20


	//   ....[6]....
        /*0088*/ 	.word	0x00008d30


	//   ....[7]....
        /*008c*/ 	.word	0x00008dd0


	//   ....[8]....
        /*0090*/ 	.word	0x0000acd0


	//   ....[9]....
        /*0094*/ 	.word	0x0000ad10


	//   ....[10]....
        /*0098*/ 	.word	0x0000ae10


	//   ....[11]....
        /*009c*/ 	.word	0x0000ae40


	//----- nvinfo : EIATTR_EXIT_INSTR_OFFSETS
	.align		4
.L_414:
        /*00a0*/ 	.byte	0x04, 0x1c
        /*00a2*/ 	.short	(.L_416 - .L_415)


	//   ....[0]....
.L_415:
        /*00a4*/ 	.word	0x000006d0


	//   ....[1]....
        /*00a8*/ 	.word	0x0000c720


	//   ....[2]....
        /*00ac*/ 	.word	0x0000c820


	//   ....[3]....
        /*00b0*/ 	.word	0x0000c840


	//   ....[4]....
        /*00b4*/ 	.word	0x0000d2d0


	//   ....[5]....
        /*00b8*/ 	.word	0x0000d350


	//----- nvinfo : EIATTR_CTAIDZ_USED
	.align		4
.L_416:
        /*00bc*/ 	.byte	0x01, 0x04
	.zero		2


	//----- nvinfo : EIATTR_CRS_STACK_SIZE
	.align		4
        /*00c0*/ 	.byte	0x04, 0x1e
        /*00c2*/ 	.short	(.L_418 - .L_417)
.L_417:
        /*00c4*/ 	.word	0x00000000
.L_418:


//--------------------- .nv.info._ZN5flash16flash_fwd_kernelI23Flash_fwd_kernel_traitsILi192ELi64ELi64ELi4ELb0ELb0EN7cutlass6half_tE19Flash_kernel_traitsILi192ELi64ELi64ELi4ES3_EELb1ELb0ELb0ELb0ELb0ELb0ELb0ELb1EEEvNS_16Flash_fwd_paramsE --------------------------
	.section	.nv.info._ZN5flash16flash_fwd_kernelI23Flash_fwd_kernel_traitsILi192ELi64ELi64ELi4ELb0ELb0EN7cutlass6half_tE19Flash_kernel_traitsILi192ELi64ELi64ELi4ES3_EELb1ELb0ELb0ELb0ELb0ELb0ELb0ELb1EEEvNS_16Flash_fwd_paramsE,"",@"SHT_CUDA_INFO"
	.sectionflags	@""
	.align	4


	//----- nvinfo : EIATTR_CUDA_API_VERSION
	.align		4
        /*0000*/ 	.byte	0x04, 0x37
        /*0002*/ 	.short	(.L_420 - .L_419)
.L_419:
        /*0004*/ 	.word	0x00000082


	//----- nvinfo : EIATTR_SW2861232_WAR
	.align		4
.L_420:
        /*0008*/ 	.byte	0x01, 0x35
	.zero		2


	//----- nvinfo : EIATTR_PARAM_CBANK
	.align		4
        /*000c*/ 	.byte	0x04, 0x0a
        /*000e*/ 	.short	(.L_422 - .L_421)
	.align		4
.L_421:
        /*0010*/ 	.word	index@(.nv.constant0._ZN5flash16flash_fwd_kernelI23Flash_fwd_kernel_traitsILi192ELi64ELi64ELi4ELb0ELb0EN7cutlass6half_tE19Flash_kernel_traitsILi192ELi64ELi64ELi4ES3_EELb1ELb0ELb0ELb0ELb0ELb0ELb0ELb1EEEvNS_16Flash_fwd_paramsE)
        /*0014*/ 	.short	0x0160
        /*0016*/ 	.short	0x01d0


	//----- nvinfo : EIATTR_CBANK_PARAM_SIZE
	.align		4
.L_422:
        /*0018*/ 	.byte	0x03, 0x19
        /*001a*/ 	.short	0x01d0


	//----- nvinfo : EIATTR_KPARAM_INFO
	.align		4
        /*001c*/ 	.byte	0x04, 0x17
        /*001e*/ 	.short	(.L_424 - .L_423)
.L_423:
        /*0020*/ 	.word	0x00000000
        /*0024*/ 	.short	0x0000
        /*0026*/ 	.short	0x0000
        /*0028*/ 	.byte	0x00, 0xf0, 0x41, 0x07


	//----- nvinfo : EIATTR_MAXREG_COUNT
	.align		4
.L_424:
        /*002c*/ 	.byte	0x03, 0x1b
        /*002e*/ 	.short	0x00ff


	//----- nvinfo : EIATTR_NUM_BARRIERS
	.align		4
        /*0030*/ 	.byte	0x02, 0x4c
        /*0032*/ 	.byte	0x01
	.zero		1


	//----- nvinfo : EIATTR_ANNOTATIONS
	.align		4
        /*0034*/ 	.byte	0x04, 0x55
        /*0036*/ 	.short	(.L_426 - .L_425)


	//   ....[0]....
.L_425:
        /*0038*/ 	.word	0x00000001
        /*003c*/ 	.byte	0x30, 0x03, 0x00, 0x00, 0x01, 0x00, 0x00, 0x00, 0x60, 0x03, 0x00, 0x00, 0x01, 0x00, 0x00, 0x00
        /* <DEDUP_REMOVED lines=34> */
        /*026c*/ 	.byte	0x70, 0xde, 0x00, 0x00, 0x01, 0x00, 0x00, 0x00, 0xe0, 0xe0, 0x00, 0x00


	//----- nvinfo : EIATTR_MERCURY_ISA_VERSION
	.align		4
.L_426:
        /*0278*/ 	.byte	0x03, 0x5f
        /*027a*/ 	.short	0x0000


	//----- nvinfo : EIATTR_COOP_GROUP_MASK_REGIDS
	.align		4
        /*027c*/ 	.byte	0x04, 0x29
        /*027e*/ 	.short	(.L_428 - .L_427)


	//   ....[0]....
.L_427:
        /*0280*/ 	.word	0xffffffff


	//   ....[1]....
        /*0284*/ 	.word	0xffffffff


	//   ....[2]....
        /*0288*/ 	.word	0xffffffff


	//   ....[3]....
        /*028c*/ 	.word	0xffffffff


	//   ....[4]....
        /*0290*/ 	.word	0xffffffff


	//   ....[5]....
        /*0294*/ 	.word	0xffffffff


	//   ....[6]....
        /*0298*/ 	.word	0xffffffff


	//   ....[7]....
        /*029c*/ 	.word	0xffffffff


	//   ....[8]....
        /*02a0*/ 	.word	0xffffffff


	//   ....[9]....
        /*02a4*/ 	.word	0xffffffff


	//   ....[10]....
        /*02a8*/ 	.word	0xffffffff


	//   ....[11]....
        /*02ac*/ 	.word	0xffffffff


	//----- nvinfo : EIATTR_COOP_GROUP_INSTR_OFFSETS
	.align		4
.L_428:
        /*02b0*/ 	.byte	0x04, 0x28
        /*02b2*/ 	.short	(.L_430 - .L_429)


	//   ....[0]....
.L_429:
        /*02b4*/ 	.word	0x00004570


	//   ....[1]....
        /*02b8*/ 	.word	0x000045a0


	//   ....[2]....
        /*02bc*/ 	.word	0x00004680


	//   ....[3]....
        /*02c0*/ 	.word	0x000046b0


	//   ....[4]....
        /*02c4*/ 	.word	0x000092a0


	//   ....[5]....
        /*02c8*/ 	.word	0x00009320


	//   ....[6]....
        /*02cc*/ 	.word	0x00009350


	//   ....[7]....
        /*02d0*/ 	.word	0x00009370


	//   ....[8]....
        /*02d4*/ 	.word	0x0000c3c0


	//   ....[9]....
        /*02d8*/ 	.word	0x0000c3d0


	//   ....[10]....
        /*02dc*/ 	.word	0x0000c410


	//   ....[11]....
        /*02e0*/ 	.word	0x0000c430


	//----- nvinfo : EIATTR_EXIT_INSTR_OFFSETS
	.align		4
.L_430:
        /*02e4*/ 	.byte	0x04, 0x1c
        /*02e6*/ 	.short	(.L_432 - .L_431)


	//   ....[0]....
.L_431:
        /*02e8*/ 	.word	0x00000480


	//   ....[1]....
        /*02ec*/ 	.word	0x0000dd30


	//   ....[2]....
        /*02f0*/ 	.word	0x0000de30


	//   ....[3]....
        /*02f4*/ 	.word	0x0000de50


	//   ....[4]....
        /*02f8*/ 	.word	0x0000e890


	//   ....[5]....
        /*02fc*/ 	.word	0x0000e910


	//----- nvinfo : EIATTR_CTAIDZ_USED
	.align		4
.L_432:
        /*0300*/ 	.byte	0x01, 0x04
	.zero		2


	//----- nvinfo : EIATTR_CRS_STACK_SIZE
	.align		4
        /*0304*/ 	.byte	0x04, 0x1e
        /*0306*/ 	.short	(.L_434 - .L_433)
.L_433:
        /*0308*/ 	.word	0x00000000
.L_434:


//--------------------- .nv.info._ZN5flash16flash_fwd_kernelI23Flash_fwd_kernel_traitsILi192ELi64ELi64ELi4ELb0ELb0EN7cutlass6half_tE19Flash_kernel_traitsILi192ELi64ELi64ELi4ES3_EELb0ELb0ELb0ELb0ELb0ELb0ELb1ELb0EEEvNS_16Flash_fwd_paramsE --------------------------
	.section	.nv.info._ZN5flash16flash_fwd_kernelI23Flash_fwd_kernel_traitsILi192ELi64ELi64ELi4ELb0ELb0EN7cutlass6half_tE19Flash_kernel_traitsILi192ELi64ELi64ELi4ES3_EELb0ELb0ELb0ELb0ELb0ELb0ELb1ELb0EEEvNS_16Flash_fwd_paramsE,"",@"SHT_CUDA_INFO"
	.sectionflags	@""
	.align	4


	//----- nvinfo : EIATTR_CUDA_API_VERSION
	.align		4
        /*0000*/ 	.byte	0x04, 0x37
        /*0002*/ 	.short	(.L_436 - .L_435)
.L_435:
        /*0004*/ 	.word	0x00000082


	//----- nvinfo : EIATTR_SW2861232_WAR
	.align		4
.L_436:
        /*0008*/ 	.byte	0x01, 0x35
	.zero		2


	//----- nvinfo : EIATTR_PARAM_CBANK
	.align		4
        /*000c*/ 	.byte	0x04, 0x0a
        /*000e*/ 	.short	(.L_438 - .L_437)
	.align		4
.L_437:
        /*0010*/ 	.word	index@(.nv.constant0._ZN5flash16flash_fwd_kernelI23Flash_fwd_kernel_traitsILi192ELi64ELi64ELi4ELb0ELb0EN7cutlass6half_tE19Flash_kernel_traitsILi192ELi64ELi64ELi4ES3_EELb0ELb0ELb0ELb0ELb0ELb0ELb1ELb0EEEvNS_16Flash_fwd_paramsE)
        /*0014*/ 	.short	0x0160
        /*0016*/ 	.short	0x01d0


	//----- nvinfo : EIATTR_CBANK_PARAM_SIZE
	.align		4
.L_438:
        /*0018*/ 	.byte	0x03, 0x19
        /*001a*/ 	.short	0x01d0


	//----- nvinfo : EIATTR_KPARAM_INFO
	.align		4
        /*001c*/ 	.byte	0x04, 0x17
        /*001e*/ 	.short	(.L_440 - .L_439)
.L_439:
        /*0020*/ 	.word	0x00000000
        /*0024*/ 	.short	0x0000
        /*0026*/ 	.short	0x0000
        /*0028*/ 	.byte	0x00, 0xf0, 0x41, 0x07


	//----- nvinfo : EIATTR_MAXREG_COUNT
	.align		4
.L_440:
        /*002c*/ 	.byte	0x03, 0x1b
        /*002e*/ 	.short	0x00ff


	//----- nvinfo : EIATTR_NUM_BARRIERS
	.align		4
        /*0030*/ 	.byte	0x02, 0x4c
        /*0032*/ 	.byte	0x01
	.zero		1


	//----- nvinfo : EIATTR_MERCURY_ISA_VERSION
	.align		4
        /*0034*/ 	.byte	0x03, 0x5f
        /*0036*/ 	.short	0x0000


	//----- nvinfo : EIATTR_COOP_GROUP_MASK_REGIDS
	.align		4
        /*0038*/ 	.byte	0x04, 0x29
        /*003a*/ 	.short	(.L_442 - .L_441)


	//   ....[0]....
.L_441:
        /*003c*/ 	.word	0xffffffff


	//   ....[1]....
        /*0040*/ 	.word	0xffffffff


	//   ....[2]....
        /*0044*/ 	.word	0xffffffff


	//   ....[3]....
        /*0048*/ 	.word	0xffffffff


	//   ....[4]....
        /*004c*/ 	.word	0xffffffff


	//   ....[5]....
        /*0050*/ 	.word	0xffffffff


	//   ....[6]....
        /*0054*/ 	.word	0xffffffff


	//   ....[7]....
        /*0058*/ 	.word	0xffffffff


	//   ....[8]....
        /*005c*/ 	.word	0xffffffff


	//   ....[9]....
        /*0060*/ 	.word	0xffffffff


	//   ....[10]....
        /*0064*/ 	.word	0xffffffff


	//   ....[11]....
        /*0068*/ 	.word	0xffffffff


	//----- nvinfo : EIATTR_COOP_GROUP_INSTR_OFFSETS
	.align		4
.L_442:
        /*006c*/ 	.byte	0x04, 0x28
        /*006e*/ 	.short	(.L_444 - .L_443)


	//   ....[0]....
.L_443:
        /*0070*/ 	.word	0x000043a0


	//   ....[1]....
        /*0074*/ 	.word	0x000043c0


	//   ....[2]....
        /*0078*/ 	.word	0x00004460


	//   ....[3]....
        /*007c*/ 	.word	0x00004470


	//   ....[4]....
        /*0080*/ 	.word	0x00007260


	//   ....[5]....
        /*0084*/ 	.word	0x00007270


	//   ....[6]....
        /*0088*/ 	.word	0x000072a0


	//   ....[7]....
        /*008c*/ 	.word	0x000072c0


	//   ....[8]....
        /*0090*/ 	.word	0x00008950


	//   ....[9]....
        /*0094*/ 	.word	0x00008990


	//   ....[10]....
        /*0098*/ 	.word	0x000089e0


	//   ....[11]....
        /*009c*/ 	.word	0x00008a00


	//----- nvinfo : EIATTR_EXIT_INSTR_OFFSETS
	.align		4
.L_444:
        /*00a0*/ 	.byte	0x04, 0x1c
        /*00a2*/ 	.short	(.L_446 - .L_445)


	//   ....[0]....
.L_445:
        /*00a4*/ 	.word	0x000002e0


	//   ....[1]....
        /*00a8*/ 	.word	0x0000a2e0


	//   ....[2]....
        /*00ac*/ 	.word	0x0000a3d0


	//   ....[3]....
        /*00b0*/ 	.word	0x0000a3f0


	//   ....[4]....
        /*00b4*/ 	.word	0x0000adf0


	//   ....[5]....
        /*00b8*/ 	.word	0x0000ae70


	//----- nvinfo : EIATTR_CTAIDZ_USED
	.align		4
.L_446:
        /*00bc*/ 	.byte	0x01, 0x04
	.zero		2


	//----- nvinfo : EIATTR_CRS_STACK_SIZE
	.align		4
        /*00c0*/ 	.byte	0x04, 0x1e
        /*00c2*/ 	.short	(.L_448 - .L_447)
.L_447:
        /*00c4*/ 	.word	0x00000000
.L_448:


//--------------------- .nv.info._ZN5flash16flash_fwd_kernelI23Flash_fwd_kernel_traitsILi192ELi64ELi64ELi4ELb0ELb0EN7cutlass6half_tE19Flash_kernel_traitsILi192ELi64ELi64ELi4ES3_EELb1ELb0ELb0ELb1ELb0ELb0ELb0ELb1EEEvNS_16Flash_fwd_paramsE --------------------------
	.section	.nv.info._ZN5flash16flash_fwd_kernelI23Flash_fwd_kernel_traitsILi192ELi64ELi64ELi4ELb0ELb0EN7cutlass6half_tE19Flash_kernel_traitsILi192ELi64ELi64ELi4ES3_EELb1ELb0ELb0ELb1ELb0ELb0ELb0ELb1EEEvNS_16Flash_fwd_paramsE,"",@"SHT_CUDA_INFO"
	.sectionflags	@""
	.align	4


	//----- nvinfo : EIATTR_CUDA_API_VERSION
	.align		4
        /*0000*/ 	.byte	0x04, 0x37
        /*0002*/ 	.short	(.L_450 - .L_449)
.L_449:
        /*0004*/ 	.word	0x00000082


	//----- nvinfo : EIATTR_SW2861232_WAR
	.align		4
.L_450:
        /*0008*/ 	.byte	0x01, 0x35
	.zero		2


	//----- nvinfo : EIATTR_PARAM_CBANK
	.align		4
        /*000c*/ 	.byte	0x04, 0x0a
        /*000e*/ 	.short	(.L_452 - .L_451)
	.align		4
.L_451:
        /*0010*/ 	.word	index@(.nv.constant0._ZN5flash16flash_fwd_kernelI23Flash_fwd_kernel_traitsILi192ELi64ELi64ELi4ELb0ELb0EN7cutlass6half_tE19Flash_kernel_traitsILi192ELi64ELi64ELi4ES3_EELb1ELb0ELb0ELb1ELb0ELb0ELb0ELb1EEEvNS_16Flash_fwd_paramsE)
        /*0014*/ 	.short	0x0160
        /*0016*/ 	.short	0x01d0


	//----- nvinfo : EIATTR_CBANK_PARAM_SIZE
	.align		4
.L_452:
        /*0018*/ 	.byte	0x03, 0x19
        /*001a*/ 	.short	0x01d0


	//----- nvinfo : EIATTR_KPARAM_INFO
	.align		4
        /*001c*/ 	.byte	0x04, 0x17
        /*001e*/ 	.short	(.L_454 - .L_453)
.L_453:
        /*0020*/ 	.word	0x00000000
        /*0024*/ 	.short	0x0000
        /*0026*/ 	.short	0x0000
        /*0028*/ 	.byte	0x00, 0xf0, 0x41, 0x07


	//----- nvinfo : EIATTR_MAXREG_COUNT
	.align		4
.L_454:
        /*002c*/ 	.byte	0x03, 0x1b
        /*002e*/ 	.short	0x00ff


	//----- nvinfo : EIATTR_NUM_BARRIERS
	.align		4
        /*0030*/ 	.byte	0x02, 0x4c
        /*0032*/ 	.byte	0x01
	.zero		1


	//----- nvinfo : EIATTR_ANNOTATIONS
	.align		4
        /*0034*/ 	.byte	0x04, 0x55
        /*0036*/ 	.short	(.L_456 - .L_455)


	//   ....[0]....
.L_455:
        /* <DEDUP_REMOVED lines=56> */
        /*03ac*/ 	.byte	0x20, 0xf3, 0x00, 0x00


	//----- nvinfo : EIATTR_MERCURY_ISA_VERSION
	.align		4
.L_456:
        /*03b0*/ 	.byte	0x03, 0x5f
        /*03b2*/ 	.short	0x0000


	//----- nvinfo : EIATTR_COOP_GROUP_MASK_REGIDS
	.align		4
        /*03b4*/ 	.byte	0x04, 0x29
        /*03b6*/ 	.short	(.L_458 - .L_457)


	//   ....[0]....
.L_457:
        /*03b8*/ 	.word	0xffffffff


	//   ....[1]....
        /*03bc*/ 	.word	0xffffffff


	//   ....[2]....
        /*03c0*/ 	.word	0xffffffff


	//   ....[3]....
        /*03c4*/ 	.word	0xffffffff


	//   ....[4]....
        /*03c8*/ 	.word	0xffffffff


	//   ....[5]....
        /*03cc*/ 	.word	0xffffffff


	//   ....[6]....
        /*03d0*/ 	.word	0xffffffff


	//   ....[7]....
        /*03d4*/ 	.word	0xffffffff


	//   ....[8]....
        /*03d8*/ 	.word	0xffffffff


	//   ....[9]....
        /*03dc*/ 	.word	0xffffffff


	//   ....[10]....
        /*03e0*/ 	.word	0xffffffff


	//   ....[11]....
        /*03e4*/ 	.word	0xffffffff


	//----- nvinfo : EIATTR_COOP_GROUP_INSTR_OFFSETS
	.align		4
.L_458:
        /*03e8*/ 	.byte	0x04, 0x28
        /*03ea*/ 	.short	(.L_460 - .L_459)


	//   ....[0]....
.L_459:
        /*03ec*/ 	.word	0x000054b0


	//   ....[1]....
        /*03f0*/ 	.word	0x000054d0


	//   ....[2]....
        /*03f4*/ 	.word	0x00005560


	//   ....[3]....
        /*03f8*/ 	.word	0x00005580


	//   ....[4]....
        /*03fc*/ 	.word	0x0000ab90


	//   ....[5]....
        /*0400*/ 	.word	0x0000ac30


	//   ....[6]....
        /*0404*/ 	.word	0x0000ade0


	//   ....[7]....
        /*0408*/ 	.word	0x0000b0f0


	//   ....[8]....
        /*040c*/ 	.word	0x0000de70


	//   ....[9]....
        /*0410*/ 	.word	0x0000deb0


	//   ....[10]....
        /*0414*/ 	.word	0x0000dfc0


	//   ....[11]....
        /*0418*/ 	.word	0x0000dff0


	//----- nvinfo : EIATTR_EXIT_INSTR_OFFSETS
	.align		4
.L_460:
        /*041c*/ 	.byte	0x04, 0x1c
        /*041e*/ 	.short	(.L_462 - .L_461)


	//   ....[0]....
.L_461:
        /*0420*/ 	.word	0x000006a0


	//   ....[1]....
        /*0424*/ 	.word	0x0000f840


	//   ....[2]....
        /*0428*/ 	.word	0x0000f940


	//   ....[3]....
        /*042c*/ 	.word	0x0000f960


	//   ....[4]....
        /*0430*/ 	.word	0x000103f0


	//   ....[5]....
        /*0434*/ 	.word	0x00010470


	//----- nvinfo : EIATTR_CTAIDZ_USED
	.align		4
.L_462:
        /*0438*/ 	.byte	0x01, 0x04
	.zero		2


	//----- nvinfo : EIATTR_CRS_STACK_SIZE
	.align		4
        /*043c*/ 	.byte	0x04, 0x1e
        /*043e*/ 	.short	(.L_464 - .L_463)
.L_463:
        /*0440*/ 	.word	0x00000000
.L_464:


//--------------------- .nv.info._ZN5flash16flash_fwd_kernelI23Flash_fwd_kernel_traitsILi192ELi64ELi64ELi4ELb0ELb0EN7cutlass6half_tE19Flash_kernel_traitsILi192ELi64ELi64ELi4ES3_EELb0ELb0ELb0ELb1ELb0ELb0ELb1ELb0EEEvNS_16Flash_fwd_paramsE --------------------------
	.section	.nv.info._ZN5flash16flash_fwd_kernelI23Flash_fwd_kernel_traitsILi192ELi64ELi64ELi4ELb0ELb0EN7cutlass6half_tE19Flash_kernel_traitsILi192ELi64ELi64ELi4ES3_EELb0ELb0ELb0ELb1ELb0ELb0ELb1ELb0EEEvNS_16Flash_fwd_paramsE,"",@"SHT_CUDA_INFO"
	.sectionflags	@""
	.align	4


	//----- nvinfo : EIATTR_CUDA_API_VERSION
	.align		4
        /*0000*/ 	.byte	0x04, 0x37
        /*0002*/ 	.short	(.L_466 - .L_465)
.L_465:
        /*0004*/ 	.word	0x00000082


	//----- nvinfo : EIATTR_SW2861232_WAR
	.align		4
.L_466:
        /*0008*/ 	.byte	0x01, 0x35
	.zero		2


	//----- nvinfo : EIATTR_PARAM_CBANK
	.align		4
        /*000c*/ 	.byte	0x04, 0x0a
        /*000e*/ 	.short	(.L_468 - .L_467)
	.align		4
.L_467:
        /*0010*/ 	.word	index@(.nv.constant0._ZN5flash16flash_fwd_kernelI23Flash_fwd_kernel_traitsILi192ELi64ELi64ELi4ELb0ELb0EN7cutlass6half_tE19Flash_kernel_traitsILi192ELi64ELi64ELi4ES3_EELb0ELb0ELb0ELb1ELb0ELb0ELb1ELb0EEEvNS_16Flash_fwd_paramsE)
        /*0014*/ 	.short	0x0160
        /*0016*/ 	.short	0x01d0


	//----- nvinfo : EIATTR_CBANK_PARAM_SIZE
	.align		4
.L_468:
        /*0018*/ 	.byte	0x03, 0x19
        /*001a*/ 	.short	0x01d0


	//----- nvinfo : EIATTR_KPARAM_INFO
	.align		4
        /*001c*/ 	.byte	0x04, 0x17
        /*001e*/ 	.short	(.L_470 - .L_469)
.L_469:
        /*0020*/ 	.word	0x00000000
        /*0024*/ 	.short	0x0000
        /*0026*/ 	.short	0x0000
        /*0028*/ 	.byte	0x00, 0xf0, 0x41, 0x07


	//----- nvinfo : EIATTR_MAXREG_COUNT
	.align		4
.L_470:
        /*002c*/ 	.byte	0x03, 0x1b
        /*002e*/ 	.short	0x00ff


	//----- nvinfo : EIATTR_NUM_BARRIERS
	.align		4
        /*0030*/ 	.byte	0x02, 0x4c
        /*0032*/ 	.byte	0x01
	.zero		1


	//----- nvinfo : EIATTR_MERCURY_ISA_VERSION
	.align		4
        /*0034*/ 	.byte	0x03, 0x5f
        /*0036*/ 	.short	0x0000


	//----- nvinfo : EIATTR_COOP_GROUP_MASK_REGIDS
	.align		4
        /*0038*/ 	.byte	0x04, 0x29
        /*003a*/ 	.short	(.L_472 - .L_471)


	//   ....[0]....
.L_471:
        /*003c*/ 	.word	0xffffffff


	//   ....[1]....
        /*0040*/ 	.word	0xffffffff


	//   ....[2]....
        /*0044*/ 	.word	0xffffffff


	//   ....[3]....
        /*0048*/ 	.word	0xffffffff


	//   ....[4]....
        /*004c*/ 	.word	0xffffffff


	//   ....[5]....
        /*0050*/ 	.word	0xffffffff


	//   ....[6]....
        /*0054*/ 	.word	0xffffffff


	//   ....[7]....
        /*0058*/ 	.word	0xffffffff


	//   ....[8]....
        /*005c*/ 	.word	0xffffffff


	//   ....[9]....
        /*0060*/ 	.word	0xffffffff


	//   ....[10]....
        /*0064*/ 	.word	0xffffffff


	//   ....[11]....
        /*0068*/ 	.word	0xffffffff


	//----- nvinfo : EIATTR_COOP_GROUP_INSTR_OFFSETS
	.align		4
.L_472:
        /*006c*/ 	.byte	0x04, 0x28
        /*006e*/ 	.short	(.L_474 - .L_473)


	//   ....[0]....
.L_473:
        /*0070*/ 	.word	0x00004e70


	//   ....[1]....
        /*0074*/ 	.word	0x00004e90


	//   ....[2]....
        /*0078*/ 	.word	0x00004f30


	//   ....[3]....
        /*007c*/ 	.word	0x00004f40


	//   ....[4]....
        /*0080*/ 	.word	0x000083b0


	//   ....[5]....
        /*0084*/ 	.word	0x000083d0


	//   ....[6]....
        /*0088*/ 	.word	0x000083f0


	//   ....[7]....
        /*008c*/ 	.word	0x00008410


	//   ....[8]....
        /*0090*/ 	.word	0x00009af0


	//   ....[9]....
        /*0094*/ 	.word	0x00009b30


	//   ....[10]....
        /*0098*/ 	.word	0x00009bc0


	//   ....[11]....
        /*009c*/ 	.word	0x00009be0


	//----- nvinfo : EIATTR_EXIT_INSTR_OFFSETS
	.align		4
.L_474:
        /*00a0*/ 	.byte	0x04, 0x1c
        /*00a2*/ 	.short	(.L_476 - .L_475)


	//   ....[0]....
.L_475:
        /*00a4*/ 	.word	0x000002e0


	//   ....[1]....
        /*00a8*/ 	.word	0x0000b4b0


	//   ....[2]....
        /*00ac*/ 	.word	0x0000b5b0


	//   ....[3]....
        /*00b0*/ 	.word	0x0000b5d0


	//   ....[4]....
        /*00b4*/ 	.word	0x0000bfe0


	//   ....[5]....
        /*00b8*/ 	.word	0x0000c060


	//----- nvinfo : EIATTR_CTAIDZ_USED
	.align		4
.L_476:
        /*00bc*/ 	.byte	0x01, 0x04
	.zero		2


	//----- nvinfo : EIATTR_CRS_STACK_SIZE
	.align		4
        /*00c0*/ 	.byte	0x04, 0x1e
        /*00c2*/ 	.short	(.L_478 - .L_477)
.L_477:
        /*00c4*/ 	.word	0x00000000
.L_478:


//--------------------- .nv.info._ZN5flash16flash_fwd_kernelI23Flash_fwd_kernel_traitsILi192ELi64ELi64ELi4ELb0ELb0EN7cutlass6half_tE19Flash_kernel_traitsILi192ELi64ELi64ELi4ES3_EELb1ELb0ELb1ELb0ELb0ELb1ELb0ELb0EEEvNS_16Flash_fwd_paramsE --------------------------
	.section	.nv.info._ZN5flash16flash_fwd_kernelI23Flash_fwd_kernel_traitsILi192ELi64ELi64ELi4ELb0ELb0EN7cutlass6half_tE19Flash_kernel_traitsILi192ELi64ELi64ELi4ES3_EELb1ELb0ELb1ELb0ELb0ELb1ELb0ELb0EEEvNS_16Flash_fwd_paramsE,"",@"SHT_CUDA_INFO"
	.sectionflags	@""
	.align	4


	//----- nvinfo : EIATTR_CUDA_API_VERSION
	.align		4
        /*0000*/ 	.byte	0x04, 0x37
        /*0002*/ 	.short	(.L_480 - .L_479)
.L_479:
        /*0004*/ 	.word	0x00000082


	//----- nvinfo : EIATTR_SW2861232_WAR
	.align		4
.L_480:
        /*0008*/ 	.byte	0x01, 0x35
	.zero		2


	//----- nvinfo : EIATTR_PARAM_CBANK
	.align		4
        /*000c*/ 	.byte	0x04, 0x0a
        /*000e*/ 	.short	(.L_482 - .L_481)
	.align		4
.L_481:
        /*0010*/ 	.word	index@(.nv.constant0._ZN5flash16flash_fwd_kernelI23Flash_fwd_kernel_traitsILi192ELi64ELi64ELi4ELb0ELb0EN7cutlass6half_tE19Flash_kernel_traitsILi192ELi64ELi64ELi4ES3_EELb1ELb0ELb1ELb0ELb0ELb1ELb0ELb0EEEvNS_16Flash_fwd_paramsE)
        /*0014*/ 	.short	0x0160
        /*0016*/ 	.short	0x01d0


	//----- nvinfo : EIATTR_CBANK_PARAM_SIZE
	.align		4
.L_482:
        /*0018*/ 	.byte	0x03, 0x19
        /*001a*/ 	.short	0x01d0


	//----- nvinfo : EIATTR_KPARAM_INFO
	.align		4
        /*001c*/ 	.byte	0x04, 0x17
        /*001e*/ 	.short	(.L_484 - .L_483)
.L_483:
        /*0020*/ 	.word	0x00000000
        /*0024*/ 	.short	0x0000
        /*0026*/ 	.short	0x0000
        /*0028*/ 	.byte	0x00, 0xf0, 0x41, 0x07


	//----- nvinfo : EIATTR_MAXREG_COUNT
	.align		4
.L_484:
        /*002c*/ 	.byte	0x03, 0x1b
        /*002e*/ 	.short	0x00ff


	//----- nvinfo : EIATTR_NUM_BARRIERS
	.align		4
        /*0030*/ 	.byte	0x02, 0x4c
        /*0032*/ 	.byte	0x01
	.zero		1


	//----- nvinfo : EIATTR_MERCURY_ISA_VERSION
	.align		4
        /*0034*/ 	.byte	0x03, 0x5f
        /*0036*/ 	.short	0x0000


	//----- nvinfo : EIATTR_COOP_GROUP_MASK_REGIDS
	.align		4
        /*0038*/ 	.byte	0x04, 0x29
        /*003a*/ 	.short	(.L_486 - .L_485)


	//   ....[0]....
.L_485:
        /*003c*/ 	.word	0xffffffff


	//   ....[1]....
        /*0040*/ 	.word	0xffffffff


	//   ....[2]....
        /*0044*/ 	.word	0xffffffff


	//   ....[3]....
        /*0048*/ 	.word	0xffffffff


	//   ....[4]....
        /*004c*/ 	.word	0xffffffff


	//   ....[5]....
        /*0050*/ 	.word	0xffffffff


	//   ....[6]....
        /*0054*/ 	.word	0xffffffff


	//   ....[7]....
        /*0058*/ 	.word	0xffffffff


	//   ....[8]....
        /*005c*/ 	.word	0xffffffff


	//   ....[9]....
        /*0060*/ 	.word	0xffffffff


	//   ....[10]....
        /*0064*/ 	.word	0xffffffff


	//   ....[11]....
        /*0068*/ 	.word	0xffffffff


	//   ....[12]....
        /*006c*/ 	.word	0xffffffff


	//   ....[13]....
        /*0070*/ 	.word	0xffffffff


	//   ....[14]....
        /*0074*/ 	.word	0xffffffff


	//   ....[15]....
        /*0078*/ 	.word	0xffffffff


	//----- nvinfo : EIATTR_COOP_GROUP_INSTR_OFFSETS
	.align		4
.L_486:
        /*007c*/ 	.byte	0x04, 0x28
        /*007e*/ 	.short	(.L_488 - .L_487)


	//   ....[0]....
.L_487:
        /*0080*/ 	.word	0x00004180


	//   ....[1]....
        /*0084*/ 	.word	0x000041a0


	//   ....[2]....
        /*0088*/ 	.word	0x00004280


	//   ....[3]....
        /*008c*/ 	.word	0x00004320


	//   ....[4]....
        /*0090*/ 	.word	0x00007380


	//   ....[5]....
        /*0094*/ 	.word	0x000073b0


	//   ....[6]....
        /*0098*/ 	.word	0x000073e0


	//   ....[7]....
        /*009c*/ 	.word	0x00007430


	//   ....[8]....
        /*00a0*/ 	.word	0x0000ac90


	//   ....[9]....
        /*00a4*/ 	.word	0x0000ad50


	//   ....[10]....
        /*00a8*/ 	.word	0x0000ad80


	//   ....[11]....
        /*00ac*/ 	.word	0x0000ad90


	//   ....[12]....
        /*00b0*/ 	.word	0x0000cdb0


	//   ....[13]....
        /*00b4*/ 	.word	0x0000cdf0


	//   ....[14]....
        /*00b8*/ 	.word	0x0000cf20


	//   ....[15]....
        /*00bc*/ 	.word	0x0000cf60


	//----- nvinfo : EIATTR_EXIT_INSTR_OFFSETS
	.align		4
.L_488:
        /*00c0*/ 	.byte	0x04, 0x1c
        /*00c2*/ 	.short	(.L_490 - .L_489)


	//   ....[0]....
.L_489:
        /*00c4*/ 	.word	0x000006d0


	//   ....[1]....
        /*00c8*/ 	.word	0x000011e0


	//   ....[2]....
        /*00cc*/ 	.word	0x00001260


	//   ....[3]....
        /*00d0*/ 	.word	0x0000e690


	//   ....[4]....
        /*00d4*/ 	.word	0x0000e760


	//----- nvinfo : EIATTR_CTAIDZ_USED
	.align		4
.L_490:
        /*00d8*/ 	.byte	0x01, 0x04
	.zero		2


	//----- nvinfo : EIATTR_CRS_STACK_SIZE
	.align		4
        /*00dc*/ 	.byte	0x04, 0x1e
        /*00de*/ 	.short	(.L_492 - .L_491)
.L_491:
        /*00e0*/ 	.word	0x00000000
.L_492:


//--------------------- .nv.info._ZN5flash16flash_fwd_kernelI23Flash_fwd_kernel_traitsILi192ELi64ELi64ELi4ELb0ELb0EN7cutlass6half_tE19Flash_kernel_traitsILi192ELi64ELi64ELi4ES3_EELb0ELb0ELb1ELb0ELb0ELb1ELb1ELb0EEEvNS_16Flash_fwd_paramsE --------------------------
	.section	.nv.info._ZN5flash16flash_fwd_kernelI23Flash_fwd_kernel_traitsILi192ELi64ELi64ELi4ELb0ELb0EN7cutlass6half_tE19Flash_kernel_traitsILi192ELi64ELi64ELi4ES3_EELb0ELb0ELb1ELb0ELb0ELb1ELb1ELb0EEEvNS_16Flash_fwd_paramsE,"",@"SHT_CUDA_INFO"
	.sectionflags	@""
	.align	4


	//----- nvinfo : EIATTR_CUDA_API_VERSION
	.align		4
        /*0000*/ 	.byte	0x04, 0x37
        /*0002*/ 	.short	(.L_494 - .L_493)
.L_493:
        /*0004*/ 	.word	0x00000082


	//----- nvinfo : EIATTR_SW2861232_WAR
	.align		4
.L_494:
        /*0008*/ 	.byte	0x01, 0x35
	.zero		2


	//----- nvinfo : EIATTR_PARAM_CBANK
	.align		4
        /*000c*/ 	.byte	0x04, 0x0a
        /*000e*/ 	.short	(.L_496 - .L_495)
	.align		4
.L_495:
        /*0010*/ 	.word	index@(.nv.constant0._ZN5flash16flash_fwd_kernelI23Flash_fwd_kernel_traitsILi192ELi64ELi64ELi4ELb0ELb0EN7cutlass6half_tE19Flash_kernel_traitsILi192ELi64ELi64ELi4ES3_EELb0ELb0ELb1ELb0ELb0ELb1ELb1ELb0EEEvNS_16Flash_fwd_paramsE)
        /*0014*/ 	.short	0x0160
        /*0016*/ 	.short	0x01d0


	//----- nvinfo : EIATTR_CBANK_PARAM_SIZE
	.align		4
.L_496:
        /*0018*/ 	.byte	0x03, 0x19
        /*001a*/ 	.short	0x01d0


	//----- nvinfo : EIATTR_KPARAM_INFO
	.align		4
        /*001c*/ 	.byte	0x04, 0x17
        /*001e*/ 	.short	(.L_498 - .L_497)
.L_497:
        /*0020*/ 	.word	0x00000000
        /*0024*/ 	.short	0x0000
        /*0026*/ 	.short	0x0000
        /*0028*/ 	.byte	0x00, 0xf0, 0x41, 0x07


	//----- nvinfo : EIATTR_MAXREG_COUNT
	.align		4
.L_498:
        /*002c*/ 	.byte	0x03, 0x1b
        /*002e*/ 	.short	0x00ff


	//----- nvinfo : EIATTR_NUM_BARRIERS
	.align		4
        /*0030*/ 	.byte	0x02, 0x4c
        /*0032*/ 	.byte	0x01
	.zero		1


	//----- nvinfo : EIATTR_MERCURY_ISA_VERSION
	.align		4
        /*0034*/ 	.byte	0x03, 0x5f
        /*0036*/ 	.short	0x0000


	//----- nvinfo : EIATTR_INT_WARP_WIDE_INSTR_OFFSETS
	.align		4
        /*0038*/ 	.byte	0x04, 0x31
        /*003a*/ 	.short	(.L_500 - .L_499)


	//   ....[0]....
.L_499:
        /*003c*/ 	.word	0x00001e10


	//   ....[1]....
        /*0040*/ 	.word	0x00002120


	//----- nvinfo : EIATTR_COOP_GROUP_MASK_REGIDS
	.align		4
.L_500:
        /*0044*/ 	.byte	0x04, 0x29
        /*0046*/ 	.short	(.L_502 - .L_501)


	//   ....[0]....
.L_501:
        /*0048*/ 	.word	0xffffffff


	//   ....[1]....
        /*004c*/ 	.word	0xffffffff


	//   ....[2]....
        /*0050*/ 	.word	0xffffffff


	//   ....[3]....
        /*0054*/ 	.word	0xffffffff


	//   ....[4]....
        /*0058*/ 	.word	0xffffffff


	//   ....[5]....
        /*005c*/ 	.word	0xffffffff


	//   ....[6]....
        /*0060*/ 	.word	0xffffffff


	//   ....[7]....
        /*0064*/ 	.word	0xffffffff


	//   ....[8]....
        /*0068*/ 	.word	0xffffffff


	//   ....[9]....
        /*006c*/ 	.word	0xffffffff


	//   ....[10]....
        /*0070*/ 	.word	0xffffffff


	//   ....[11]....
        /*0074*/ 	.word	0xffffffff


	//   ....[12]....
        /*0078*/ 	.word	0xffffffff


	//   ....[13]....
        /*007c*/ 	.word	0xffffffff


	//   ....[14]....
        /*0080*/ 	.word	0xffffffff


	//   ....[15]....
        /*0084*/ 	.word	0xffffffff


	//----- nvinfo : EIATTR_COOP_GROUP_INSTR_OFFSETS
	.align		4
.L_502:
        /*0088*/ 	.byte	0x04, 0x28
        /*008a*/ 	.short	(.L_504 - .L_503)


	//   ....[0]....
.L_503:
        /*008c*/ 	.word	0x00004200


	//   ....[1]....
        /*0090*/ 	.word	0x00004220


	//   ....[2]....
        /*0094*/ 	.word	0x000042c0


	//   ....[3]....
        /*0098*/ 	.word	0x000042d0


	//   ....[4]....
        /*009c*/ 	.word	0x00006f20


	//   ....[5]....
        /*00a0*/ 	.word	0x00006f30


	//   ....[6]....
        /*00a4*/ 	.word	0x00006f60


	//   ....[7]....
        /*00a8*/ 	.word	0x00006f70


	//   ....[8]....
        /*00ac*/ 	.word	0x0000a300


	//   ....[9]....
        /*00b0*/ 	.word	0x0000a320


	//   ....[10]....
        /*00b4*/ 	.word	0x0000a360


	//   ....[11]....
        /*00b8*/ 	.word	0x0000a370


	//   ....[12]....
        /*00bc*/ 	.word	0x0000ba90


	//   ....[13]....
        /*00c0*/ 	.word	0x0000bad0


	//   ....[14]....
        /*00c4*/ 	.word	0x0000bbe0


	//   ....[15]....
        /*00c8*/ 	.word	0x0000bc10


	//----- nvinfo : EIATTR_EXIT_INSTR_OFFSETS
	.align		4
.L_504:
        /*00cc*/ 	.byte	0x04, 0x1c
        /*00ce*/ 	.short	(.L_506 - .L_505)


	//   ....[0]....
.L_505:
        /*00d0*/ 	.word	0x000004d0


	//   ....[1]....
        /*00d4*/ 	.word	0x00000fd0


	//   ....[2]....
        /*00d8*/ 	.word	0x00001050


	//   ....[3]....
        /*00dc*/ 	.word	0x0000d340


	//   ....[4]....
        /*00e0*/ 	.word	0x0000d410


	//----- nvinfo : EIATTR_CTAIDZ_USED
	.align		4
.L_506:
        /*00e4*/ 	.byte	0x01, 0x04
	.zero		2


	//----- nvinfo : EIATTR_CRS_STACK_SIZE
	.align		4
        /*00e8*/ 	.byte	0x04, 0x1e
        /*00ea*/ 	.short	(.L_508 - .L_507)
.L_507:
        /*00ec*/ 	.word	0x00000000
.L_508:


//--------------------- .nv.info._ZN5flash16flash_fwd_kernelI23Flash_fwd_kernel_traitsILi192ELi64ELi64ELi4ELb0ELb0EN7cutlass6half_tE19Flash_kernel_traitsILi192ELi64ELi64ELi4ES3_EELb1ELb0ELb1ELb1ELb0ELb0ELb0ELb0EEEvNS_16Flash_fwd_paramsE --------------------------
	.section	.nv.info._ZN5flash16flash_fwd_kernelI23Flash_fwd_kernel_traitsILi192ELi64ELi64ELi4ELb0ELb0EN7cutlass6half_tE19Flash_kernel_traitsILi192ELi64ELi64ELi4ES3_EELb1ELb0ELb1ELb1ELb0ELb0ELb0ELb0EEEvNS_16Flash_fwd_paramsE,"",@"SHT_CUDA_INFO"
	.sectionflags	@""
	.align	4


	//----- nvinfo : EIATTR_CUDA_API_VERSION
	.align		4
        /*0000*/ 	.byte	0x04, 0x37
        /*0002*/ 	.short	(.L_510 - .L_509)
.L_509:
        /*0004*/ 	.word	0x00000082


	//----- nvinfo : EIATTR_SW2861232_WAR
	.align		4
.L_510:
        /*0008*/ 	.byte	0x01, 0x35
	.zero		2


	//----- nvinfo : EIATTR_PARAM_CBANK
	.align		4
        /*000c*/ 	.byte	0x04, 0x0a
        /*000e*/ 	.short	(.L_512 - .L_511)
	.align		4
.L_511:
        /*0010*/ 	.word	index@(.nv.constant0._ZN5flash16flash_fwd_kernelI23Flash_fwd_kernel_traitsILi192ELi64ELi64ELi4ELb0ELb0EN7cutlass6half_tE19Flash_kernel_traitsILi192ELi64ELi64ELi4ES3_EELb1ELb0ELb1ELb1ELb0ELb0ELb0ELb0EEEvNS_16Flash_fwd_paramsE)
        /*0014*/ 	.short	0x0160
        /*0016*/ 	.short	0x01d0


	//----- nvinfo : EIATTR_CBANK_PARAM_SIZE
	.align		4
.L_512:
        /*0018*/ 	.byte	0x03, 0x19
        /*001a*/ 	.short	0x01d0


	//----- nvinfo : EIATTR_KPARAM_INFO
	.align		4
        /*001c*/ 	.byte	0x04, 0x17
        /*001e*/ 	.short	(.L_514 - .L_513)
.L_513:
        /*0020*/ 	.word	0x00000000
        /*0024*/ 	.short	0x0000
        /*0026*/ 	.short	0x0000
        /*0028*/ 	.byte	0x00, 0xf0, 0x41, 0x07


	//----- nvinfo : EIATTR_MAXREG_COUNT
	.align		4
.L_514:
        /*002c*/ 	.byte	0x03, 0x1b
        /*002e*/ 	.short	0x00ff


	//----- nvinfo : EIATTR_NUM_BARRIERS
	.align		4
        /*0030*/ 	.byte	0x02, 0x4c
        /*0032*/ 	.byte	0x01
	.zero		1


	//----- nvinfo : EIATTR_MERCURY_ISA_VERSION
	.align		4
        /*0034*/ 	.byte	0x03, 0x5f
        /*0036*/ 	.short	0x0000


	//----- nvinfo : EIATTR_COOP_GROUP_MASK_REGIDS
	.align		4
        /*0038*/ 	.byte	0x04, 0x29
        /*003a*/ 	.short	(.L_516 - .L_515)


	//   ....[0]....
.L_515:
        /*003c*/ 	.word	0xffffffff


	//   ....[1]....
        /*0040*/ 	.word	0xffffffff


	//   ....[2]....
        /*0044*/ 	.word	0xffffffff


	//   ....[3]....
        /*0048*/ 	.word	0xffffffff


	//   ....[4]....
        /*004c*/ 	.word	0xffffffff


	//   ....[5]....
        /*0050*/ 	.word	0xffffffff


	//   ....[6]....
        /*0054*/ 	.word	0xffffffff


	//   ....[7]....
        /*0058*/ 	.word	0xffffffff


	//   ....[8]....
        /*005c*/ 	.word	0xffffffff


	//   ....[9]....
        /*0060*/ 	.word	0xffffffff


	//   ....[10]....
        /*0064*/ 	.word	0xffffffff


	//   ....[11]....
        /*0068*/ 	.word	0xffffffff


	//   ....[12]....
        /*006c*/ 	.word	0xffffffff


	//   ....[13]....
        /*0070*/ 	.word	0xffffffff


	//   ....[14]....
        /*0074*/ 	.word	0xffffffff


	//   ....[15]....
        /*0078*/ 	.word	0xffffffff


	//----- nvinfo : EIATTR_COOP_GROUP_INSTR_OFFSETS
	.align		4
.L_516:
        /*007c*/ 	.byte	0x04, 0x28
        /*007e*/ 	.short	(.L_518 - .L_517)


	//   ....[0]....
.L_517:
        /*0080*/ 	.word	0x00006160


	//   ....[1]....
        /*0084*/ 	.word	0x000061c0


	//   ....[2]....
        /*0088*/ 	.word	0x00006250


	//   ....[3]....
        /*008c*/ 	.word	0x00006300


	//   ....[4]....
        /*0090*/ 	.word	0x0000a490


	//   ....[5]....
        /*0094*/ 	.word	0x0000a4c0


	//   ....[6]....
        /*0098*/ 	.word	0x0000a550


	//   ....[7]....
        /*009c*/ 	.word	0x0000a570


	//   ....[8]....
        /*00a0*/ 	.word	0x0000ee20


	//   ....[9]....
        /*00a4*/ 	.word	0x0000eed0


	//   ....[10]....
        /*00a8*/ 	.word	0x0000eef0


	//   ....[11]....
        /*00ac*/ 	.word	0x0000ef10


	//   ....[12]....
        /*00b0*/ 	.word	0x00010f40


	//   ....[13]....
        /*00b4*/ 	.word	0x00010f80


	//   ....[14]....
        /*00b8*/ 	.word	0x000110b0


	//   ....[15]....
        /*00bc*/ 	.word	0x000110f0


	//----- nvinfo : EIATTR_EXIT_INSTR_OFFSETS
	.align		4
.L_518:
        /*00c0*/ 	.byte	0x04, 0x1c
        /*00c2*/ 	.short	(.L_520 - .L_519)


	//   ....[0]....
.L_519:
        /*00c4*/ 	.word	0x000006d0


	//   ....[1]....
        /*00c8*/ 	.word	0x000012b0


	//   ....[2]....
        /*00cc*/ 	.word	0x00001330


	//   ....[3]....
        /*00d0*/ 	.word	0x00012990


	//   ....[4]....
        /*00d4*/ 	.word	0x00012a90


	//   ....[5]....
        /*00d8*/ 	.word	0x00012ab0


	//----- nvinfo : EIATTR_CTAIDZ_USED
	.align		4
.L_520:
        /*00dc*/ 	.byte	0x01, 0x04
	.zero		2


	//----- nvinfo : EIATTR_CRS_STACK_SIZE
	.align		4
        /*00e0*/ 	.byte	0x04, 0x1e
        /*00e2*/ 	.short	(.L_522 - .L_521)
.L_521:
        /*00e4*/ 	.word	0x00000000
.L_522:


//--------------------- .nv.info._ZN5flash16flash_fwd_kernelI23Flash_fwd_kernel_traitsILi192ELi64ELi64ELi4ELb0ELb0EN7cutlass6half_tE19Flash_kernel_traitsILi192ELi64ELi64ELi4ES3_EELb1ELb0ELb1ELb0ELb0ELb0ELb0ELb1EEEvNS_16Flash_fwd_paramsE --------------------------
	.section	.nv.info._ZN5flash16flash_fwd_kernelI23Flash_fwd_kernel_traitsILi192ELi64ELi64ELi4ELb0ELb0EN7cutlass6half_tE19Flash_kernel_traitsILi192ELi64ELi64ELi4ES3_EELb1ELb0ELb1ELb0ELb0ELb0ELb0ELb1EEEvNS_16Flash_fwd_paramsE,"",@"SHT_CUDA_INFO"
	.sectionflags	@""
	.align	4


	//----- nvinfo : EIATTR_CUDA_API_VERSION
	.align		4
        /*0000*/ 	.byte	0x04, 0x37
        /*0002*/ 	.short	(.L_524 - .L_523)
.L_523:
        /*0004*/ 	.word	0x00000082


	//----- nvinfo : EIATTR_SW2861232_WAR
	.align		4
.L_524:
        /*0008*/ 	.byte	0x01, 0x35
	.zero		2


	//----- nvinfo : EIATTR_PARAM_CBANK
	.align		4
        /*000c*/ 	.byte	0x04, 0x0a
        /*000e*/ 	.short	(.L_526 - .L_525)
	.align		4
.L_525:
        /*0010*/ 	.word	index@(.nv.constant0._ZN5flash16flash_fwd_kernelI23Flash_fwd_kernel_traitsILi192ELi64ELi64ELi4ELb0ELb0EN7cutlass6half_tE19Flash_kernel_traitsILi192ELi64ELi64ELi4ES3_EELb1ELb0ELb1ELb0ELb0ELb0ELb0ELb1EEEvNS_16Flash_fwd_paramsE)
        /*0014*/ 	.short	0x0160
        /*0016*/ 	.short	0x01d0


	//----- nvinfo : EIATTR_CBANK_PARAM_SIZE
	.align		4
.L_526:
        /*0018*/ 	.byte	0x03, 0x19
        /*001a*/ 	.short	0x01d0


	//----- nvinfo : EIATTR_KPARAM_INFO
	.align		4
        /*001c*/ 	.byte	0x04, 0x17
        /*001e*/ 	.short	(.L_528 - .L_527)
.L_527:
        /*0020*/ 	.word	0x00000000
        /*0024*/ 	.short	0x0000
        /*0026*/ 	.short	0x0000
        /*0028*/ 	.byte	0x00, 0xf0, 0x41, 0x07


	//----- nvinfo : EIATTR_MAXREG_COUNT
	.align		4
.L_528:
        /*002c*/ 	.byte	0x03, 0x1b
        /*002e*/ 	.short	0x00ff


	//----- nvinfo : EIATTR_NUM_BARRIERS
	.align		4
        /*0030*/ 	.byte	0x02, 0x4c
        /*0032*/ 	.byte	0x01
	.zero		1


	//----- nvinfo : EIATTR_ANNOTATIONS
	.align		4
        /*0034*/ 	.byte	0x04, 0x55
        /*0036*/ 	.short	(.L_530 - .L_529)


	//   ....[0]....
.L_529:
        /* <DEDUP_REMOVED lines=79> */


	//----- nvinfo : EIATTR_MERCURY_ISA_VERSION
	.align		4
.L_530:
        /*0518*/ 	.byte	0x03, 0x5f
        /*051a*/ 	.short	0x0000


	//----- nvinfo : EIATTR_COOP_GROUP_MASK_REGIDS
	.align		4
        /*051c*/ 	.byte	0x04, 0x29
        /*051e*/ 	.short	(.L_532 - .L_531)


	//   ....[0]....
.L_531:
        /*0520*/ 	.word	0xffffffff


	//   ....[1]....
        /*0524*/ 	.word	0xffffffff


	//   ....[2]....
        /*0528*/ 	.word	0xffffffff


	//   ....[3]....
        /*052c*/ 	.word	0xffffffff


	//   ....[4]....
        /*0530*/ 	.word	0xffffffff


	//   ....[5]....
        /*0534*/ 	.word	0xffffffff


	//   ....[6]....
        /*0538*/ 	.word	0xffffffff


	//   ....[7]....
        /*053c*/ 	.word	0xffffffff


	//   ....[8]....
        /*0540*/ 	.word	0xffffffff


	//   ....[9]....
        /*0544*/ 	.word	0xffffffff


	//   ....[10]....
        /*0548*/ 	.word	0xffffffff


	//   ....[11]....
        /*054c*/ 	.word	0xffffffff


	//   ....[12]....
        /*0550*/ 	.word	0xffffffff


	//   ....[13]....
        /*0554*/ 	.word	0xffffffff


	//   ....[14]....
        /*0558*/ 	.word	0xffffffff


	//   ....[15]....
        /*055c*/ 	.word	0xffffffff


	//----- nvinfo : EIATTR_COOP_GROUP_INSTR_OFFSETS
	.align		4
.L_532:
        /*0560*/ 	.byte	0x04, 0x28
        /*0562*/ 	.short	(.L_534 - .L_533)


	//   ....[0]....
.L_533:
        /*0564*/ 	.word	0x000059f0


	//   ....[1]....
        /*0568*/ 	.word	0x00005a00


	//   ....[2]....
        /*056c*/ 	.word	0x00005a60


	//   ....[3]....
        /*0570*/ 	.word	0x00005a90


	//   ....[4]....
        /*0574*/ 	.word	0x0000af20


	//   ....[5]....
        /*0578*/ 	.word	0x0000afa0


	//   ....[6]....
        /*057c*/ 	.word	0x0000afb0


	//   ....[7]....
        /*0580*/ 	.word	0x0000b070


	//   ....[8]....
        /*0584*/ 	.word	0x000112c0


	//   ....[9]....
        /*0588*/ 	.word	0x000112e0


	//   ....[10]....
        /*058c*/ 	.word	0x00011300


	//   ....[11]....
        /*0590*/ 	.word	0x00011320


	//   ....[12]....
        /*0594*/ 	.word	0x000149f0


	//   ....[13]....
        /*0598*/ 	.word	0x00014a00


	//   ....[14]....
        /*059c*/ 	.word	0x00014a20


	//   ....[15]....
        /*05a0*/ 	.word	0x00014a40


	//----- nvinfo : EIATTR_EXIT_INSTR_OFFSETS
	.align		4
.L_534:
        /*05a4*/ 	.byte	0x04, 0x1c
        /*05a6*/ 	.short	(.L_536 - .L_535)


	//   ....[0]....
.L_535:
        /*05a8*/ 	.word	0x000006a0


	//   ....[1]....
        /*05ac*/ 	.word	0x000012a0


	//   ....[2]....
        /*05b0*/ 	.word	0x00001320


	//   ....[3]....
        /*05b4*/ 	.word	0x000160a0


	//   ....[4]....
        /*05b8*/ 	.word	0x000161a0


	//   ....[5]....
        /*05bc*/ 	.word	0x000161c0


	//----- nvinfo : EIATTR_CTAIDZ_USED
	.align		4
.L_536:
        /*05c0*/ 	.byte	0x01, 0x04
	.zero		2


	//----- nvinfo : EIATTR_CRS_STACK_SIZE
	.align		4
        /*05c4*/ 	.byte	0x04, 0x1e
        /*05c6*/ 	.short	(.L_538 - .L_537)
.L_537:
        /*05c8*/ 	.word	0x00000000
.L_538:


//--------------------- .nv.info._ZN5flash16flash_fwd_kernelI23Flash_fwd_kernel_traitsILi192ELi64ELi64ELi4ELb0ELb0EN7cutlass6half_tE19Flash_kernel_traitsILi192ELi64ELi64ELi4ES3_EELb0ELb0ELb1ELb0ELb0ELb0ELb1ELb0EEEvNS_16Flash_fwd_paramsE --------------------------
	.section	.nv.info._ZN5flash16flash_fwd_kernelI23Flash_fwd_kernel_traitsILi192ELi64ELi64ELi4ELb0ELb0EN7cutlass6half_tE19Flash_kernel_traitsILi192ELi64ELi64ELi4ES3_EELb0ELb0ELb1ELb0ELb0ELb0ELb1ELb0EEEvNS_16Flash_fwd_paramsE,"",@"SHT_CUDA_INFO"
	.sectionflags	@""
	.align	4


	//----- nvinfo : EIATTR_CUDA_API_VERSION
	.align		4
        /*0000*/ 	.byte	0x04, 0x37
        /*0002*/ 	.short	(.L_540 - .L_539)
.L_539:
        /*0004*/ 	.word	0x00000082


	//----- nvinfo : EIATTR_SW2861232_WAR
	.align		4
.L_540:
        /*0008*/ 	.byte	0x01, 0x35
	.zero		2


	//----- nvinfo : EIATTR_PARAM_CBANK
	.align		4
        /*000c*/ 	.byte	0x04, 0x0a
        /*000e*/ 	.short	(.L_542 - .L_541)
	.align		4
.L_541:
        /*0010*/ 	.word	index@(.nv.constant0._ZN5flash16flash_fwd_kernelI23Flash_fwd_kernel_traitsILi192ELi64ELi64ELi4ELb0ELb0EN7cutlass6half_tE19Flash_kernel_traitsILi192ELi64ELi64ELi4ES3_EELb0ELb0ELb1ELb0ELb0ELb0ELb1ELb0EEEvNS_16Flash_fwd_paramsE)
        /*0014*/ 	.short	0x0160
        /*0016*/ 	.short	0x01d0


	//----- nvinfo : EIATTR_CBANK_PARAM_SIZE
	.align		4
.L_542:
        /*0018*/ 	.byte	0x03, 0x19
        /*001a*/ 	.short	0x01d0


	//----- nvinfo : EIATTR_KPARAM_INFO
	.align		4
        /*001c*/ 	.byte	0x04, 0x17
        /*001e*/ 	.short	(.L_544 - .L_543)
.L_543:
        /*0020*/ 	.word	0x00000000
        /*0024*/ 	.short	0x0000
        /*0026*/ 	.short	0x0000
        /*0028*/ 	.byte	0x00, 0xf0, 0x41, 0x07


	//----- nvinfo : EIATTR_MAXREG_COUNT
	.align		4
.L_544:
        /*002c*/ 	.byte	0x03, 0x1b
        /*002e*/ 	.short	0x00ff


	//----- nvinfo : EIATTR_NUM_BARRIERS
	.align		4
        /*0030*/ 	.byte	0x02, 0x4c
        /*0032*/ 	.byte	0x01
	.zero		1


	//----- nvinfo : EIATTR_MERCURY_ISA_VERSION
	.align		4
        /*0034*/ 	.byte	0x03, 0x5f
        /*0036*/ 	.short	0x0000


	//----- nvinfo : EIATTR_COOP_GROUP_MASK_REGIDS
	.align		4
        /*0038*/ 	.byte	0x04, 0x29
        /*003a*/ 	.short	(.L_546 - .L_545)


	//   ....[0]....
.L_545:
        /*003c*/ 	.word	0xffffffff


	//   ....[1]....
        /*0040*/ 	.word	0xffffffff


	//   ....[2]....
        /*0044*/ 	.word	0xffffffff


	//   ....[3]....
        /*0048*/ 	.word	0xffffffff


	//   ....[4]....
        /*004c*/ 	.word	0xffffffff


	//   ....[5]....
        /*0050*/ 	.word	0xffffffff


	//   ....[6]....
        /*0054*/ 	.word	0xffffffff


	//   ....[7]....
        /*0058*/ 	.word	0xffffffff


	//   ....[8]....
        /*005c*/ 	.word	0xffffffff


	//   ....[9]....
        /*0060*/ 	.word	0xffffffff


	//   ....[10]....
        /*0064*/ 	.word	0xffffffff


	//   ....[11]....
        /*0068*/ 	.word	0xffffffff


	//   ....[12]....
        /*006c*/ 	.word	0xffffffff


	//   ....[13]....
        /*0070*/ 	.word	0xffffffff


	//   ....[14]....
        /*0074*/ 	.word	0xffffffff


	//   ....[15]....
        /*0078*/ 	.word	0xffffffff


	//----- nvinfo : EIATTR_COOP_GROUP_INSTR_OFFSETS
	.align		4
.L_546:
        /*007c*/ 	.byte	0x04, 0x28
        /*007e*/ 	.short	(.L_548 - .L_547)


	//   ....[0]....
.L_547:
        /*0080*/ 	.word	0x000057a0


	//   ....[1]....
        /*0084*/ 	.word	0x000057c0


	//   ....[2]....
        /*0088*/ 	.word	0x00005860


	//   ....[3]....
        /*008c*/ 	.word	0x00005870


	//   ....[4]....
        /*0090*/ 	.word	0x00008cb0


	//   ....[5]....
        /*0094*/ 	.word	0x00008d00


	//   ....[6]....
        /*0098*/ 	.word	0x00008d20


	//   ....[7]....
        /*009c*/ 	.word	0x00008d40


	//   ....[8]....
        /*00a0*/ 	.word	0x0000c930


	//   ....[9]....
        /*00a4*/ 	.word	0x0000c950


	//   ....[10]....
        /*00a8*/ 	.word	0x0000c990


	//   ....[11]....
        /*00ac*/ 	.word	0x0000c9a0


	//   ....[12]....
        /*00b0*/ 	.word	0x0000e0c0


	//   ....[13]....
        /*00b4*/ 	.word	0x0000e100


	//   ....[14]....
        /*00b8*/ 	.word	0x0000e200


	//   ....[15]....
        /*00bc*/ 	.word	0x0000e230


	//----- nvinfo : EIATTR_EXIT_INSTR_OFFSETS
	.align		4
.L_548:
        /*00c0*/ 	.byte	0x04, 0x1c
        /*00c2*/ 	.short	(.L_550 - .L_549)


	//   ....[0]....
.L_549:
        /*00c4*/ 	.word	0x000004d0


	//   ....[1]....
        /*00c8*/ 	.word	0x000010b0


	//   ....[2]....
        /*00cc*/ 	.word	0x00001130


	//   ....[3]....
        /*00d0*/ 	.word	0x0000faf0


	//   ....[4]....
        /*00d4*/ 	.word	0x0000fbf0


	//   ....[5]....
        /*00d8*/ 	.word	0x0000fc10


	//----- nvinfo : EIATTR_CTAIDZ_USED
	.align		4
.L_550:
        /*00dc*/ 	.byte	0x01, 0x04
	.zero		2


	//----- nvinfo : EIATTR_CRS_STACK_SIZE
	.align		4
        /*00e0*/ 	.byte	0x04, 0x1e
        /*00e2*/ 	.short	(.L_552 - .L_551)
.L_551:
        /*00e4*/ 	.word	0x00000000
.L_552:


//--------------------- .nv.info._ZN5flash16flash_fwd_kernelI23Flash_fwd_kernel_traitsILi192ELi64ELi64ELi4ELb0ELb0EN7cutlass6half_tE19Flash_kernel_traitsILi192ELi64ELi64ELi4ES3_EELb1ELb0ELb1ELb1ELb0ELb0ELb0ELb1EEEvNS_16Flash_fwd_paramsE --------------------------
	.section	.nv.info._ZN5flash16flash_fwd_kernelI23Flash_fwd_kernel_traitsILi192ELi64ELi64ELi4ELb0ELb0EN7cutlass6half_tE19Flash_kernel_traitsILi192ELi64ELi64ELi4ES3_EELb1ELb0ELb1ELb1ELb0ELb0ELb0ELb1EEEvNS_16Flash_fwd_paramsE,"",@"SHT_CUDA_INFO"
	.sectionflags	@""
	.align	4


	//----- nvinfo : EIATTR_CUDA_API_VERSION
	.align		4
        /*0000*/ 	.byte	0x04, 0x37
        /*0002*/ 	.short	(.L_554 - .L_553)
.L_553:
        /*0004*/ 	.word	0x00000082


	//----- nvinfo : EIATTR_SW2861232_WAR
	.align		4
.L_554:
        /*0008*/ 	.byte	0x01, 0x35
	.zero		2


	//----- nvinfo : EIATTR_PARAM_CBANK
	.align		4
        /*000c*/ 	.byte	0x04, 0x0a
        /*000e*/ 	.short	(.L_556 - .L_555)
	.align		4
.L_555:
        /*0010*/ 	.word	index@(.nv.constant0._ZN5flash16flash_fwd_kernelI23Flash_fwd_kernel_traitsILi192ELi64ELi64ELi4ELb0ELb0EN7cutlass6half_tE19Flash_kernel_traitsILi192ELi64ELi64ELi4ES3_EELb1ELb0ELb1ELb1ELb0ELb0ELb0ELb1EEEvNS_16Flash_fwd_paramsE)
        /*0014*/ 	.short	0x0160
        /*0016*/ 	.short	0x01d0


	//----- nvinfo : EIATTR_CBANK_PARAM_SIZE
	.align		4
.L_556:
        /*0018*/ 	.byte	0x03, 0x19
        /*001a*/ 	.short	0x01d0


	//----- nvinfo : EIATTR_KPARAM_INFO
	.align		4
        /*001c*/ 	.byte	0x04, 0x17
        /*001e*/ 	.short	(.L_558 - .L_557)
.L_557:
        /*0020*/ 	.word	0x00000000
        /*0024*/ 	.short	0x0000
        /*0026*/ 	.short	0x0000
        /*0028*/ 	.byte	0x00, 0xf0, 0x41, 0x07


	//----- nvinfo : EIATTR_MAXREG_COUNT
	.align		4
.L_558:
        /*002c*/ 	.byte	0x03, 0x1b
        /*002e*/ 	.short	0x00ff


	//----- nvinfo : EIATTR_NUM_BARRIERS
	.align		4
        /*0030*/ 	.byte	0x02, 0x4c
        /*0032*/ 	.byte	0x01
	.zero		1


	//----- nvinfo : EIATTR_ANNOTATIONS
	.align		4
        /*0034*/ 	.byte	0x04, 0x55
        /*0036*/ 	.short	(.L_560 - .L_559)


	//   ....[0]....
.L_559:
        /* <DEDUP_REMOVED lines=72> */


	//----- nvinfo : EIATTR_MERCURY_ISA_VERSION
	.align		4
.L_560:
        /*04a0*/ 	.byte	0x03, 0x5f
        /*04a2*/ 	.short	0x0000


	//----- nvinfo : EIATTR_COOP_GROUP_MASK_REGIDS
	.align		4
        /*04a4*/ 	.byte	0x04, 0x29
        /*04a6*/ 	.short	(.L_562 - .L_561)


	//   ....[0]....
.L_561:
        /*04a8*/ 	.word	0xffffffff


	//   ....[1]....
        /*04ac*/ 	.word	0xffffffff


	//   ....[2]....
        /*04b0*/ 	.word	0xffffffff


	//   ....[3]....
        /*04b4*/ 	.word	0xffffffff


	//   ....[4]....
        /*04b8*/ 	.word	0xffffffff


	//   ....[5]....
        /*04bc*/ 	.word	0xffffffff


	//   ....[6]....
        /*04c0*/ 	.word	0xffffffff


	//   ....[7]....
        /*04c4*/ 	.word	0xffffffff


	//   ....[8]....
        /*04c8*/ 	.word	0xffffffff


	//   ....[9]....
        /*04cc*/ 	.word	0xffffffff


	//   ....[10]....
        /*04d0*/ 	.word	0xffffffff


	//   ....[11]....
        /*04d4*/ 	.word	0xffffffff


	//   ....[12]....
        /*04d8*/ 	.word	0xffffffff


	//   ....[13]....
        /*04dc*/ 	.word	0xffffffff


	//   ....[14]....
        /*04e0*/ 	.word	0xffffffff


	//   ....[15]....
        /*04e4*/ 	.word	0xffffffff


	//----- nvinfo : EIATTR_COOP_GROUP_INSTR_OFFSETS
	.align		4
.L_562:
        /*04e8*/ 	.byte	0x04, 0x28
        /*04ea*/ 	.short	(.L_564 - .L_563)


	//   ....[0]....
.L_563:
        /*04ec*/ 	.word	0x00006470


	//   ....[1]....
        /*04f0*/ 	.word	0x00006480


	//   ....[2]....
        /*04f4*/ 	.word	0x00006510


	//   ....[3]....
        /*04f8*/ 	.word	0x00006530


	//   ....[4]....
        /*04fc*/ 	.word	0x0000c2b0


	//   ....[5]....
        /*0500*/ 	.word	0x0000c330


	//   ....[6]....
        /*0504*/ 	.word	0x0000c340


	//   ....[7]....
        /*0508*/ 	.word	0x0000c3f0


	//   ....[8]....
        /*050c*/ 	.word	0x00012740


	//   ....[9]....
        /*0510*/ 	.word	0x00012820


	//   ....[10]....
        /*0514*/ 	.word	0x00012840


	//   ....[11]....
        /*0518*/ 	.word	0x000128d0


	//   ....[12]....
        /*051c*/ 	.word	0x00015e80


	//   ....[13]....
        /*0520*/ 	.word	0x00015e90


	//   ....[14]....
        /*0524*/ 	.word	0x00015eb0


	//   ....[15]....
        /*0528*/ 	.word	0x00015ed0


	//----- nvinfo : EIATTR_EXIT_INSTR_OFFSETS
	.align		4
.L_564:
        /*052c*/ 	.byte	0x04, 0x1c
        /*052e*/ 	.short	(.L_566 - .L_565)


	//   ....[0]....
.L_565:
        /*0530*/ 	.word	0x000006a0


	//   ....[1]....
        /*0534*/ 	.word	0x000012a0


	//   ....[2]....
        /*0538*/ 	.word	0x00001320


	//   ....[3]....
        /*053c*/ 	.word	0x00017530


	//   ....[4]....
        /*0540*/ 	.word	0x00017630


	//   ....[5]....
        /*0544*/ 	.word	0x00017650


	//----- nvinfo : EIATTR_CTAIDZ_USED
	.align		4
.L_566:
        /*0548*/ 	.byte	0x01, 0x04
	.zero		2


	//----- nvinfo : EIATTR_CRS_STACK_SIZE
	.align		4
        /*054c*/ 	.byte	0x04, 0x1e
        /*054e*/ 	.short	(.L_568 - .L_567)
.L_567:
        /*0550*/ 	.word	0x00000000
.L_568:


//--------------------- .nv.info._ZN5flash16flash_fwd_kernelI23Flash_fwd_kernel_traitsILi192ELi64ELi64ELi4ELb0ELb0EN7cutlass6half_tE19Flash_kernel_traitsILi192ELi64ELi64ELi4ES3_EELb0ELb0ELb1ELb1ELb0ELb0ELb1ELb0EEEvNS_16Flash_fwd_paramsE --------------------------
	.section	.nv.info._ZN5flash16flash_fwd_kernelI23Flash_fwd_kernel_traitsILi192ELi64ELi64ELi4ELb0ELb0EN7cutlass6half_tE19Flash_kernel_traitsILi192ELi64ELi64ELi4ES3_EELb0ELb0ELb1ELb1ELb0ELb0ELb1ELb0EEEvNS_16Flash_fwd_paramsE,"",@"SHT_CUDA_INFO"
	.sectionflags	@""
	.align	4


	//----- nvinfo : EIATTR_CUDA_API_VERSION
	.align		4
        /*0000*/ 	.byte	0x04, 0x37
        /*0002*/ 	.short	(.L_570 - .L_569)
.L_569:
        /*0004*/ 	.word	0x00000082


	//----- nvinfo : EIATTR_SW2861232_WAR
	.align		4
.L_570:
        /*0008*/ 	.byte	0x01, 0x35
	.zero		2


	//----- nvinfo : EIATTR_PARAM_CBANK
	.align		4
        /*000c*/ 	.byte	0x04, 0x0a
        /*000e*/ 	.short	(.L_572 - .L_571)
	.align		4
.L_571:
        /*0010*/ 	.word	index@(.nv.constant0._ZN5flash16flash_fwd_kernelI23Flash_fwd_kernel_traitsILi192ELi64ELi64ELi4ELb0ELb0EN7cutlass6half_tE19Flash_kernel_traitsILi192ELi64ELi64ELi4ES3_EELb0ELb0ELb1ELb1ELb0ELb0ELb1ELb0EEEvNS_16Flash_fwd_paramsE)
        /*0014*/ 	.short	0x0160
        /*0016*/ 	.short	0x01d0


	//----- nvinfo : EIATTR_CBANK_PARAM_SIZE
	.align		4
.L_572:
        /*0018*/ 	.byte	0x03, 0x19
        /*001a*/ 	.short	0x01d0


	//----- nvinfo : EIATTR_KPARAM_INFO
	.align		4
        /*001c*/ 	.byte	0x04, 0x17
        /*001e*/ 	.short	(.L_574 - .L_573)
.L_573:
        /*0020*/ 	.word	0x00000000
        /*0024*/ 	.short	0x0000
        /*0026*/ 	.short	0x0000
        /*0028*/ 	.byte	0x00, 0xf0, 0x41, 0x07


	//----- nvinfo : EIATTR_MAXREG_COUNT
	.align		4
.L_574:
        /*002c*/ 	.byte	0x03, 0x1b
        /*002e*/ 	.short	0x00ff


	//----- nvinfo : EIATTR_NUM_BARRIERS
	.align		4
        /*0030*/ 	.byte	0x02, 0x4c
        /*0032*/ 	.byte	0x01
	.zero		1


	//----- nvinfo : EIATTR_MERCURY_ISA_VERSION
	.align		4
        /*0034*/ 	.byte	0x03, 0x5f
        /*0036*/ 	.short	0x0000


	//----- nvinfo : EIATTR_COOP_GROUP_MASK_REGIDS
	.align		4
        /*0038*/ 	.byte	0x04, 0x29
        /*003a*/ 	.short	(.L_576 - .L_575)


	//   ....[0]....
.L_575:
        /*003c*/ 	.word	0xffffffff


	//   ....[1]....
        /*0040*/ 	.word	0xffffffff


	//   ....[2]....
        /*0044*/ 	.word	0xffffffff


	//   ....[3]....
        /*0048*/ 	.word	0xffffffff


	//   ....[4]....
        /*004c*/ 	.word	0xffffffff


	//   ....[5]....
        /*0050*/ 	.word	0xffffffff


	//   ....[6]....
        /*0054*/ 	.word	0xffffffff


	//   ....[7]....
        /*0058*/ 	.word	0xffffffff


	//   ....[8]....
        /*005c*/ 	.word	0xffffffff


	//   ....[9]....
        /*0060*/ 	.word	0xffffffff


	//   ....[10]....
        /*0064*/ 	.word	0xffffffff


	//   ....[11]....
        /*0068*/ 	.word	0xffffffff


	//   ....[12]....
        /*006c*/ 	.word	0xffffffff


	//   ....[13]....
        /*0070*/ 	.word	0xffffffff


	//   ....[14]....
        /*0074*/ 	.word	0xffffffff


	//   ....[15]....
        /*0078*/ 	.word	0xffffffff


	//----- nvinfo : EIATTR_COOP_GROUP_INSTR_OFFSETS
	.align		4
.L_576:
        /*007c*/ 	.byte	0x04, 0x28
        /*007e*/ 	.short	(.L_578 - .L_577)


	//   ....[0]....
.L_577:
        /*0080*/ 	.word	0x00006280


	//   ....[1]....
        /*0084*/ 	.word	0x000062a0


	//   ....[2]....
        /*0088*/ 	.word	0x00006340


	//   ....[3]....
        /*008c*/ 	.word	0x00006350


	//   ....[4]....
        /*0090*/ 	.word	0x0000a100


	//   ....[5]....
        /*0094*/ 	.word	0x0000a110


	//   ....[6]....
        /*0098*/ 	.word	0x0000a140


	//   ....[7]....
        /*009c*/ 	.word	0x0000a150


	//   ....[8]....
        /*00a0*/ 	.word	0x0000e430


	//   ....[9]....
        /*00a4*/ 	.word	0x0000e560


	//   ....[10]....
        /*00a8*/ 	.word	0x0000e570


	//   ....[11]....
        /*00ac*/ 	.word	0x0000e590


	//   ....[12]....
        /*00b0*/ 	.word	0x0000fcb0


	//   ....[13]....
        /*00b4*/ 	.word	0x0000fcf0


	//   ....[14]....
        /*00b8*/ 	.word	0x0000fdf0


	//   ....[15]....
        /*00bc*/ 	.word	0x0000fe20


	//----- nvinfo : EIATTR_EXIT_INSTR_OFFSETS
	.align		4
.L_578:
        /*00c0*/ 	.byte	0x04, 0x1c
        /*00c2*/ 	.short	(.L_580 - .L_579)


	//   ....[0]....
.L_579:
        /*00c4*/ 	.word	0x000004d0


	//   ....[1]....
        /*00c8*/ 	.word	0x000010b0


	//   ....[2]....
        /*00cc*/ 	.word	0x00001130


	//   ....[3]....
        /*00d0*/ 	.word	0x000116e0


	//   ....[4]....
        /*00d4*/ 	.word	0x000117e0


	//   ....[5]....
        /*00d8*/ 	.word	0x00011800


	//----- nvinfo : EIATTR_CTAIDZ_USED
	.align		4
.L_580:
        /*00dc*/ 	.byte	0x01, 0x04
	.zero		2


	//----- nvinfo : EIATTR_CRS_STACK_SIZE
	.align		4
        /*00e0*/ 	.byte	0x04, 0x1e
        /*00e2*/ 	.short	(.L_582 - .L_581)
.L_581:
        /*00e4*/ 	.word	0x00000000
.L_582:


//--------------------- .nv.callgraph             --------------------------
	.section	.nv.callgraph,"",@"SHT_CUDA_CALLGRAPH"
	.align	4
	.sectionentsize	8
	.align		4
        /*0000*/ 	.word	0x00000000
	.align		4
        /*0004*/ 	.word	0xffffffff
	.align		4
        /*0008*/ 	.word	0x00000000
	.align		4
        /*000c*/ 	.word	0xfffffffe
	.align		4
        /*0010*/ 	.word	0x00000000
	.align		4
        /*0014*/ 	.word	0xfffffffd
	.align		4
        /*0018*/ 	.word	0x00000000
	.align		4
        /*001c*/ 	.word	0xfffffffc


//--------------------- .nv.rel.action            --------------------------
	.section	.nv.rel.action,"",@"SHT_CUDA_RELOCINFO"
	.align	8
	.sectionentsize	8
        /*0000*/ 	.byte	0x73, 0x00, 0x00, 0x00, 0x00, 0x00, 0x00, 0x00, 0x00, 0x00, 0x00, 0x11, 0x25, 0x00, 0x05, 0x36


//--------------------- .nv.constant4             --------------------------
	.section	.nv.constant4,"a",@progbits
	.align	8
	.align		8
.nv.constant4:
        /*0000*/ 	.dword	_ZN66_INTERNAL_d401c04c_30_flash_fwd_hdim192_fp16_sm80_cu_0106449f_29444cuda3std3__45__cpo5beginE
	.align		8
        /*0008*/ 	.dword	_ZN66_INTERNAL_d401c04c_30_flash_fwd_hdim192_fp16_sm80_cu_0106449f_29444cuda3std3__45__cpo3endE
	.align		8
        /*0010*/ 	.dword	_ZN66_INTERNAL_d401c04c_30_flash_fwd_hdim192_fp16_sm80_cu_0106449f_29444cuda3std3__45__cpo6cbeginE
	.align		8
        /*0018*/ 	.dword	_ZN66_INTERNAL_d401c04c_30_flash_fwd_hdim192_fp16_sm80_cu_0106449f_29444cuda3std3__45__cpo4cendE
	.align		8
        /*0020*/ 	.dword	_ZN66_INTERNAL_d401c04c_30_flash_fwd_hdim192_fp16_sm80_cu_0106449f_29444cuda3std3__468_GLOBAL__N__d401c04c_30_flash_fwd_hdim192_fp16_sm80_cu_0106449f_29446ignoreE
	.align		8
        /*0028*/ 	.dword	_ZN66_INTERNAL_d401c04c_30_flash_fwd_hdim192_fp16_sm80_cu_0106449f_29444cuda3std3__419piecewise_constructE
	.align		8
        /*0030*/ 	.dword	_ZN66_INTERNAL_d401c04c_30_flash_fwd_hdim192_fp16_sm80_cu_0106449f_29444cuda3std3__48in_placeE
	.align		8
        /*0038*/ 	.dword	_ZN66_INTERNAL_d401c04c_30_flash_fwd_hdim192_fp16_sm80_cu_0106449f_29444cuda3std6ranges3__45__cpo4swapE
	.align		8
        /*0040*/ 	.dword	_ZN66_INTERNAL_d401c04c_30_flash_fwd_hdim192_fp16_sm80_cu_0106449f_29444cuda3std6ranges3__45__cpo9iter_moveE
	.align		8
        /*0048*/ 	.dword	_ZN66_INTERNAL_d401c04c_30_flash_fwd_hdim192_fp16_sm80_cu_0106449f_29444cute7productE
	.align		8
        /*0050*/ 	.dword	_ZN66_INTERNAL_d401c04c_30_flash_fwd_hdim192_fp16_sm80_cu_0106449f_29444cute1_E


//--------------------- .nv.constant0._ZN5flash16flash_fwd_kernelI23Flash_fwd_kernel_traitsILi192ELi128ELi64ELi8ELb0ELb0EN7cutlass6half_tE19Flash_kernel_traitsILi192ELi128ELi64ELi8ES3_EELb0ELb0ELb0ELb0ELb0ELb1ELb0ELb0EEEvNS_16Flash_fwd_paramsE --------------------------
	.section	.nv.constant0._ZN5flash16flash_fwd_kernelI23Flash_fwd_kernel_traitsILi192ELi128ELi64ELi8ELb0ELb0EN7cutlass6half_tE19Flash_kernel_traitsILi192ELi128ELi64ELi8ES3_EELb0ELb0ELb0ELb0ELb0ELb1ELb0ELb0EEEvNS_16Flash_fwd_paramsE,"a",@progbits
	.sectionflags	@""
	.align	4
.nv.constant0._ZN5flash16flash_fwd_kernelI23Flash_fwd_kernel_traitsILi192ELi128ELi64ELi8ELb0ELb0EN7cutlass6half_tE19Flash_kernel_traitsILi192ELi128ELi64ELi8ES3_EELb0ELb0ELb0ELb0ELb0ELb1ELb0ELb0EEEvNS_16Flash_fwd_paramsE:
	.zero		816


//--------------------- .nv.constant0._ZN5flash16flash_fwd_kernelI23Flash_fwd_kernel_traitsILi192ELi128ELi64ELi8ELb0ELb0EN7cutlass6half_tE19Flash_kernel_traitsILi192ELi128ELi64ELi8ES3_EELb0ELb0ELb0ELb0ELb0ELb1ELb1ELb0EEEvNS_16Flash_fwd_paramsE --------------------------
	.section	.nv.constant0._ZN5flash16flash_fwd_kernelI23Flash_fwd_kernel_traitsILi192ELi128ELi64ELi8ELb0ELb0EN7cutlass6half_tE19Flash_kernel_traitsILi192ELi128ELi64ELi8ES3_EELb0ELb0ELb0ELb0ELb0ELb1ELb1ELb0EEEvNS_16Flash_fwd_paramsE,"a",@progbits
	.sectionflags	@""
	.align	4
.nv.constant0._ZN5flash16flash_fwd_kernelI23Flash_fwd_kernel_traitsILi192ELi128ELi64ELi8ELb0ELb0EN7cutlass6half_tE19Flash_kernel_traitsILi192ELi128ELi64ELi8ES3_EELb0ELb0ELb0ELb0ELb0ELb1ELb1ELb0EEEvNS_16Flash_fwd_paramsE:
	.zero		816


//--------------------- .nv.constant0._ZN5flash16flash_fwd_kernelI23Flash_fwd_kernel_traitsILi192ELi128ELi64ELi8ELb0ELb0EN7cutlass6half_tE19Flash_kernel_traitsILi192ELi128ELi64ELi8ES3_EELb0ELb0ELb0ELb0ELb0ELb0ELb0ELb0EEEvNS_16Flash_fwd_paramsE --------------------------
	.section	.nv.constant0._ZN5flash16flash_fwd_kernelI23Flash_fwd_kernel_traitsILi192ELi128ELi64ELi8ELb0ELb0EN7cutlass6half_tE19Flash_kernel_traitsILi192ELi128ELi64ELi8ES3_EELb0ELb0ELb0ELb0ELb0ELb0ELb0ELb0EEEvNS_16Flash_fwd_paramsE,"a",@progbits
	.sectionflags	@""
	.align	4
.nv.constant0._ZN5flash16flash_fwd_kernelI23Flash_fwd_kernel_traitsILi192ELi128ELi64ELi8ELb0ELb0EN7cutlass6half_tE19Flash_kernel_traitsILi192ELi128ELi64ELi8ES3_EELb0ELb0ELb0ELb0ELb0ELb0ELb0ELb0EEEvNS_16Flash_fwd_paramsE:
	.zero		816


//--------------------- .nv.constant0._ZN5flash16flash_fwd_kernelI23Flash_fwd_kernel_traitsILi192ELi128ELi64ELi8ELb0ELb0EN7cutlass6half_tE19Flash_kernel_traitsILi192ELi128ELi64ELi8ES3_EELb0ELb0ELb0ELb0ELb0ELb0ELb1ELb0EEEvNS_16Flash_fwd_paramsE --------------------------
	.section	.nv.constant0._ZN5flash16flash_fwd_kernelI23Flash_fwd_kernel_traitsILi192ELi128ELi64ELi8ELb0ELb0EN7cutlass6half_tE19Flash_kernel_traitsILi192ELi128ELi64ELi8ES3_EELb0ELb0ELb0ELb0ELb0ELb0ELb1ELb0EEEvNS_16Flash_fwd_paramsE,"a",@progbits
	.sectionflags	@""
	.align	4
.nv.constant0._ZN5flash16flash_fwd_kernelI23Flash_fwd_kernel_traitsILi192ELi128ELi64ELi8ELb0ELb0EN7cutlass6half_tE19Flash_kernel_traitsILi192ELi128ELi64ELi8ES3_EELb0ELb0ELb0ELb0ELb0ELb0ELb1ELb0EEEvNS_16Flash_fwd_paramsE:
	.zero		816


//--------------------- .nv.constant0._ZN5flash16flash_fwd_kernelI23Flash_fwd_kernel_traitsILi192ELi128ELi64ELi8ELb0ELb0EN7cutlass6half_tE19Flash_kernel_traitsILi192ELi128ELi64ELi8ES3_EELb0ELb0ELb0ELb1ELb0ELb0ELb0ELb0EEEvNS_16Flash_fwd_paramsE --------------------------
	.section	.nv.constant0._ZN5flash16flash_fwd_kernelI23Flash_fwd_kernel_traitsILi192ELi128ELi64ELi8ELb0ELb0EN7cutlass6half_tE19Flash_kernel_traitsILi192ELi128ELi64ELi8ES3_EELb0ELb0ELb0ELb1ELb0ELb0ELb0ELb0EEEvNS_16Flash_fwd_paramsE,"a",@progbits
	.sectionflags	@""
	.align	4
.nv.constant0._ZN5flash16flash_fwd_kernelI23Flash_fwd_kernel_traitsILi192ELi128ELi64ELi8ELb0ELb0EN7cutlass6half_tE19Flash_kernel_traitsILi192ELi128ELi64ELi8ES3_EELb0ELb0ELb0ELb1ELb0ELb0ELb0ELb0EEEvNS_16Flash_fwd_paramsE:
	.zero		816


//--------------------- .nv.constant0._ZN5flash16flash_fwd_kernelI23Flash_fwd_kernel_traitsILi192ELi128ELi64ELi8ELb0ELb0EN7cutlass6half_tE19Flash_kernel_traitsILi192ELi128ELi64ELi8ES3_EELb0ELb0ELb0ELb1ELb0ELb0ELb1ELb0EEEvNS_16Flash_fwd_paramsE --------------------------
	.section	.nv.constant0._ZN5flash16flash_fwd_kernelI23Flash_fwd_kernel_traitsILi192ELi128ELi64ELi8ELb0ELb0EN7cutlass6half_tE19Flash_kernel_traitsILi192ELi128ELi64ELi8ES3_EELb0ELb0ELb0ELb1ELb0ELb0ELb1ELb0EEEvNS_16Flash_fwd_paramsE,"a",@progbits
	.sectionflags	@""
	.align	4
.nv.constant0._ZN5flash16flash_fwd_kernelI23Flash_fwd_kernel_traitsILi192ELi128ELi64ELi8ELb0ELb0EN7cutlass6half_tE19Flash_kernel_traitsILi192ELi128ELi64ELi8ES3_EELb0ELb0ELb0ELb1ELb0ELb0ELb1ELb0EEEvNS_16Flash_fwd_paramsE:
	.zero		816


//--------------------- .nv.constant0._ZN5flash16flash_fwd_kernelI23Flash_fwd_kernel_traitsILi192ELi128ELi64ELi8ELb0ELb0EN7cutlass6half_tE19Flash_kernel_traitsILi192ELi128ELi64ELi8ES3_EELb0ELb0ELb1ELb0ELb0ELb1ELb0ELb0EEEvNS_16Flash_fwd_paramsE --------------------------
	.section	.nv.constant0._ZN5flash16flash_fwd_kernelI23Flash_fwd_kernel_traitsILi192ELi128ELi64ELi8ELb0ELb0EN7cutlass6half_tE19Flash_kernel_traitsILi192ELi128ELi64ELi8ES3_EELb0ELb0ELb1ELb0ELb0ELb1ELb0ELb0EEEvNS_16Flash_fwd_paramsE,"a",@progbits
	.sectionflags	@""
	.align	4
.nv.constant0._ZN5flash16flash_fwd_kernelI23Flash_fwd_kernel_traitsILi192ELi128ELi64ELi8ELb0ELb0EN7cutlass6half_tE19Flash_kernel_traitsILi192ELi128ELi64ELi8ES3_EELb0ELb0ELb1ELb0ELb0ELb1ELb0ELb0EEEvNS_16Flash_fwd_paramsE:
	.zero		816


//--------------------- .nv.constant0._ZN5flash16flash_fwd_kernelI23Flash_fwd_kernel_traitsILi192ELi128ELi64ELi8ELb0ELb0EN7cutlass6half_tE19Flash_kernel_traitsILi192ELi128ELi64ELi8ES3_EELb0ELb0ELb1ELb0ELb0ELb1ELb1ELb0EEEvNS_16Flash_fwd_paramsE --------------------------
	.section	.nv.constant0._ZN5flash16flash_fwd_kernelI23Flash_fwd_kernel_traitsILi192ELi128ELi64ELi8ELb0ELb0EN7cutlass6half_tE19Flash_kernel_traitsILi192ELi128ELi64ELi8ES3_EELb0ELb0ELb1ELb0ELb0ELb1ELb1ELb0EEEvNS_16Flash_fwd_paramsE,"a",@progbits
	.sectionflags	@""
	.align	4
.nv.constant0._ZN5flash16flash_fwd_kernelI23Flash_fwd_kernel_traitsILi192ELi128ELi64ELi8ELb0ELb0EN7cutlass6half_tE19Flash_kernel_traitsILi192ELi128ELi64ELi8ES3_EELb0ELb0ELb1ELb0ELb0ELb1ELb1ELb0EEEvNS_16Flash_fwd_paramsE:
	.zero		816


//--------------------- .nv.constant0._ZN5flash16flash_fwd_kernelI23Flash_fwd_kernel_traitsILi192ELi128ELi64ELi8ELb0ELb0EN7cutlass6half_tE19Flash_kernel_traitsILi192ELi128ELi64ELi8ES3_EELb0ELb0ELb1ELb0ELb0ELb0ELb0ELb0EEEvNS_16Flash_fwd_paramsE --------------------------
	.section	.nv.constant0._ZN5flash16flash_fwd_kernelI23Flash_fwd_kernel_traitsILi192ELi128ELi64ELi8ELb0ELb0EN7cutlass6half_tE19Flash_kernel_traitsILi192ELi128ELi64ELi8ES3_EELb0ELb0ELb1ELb0ELb0ELb0ELb0ELb0EEEvNS_16Flash_fwd_paramsE,"a",@progbits
	.sectionflags	@""
	.align	4
.nv.constant0._ZN5flash16flash_fwd_kernelI23Flash_fwd_kernel_traitsILi192ELi128ELi64ELi8ELb0ELb0EN7cutlass6half_tE19Flash_kernel_traitsILi192ELi128ELi64ELi8ES3_EELb0ELb0ELb1ELb0ELb0ELb0ELb0ELb0EEEvNS_16Flash_fwd_paramsE:
	.zero		816


//--------------------- .nv.constant0._ZN5flash16flash_fwd_kernelI23Flash_fwd_kernel_traitsILi192ELi128ELi64ELi8ELb0ELb0EN7cutlass6half_tE19Flash_kernel_traitsILi192ELi128ELi64ELi8ES3_EELb0ELb0ELb1ELb0ELb0ELb0ELb1ELb0EEEvNS_16Flash_fwd_paramsE --------------------------
	.section	.nv.constant0._ZN5flash16flash_fwd_kernelI23Flash_fwd_kernel_traitsILi192ELi128ELi64ELi8ELb0ELb0EN7cutlass6half_tE19Flash_kernel_traitsILi192ELi128ELi64ELi8ES3_EELb0ELb0ELb1ELb0ELb0ELb0ELb1ELb0EEEvNS_16Flash_fwd_paramsE,"a",@progbits
	.sectionflags	@""
	.align	4
.nv.constant0._ZN5flash16flash_fwd_kernelI23Flash_fwd_kernel_traitsILi192ELi128ELi64ELi8ELb0ELb0EN7cutlass6half_tE19Flash_kernel_traitsILi192ELi128ELi64ELi8ES3_EELb0ELb0ELb1ELb0ELb0ELb0ELb1ELb0EEEvNS_16Flash_fwd_paramsE:
	.zero		816


//--------------------- .nv.constant0._ZN5flash16flash_fwd_kernelI23Flash_fwd_kernel_traitsILi192ELi128ELi64ELi8ELb0ELb0EN7cutlass6half_tE19Flash_kernel_traitsILi192ELi128ELi64ELi8ES3_EELb0ELb0ELb1ELb1ELb0ELb0ELb0ELb0EEEvNS_16Flash_fwd_paramsE --------------------------
	.section	.nv.constant0._ZN5flash16flash_fwd_kernelI23Flash_fwd_kernel_traitsILi192ELi128ELi64ELi8ELb0ELb0EN7cutlass6half_tE19Flash_kernel_traitsILi192ELi128ELi64ELi8ES3_EELb0ELb0ELb1ELb1ELb0ELb0ELb0ELb0EEEvNS_16Flash_fwd_paramsE,"a",@progbits
	.sectionflags	@""
	.align	4
.nv.constant0._ZN5flash16flash_fwd_kernelI23Flash_fwd_kernel_traitsILi192ELi128ELi64ELi8ELb0ELb0EN7cutlass6half_tE19Flash_kernel_traitsILi192ELi128ELi64ELi8ES3_EELb0ELb0ELb1ELb1ELb0ELb0ELb0ELb0EEEvNS_16Flash_fwd_paramsE:
	.zero		816


//--------------------- .nv.constant0._ZN5flash16flash_fwd_kernelI23Flash_fwd_kernel_traitsILi192ELi128ELi64ELi8ELb0ELb0EN7cutlass6half_tE19Flash_kernel_traitsILi192ELi128ELi64ELi8ES3_EELb0ELb0ELb1ELb1ELb0ELb0ELb1ELb0EEEvNS_16Flash_fwd_paramsE --------------------------
	.section	.nv.constant0._ZN5flash16flash_fwd_kernelI23Flash_fwd_kernel_traitsILi192ELi128ELi64ELi8ELb0ELb0EN7cutlass6half_tE19Flash_kernel_traitsILi192ELi128ELi64ELi8ES3_EELb0ELb0ELb1ELb1ELb0ELb0ELb1ELb0EEEvNS_16Flash_fwd_paramsE,"a",@progbits
	.sectionflags	@""
	.align	4
.nv.constant0._ZN5flash16flash_fwd_kernelI23Flash_fwd_kernel_traitsILi192ELi128ELi64ELi8ELb0ELb0EN7cutlass6half_tE19Flash_kernel_traitsILi192ELi128ELi64ELi8ES3_EELb0ELb0ELb1ELb1ELb0ELb0ELb1ELb0EEEvNS_16Flash_fwd_paramsE:
	.zero		816


//--------------------- .nv.constant0._ZN5flash16flash_fwd_kernelI23Flash_fwd_kernel_traitsILi192ELi64ELi64ELi4ELb0ELb0EN7cutlass6half_tE19Flash_kernel_traitsILi192ELi64ELi64ELi4ES3_EELb1ELb0ELb0ELb0ELb0ELb0ELb0ELb0EEEvNS_16Flash_fwd_paramsE --------------------------
	.section	.nv.constant0._ZN5flash16flash_fwd_kernelI23Flash_fwd_kernel_traitsILi192ELi64ELi64ELi4ELb0ELb0EN7cutlass6half_tE19Flash_kernel_traitsILi192ELi64ELi64ELi4ES3_EELb1ELb0ELb0ELb0ELb0ELb0ELb0ELb0EEEvNS_16Flash_fwd_paramsE,"a",@progbits
	.sectionflags	@""
	.align	4
.nv.constant0._ZN5flash16flash_fwd_kernelI23Flash_fwd_kernel_traitsILi192ELi64ELi64ELi4ELb0ELb0EN7cutlass6half_tE19Flash_kernel_traitsILi192ELi64ELi64ELi4ES3_EELb1ELb0ELb0ELb0ELb0ELb0ELb0ELb0EEEvNS_16Flash_fwd_paramsE:
	.zero		816


//--------------------- .nv.constant0._ZN5flash16flash_fwd_kernelI23Flash_fwd_kernel_traitsILi192ELi64ELi64ELi4ELb0ELb0EN7cutlass6half_tE19Flash_kernel_traitsILi192ELi64ELi64ELi4ES3_EELb1ELb0ELb1ELb0ELb0ELb0ELb0ELb0EEEvNS_16Flash_fwd_paramsE --------------------------
	.section	.nv.constant0._ZN5flash16flash_fwd_kernelI23Flash_fwd_kernel_traitsILi192ELi64ELi64ELi4ELb0ELb0EN7cutlass6half_tE19Flash_kernel_traitsILi192ELi64ELi64ELi4ES3_EELb1ELb0ELb1ELb0ELb0ELb0ELb0ELb0EEEvNS_16Flash_fwd_paramsE,"a",@progbits
	.sectionflags	@""
	.align	4
.nv.constant0._ZN5flash16flash_fwd_kernelI23Flash_fwd_kernel_traitsILi192ELi64ELi64ELi4ELb0ELb0EN7cutlass6half_tE19Flash_kernel_traitsILi192ELi64ELi64ELi4ES3_EELb1ELb0ELb1ELb0ELb0ELb0ELb0ELb0EEEvNS_16Flash_fwd_paramsE:
	.zero		816


//--------------------- .nv.constant0._ZN5flash16flash_fwd_kernelI23Flash_fwd_kernel_traitsILi192ELi64ELi64ELi4ELb0ELb0EN7cutlass6half_tE19Flash_kernel_traitsILi192ELi64ELi64ELi4ES3_EELb1ELb0ELb0ELb0ELb0ELb1ELb0ELb0EEEvNS_16Flash_fwd_paramsE --------------------------
	.section	.nv.constant0._ZN5flash16flash_fwd_kernelI23Flash_fwd_kernel_traitsILi192ELi64ELi64ELi4ELb0ELb0EN7cutlass6half_tE19Flash_kernel_traitsILi192ELi64ELi64ELi4ES3_EELb1ELb0ELb0ELb0ELb0ELb1ELb0ELb0EEEvNS_16Flash_fwd_paramsE,"a",@progbits
	.sectionflags	@""
	.align	4
.nv.constant0._ZN5flash16flash_fwd_kernelI23Flash_fwd_kernel_traitsILi192ELi64ELi64ELi4ELb0ELb0EN7cutlass6half_tE19Flash_kernel_traitsILi192ELi64ELi64ELi4ES3_EELb1ELb0ELb0ELb0ELb0ELb1ELb0ELb0EEEvNS_16Flash_fwd_paramsE:
	.zero		816


//--------------------- .nv.constant0._ZN5flash16flash_fwd_kernelI23Flash_fwd_kernel_traitsILi192ELi64ELi64ELi4ELb0ELb0EN7cutlass6half_tE19Flash_kernel_traitsILi192ELi64ELi64ELi4ES3_EELb0ELb0ELb0ELb0ELb0ELb1ELb1ELb0EEEvNS_16Flash_fwd_paramsE --------------------------
	.section	.nv.constant0._ZN5flash16flash_fwd_kernelI23Flash_fwd_kernel_traitsILi192ELi64ELi64ELi4ELb0ELb0EN7cutlass6half_tE19Flash_kernel_traitsILi192ELi64ELi64ELi4ES3_EELb0ELb0ELb0ELb0ELb0ELb1ELb1ELb0EEEvNS_16Flash_fwd_paramsE,"a",@progbits
	.sectionflags	@""
	.align	4
.nv.constant0._ZN5flash16flash_fwd_kernelI23Flash_fwd_kernel_traitsILi192ELi64ELi64ELi4ELb0ELb0EN7cutlass6half_tE19Flash_kernel_traitsILi192ELi64ELi64ELi4ES3_EELb0ELb0ELb0ELb0ELb0ELb1ELb1ELb0EEEvNS_16Flash_fwd_paramsE:
	.zero		816


//--------------------- .nv.constant0._ZN5flash16flash_fwd_kernelI23Flash_fwd_kernel_traitsILi192ELi64ELi64ELi4ELb0ELb0EN7cutlass6half_tE19Flash_kernel_traitsILi192ELi64ELi64ELi4ES3_EELb1ELb0ELb0ELb1ELb0ELb0ELb0ELb0EEEvNS_16Flash_fwd_paramsE --------------------------
	.section	.nv.constant0._ZN5flash16flash_fwd_kernelI23Flash_fwd_kernel_traitsILi192ELi64ELi64ELi4ELb0ELb0EN7cutlass6half_tE19Flash_kernel_traitsILi192ELi64ELi64ELi4ES3_EELb1ELb0ELb0ELb1ELb0ELb0ELb0ELb0EEEvNS_16Flash_fwd_paramsE,"a",@progbits
	.sectionflags	@""
	.align	4
.nv.constant0._ZN5flash16flash_fwd_kernelI23Flash_fwd_kernel_traitsILi192ELi64ELi64ELi4ELb0ELb0EN7cutlass6half_tE19Flash_kernel_traitsILi192ELi64ELi64ELi4ES3_EELb1ELb0ELb0ELb1ELb0ELb0ELb0ELb0EEEvNS_16Flash_fwd_paramsE:
	.zero		816


//--------------------- .nv.constant0._ZN5flash16flash_fwd_kernelI23Flash_fwd_kernel_traitsILi192ELi64ELi64ELi4ELb0ELb0EN7cutlass6half_tE19Flash_kernel_traitsILi192ELi64ELi64ELi4ES3_EELb1ELb0ELb0ELb0ELb0ELb0ELb0ELb1EEEvNS_16Flash_fwd_paramsE --------------------------
	.section	.nv.constant0._ZN5flash16flash_fwd_kernelI23Flash_fwd_kernel_traitsILi192ELi64ELi64ELi4ELb0ELb0EN7cutlass6half_tE19Flash_kernel_traitsILi192ELi64ELi64ELi4ES3_EELb1ELb0ELb0ELb0ELb0ELb0ELb0ELb1EEEvNS_16Flash_fwd_paramsE,"a",@progbits
	.sectionflags	@""
	.align	4
.nv.constant0._ZN5flash16flash_fwd_kernelI23Flash_fwd_kernel_traitsILi192ELi64ELi64ELi4ELb0ELb0EN7cutlass6half_tE19Flash_kernel_traitsILi192ELi64ELi64ELi4ES3_EELb1ELb0ELb0ELb0ELb0ELb0ELb0ELb1EEEvNS_16Flash_fwd_paramsE:
	.zero		816


//--------------------- .nv.constant0._ZN5flash16flash_fwd_kernelI23Flash_fwd_kernel_traitsILi192ELi64ELi64ELi4ELb0ELb0EN7cutlass6half_tE19Flash_kernel_traitsILi192ELi64ELi64ELi4ES3_EELb0ELb0ELb0ELb0ELb0ELb0ELb1ELb0EEEvNS_16Flash_fwd_paramsE --------------------------
	.section	.nv.constant0._ZN5flash16flash_fwd_kernelI23Flash_fwd_kernel_traitsILi192ELi64ELi64ELi4ELb0ELb0EN7cutlass6half_tE19Flash_kernel_traitsILi192ELi64ELi64ELi4ES3_EELb0ELb0ELb0ELb0ELb0ELb0ELb1ELb0EEEvNS_16Flash_fwd_paramsE,"a",@progbits
	.sectionflags	@""
	.align	4
.nv.constant0._ZN5flash16flash_fwd_kernelI23Flash_fwd_kernel_traitsILi192ELi64ELi64ELi4ELb0ELb0EN7cutlass6half_tE19Flash_kernel_traitsILi192ELi64ELi64ELi4ES3_EELb0ELb0ELb0ELb0ELb0ELb0ELb1ELb0EEEvNS_16Flash_fwd_paramsE:
	.zero		816


//--------------------- .nv.constant0._ZN5flash16flash_fwd_kernelI23Flash_fwd_kernel_traitsILi192ELi64ELi64ELi4ELb0ELb0EN7cutlass6half_tE19Flash_kernel_traitsILi192ELi64ELi64ELi4ES3_EELb1ELb0ELb0ELb1ELb0ELb0ELb0ELb1EEEvNS_16Flash_fwd_paramsE --------------------------
	.section	.nv.constant0._ZN5flash16flash_fwd_kernelI23Flash_fwd_kernel_traitsILi192ELi64ELi64ELi4ELb0ELb0EN7cutlass6half_tE19Flash_kernel_traitsILi192ELi64ELi64ELi4ES3_EELb1ELb0ELb0ELb1ELb0ELb0ELb0ELb1EEEvNS_16Flash_fwd_paramsE,"a",@progbits
	.sectionflags	@""
	.align	4
.nv.constant0._ZN5flash16flash_fwd_kernelI23Flash_fwd_kernel_traitsILi192ELi64ELi64ELi4ELb0ELb0EN7cutlass6half_tE19Flash_kernel_traitsILi192ELi64ELi64ELi4ES3_EELb1ELb0ELb0ELb1ELb0ELb0ELb0ELb1EEEvNS_16Flash_fwd_paramsE:
	.zero		816


//--------------------- .nv.constant0._ZN5flash16flash_fwd_kernelI23Flash_fwd_kernel_traitsILi192ELi64ELi64ELi4ELb0ELb0EN7cutlass6half_tE19Flash_kernel_traitsILi192ELi64ELi64ELi4ES3_EELb0ELb0ELb0ELb1ELb0ELb0ELb1ELb0EEEvNS_16Flash_fwd_paramsE --------------------------
	.section	.nv.constant0._ZN5flash16flash_fwd_kernelI23Flash_fwd_kernel_traitsILi192ELi64ELi64ELi4ELb0ELb0EN7cutlass6half_tE19Flash_kernel_traitsILi192ELi64ELi64ELi4ES3_EELb0ELb0ELb0ELb1ELb0ELb0ELb1ELb0EEEvNS_16Flash_fwd_paramsE,"a",@progbits
	.sectionflags	@""
	.align	4
.nv.constant0._ZN5flash16flash_fwd_kernelI23Flash_fwd_kernel_traitsILi192ELi64ELi64ELi4ELb0ELb0EN7cutlass6half_tE19Flash_kernel_traitsILi192ELi64ELi64ELi4ES3_EELb0ELb0ELb0ELb1ELb0ELb0ELb1ELb0EEEvNS_16Flash_fwd_paramsE:
	.zero		816


//--------------------- .nv.constant0._ZN5flash16flash_fwd_kernelI23Flash_fwd_kernel_traitsILi192ELi64ELi64ELi4ELb0ELb0EN7cutlass6half_tE19Flash_kernel_traitsILi192ELi64ELi64ELi4ES3_EELb1ELb0ELb1ELb0ELb0ELb1ELb0ELb0EEEvNS_16Flash_fwd_paramsE --------------------------
	.section	.nv.constant0._ZN5flash16flash_fwd_kernelI23Flash_fwd_kernel_traitsILi192ELi64ELi64ELi4ELb0ELb0EN7cutlass6half_tE19Flash_kernel_traitsILi192ELi64ELi64ELi4ES3_EELb1ELb0ELb1ELb0ELb0ELb1ELb0ELb0EEEvNS_16Flash_fwd_paramsE,"a",@progbits
	.sectionflags	@""
	.align	4
.nv.constant0._ZN5flash16flash_fwd_kernelI23Flash_fwd_kernel_traitsILi192ELi64ELi64ELi4ELb0ELb0EN7cutlass6half_tE19Flash_kernel_traitsILi192ELi64ELi64ELi4ES3_EELb1ELb0ELb1ELb0ELb0ELb1ELb0ELb0EEEvNS_16Flash_fwd_paramsE:
	.zero		816


//--------------------- .nv.constant0._ZN5flash16flash_fwd_kernelI23Flash_fwd_kernel_traitsILi192ELi64ELi64ELi4ELb0ELb0EN7cutlass6half_tE19Flash_kernel_traitsILi192ELi64ELi64ELi4ES3_EELb0ELb0ELb1ELb0ELb0ELb1ELb1ELb0EEEvNS_16Flash_fwd_paramsE --------------------------
	.section	.nv.constant0._ZN5flash16flash_fwd_kernelI23Flash_fwd_kernel_traitsILi192ELi64ELi64ELi4ELb0ELb0EN7cutlass6half_tE19Flash_kernel_traitsILi192ELi64ELi64ELi4ES3_EELb0ELb0ELb1ELb0ELb0ELb1ELb1ELb0EEEvNS_16Flash_fwd_paramsE,"a",@progbits
	.sectionflags	@""
	.align	4
.nv.constant0._ZN5flash16flash_fwd_kernelI23Flash_fwd_kernel_traitsILi192ELi64ELi64ELi4ELb0ELb0EN7cutlass6half_tE19Flash_kernel_traitsILi192ELi64ELi64ELi4ES3_EELb0ELb0ELb1ELb0ELb0ELb1ELb1ELb0EEEvNS_16Flash_fwd_paramsE:
	.zero		816


//--------------------- .nv.constant0._ZN5flash16flash_fwd_kernelI23Flash_fwd_kernel_traitsILi192ELi64ELi64ELi4ELb0ELb0EN7cutlass6half_tE19Flash_kernel_traitsILi192ELi64ELi64ELi4ES3_EELb1ELb0ELb1ELb1ELb0ELb0ELb0ELb0EEEvNS_16Flash_fwd_paramsE --------------------------
	.section	.nv.constant0._ZN5flash16flash_fwd_kernelI23Flash_fwd_kernel_traitsILi192ELi64ELi64ELi4ELb0ELb0EN7cutlass6half_tE19Flash_kernel_traitsILi192ELi64ELi64ELi4ES3_EELb1ELb0ELb1ELb1ELb0ELb0ELb0ELb0EEEvNS_16Flash_fwd_paramsE,"a",@progbits
	.sectionflags	@""
	.align	4
.nv.constant0._ZN5flash16flash_fwd_kernelI23Flash_fwd_kernel_traitsILi192ELi64ELi64ELi4ELb0ELb0EN7cutlass6half_tE19Flash_kernel_traitsILi192ELi64ELi64ELi4ES3_EELb1ELb0ELb1ELb1ELb0ELb0ELb0ELb0EEEvNS_16Flash_fwd_paramsE:
	.zero		816


//--------------------- .nv.constant0._ZN5flash16flash_fwd_kernelI23Flash_fwd_kernel_traitsILi192ELi64ELi64ELi4ELb0ELb0EN7cutlass6half_tE19Flash_kernel_traitsILi192ELi64ELi64ELi4ES3_EELb1ELb0ELb1ELb0ELb0ELb0ELb0ELb1EEEvNS_16Flash_fwd_paramsE --------------------------
	.section	.nv.constant0._ZN5flash16flash_fwd_kernelI23Flash_fwd_kernel_traitsILi192ELi64ELi64ELi4ELb0ELb0EN7cutlass6half_tE19Flash_kernel_traitsILi192ELi64ELi64ELi4ES3_EELb1ELb0ELb1ELb0ELb0ELb0ELb0ELb1EEEvNS_16Flash_fwd_paramsE,"a",@progbits
	.sectionflags	@""
	.align	4
.nv.constant0._ZN5flash16flash_fwd_kernelI23Flash_fwd_kernel_traitsILi192ELi64ELi64ELi4ELb0ELb0EN7cutlass6half_tE19Flash_kernel_traitsILi192ELi64ELi64ELi4ES3_EELb1ELb0ELb1ELb0ELb0ELb0ELb0ELb1EEEvNS_16Flash_fwd_paramsE:
	.zero		816


//--------------------- .nv.constant0._ZN5flash16flash_fwd_kernelI23Flash_fwd_kernel_traitsILi192ELi64ELi64ELi4ELb0ELb0EN7cutlass6half_tE19Flash_kernel_traitsILi192ELi64ELi64ELi4ES3_EELb0ELb0ELb1ELb0ELb0ELb0ELb1ELb0EEEvNS_16Flash_fwd_paramsE --------------------------
	.section	.nv.constant0._ZN5flash16flash_fwd_kernelI23Flash_fwd_kernel_traitsILi192ELi64ELi64ELi4ELb0ELb0EN7cutlass6half_tE19Flash_kernel_traitsILi192ELi64ELi64ELi4ES3_EELb0ELb0ELb1ELb0ELb0ELb0ELb1ELb0EEEvNS_16Flash_fwd_paramsE,"a",@progbits
	.sectionflags	@""
	.align	4
.nv.constant0._ZN5flash16flash_fwd_kernelI23Flash_fwd_kernel_traitsILi192ELi64ELi64ELi4ELb0ELb0EN7cutlass6half_tE19Flash_kernel_traitsILi192ELi64ELi64ELi4ES3_EELb0ELb0ELb1ELb0ELb0ELb0ELb1ELb0EEEvNS_16Flash_fwd_paramsE:
	.zero		816


//--------------------- .nv.constant0._ZN5flash16flash_fwd_kernelI23Flash_fwd_kernel_traitsILi192ELi64ELi64ELi4ELb0ELb0EN7cutlass6half_tE19Flash_kernel_traitsILi192ELi64ELi64ELi4ES3_EELb1ELb0ELb1ELb1ELb0ELb0ELb0ELb1EEEvNS_16Flash_fwd_paramsE --------------------------
	.section	.nv.constant0._ZN5flash16flash_fwd_kernelI23Flash_fwd_kernel_traitsILi192ELi64ELi64ELi4ELb0ELb0EN7cutlass6half_tE19Flash_kernel_traitsILi192ELi64ELi64ELi4ES3_EELb1ELb0ELb1ELb1ELb0ELb0ELb0ELb1EEEvNS_16Flash_fwd_paramsE,"a",@progbits
	.sectionflags	@""
	.align	4
.nv.constant0._ZN5flash16flash_fwd_kernelI23Flash_fwd_kernel_traitsILi192ELi64ELi64ELi4ELb0ELb0EN7cutlass6half_tE19Flash_kernel_traitsILi192ELi64ELi64ELi4ES3_EELb1ELb0ELb1ELb1ELb0ELb0ELb0ELb1EEEvNS_16Flash_fwd_paramsE:
	.zero		816


//--------------------- .nv.constant0._ZN5flash16flash_fwd_kernelI23Flash_fwd_kernel_traitsILi192ELi64ELi64ELi4ELb0ELb0EN7cutlass6half_tE19Flash_kernel_traitsILi192ELi64ELi64ELi4ES3_EELb0ELb0ELb1ELb1ELb0ELb0ELb1ELb0EEEvNS_16Flash_fwd_paramsE --------------------------
	.section	.nv.constant0._ZN5flash16flash_fwd_kernelI23Flash_fwd_kernel_traitsILi192ELi64ELi64ELi4ELb0ELb0EN7cutlass6half_tE19Flash_kernel_traitsILi192ELi64ELi64ELi4ES3_EELb0ELb0ELb1ELb1ELb0ELb0ELb1ELb0EEEvNS_16Flash_fwd_paramsE,"a",@progbits
	.sectionflags	@""
	.align	4
.nv.constant0._ZN5flash16flash_fwd_kernelI23Flash_fwd_kernel_traitsILi192ELi64ELi64ELi4ELb0ELb0EN7cutlass6half_tE19Flash_kernel_traitsILi192ELi64ELi64ELi4ES3_EELb0ELb0ELb1ELb1ELb0ELb0ELb1ELb0EEEvNS_16Flash_fwd_paramsE:
	.zero		816


//--------------------- .text._ZN5flash16flash_fwd_kernelI23Flash_fwd_kernel_traitsILi192ELi128ELi64ELi8ELb0ELb0EN7cutlass6half_tE19Flash_kernel_traitsILi192ELi128ELi64ELi8ES3_EELb0ELb0ELb0ELb0ELb0ELb1ELb0ELb0EEEvNS_16Flash_fwd_paramsE --------------------------
	.section	.text._ZN5flash16flash_fwd_kernelI23Flash_fwd_kernel_traitsILi192ELi128ELi64ELi8ELb0ELb0EN7cutlass6half_tE19Flash_kernel_traitsILi192ELi128ELi64ELi8ES3_EELb0ELb0ELb0ELb0ELb0ELb1ELb0ELb0EEEvNS_16Flash_fwd_paramsE,"ax",@progbits
	.sectioninfo	@"SHI_REGISTERS=227"
	.align	128
        .global         _ZN5flash16flash_fwd_kernelI23Flash_fwd_kernel_traitsILi192ELi128ELi64ELi8ELb0ELb0EN7cutlass6half_tE19Flash_kernel_traitsILi192ELi128ELi64ELi8ES3_EELb0ELb0ELb0ELb0ELb0ELb1ELb0ELb0EEEvNS_16Flash_fwd_paramsE
        .type           _ZN5flash16flash_fwd_kernelI23Flash_fwd_kernel_traitsILi192ELi128ELi64ELi8ELb0ELb0EN7cutlass6half_tE19Flash_kernel_traitsILi192ELi128ELi64ELi8ES3_EELb0ELb0ELb0ELb0ELb0ELb1ELb0ELb0EEEvNS_16Flash_fwd_paramsE,@function
        .size           _ZN5flash16flash_fwd_kernelI23Flash_fwd_kernel_traitsILi192ELi128ELi64ELi8ELb0ELb0EN7cutlass6half_tE19Flash_kernel_traitsILi192ELi128ELi64ELi8ES3_EELb0ELb0ELb0ELb0ELb0ELb1ELb0ELb0EEEvNS_16Flash_fwd_paramsE,(.L_x_1274 - _ZN5flash16flash_fwd_kernelI23Flash_fwd_kernel_traitsILi192ELi128ELi64ELi8ELb0ELb0EN7cutlass6half_tE19Flash_kernel_traitsILi192ELi128ELi64ELi8ES3_EELb0ELb0ELb0ELb0ELb0ELb1ELb0ELb0EEEvNS_16Flash_fwd_paramsE)
        .other          _ZN5flash16flash_fwd_kernelI23Flash_fwd_kernel_traitsILi192ELi128ELi64ELi8ELb0ELb0EN7cutlass6half_tE19Flash_kernel_traitsILi192ELi128ELi64ELi8ES3_EELb0ELb0ELb0ELb0ELb0ELb1ELb0ELb0EEEvNS_16Flash_fwd_paramsE,@"STO_CUDA_ENTRY STV_DEFAULT"
_ZN5flash16flash_fwd_kernelI23Flash_fwd_kernel_traitsILi192ELi128ELi64ELi8ELb0ELb0EN7cutlass6half_tE19Flash_kernel_traitsILi192ELi128ELi64ELi8ES3_EELb0ELb0ELb0ELb0ELb0ELb1ELb0ELb0EEEvNS_16Flash_fwd_paramsE:
.text._ZN5flash16flash_fwd_kernelI23Flash_fwd_kernel_traitsILi192ELi128ELi64ELi8ELb0ELb0EN7cutlass6half_tE19Flash_kernel_traitsILi192ELi128ELi64ELi8ES3_EELb0ELb0ELb0ELb0ELb0ELb1ELb0ELb0EEEvNS_16Flash_fwd_paramsE:
[----:B------:R-:W-:Y:S02]  /*0000*/  MOV R1, c[0x0][0x28] ;  /* 0x00000a0000017a02 */ /* 0x000fe40000000f00 */
[----:B------:R-:W1:Y:S01]  /*0010*/  LDC.U8 R2, c[0x0][0x312] ;  /* 0x0000c480ff027b82 */ /* 0x000e620000000000 */
[----:B------:R-:W2:Y:S01]  /*0020*/  S2R R0, SR_CTAID.Y ;  /* 0x0000000000007919 */ /* 0x000ea20000002600 */
[----:B------:R-:W-:Y:S01]  /*0030*/  ISETP.NE.U32.AND P2, PT, RZ, c[0x0][0x240], PT ;  /* 0x00009000ff007a0c */ /* 0x000fe20003f45070 */
[----:B------:R-:W-:Y:S01]  /*0040*/  IMAD.MOV.U32 R3, RZ, RZ, 0x4 ;  /* 0x00000004ff037424 */ /* 0x000fe200078e00ff */
[----:B------:R-:W-:Y:S01]  /*0050*/  ISETP.EQ.U32.AND P1, PT, RZ, c[0x0][0x248], PT ;  /* 0x00009200ff007a0c */ /* 0x000fe20003f22070 */
[----:B------:R-:W-:Y:S01]  /*0060*/  IMAD.MOV.U32 R203, RZ, RZ, -0x1 ;  /* 0xffffffffffcb7424 */ /* 0x000fe200078e00ff */
[----:B------:R-:W-:Y:S01]  /*0070*/  ISETP.NE.AND.EX P2, PT, RZ, c[0x0][0x244], PT, P2 ;  /* 0x00009100ff007a0c */ /* 0x000fe20003f45320 */
[----:B------:R-:W-:Y:S01]  /*0080*/  ULDC.64 UR6, c[0x0][0x118] ;  /* 0x0000460000067ab9 */ /* 0x000fe20000000a00 */
[----:B------:R-:W-:Y:S01]  /*0090*/  IMAD.MOV.U32 R13, RZ, RZ, -0x1 ;  /* 0xffffffffff0d7424 */ /* 0x000fe200078e00ff */
[----:B------:R-:W-:-:S04]  /*00a0*/  ISETP.NE.U32.AND P0, PT, RZ, c[0x0][0x250], PT ;  /* 0x00009400ff007a0c */ /* 0x000fc80003f05070 */
[----:B------:R-:W-:Y:S02]  /*00b0*/  ISETP.NE.AND.EX P0, PT, RZ, c[0x0][0x254], PT, P0 ;  /* 0x00009500ff007a0c */ /* 0x000fe40003f05300 */
[----:B-1----:R-:W-:Y:S01]  /*00c0*/  ISETP.NE.AND P3, PT, R2, RZ, PT ;  /* 0x000000ff0200720c */ /* 0x002fe20003f65270 */
[----:B--2---:R-:W-:-:S03]  /*00d0*/  IMAD.WIDE R14, R0, R3, c[0x0][0x240] ;  /* 0x00009000000e7625 */ /* 0x004fc600078e0203 */
[----:B------:R-:W-:Y:S01]  /*00e0*/  ISETP.EQ.OR.EX P1, PT, RZ, c[0x0][0x24c], !P3, P1 ;  /* 0x00009300ff007a0c */ /* 0x000fe20005f22710 */
[CC--:B------:R-:W-:Y:S01]  /*00f0*/  IMAD.WIDE R8, R0.reuse, R3.reuse, c[0x0][0x248] ;  /* 0x0000920000087625 */ /* 0x0c0fe200078e0203 */
[----:B------:R-:W2:Y:S04]  /*0100*/  @P2 LDG.E R203, [R14.64] ;  /* 0x000000060ecb2981 */ /* 0x000ea8000c1e1900 */
[----:B------:R-:W2:Y:S01]  /*0110*/  @P2 LDG.E R206, [R14.64+0x4] ;  /* 0x000004060ece2981 */ /* 0x000ea2000c1e1900 */
[----:B------:R-:W-:Y:S02]  /*0120*/  IMAD.MOV.U32 R4, RZ, RZ, RZ ;  /* 0x000000ffff047224 */ /* 0x000fe400078e00ff */
[----:B------:R-:W-:-:S04]  /*0130*/  @P0 IMAD.WIDE R10, R0, R3, c[0x0][0x250] ;  /* 0x00009400000a0625 */ /* 0x000fc800078e0203 */
[----:B------:R1:W5:Y:S04]  /*0140*/  @!P1 LDG.E R13, [R8.64] ;  /* 0x00000006080d9981 */ /* 0x000368000c1e1900 */
[----:B------:R1:W5:Y:S01]  /*0150*/  @P0 LDG.E R4, [R10.64] ;  /* 0x000000060a040981 */ /* 0x000362000c1e1900 */
[----:B------:R-:W-:-:S03]  /*0160*/  ISETP.NE.U32.AND P0, PT, RZ, c[0x0][0x248], PT ;  /* 0x00009200ff007a0c */ /* 0x000fc60003f05070 */
[----:B------:R-:W3:Y:S04]  /*0170*/  S2R R217, SR_CTAID.X ;  /* 0x0000000000d97919 */ /* 0x000ee80000002500 */
[----:B------:R-:W4:Y:S04]  /*0180*/  S2R R18, SR_CTAID.Z ;  /* 0x0000000000127919 */ /* 0x000f280000002700 */
[----:B------:R-:W1:Y:S01]  /*0190*/  S2R R6, SR_TID.X ;  /* 0x0000000000067919 */ /* 0x000e620000002100 */
[----:B------:R-:W-:Y:S01]  /*01a0*/  ISETP.NE.AND.EX P0, PT, RZ, c[0x0][0x24c], PT, P0 ;  /* 0x00009300ff007a0c */ /* 0x000fe20003f05300 */
[----:B--2---:R-:W-:-:S02]  /*01b0*/  @P2 IMAD.IADD R206, R206, 0x1, -R203 ;  /* 0x00000001cece2824 */ /* 0x004fc400078e0acb */
[----:B------:R-:W-:-:S10]  /*01c0*/  @!P2 IMAD.MOV.U32 R206, RZ, RZ, c[0x0][0x214] ;  /* 0x00008500ffcea624 */ /* 0x000fd400078e00ff */
[----:B------:R-:W-:Y:S05]  /*01d0*/  @!P0 BRA `(.L_x_0) ;  /* 0x0000004000008947 */ /* 0x000fea0003800000 */
[----:B-1-34-:R-:W2:Y:S02]  /*01e0*/  @P3 LDG.E R2, [R8.64+0x4] ;  /* 0x0000040608023981 */ /* 0x01aea4000c1e1900 */
[----:B--2--5:R-:W-:-:S06]  /*01f0*/  @P3 IADD3 R2, R2, -R13, RZ ;  /* 0x8000000d02023210 */ /* 0x024fcc0007ffe0ff */
[----:B------:R1:W5:Y:S01]  /*0200*/  @!P3 LDG.E R2, [R8.64] ;  /* 0x000000060802b981 */ /* 0x000362000c1e1900 */
[----:B------:R-:W-:Y:S05]  /*0210*/  BRA `(.L_x_1) ;  /* 0x0000001000007947 */ /* 0x000fea0003800000 */
.L_x_0:
[----:B-1-34-:R-:W-:Y:S02]  /*0220*/  MOV R2, c[0x0][0x218] ;  /* 0x0000860000027a02 */ /* 0x01afe40000000f00 */
.L_x_1:
[----:B------:R-:W-:-:S04]  /*0230*/  ISETP.NE.U32.AND P2, PT, RZ, c[0x0][0x258], PT ;  /* 0x00009600ff007a0c */ /* 0x000fc80003f45070 */
[----:B------:R-:W-:-:S13]  /*0240*/  ISETP.NE.AND.EX P2, PT, RZ, c[0x0][0x25c], PT, P2 ;  /* 0x00009700ff007a0c */ /* 0x000fda0003f45320 */
[----:B-1----:R-:W-:-:S05]  /*0250*/  @P2 IMAD.WIDE R8, R0, R3, c[0x0][0x258] ;  /* 0x0000960000082625 */ /* 0x002fca00078e0203 */
[----:B------:R-:W2:Y:S01]  /*0260*/  @P2 LDG.E R7, [R8.64] ;  /* 0x0000000608072981 */ /* 0x000ea2000c1e1900 */
[----:B------:R-:W-:Y:S01]  /*0270*/  IMAD.SHL.U32 R5, R217, 0x80, RZ ;  /* 0x00000080d9057824 */ /* 0x000fe200078e00ff */
[----:B------:R-:W-:-:S04]  /*0280*/  @!P2 ISETP.NE.U32.AND P1, PT, RZ, c[0x0][0x268], PT ;  /* 0x00009a00ff00aa0c */ /* 0x000fc80003f25070 */
[----:B------:R-:W-:Y:S02]  /*0290*/  ISETP.GT.AND P0, PT, R206, R5, PT ;  /* 0x00000005ce00720c */ /* 0x000fe40003f04270 */
[----:B------:R-:W-:-:S04]  /*02a0*/  @!P2 ISETP.NE.AND.EX P1, PT, RZ, c[0x0][0x26c], PT, P1 ;  /* 0x00009b00ff00aa0c */ /* 0x000fc80003f25310 */
[----:B------:R-:W-:Y:S01]  /*02b0*/  @!P2 SEL R3, RZ, c[0x0][0x21c], !P1 ;  /* 0x00008700ff03aa07 */ /* 0x000fe20004800000 */
[----:B--2--5:R-:W-:-:S03]  /*02c0*/  @P2 IMAD.IADD R86, R7, 0x1, -R4 ;  /* 0x0000000107562824 */ /* 0x024fc600078e0a04 */
[----:B------:R-:W-:-:S03]  /*02d0*/  @!P2 IADD3 R86, R3, R2, -R4 ;  /* 0x000000020356a210 */ /* 0x000fc60007ffe804 */
[----:B------:R-:W-:Y:S05]  /*02e0*/  @!P0 EXIT ;  /* 0x000000000000894d */ /* 0x000fea0003800000 */
[C---:B------:R-:W-:Y:S02]  /*02f0*/  ISETP.GE.AND P0, PT, R86.reuse, 0x1, PT ;  /* 0x000000015600780c */ /* 0x040fe40003f06270 */
[----:B------:R-:W-:-:S04]  /*0300*/  IADD3 R3, R86, 0x3f, RZ ;  /* 0x0000003f56037810 */ /* 0x000fc80007ffe0ff */
[----:B------:R-:W-:-:S04]  /*0310*/  SHF.R.S32.HI R2, RZ, 0x1f, R3 ;  /* 0x0000001fff027819 */ /* 0x000fc80000011403 */
[----:B------:R-:W-:-:S03]  /*0320*/  LEA.HI R2, R2, R3, RZ, 0x6 ;  /* 0x0000000302027211 */ /* 0x000fc600078f30ff */
[----:B------:R-:W-:Y:S05]  /*0330*/  @!P0 BRA `(.L_x_2) ;  /* 0x000074d000008947 */ /* 0x000fea0003800000 */
[----:B------:R-:W-:Y:S02]  /*0340*/  ISETP.NE.AND P1, PT, R203, -0x1, PT ;  /* 0xffffffffcb00780c */ /* 0x000fe40003f25270 */
[----:B------:R-:W-:-:S11]  /*0350*/  ISETP.NE.AND P0, PT, R13, -0x1, PT ;  /* 0xffffffff0d00780c */ /* 0x000fd60003f05270 */
[----:B------:R-:W-:Y:S01]  /*0360*/  @!P1 SHF.R.S32.HI R7, RZ, 0x1f, R0 ;  /* 0x0000001fff079819 */ /* 0x000fe20000011400 */
[----:B------:R-:W-:Y:S01]  /*0370*/  @P1 IMAD.WIDE.U32 R8, R203, c[0x0][0x190], RZ ;  /* 0x00006400cb081a25 */ /* 0x000fe200078e00ff */
[----:B------:R-:W-:-:S03]  /*0380*/  @P0 IADD3 R3, R4, R13, RZ ;  /* 0x0000000d04030210 */ /* 0x000fc60007ffe0ff */
[----:B------:R-:W-:Y:S01]  /*0390*/  @!P1 IMAD R7, R7, c[0x0][0x178], RZ ;  /* 0x00005e0007079a24 */ /* 0x000fe200078e02ff */
[----:B------:R-:W-:Y:S01]  /*03a0*/  @P1 MOV R12, R8 ;  /* 0x00000008000c1202 */ /* 0x000fe20000000f00 */
[----:B------:R-:W-:Y:S02]  /*03b0*/  @P1 IMAD R11, R203, c[0x0][0x194], R9 ;  /* 0x00006500cb0b1a24 */ /* 0x000fe400078e0209 */
[----:B------:R-:W-:-:S04]  /*03c0*/  @!P1 IMAD.WIDE.U32 R14, R0, c[0x0][0x178], RZ ;  /* 0x00005e00000e9a25 */ /* 0x000fc800078e00ff */
[----:B------:R-:W-:Y:S01]  /*03d0*/  @!P1 IMAD R7, R0, c[0x0][0x17c], R7 ;  /* 0x00005f0000079a24 */ /* 0x000fe200078e0207 */
[----:B------:R-:W-:Y:S01]  /*03e0*/  @!P1 MOV R12, R14 ;  /* 0x0000000e000c9202 */ /* 0x000fe20000000f00 */
[----:B------:R-:W-:-:S03]  /*03f0*/  @P0 IMAD.WIDE.U32 R8, R3, c[0x0][0x198], RZ ;  /* 0x0000660003080a25 */ /* 0x000fc600078e00ff */
[----:B------:R-:W-:Y:S01]  /*0400*/  @!P1 IADD3 R11, R15, R7, RZ ;  /* 0x000000070f0b9210 */ /* 0x000fe20007ffe0ff */
[----:B------:R-:W-:Y:S01]  /*0410*/  @P0 IMAD R3, R3, c[0x0][0x19c], R9 ;  /* 0x0000670003030a24 */ /* 0x000fe200078e0209 */
[----:B------:R-:W-:Y:S05]  /*0420*/  @P0 BRA `(.L_x_3) ;  /* 0x000000a000000947 */ /* 0x000fea0003800000 */
[----:B------:R-:W-:Y:S01]  /*0430*/  SHF.R.S32.HI R7, RZ, 0x1f, R4 ;  /* 0x0000001fff077819 */ /* 0x000fe20000011404 */
[----:B------:R-:W-:Y:S01]  /*0440*/  IMAD.WIDE.U32 R8, R4, c[0x0][0x198], RZ ;  /* 0x0000660004087a25 */ /* 0x000fe200078e00ff */
[----:B------:R-:W-:-:S03]  /*0450*/  SHF.R.S32.HI R3, RZ, 0x1f, R0 ;  /* 0x0000001fff037819 */ /* 0x000fc60000011400 */
[----:B------:R-:W-:Y:S02]  /*0460*/  IMAD R7, R7, c[0x0][0x198], RZ ;  /* 0x0000660007077a24 */ /* 0x000fe400078e02ff */
[----:B------:R-:W-:Y:S02]  /*0470*/  IMAD R3, R3, c[0x0][0x180], RZ ;  /* 0x0000600003037a24 */ /* 0x000fe400078e02ff */
[----:B------:R-:W-:Y:S02]  /*0480*/  IMAD R7, R4, c[0x0][0x19c], R7 ;  /* 0x0000670004077a24 */ /* 0x000fe400078e0207 */
[----:B------:R-:W-:-:S03]  /*0490*/  IMAD R3, R0, c[0x0][0x184], R3 ;  /* 0x0000610000037a24 */ /* 0x000fc600078e0203 */
[----:B------:R-:W-:-:S05]  /*04a0*/  IADD3 R9, R9, R7, RZ ;  /* 0x0000000709097210 */ /* 0x000fca0007ffe0ff */
[----:B------:R-:W-:-:S05]  /*04b0*/  IMAD.WIDE.U32 R8, R0, c[0x0][0x180], R8 ;  /* 0x0000600000087a25 */ /* 0x000fca00078e0008 */
[----:B------:R-:W-:Y:S02]  /*04c0*/  IADD3 R3, R9, R3, RZ ;  /* 0x0000000309037210 */ /* 0x000fe40007ffe0ff */
.L_x_3:
[----:B------:R-:W-:Y:S01]  /*04d0*/  IABS R10, c[0x0][0x1c8] ;  /* 0x00007200000a7a13 */ /* 0x000fe20000000000 */
[----:B------:R-:W-:Y:S02]  /*04e0*/  IMAD.MOV.U32 R14, RZ, RZ, RZ ;  /* 0x000000ffff0e7224 */ /* 0x000fe400078e00ff */
[----:B------:R-:W-:Y:S01]  /*04f0*/  @P0 IMAD.IADD R13, R4, 0x1, R13 ;  /* 0x00000001040d0824 */ /* 0x000fe200078e020d */
[----:B------:R-:W1:Y:S03]  /*0500*/  I2F.RP R16, R10 ;  /* 0x0000000a00107306 */ /* 0x000e660000209400 */
[----:B------:R-:W-:-:S05]  /*0510*/  @P0 IMAD.WIDE.U32 R22, R13, c[0x0][0x1a0], RZ ;  /* 0x000068000d160a25 */ /* 0x000fca00078e00ff */
[----:B-1----:R-:W1:Y:S02]  /*0520*/  MUFU.RCP R15, R16 ;  /* 0x00000010000f7308 */ /* 0x002e640000001000 */
[----:B-1----:R-:W-:-:S06]  /*0530*/  IADD3 R15, R15, 0xffffffe, RZ ;  /* 0x0ffffffe0f0f7810 */ /* 0x002fcc0007ffe0ff */
[----:B------:R-:W1:Y:S02]  /*0540*/  F2I.FTZ.U32.TRUNC.NTZ R15, R15 ;  /* 0x0000000f000f7305 */ /* 0x000e64000021f000 */
[----:B-1----:R-:W-:-:S04]  /*0550*/  IMAD.MOV R7, RZ, RZ, -R15 ;  /* 0x000000ffff077224 */ /* 0x002fc800078e0a0f */
[----:B------:R-:W-:Y:S01]  /*0560*/  IMAD R9, R7, R10, RZ ;  /* 0x0000000a07097224 */ /* 0x000fe200078e02ff */
[----:B------:R-:W-:-:S03]  /*0570*/  IABS R7, R18 ;  /* 0x0000001200077213 */ /* 0x000fc60000000000 */
[----:B------:R-:W-:-:S04]  /*0580*/  IMAD.HI.U32 R14, R15, R9, R14 ;  /* 0x000000090f0e7227 */ /* 0x000fc800078e000e */
[----:B------:R-:W-:-:S04]  /*0590*/  IMAD.MOV.U32 R9, RZ, RZ, R7 ;  /* 0x000000ffff097224 */ /* 0x000fc800078e0007 */
[----:B------:R-:W-:-:S04]  /*05a0*/  IMAD.HI.U32 R208, R14, R9, RZ ;  /* 0x000000090ed07227 */ /* 0x000fc800078e00ff */
[----:B------:R-:W-:Y:S01]  /*05b0*/  @P0 IMAD R14, R13, c[0x0][0x1a4], R23 ;  /* 0x000069000d0e0a24 */ /* 0x000fe200078e0217 */
[----:B------:R-:W-:-:S05]  /*05c0*/  IADD3 R7, -R208, RZ, RZ ;  /* 0x000000ffd0077210 */ /* 0x000fca0007ffe1ff */
[----:B------:R-:W-:-:S05]  /*05d0*/  IMAD R7, R10, R7, R9 ;  /* 0x000000070a077224 */ /* 0x000fca00078e0209 */
[----:B------:R-:W-:-:S13]  /*05e0*/  ISETP.GT.U32.AND P2, PT, R10, R7, PT ;  /* 0x000000070a00720c */ /* 0x000fda0003f44070 */
[----:B------:R-:W-:Y:S01]  /*05f0*/  @!P2 IMAD.IADD R7, R7, 0x1, -R10 ;  /* 0x000000010707a824 */ /* 0x000fe200078e0a0a */
[----:B------:R-:W-:Y:S02]  /*0600*/  @!P2 IADD3 R208, R208, 0x1, RZ ;  /* 0x00000001d0d0a810 */ /* 0x000fe40007ffe0ff */
[----:B------:R-:W-:Y:S02]  /*0610*/  ISETP.NE.AND P2, PT, RZ, c[0x0][0x1c8], PT ;  /* 0x00007200ff007a0c */ /* 0x000fe40003f45270 */
[----:B------:R-:W-:Y:S02]  /*0620*/  ISETP.GE.U32.AND P3, PT, R7, R10, PT ;  /* 0x0000000a0700720c */ /* 0x000fe40003f66070 */
[----:B------:R-:W-:-:S04]  /*0630*/  LOP3.LUT R7, R18, c[0x0][0x1c8], RZ, 0x3c, !PT ;  /* 0x0000720012077a12 */ /* 0x000fc800078e3cff */
[----:B------:R-:W-:Y:S02]  /*0640*/  ISETP.GE.AND P1, PT, R7, RZ, PT ;  /* 0x000000ff0700720c */ /* 0x000fe40003f26270 */
[----:B------:R-:W-:-:S05]  /*0650*/  SHF.R.S32.HI R7, RZ, 0x1f, R18 ;  /* 0x0000001fff077819 */ /* 0x000fca0000011412 */
[----:B------:R-:W-:-:S06]  /*0660*/  @P3 IADD3 R208, R208, 0x1, RZ ;  /* 0x00000001d0d03810 */ /* 0x000fcc0007ffe0ff */
[----:B------:R-:W-:Y:S02]  /*0670*/  @!P1 IADD3 R208, -R208, RZ, RZ ;  /* 0x000000ffd0d09210 */ /* 0x000fe40007ffe1ff */
[----:B------:R-:W-:Y:S01]  /*0680*/  @!P2 LOP3.LUT R208, RZ, c[0x0][0x1c8], RZ, 0x33, !PT ;  /* 0x00007200ffd0aa12 */ /* 0x000fe200078e33ff */
        /* <DEDUP_REMOVED lines=11> */
.L_x_4:
[----:B------:R-:W-:Y:S01]  /*0740*/  SHF.R.S32.HI R9, RZ, 0x1f, R6 ;  /* 0x0000001fff097819 */ /* 0x000fe20000011406 */
[----:B------:R-:W-:Y:S01]  /*0750*/  IMAD.IADD R200, R206, 0x1, -R5 ;  /* 0x00000001cec87824 */ /* 0x000fe200078e0a05 */
[----:B------:R-:W-:Y:S01]  /*0760*/  LEA.HI.SX32 R85, R2, 0xffffffff, 0x1a ;  /* 0xffffffff02557811 */ /* 0x000fe200078fd2ff */
[----:B------:R-:W-:Y:S01]  /*0770*/  IMAD R7, R7, c[0x0][0x1a8], RZ ;  /* 0x00006a0007077a24 */ /* 0x000fe200078e02ff */
[CC--:B------:R-:W-:Y:S01]  /*0780*/  LEA.HI R20, R9.reuse, R6.reuse, RZ, 0x3 ;  /* 0x0000000609147211 */ /* 0x0c0fe200078f18ff */
[----:B------:R-:W-:Y:S01]  /*0790*/  IMAD.MOV.U32 R201, RZ, RZ, 0x6 ;  /* 0x00000006ffc97424 */ /* 0x000fe200078e00ff */
[----:B------:R-:W-:Y:S01]  /*07a0*/  LEA.HI R15, R9, R6, RZ, 0x6 ;  /* 0x00000006090f7211 */ /* 0x000fe200078f30ff */
[----:B------:R-:W-:Y:S01]  /*07b0*/  IMAD R16, R18, c[0x0][0x1ac], R7 ;  /* 0x00006b0012107a24 */ /* 0x000fe200078e0207 */
[----:B------:R-:W-:Y:S02]  /*07c0*/  LOP3.LUT R13, R20, 0xfffffff8, RZ, 0xc0, !PT ;  /* 0xfffffff8140d7812 */ /* 0x000fe400078ec0ff */
[----:B------:R-:W-:Y:S01]  /*07d0*/  SHF.R.S32.HI R20, RZ, 0x3, R20 ;  /* 0x00000003ff147819 */ /* 0x000fe20000011414 */
[----:B------:R-:W-:Y:S01]  /*07e0*/  IMAD.SHL.U32 R15, R15, 0x8, RZ ;  /* 0x000000080f0f7824 */ /* 0x000fe200078e00ff */
[----:B------:R-:W-:Y:S01]  /*07f0*/  SHF.R.S32.HI R199, RZ, 0x1f, R208 ;  /* 0x0000001fffc77819 */ /* 0x000fe200000114d0 */
[----:B------:R-:W-:Y:S01]  /*0800*/  IMAD.IADD R0, R6, 0x1, -R13 ;  /* 0x0000000106007824 */ /* 0x000fe200078e0a0d */
[----:B------:R-:W-:-:S02]  /*0810*/  IADD3 R5, R20, 0x20, RZ ;  /* 0x0000002014057810 */ /* 0x000fc40007ffe0ff */
[--C-:B------:R-:W-:Y:S01]  /*0820*/  SHF.R.S32.HI R21, RZ, 0x1f, R20.reuse ;  /* 0x0000001fff157819 */ /* 0x100fe20000011414 */
[----:B------:R-:W-:Y:S01]  /*0830*/  IMAD.SHL.U32 R214, R0, 0x8, RZ ;  /* 0x0000000800d67824 */ /* 0x000fe200078e00ff */
[----:B------:R-:W-:Y:S01]  /*0840*/  ISETP.GE.AND P2, PT, R5, R200, PT ;  /* 0x000000c80500720c */ /* 0x000fe20003f46270 */
[----:B------:R-:W-:Y:S01]  /*0850*/  IMAD R213, R199, c[0x0][0x1b0], RZ ;  /* 0x00006c00c7d57a24 */ /* 0x000fe200078e02ff */
[----:B------:R-:W-:Y:S01]  /*0860*/  IADD3 R207, R20, 0x40, RZ ;  /* 0x0000004014cf7810 */ /* 0x000fe20007ffe0ff */
[----:B------:R-:W-:Y:S01]  /*0870*/  IMAD.WIDE R216, R217, 0x80, R20 ;  /* 0x00000080d9d87825 */ /* 0x000fe200078e0214 */
[----:B------:R-:W-:Y:S02]  /*0880*/  IADD3 R12, P0, R214, R12, RZ ;  /* 0x0000000cd60c7210 */ /* 0x000fe40007f1e0ff */
[----:B------:R-:W-:Y:S01]  /*0890*/  SHF.R.S32.HI R215, RZ, 0x1f, R214 ;  /* 0x0000001fffd77819 */ /* 0x000fe200000114d6 */
[----:B------:R-:W-:Y:S01]  /*08a0*/  IMAD R213, R208, c[0x0][0x1b4], R213 ;  /* 0x00006d00d0d57a24 */ /* 0x000fe200078e02d5 */
[-C--:B------:R-:W-:Y:S01]  /*08b0*/  ISETP.GE.AND P1, PT, R207, R200.reuse, PT ;  /* 0x000000c8cf00720c */ /* 0x080fe20003f26270 */
[----:B------:R-:W-:Y:S01]  /*08c0*/  IMAD R199, R199, c[0x0][0x1b8], RZ ;  /* 0x00006e00c7c77a24 */ /* 0x000fe200078e02ff */
[C---:B------:R-:W-:Y:S01]  /*08d0*/  IADD3 R205, R20.reuse, 0x60, RZ ;  /* 0x0000006014cd7810 */ /* 0x040fe20007ffe0ff */
[----:B------:R-:W-:Y:S01]  /*08e0*/  IMAD.X R13, R215, 0x1, R11, P0 ;  /* 0x00000001d70d7824 */ /* 0x000fe200000e060b */
[CC--:B------:R-:W-:Y:S01]  /*08f0*/  ISETP.GE.AND P3, PT, R20.reuse, R200.reuse, PT ;  /* 0x000000c81400720c */ /* 0x0c0fe20003f66270 */
[----:B------:R-:W-:Y:S01]  /*0900*/  IMAD.SHL.U32 R11, R20, 0x40, RZ ;  /* 0x00000040140b7824 */ /* 0x000fe200078e00ff */
[----:B------:R-:W-:Y:S01]  /*0910*/  @!P2 IADD3 R26, P4, R216, 0x20, RZ ;  /* 0x00000020d81aa810 */ /* 0x000fe20007f9e0ff */
[----:B------:R-:W-:Y:S01]  /*0920*/  IMAD.WIDE.U32 R18, R18, c[0x0][0x1a8], R12 ;  /* 0x00006a0012127a25 */ /* 0x000fe200078e000c */
[----:B------:R-:W-:-:S02]  /*0930*/  ISETP.GE.AND P0, PT, R205, R200, PT ;  /* 0x000000c8cd00720c */ /* 0x000fc40003f06270 */
[----:B------:R-:W-:Y:S01]  /*0940*/  LOP3.LUT R11, R11, 0x1c0, RZ, 0xc0, !PT ;  /* 0x000001c00b0b7812 */ /* 0x000fe200078ec0ff */
[----:B------:R-:W-:Y:S01]  /*0950*/  IMAD.IADD R17, R19, 0x1, R16 ;  /* 0x0000000113117824 */ /* 0x000fe200078e0210 */
[----:B------:R-:W-:Y:S01]  /*0960*/  LEA.HI R197, R9, R6, RZ, 0x4 ;  /* 0x0000000609c57211 */ /* 0x000fe200078f20ff */
[----:B------:R-:W-:Y:S01]  /*0970*/  @!P2 IMAD.MOV.U32 R12, RZ, RZ, R18 ;  /* 0x000000ffff0ca224 */ /* 0x000fe200078e0012 */
[----:B------:R-:W-:Y:S01]  /*0980*/  LOP3.LUT R7, R11, 0x38, R214, 0xf8, !PT ;  /* 0x000000380b077812 */ /* 0x000fe200078ef8d6 */
[----:B------:R-:W-:Y:S01]  /*0990*/  @!P2 IMAD.MOV.U32 R13, RZ, RZ, R17 ;  /* 0x000000ffff0da224 */ /* 0x000fe200078e0011 */
[----:B------:R-:W-:Y:S01]  /*09a0*/  SHF.R.U32.HI R204, RZ, 0x3, R11 ;  /* 0x00000003ffcc7819 */ /* 0x000fe2000001160b */
[----:B------:R-:W-:Y:S01]  /*09b0*/  @!P2 IMAD.X R11, RZ, RZ, R217, P4 ;  /* 0x000000ffff0ba224 */ /* 0x000fe200020e06d9 */
[----:B------:R-:W-:Y:S01]  /*09c0*/  @!P1 IADD3 R24, P4, R216, 0x40, RZ ;  /* 0x00000040d8189810 */ /* 0x000fe20007f9e0ff */
[----:B------:R-:W-:Y:S01]  /*09d0*/  @!P3 IMAD.MOV.U32 R16, RZ, RZ, R18 ;  /* 0x000000ffff10b224 */ /* 0x000fe200078e0012 */
[----:B------:R-:W-:Y:S01]  /*09e0*/  LOP3.LUT R204, R7, R204, RZ, 0x3c, !PT ;  /* 0x000000cc07cc7212 */ /* 0x000fe200078e3cff */
[----:B------:R-:W-:-:S02]  /*09f0*/  @!P2 IMAD R11, R11, c[0x0][0x190], RZ ;  /* 0x000064000b0baa24 */ /* 0x000fc400078e02ff */
[----:B------:R-:W-:Y:S01]  /*0a00*/  @!P1 IMAD.X R7, RZ, RZ, R217, P4 ;  /* 0x000000ffff079224 */ /* 0x000fe200020e06d9 */
[----:B------:R-:W-:Y:S01]  /*0a10*/  LOP3.LUT R204, R204, 0xfffffe00, R15, 0xf8, !PT ;  /* 0xfffffe00cccc7812 */ /* 0x000fe200078ef80f */
[C---:B------:R-:W-:Y:S02]  /*0a20*/  @!P2 IMAD R4, R26.reuse, c[0x0][0x194], R11 ;  /* 0x000065001a04aa24 */ /* 0x040fe400078e020b */
[----:B------:R-:W-:Y:S01]  /*0a30*/  @!P2 IMAD.WIDE.U32 R26, R26, c[0x0][0x190], R12 ;  /* 0x000064001a1aaa25 */ /* 0x000fe200078e000c */
[----:B------:R-:W-:-:S03]  /*0a40*/  @!P0 IADD3 R12, P4, R216, 0x60, RZ ;  /* 0x00000060d80c8810 */ /* 0x000fc60007f9e0ff */
[----:B------:R-:W-:Y:S01]  /*0a50*/  @!P3 IMAD R11, R217, c[0x0][0x190], RZ ;  /* 0x00006400d90bba24 */ /* 0x000fe200078e02ff */
[----:B------:R-:W-:Y:S01]  /*0a60*/  @!P2 LEA R30, P6, R26, c[0x0][0x160], 0x1 ;  /* 0x000058001a1eaa11 */ /* 0x000fe200078c08ff */
[----:B------:R-:W-:Y:S02]  /*0a70*/  @!P0 IMAD.X R13, RZ, RZ, R217, P4 ;  /* 0x000000ffff0d8224 */ /* 0x000fe400020e06d9 */
[--C-:B------:R-:W-:Y:S02]  /*0a80*/  @!P1 IMAD.MOV.U32 R29, RZ, RZ, R17.reuse ;  /* 0x000000ffff1d9224 */ /* 0x100fe400078e0011 */
[----:B------:R-:W-:Y:S02]  /*0a90*/  @!P0 IMAD.MOV.U32 R19, RZ, RZ, R17 ;  /* 0x000000ffff138224 */ /* 0x000fe400078e0011 */
[----:B------:R-:W-:Y:S02]  /*0aa0*/  @!P1 IMAD R7, R7, c[0x0][0x190], RZ ;  /* 0x0000640007079a24 */ /* 0x000fe400078e02ff */
[----:B------:R-:W-:-:S02]  /*0ab0*/  @!P1 IMAD.MOV.U32 R28, RZ, RZ, R18 ;  /* 0x000000ffff1c9224 */ /* 0x000fc400078e0012 */
[C---:B------:R-:W-:Y:S02]  /*0ac0*/  @!P3 IMAD R11, R216.reuse, c[0x0][0x194], R11 ;  /* 0x00006500d80bba24 */ /* 0x040fe400078e020b */
[----:B------:R-:W-:-:S04]  /*0ad0*/  @!P3 IMAD.WIDE.U32 R16, R216, c[0x0][0x190], R16 ;  /* 0x00006400d810ba25 */ /* 0x000fc800078e0010 */
[----:B------:R-:W-:Y:S02]  /*0ae0*/  @!P0 IMAD R13, R13, c[0x0][0x190], RZ ;  /* 0x000064000d0d8a24 */ /* 0x000fe400078e02ff */
[C---:B------:R-:W-:Y:S02]  /*0af0*/  @!P1 IMAD R7, R24.reuse, c[0x0][0x194], R7 ;  /* 0x0000650018079a24 */ /* 0x040fe400078e0207 */
[----:B------:R-:W-:Y:S01]  /*0b00*/  @!P1 IMAD.WIDE.U32 R24, R24, c[0x0][0x190], R28 ;  /* 0x0000640018189a25 */ /* 0x000fe200078e001c */
[----:B------:R-:W-:-:S03]  /*0b10*/  @!P3 LEA R28, P4, R16, c[0x0][0x160], 0x1 ;  /* 0x00005800101cba11 */ /* 0x000fc600078808ff */
[----:B------:R-:W-:Y:S02]  /*0b20*/  @!P3 IMAD.IADD R11, R17, 0x1, R11 ;  /* 0x00000001110bb824 */ /* 0x000fe400078e020b */
[C---:B------:R-:W-:Y:S02]  /*0b30*/  @!P0 IMAD R10, R12.reuse, c[0x0][0x194], R13 ;  /* 0x000065000c0a8a24 */ /* 0x040fe400078e020d */
[----:B------:R-:W-:Y:S01]  /*0b40*/  @!P0 IMAD.WIDE.U32 R12, R12, c[0x0][0x190], R18 ;  /* 0x000064000c0c8a25 */ /* 0x000fe200078e0012 */
[----:B------:R-:W-:Y:S02]  /*0b50*/  @!P3 LEA.HI.X R29, R16, c[0x0][0x164], R11, 0x1, P4 ;  /* 0x00005900101dba11 */ /* 0x000fe400020f0c0b */
[----:B------:R-:W-:Y:S01]  /*0b60*/  @!P1 LEA R18, P5, R24, c[0x0][0x160], 0x1 ;  /* 0x0000580018129a11 */ /* 0x000fe200078a08ff */
[----:B------:R-:W-:Y:S01]  /*0b70*/  @!P2 IMAD.IADD R4, R27, 0x1, R4 ;  /* 0x000000011b04a824 */ /* 0x000fe200078e0204 */
[----:B------:R-:W-:Y:S01]  /*0b80*/  @!P0 LEA R16, P4, R12, c[0x0][0x160], 0x1 ;  /* 0x000058000c108a11 */ /* 0x000fe200078808ff */
[----:B------:R-:W-:-:S02]  /*0b90*/  @!P0 IMAD.IADD R10, R13, 0x1, R10 ;  /* 0x000000010d0a8824 */ /* 0x000fc400078e020a */
[----:B------:R-:W-:Y:S01]  /*0ba0*/  IMAD.SHL.U32 R204, R204, 0x2, RZ ;  /* 0x00000002cccc7824 */ /* 0x000fe200078e00ff */
[----:B------:R-:W-:Y:S01]  /*0bb0*/  @!P2 LEA.HI.X R31, R26, c[0x0][0x164], R4, 0x1, P6 ;  /* 0x000059001a1faa11 */ /* 0x000fe200030f0c04 */
[----:B------:R-:W-:Y:S01]  /*0bc0*/  IMAD R11, R21, c[0x0][0x198], RZ ;  /* 0x00006600150b7a24 */ /* 0x000fe200078e02ff */
[----:B------:R-:W-:Y:S01]  /*0bd0*/  @!P0 LEA.HI.X R17, R12, c[0x0][0x164], R10, 0x1, P4 ;  /* 0x000059000c118a11 */ /* 0x000fe200020f0c0a */
[C---:B------:R-:W-:Y:S01]  /*0be0*/  IMAD.WIDE.U32 R12, R20.reuse, c[0x0][0x198], R214 ;  /* 0x00006600140c7a25 */ /* 0x040fe200078e00d6 */
[----:B------:R-:W-:Y:S01]  /*0bf0*/  @!PT LDS RZ, [RZ] ;  /* 0x00000000fffff984 */ /* 0x000fe20000000800 */
[----:B------:R-:W-:Y:S01]  /*0c00*/  @!PT LDS RZ, [RZ] ;  /* 0x00000000fffff984 */ /* 0x000fe20000000800 */
[----:B------:R-:W-:Y:S01]  /*0c10*/  @!PT LDS RZ, [RZ] ;  /* 0x00000000fffff984 */ /* 0x000fe20000000800 */
[----:B------:R1:W-:Y:S03]  /*0c20*/  @!P3 LDGSTS.E.BYPASS.LTC128B.128 [R204], [R28.64] ;  /* 0x000000001cccbfae */ /* 0x0003e6000b901d46 */
[----:B------:R-:W-:Y:S01]  /*0c30*/  @!P1 IMAD.IADD R7, R25, 0x1, R7 ;  /* 0x0000000119079824 */ /* 0x000fe200078e0207 */
[----:B------:R1:W-:Y:S01]  /*0c40*/  @!P3 LDGSTS.E.BYPASS.LTC128B.128 [R204+0x4000], [R28.64+0x80] ;  /* 0x040000801cccbfae */ /* 0x0003e2000b901d46 */
[----:B------:R-:W-:Y:S01]  /*0c50*/  IMAD R10, R20, c[0x0][0x19c], R11 ;  /* 0x00006700140a7a24 */ /* 0x000fe200078e020b */
[----:B------:R-:W-:Y:S01]  /*0c60*/  SHF.R.S32.HI R11, RZ, 0x1f, R85 ;  /* 0x0000001fff0b7819 */ /* 0x000fe20000011455 */
[----:B------:R-:W-:Y:S01]  /*0c70*/  IMAD.MOV.U32 R4, RZ, RZ, c[0x0][0x198] ;  /* 0x00006600ff047624 */ /* 0x000fe200078e00ff */
[----:B------:R1:W-:Y:S01]  /*0c80*/  @!P3 LDGSTS.E.BYPASS.LTC128B.128 [R204+0x8000], [R28.64+0x100] ;  /* 0x080001001cccbfae */ /* 0x0003e2000b901d46 */
[----:B------:R-:W-:Y:S01]  /*0c90*/  @!P1 LEA.HI.X R19, R24, c[0x0][0x164], R7, 0x1, P5 ;  /* 0x0000590018139a11 */ /* 0x000fe200028f0c07 */
[----:B------:R-:W-:-:S02]  /*0ca0*/  IMAD R7, R85, -0x40, R86 ;  /* 0xffffffc055077824 */ /* 0x000fc400078e0256 */
[----:B------:R1:W-:Y:S01]  /*0cb0*/  @!P2 LDGSTS.E.BYPASS.LTC128B.128 [R204+0x1000], [R30.64] ;  /* 0x010000001eccafae */ /* 0x0003e2000b901d46 */
[----:B------:R-:W-:Y:S01]  /*0cc0*/  SHF.L.U64.HI R201, R4, R201, c[0x0][0x19c] ;  /* 0x0000670004c97619 */ /* 0x000fe200000102c9 */
[C---:B------:R-:W-:Y:S01]  /*0cd0*/  IMAD.WIDE.U32 R26, R20.reuse, c[0x0][0x1a0], R214 ;  /* 0x00006800141a7a25 */ /* 0x040fe200078e00d6 */
[-C--:B------:R-:W-:Y:S01]  /*0ce0*/  ISETP.GE.AND P6, PT, R20, R7.reuse, PT ;  /* 0x000000071400720c */ /* 0x080fe20003fc6270 */
[----:B------:R1:W-:Y:S01]  /*0cf0*/  @!P2 LDGSTS.E.BYPASS.LTC128B.128 [R204+0x5000], [R30.64+0x80] ;  /* 0x050000801eccafae */ /* 0x0003e2000b901d46 */
[CC--:B------:R-:W-:Y:S01]  /*0d00*/  ISETP.GE.AND P5, PT, R5.reuse, R7.reuse, PT ;  /* 0x000000070500720c */ /* 0x0c0fe20003fa6270 */
[----:B------:R-:W-:Y:S01]  /*0d10*/  IMAD.SHL.U32 R202, R4, 0x40, RZ ;  /* 0x0000004004ca7824 */ /* 0x000fe200078e00ff */
[-C--:B------:R-:W-:Y:S01]  /*0d20*/  ISETP.GE.AND P3, PT, R5, R7.reuse, PT ;  /* 0x000000070500720c */ /* 0x080fe20003f66270 */
[----:B------:R1:W-:Y:S01]  /*0d30*/  @!P2 LDGSTS.E.BYPASS.LTC128B.128 [R204+0x9000], [R30.64+0x100] ;  /* 0x090001001eccafae */ /* 0x0003e2000b901d46 */
[----:B------:R-:W-:Y:S01]  /*0d40*/  IADD3 R210, P2, R8, R12, RZ ;  /* 0x0000000c08d27210 */ /* 0x000fe20007f5e0ff */
[----:B------:R-:W-:Y:S01]  /*0d50*/  IMAD R5, R21, c[0x0][0x1a0], RZ ;  /* 0x0000680015057a24 */ /* 0x000fe200078e02ff */
[----:B------:R-:W-:Y:S01]  /*0d60*/  ISETP.GE.AND P4, PT, R20, R7, PT ;  /* 0x000000071400720c */ /* 0x000fe20003f86270 */
[----:B------:R-:W-:Y:S01]  /*0d70*/  IMAD R8, R201, R85, RZ ;  /* 0x00000055c9087224 */ /* 0x000fe200078e02ff */
[----:B------:R-:W-:Y:S01]  /*0d80*/  IADD3.X R211, R3, R13, R10, P2, !PT ;  /* 0x0000000d03d37210 */ /* 0x000fe200017fe40a */
[----:B------:R-:W-:Y:S01]  /*0d90*/  IMAD.MOV.U32 R3, RZ, RZ, 0x5 ;  /* 0x00000005ff037424 */ /* 0x000fe200078e00ff */
[----:B------:R-:W-:Y:S01]  /*0da0*/  IADD3 R22, P2, R22, R26, RZ ;  /* 0x0000001a16167210 */ /* 0x000fe20007f5e0ff */
[----:B------:R-:W-:Y:S01]  /*0db0*/  IMAD R5, R20, c[0x0][0x1a4], R5 ;  /* 0x0000690014057a24 */ /* 0x000fe200078e0205 */
[----:B------:R2:W-:Y:S01]  /*0dc0*/  @!P1 LDGSTS.E.BYPASS.LTC128B.128 [R204+0x2000], [R18.64] ;  /* 0x0200000012cc9fae */ /* 0x0005e2000b901d46 */
[----:B------:R-:W-:Y:S01]  /*0dd0*/  IMAD.WIDE.U32 R210, R208, c[0x0][0x1b0], R210 ;  /* 0x00006c00d0d27a25 */ /* 0x000fe200078e00d2 */
[----:B------:R-:W-:-:S02]  /*0de0*/  SHF.L.U64.HI R3, R4, R3, c[0x0][0x19c] ;  /* 0x0000670004037619 */ /* 0x000fc40000010203 */
[----:B------:R-:W-:Y:S01]  /*0df0*/  IADD3.X R23, R14, R27, R5, P2, !PT ;  /* 0x0000001b0e177210 */ /* 0x000fe200017fe405 */
[----:B------:R-:W-:Y:S01]  /*0e00*/  IMAD.IADD R213, R211, 0x1, R213 ;  /* 0x00000001d3d57824 */ /* 0x000fe200078e02d5 */
[----:B------:R2:W-:Y:S01]  /*0e10*/  @!P1 LDGSTS.E.BYPASS.LTC128B.128 [R204+0x6000], [R18.64+0x80] ;  /* 0x0600008012cc9fae */ /* 0x0005e2000b901d46 */
[----:B------:R-:W-:Y:S01]  /*0e20*/  IMAD.MOV.U32 R212, RZ, RZ, R210 ;  /* 0x000000ffffd47224 */ /* 0x000fe200078e00d2 */
[----:B------:R-:W-:Y:S01]  /*0e30*/  LOP3.LUT R7, R197, 0xfffffff0, RZ, 0xc0, !PT ;  /* 0xfffffff0c5077812 */ /* 0x000fe200078ec0ff */
[-C--:B------:R-:W-:Y:S01]  /*0e40*/  IMAD R8, R11, R202.reuse, R8 ;  /* 0x000000ca0b087224 */ /* 0x080fe200078e0208 */
[----:B------:R2:W-:Y:S01]  /*0e50*/  @!P1 LDGSTS.E.BYPASS.LTC128B.128 [R204+0xa000], [R18.64+0x100] ;  /* 0x0a00010012cc9fae */ /* 0x0005e2000b901d46 */
[----:B------:R-:W-:Y:S01]  /*0e60*/  IMAD.WIDE.U32 R24, R85, R202, R212 ;  /* 0x000000ca55187225 */ /* 0x000fe200078e00d4 */
[----:B------:R-:W-:Y:S02]  /*0e70*/  SHF.R.S32.HI R12, RZ, 0x4, R197 ;  /* 0x00000004ff0c7819 */ /* 0x000fe400000114c5 */
[----:B------:R3:W-:Y:S01]  /*0e80*/  @!P0 LDGSTS.E.BYPASS.LTC128B.128 [R204+0x3000], [R16.64] ;  /* 0x0300000010cc8fae */ /* 0x0007e2000b901d46 */
[----:B------:R-:W-:Y:S01]  /*0e90*/  IMAD.IADD R8, R25, 0x1, R8 ;  /* 0x0000000119087824 */ /* 0x000fe200078e0208 */
[----:B------:R-:W-:Y:S01]  /*0ea0*/  @!P6 LEA R14, P2, R24, c[0x0][0x168], 0x1 ;  /* 0x00005a00180eea11 */ /* 0x000fe200078408ff */
[----:B------:R-:W-:Y:S01]  /*0eb0*/  IMAD.SHL.U32 R4, R4, 0x20, RZ ;  /* 0x0000002004047824 */ /* 0x000fe200078e00ff */
[----:B------:R3:W-:Y:S01]  /*0ec0*/  @!P0 LDGSTS.E.BYPASS.LTC128B.128 [R204+0x7000], [R16.64+0x80] ;  /* 0x0700008010cc8fae */ /* 0x0007e2000b901d46 */
[----:B------:R-:W-:Y:S01]  /*0ed0*/  IMAD.IADD R10, R6, 0x1, -R7 ;  /* 0x00000001060a7824 */ /* 0x000fe200078e0a07 */
[----:B------:R-:W-:Y:S01]  /*0ee0*/  @!P6 LEA.HI.X R15, R24, c[0x0][0x16c], R8, 0x1, P2 ;  /* 0x00005b00180fea11 */ /* 0x000fe200010f0c08 */
[----:B------:R-:W-:Y:S01]  /*0ef0*/  IMAD R199, R208, c[0x0][0x1bc], R199 ;  /* 0x00006f00d0c77a24 */ /* 0x000fe200078e02c7 */
[----:B------:R-:W-:Y:S01]  /*0f00*/  @!P5 IADD3 R13, P2, R4, R24, RZ ;  /* 0x00000018040dd210 */ /* 0x000fe20007f5e0ff */
[----:B------:R3:W-:Y:S01]  /*0f10*/  @!P0 LDGSTS.E.BYPASS.LTC128B.128 [R204+0xb000], [R16.64+0x100] ;  /* 0x0b00010010cc8fae */ /* 0x0007e2000b901d46 */
[----:B------:R-:W-:Y:S01]  /*0f20*/  SHF.R.S32.HI R7, RZ, 0x1f, R10 ;  /* 0x0000001fff077819 */ /* 0x000fe2000001140a */
[----:B------:R-:W-:Y:S01]  /*0f30*/  IMAD.WIDE.U32 R208, R208, c[0x0][0x1b8], R22 ;  /* 0x00006e00d0d07a25 */ /* 0x000fe200078e0016 */
[----:B------:R-:W-:Y:S01]  /*0f40*/  LEA.HI R197, R197, R12, RZ, 0x1 ;  /* 0x0000000cc5c57211 */ /* 0x000fe200078f08ff */
[----:B------:R4:W-:Y:S01]  /*0f50*/  @!P6 LDGSTS.E.BYPASS.LTC128B.128 [R204+0xc000], [R14.64] ;  /* 0x0c0000000eccefae */ /* 0x0009e2000b901d46 */
[----:B------:R-:W-:Y:S01]  /*0f60*/  LEA.HI R7, R7, R10, RZ, 0x3 ;  /* 0x0000000a07077211 */ /* 0x000fe200078f18ff */
[----:B------:R-:W-:Y:S01]  /*0f70*/  @!P5 IMAD.X R8, R3, 0x1, R8, P2 ;  /* 0x000000010308d824 */ /* 0x000fe200010e0608 */
[----:B------:R-:W-:Y:S01]  /*0f80*/  @!P5 LEA R24, P2, R13, c[0x0][0x168], 0x1 ;  /* 0x00005a000d18da11 */ /* 0x000fe200078408ff */
[----:B------:R4:W-:Y:S01]  /*0f90*/  @!P6 LDGSTS.E.BYPASS.LTC128B.128 [R204+0xe000], [R14.64+0x80] ;  /* 0x0e0000800eccefae */ /* 0x0009e2000b901d46 */
[----:B------:R-:W-:Y:S01]  /*0fa0*/  LOP3.LUT R5, R7, 0xfffffff8, RZ, 0xc0, !PT ;  /* 0xfffffff807057812 */ /* 0x000fe200078ec0ff */
[----:B------:R-:W-:Y:S01]  /*0fb0*/  IMAD.IADD R199, R209, 0x1, R199 ;  /* 0x00000001d1c77824 */ /* 0x000fe200078e02c7 */
[----:B------:R-:W-:Y:S01]  /*0fc0*/  @!P5 LEA.HI.X R25, R13, c[0x0][0x16c], R8, 0x1, P2 ;  /* 0x00005b000d19da11 */ /* 0x000fe200010f0c08 */
[----:B------:R4:W-:Y:S01]  /*0fd0*/  @!P6 LDGSTS.E.BYPASS.LTC128B.128 [R204+0x10000], [R14.64+0x100] ;  /* 0x100001000eccefae */ /* 0x0009e2000b901d46 */
[----:B------:R-:W-:Y:S01]  /*0fe0*/  IMAD R8, R11, c[0x0][0x1a0], RZ ;  /* 0x000068000b087a24 */ /* 0x000fe200078e02ff */
[----:B------:R-:W-:Y:S01]  /*0ff0*/  LOP3.LUT R197, R197, 0xfffffffe, RZ, 0xc0, !PT ;  /* 0xfffffffec5c57812 */ /* 0x000fe200078ec0ff */
[C---:B--2---:R-:W-:Y:S01]  /*1000*/  IMAD.WIDE.U32 R18, R85.reuse, c[0x0][0x1a0], RZ ;  /* 0x0000680055127a25 */ /* 0x044fe200078e00ff */
[----:B------:R2:W-:Y:S03]  /*1010*/  @!P5 LDGSTS.E.BYPASS.LTC128B.128 [R204+0xd000], [R24.64] ;  /* 0x0d00000018ccdfae */ /* 0x0005e6000b901d46 */
[----:B------:R-:W-:Y:S01]  /*1020*/  IMAD R13, R85, c[0x0][0x1a4], R8 ;  /* 0x00006900550d7a24 */ /* 0x000fe200078e0208 */
[----:B------:R2:W-:Y:S01]  /*1030*/  @!P5 LDGSTS.E.BYPASS.LTC128B.128 [R204+0xf000], [R24.64+0x80] ;  /* 0x0f00008018ccdfae */ /* 0x0005e2000b901d46 */
[----:B------:R-:W-:Y:S01]  /*1040*/  IMAD.IADD R5, R10, 0x1, -R5 ;  /* 0x000000010a057824 */ /* 0x000fe200078e0a05 */
[----:B------:R-:W-:Y:S01]  /*1050*/  LEA R8, P0, R18, R208, 0x6 ;  /* 0x000000d012087211 */ /* 0x000fe200078030ff */
[----:B------:R-:W-:Y:S01]  /*1060*/  IMAD.IADD R197, R12, 0x1, -R197 ;  /* 0x000000010cc57824 */ /* 0x000fe200078e0ac5 */
[----:B------:R2:W-:Y:S01]  /*1070*/  @!P5 LDGSTS.E.BYPASS.LTC128B.128 [R204+0x11000], [R24.64+0x100] ;  /* 0x1100010018ccdfae */ /* 0x0005e2000b901d46 */
[----:B------:R-:W-:-:S02]  /*1080*/  IMAD.IADD R10, R19, 0x1, R13 ;  /* 0x00000001130a7824 */ /* 0x000fc400078e020d */
[----:B------:R-:W-:Y:S01]  /*1090*/  IMAD.SHL.U32 R12, R0, 0x40, RZ ;  /* 0x00000040000c7824 */ /* 0x000fe200078e00ff */
[----:B------:R-:W0:Y:S01]  /*10a0*/  LDGDEPBAR ;  /* 0x00000000000079af */ /* 0x000e220000000000 */
[----:B------:R-:W-:Y:S01]  /*10b0*/  IMAD.SHL.U32 R84, R5, 0x40, RZ ;  /* 0x0000004005547824 */ /* 0x000fe200078e00ff */
[----:B------:R-:W-:Y:S01]  /*10c0*/  LEA.HI.X R19, R18, R199, R10, 0x6, P0 ;  /* 0x000000c712137211 */ /* 0x000fe200000f340a */
[----:B------:R-:W-:Y:S01]  /*10d0*/  IMAD.SHL.U32 R21, R20, 0x8, RZ ;  /* 0x0000000814157824 */ /* 0x000fe200078e00ff */
[----:B------:R-:W-:Y:S01]  /*10e0*/  LOP3.LUT R12, R12, 0x1c0, RZ, 0xc0, !PT ;  /* 0x000001c00c0c7812 */ /* 0x000fe200078ec0ff */
[----:B------:R-:W-:Y:S01]  /*10f0*/  IMAD.SHL.U32 R11, R197, 0x8, RZ ;  /* 0x00000008c50b7824 */ /* 0x000fe200078e00ff */
[----:B------:R-:W-:Y:S01]  /*1100*/  LOP3.LUT R84, R84, 0x1c0, RZ, 0xc0, !PT ;  /* 0x000001c054547812 */ /* 0x000fe200078ec0ff */
[----:B------:R-:W-:Y:S01]  /*1110*/  @!P3 IMAD.MOV.U32 R10, RZ, RZ, c[0x0][0x1a0] ;  /* 0x00006800ff0ab624 */ /* 0x000fe200078e00ff */
[----:B------:R-:W-:Y:S01]  /*1120*/  LOP3.LUT R13, R12, 0x8, R21, 0xf8, !PT ;  /* 0x000000080c0d7812 */ /* 0x000fe200078ef815 */
[----:B------:R-:W-:Y:S01]  /*1130*/  IMAD.SHL.U32 R87, R7, 0x40, RZ ;  /* 0x0000004007577824 */ /* 0x000fe200078e00ff */
[----:B------:R-:W-:-:S02]  /*1140*/  LOP3.LUT R11, R84, 0x8, R11, 0xf8, !PT ;  /* 0x00000008540b7812 */ /* 0x000fc400078ef80b */
[----:B----4-:R-:W-:Y:S01]  /*1150*/  LEA.HI R14, R9, R6, RZ, 0x5 ;  /* 0x00000006090e7211 */ /* 0x010fe200078f28ff */
[----:B------:R-:W-:Y:S01]  /*1160*/  @!P3 IMAD.MOV.U32 R9, RZ, RZ, c[0x0][0x1a4] ;  /* 0x00006900ff09b624 */ /* 0x000fe200078e00ff */
[----:B------:R-:W-:Y:S01]  /*1170*/  SHF.R.U32.HI R12, RZ, 0x3, R12 ;  /* 0x00000003ff0c7819 */ /* 0x000fe2000001160c */
[----:B------:R-:W-:Y:S01]  /*1180*/  IMAD.SHL.U32 R6, R6, 0x2, RZ ;  /* 0x0000000206067824 */ /* 0x000fe200078e00ff */
[----:B------:R-:W-:Y:S02]  /*1190*/  SHF.R.U32.HI R84, RZ, 0x3, R84 ;  /* 0x00000003ff547819 */ /* 0x000fe40000011654 */
[----:B------:R-:W-:Y:S02]  /*11a0*/  @!P3 LEA R7, P0, R10, R8, 0x5 ;  /* 0x000000080a07b211 */ /* 0x000fe400078028ff */
[----:B------:R-:W-:Y:S02]  /*11b0*/  SHF.R.S32.HI R14, RZ, 0x5, R14 ;  /* 0x00000005ff0e7819 */ /* 0x000fe4000001140e */
[----:B------:R-:W-:Y:S01]  /*11c0*/  LOP3.LUT R87, R87, 0xfffffe00, RZ, 0xc0, !PT ;  /* 0xfffffe0057577812 */ /* 0x000fe200078ec0ff */
[----:B------:R-:W-:-:S04]  /*11d0*/  DEPBAR.LE SB0, 0x0 ;  /* 0x000080000000791a */ /* 0x000fc80000000000 */
[----:B------:R-:W-:Y:S01]  /*11e0*/  BAR.SYNC.DEFER_BLOCKING 0x0 ;  /* 0x0000000000007b1d */ /* 0x000fe20000010000 */
[----:B---3--:R-:W-:Y:S02]  /*11f0*/  @!P4 LEA R16, P1, R8, c[0x0][0x170], 0x1 ;  /* 0x00005c000810ca11 */ /* 0x008fe400078208ff */
[----:B------:R-:W-:Y:S02]  /*1200*/  LOP3.LUT R12, R13, R12, RZ, 0x3c, !PT ;  /* 0x0000000c0d0c7212 */ /* 0x000fe400078e3cff */
[----:B------:R-:W-:Y:S02]  /*1210*/  LOP3.LUT R84, R11, R84, RZ, 0x3c, !PT ;  /* 0x000000540b547212 */ /* 0x000fe400078e3cff */
[----:B------:R-:W-:Y:S01]  /*1220*/  @!P3 LEA.HI.X R10, R10, R19, R9, 0x5, P0 ;  /* 0x000000130a0ab211 */ /* 0x000fe200000f2c09 */
[----:B------:R-:W-:Y:S01]  /*1230*/  IMAD R9, R14, 0x400, R87 ;  /* 0x000004000e097824 */ /* 0x000fe200078e0257 */
[----:B------:R-:W-:Y:S01]  /*1240*/  @!P3 LEA R20, P0, R7, c[0x0][0x170], 0x1 ;  /* 0x00005c000714ba11 */ /* 0x000fe200078008ff */
[----:B------:R-:W-:Y:S01]  /*1250*/  IMAD R197, R197, 0x200, R12 ;  /* 0x00000200c5c57824 */ /* 0x000fe200078e020c */
[----:B------:R-:W-:Y:S01]  /*1260*/  @!P4 LEA.HI.X R17, R8, c[0x0][0x174], R19, 0x1, P1 ;  /* 0x00005d000811ca11 */ /* 0x000fe200008f0c13 */
[----:B------:R-:W-:Y:S01]  /*1270*/  IMAD.IADD R198, R84, 0x1, R9 ;  /* 0x0000000154c67824 */ /* 0x000fe200078e0209 */
[----:B------:R-:W-:Y:S01]  /*1280*/  @!P3 LEA.HI.X R21, R7, c[0x0][0x174], R10, 0x1, P0 ;  /* 0x00005d000715ba11 */ /* 0x000fe200000f0c0a */
[----:B------:R-:W-:Y:S01]  /*1290*/  IMAD.SHL.U32 R197, R197, 0x2, RZ ;  /* 0x00000002c5c57824 */ /* 0x000fe200078e00ff */
[----:B------:R-:W-:Y:S01]  /*12a0*/  LOP3.LUT R6, R6, 0x6, RZ, 0xc0, !PT ;  /* 0x0000000606067812 */ /* 0x000fe200078ec0ff */
[----:B------:R-:W-:-:S02]  /*12b0*/  IMAD.SHL.U32 R198, R198, 0x2, RZ ;  /* 0x00000002c6c67824 */ /* 0x000fc400078e00ff */
[----:B------:R-:W-:Y:S01]  /*12c0*/  IMAD.MOV.U32 R7, RZ, RZ, 0x10 ;  /* 0x00000010ff077424 */ /* 0x000fe200078e00ff */
[----:B------:R-:W-:Y:S01]  /*12d0*/  IADD3 R195, R197, 0xc020, RZ ;  /* 0x0000c020c5c37810 */ /* 0x000fe20007ffe0ff */
[----:B------:R-:W-:Y:S02]  /*12e0*/  IMAD R85, R85, 0x40, R6 ;  /* 0x0000004055557824 */ /* 0x000fe400078e0206 */
[----:B------:R-:W-:Y:S01]  /*12f0*/  R2P PR, R5, 0x6 ;  /* 0x0000000605007804 */ /* 0x000fe20000000000 */
[----:B------:R-:W-:Y:S01]  /*1300*/  IMAD.MOV.U32 R5, RZ, RZ, 0x20 ;  /* 0x00000020ff057424 */ /* 0x000fe200078e00ff */
[----:B------:R-:W-:Y:S03]  /*1310*/  @P4 STS.128 [R204+0x12000], RZ ;  /* 0x012000ffcc004388 */ /* 0x000fe60000000c00 */
[----:B------:R-:W-:Y:S01]  /*1320*/  SEL R7, R7, 0xfffffff0, !P1 ;  /* 0xfffffff007077807 */ /* 0x000fe20004800000 */
[----:B------:R-:W-:Y:S01]  /*1330*/  @P4 STS.128 [R204+0x14000], RZ ;  /* 0x014000ffcc004388 */ /* 0x000fe20000000c00 */
[----:B------:R-:W-:-:S02]  /*1340*/  SEL R5, R5, 0xffffffe0, !P2 ;  /* 0xffffffe005057807 */ /* 0x000fc40005000000 */
[----:B------:R-:W-:Y:S01]  /*1350*/  R2P PR, R0, 0x6 ;  /* 0x0000000600007804 */ /* 0x000fe20000000000 */
[----:B------:R-:W-:Y:S01]  /*1360*/  @P4 STS.128 [R204+0x16000], RZ ;  /* 0x016000ffcc004388 */ /* 0x000fe20000000c00 */
[----:B------:R-:W-:Y:S01]  /*1370*/  IADD3 R0, R197, 0xc000, RZ ;  /* 0x0000c000c5007810 */ /* 0x000fe20007ffe0ff */
[--C-:B------:R-:W-:Y:S02]  /*1380*/  IMAD R196, R7, 0x2, R198.reuse ;  /* 0x0000000207c47824 */ /* 0x100fe400078e02c6 */
[----:B------:R-:W-:Y:S01]  /*1390*/  @!PT LDS RZ, [RZ] ;  /* 0x00000000fffff984 */ /* 0x000fe20000000800 */
[----:B------:R-:W-:Y:S01]  /*13a0*/  @!PT LDS RZ, [RZ] ;  /* 0x00000000fffff984 */ /* 0x000fe20000000800 */
[----:B------:R-:W-:Y:S01]  /*13b0*/  @!PT LDS RZ, [RZ] ;  /* 0x00000000fffff984 */ /* 0x000fe20000000800 */
[----:B------:R3:W-:Y:S01]  /*13c0*/  @!P4 LDGSTS.E.BYPASS.LTC128B.128 [R204+0x12000], [R16.64] ;  /* 0x1200000010cccfae */ /* 0x0007e2000b901d46 */
[C---:B------:R-:W-:Y:S02]  /*13d0*/  IMAD R194, R5.reuse, 0x2, R198 ;  /* 0x0000000205c27824 */ /* 0x040fe400078e02c6 */
[----:B------:R-:W-:Y:S01]  /*13e0*/  IMAD R193, R5, 0x2, R196 ;  /* 0x0000000205c17824 */ /* 0x000fe200078e02c4 */
[----:B------:R3:W-:Y:S04]  /*13f0*/  @!P4 LDGSTS.E.BYPASS.LTC128B.128 [R204+0x14000], [R16.64+0x80] ;  /* 0x1400008010cccfae */ /* 0x0007e8000b901d46 */
[----:B------:R3:W-:Y:S01]  /*1400*/  @!P4 LDGSTS.E.BYPASS.LTC128B.128 [R204+0x16000], [R16.64+0x100] ;  /* 0x1600010010cccfae */ /* 0x0007e2000b901d46 */
[----:B------:R-:W-:Y:S01]  /*1410*/  @P1 IADD3 R195, R0, -0x20, RZ ;  /* 0xffffffe000c31810 */ /* 0x000fe20007ffe0ff */
[----:B------:R-:W-:-:S02]  /*1420*/  IMAD.MOV.U32 R0, RZ, RZ, 0x40 ;  /* 0x00000040ff007424 */ /* 0x000fc400078e00ff */
[----:B------:R-:W-:Y:S01]  /*1430*/  @P3 STS.128 [R204+0x13000], RZ ;  /* 0x013000ffcc003388 */ /* 0x000fe20000000c00 */
[----:B------:R-:W-:Y:S02]  /*1440*/  IADD3 R187, R195, 0x800, RZ ;  /* 0x00000800c3bb7810 */ /* 0x000fe40007ffe0ff */
[----:B------:R-:W-:Y:S01]  /*1450*/  SEL R0, R0, 0xffffffc0, !P2 ;  /* 0xffffffc000007807 */ /* 0x000fe20005000000 */
[----:B------:R-:W-:Y:S01]  /*1460*/  @P3 STS.128 [R204+0x15000], RZ ;  /* 0x015000ffcc003388 */ /* 0x000fe20000000c00 */
[----:B------:R-:W-:Y:S02]  /*1470*/  ISETP.GE.AND P2, PT, R85, R86, PT ;  /* 0x000000565500720c */ /* 0x000fe40003f46270 */
[----:B------:R-:W-:Y:S01]  /*1480*/  IADD3 R186, R195, 0x1000, RZ ;  /* 0x00001000c3ba7810 */ /* 0x000fe20007ffe0ff */
[----:B------:R-:W-:Y:S01]  /*1490*/  @P3 STS.128 [R204+0x17000], RZ ;  /* 0x017000ffcc003388 */ /* 0x000fe20000000c00 */
[----:B------:R-:W-:Y:S01]  /*14a0*/  IMAD.IADD R191, R197, 0x1, R0 ;  /* 0x00000001c5bf7824 */ /* 0x000fe200078e0200 */
[----:B------:R-:W-:Y:S01]  /*14b0*/  IADD3 R185, R195, 0x1800, RZ ;  /* 0x00001800c3b97810 */ /* 0x000fe20007ffe0ff */
[----:B------:R-:W-:Y:S01]  /*14c0*/  IMAD.IADD R184, R0, 0x1, R195 ;  /* 0x0000000100b87824 */ /* 0x000fe200078e02c3 */
[----:B------:R-:W-:Y:S01]  /*14d0*/  @!PT LDS RZ, [RZ] ;  /* 0x00000000fffff984 */ /* 0x000fe20000000800 */
[----:B------:R-:W-:Y:S01]  /*14e0*/  @!PT LDS RZ, [RZ] ;  /* 0x00000000fffff984 */ /* 0x000fe20000000800 */
[----:B------:R-:W-:Y:S01]  /*14f0*/  @!PT LDS RZ, [RZ] ;  /* 0x00000000fffff984 */ /* 0x000fe20000000800 */
[----:B------:R4:W-:Y:S01]  /*1500*/  @!P3 LDGSTS.E.BYPASS.LTC128B.128 [R204+0x13000], [R20.64] ;  /* 0x1300000014ccbfae */ /* 0x0009e2000b901d46 */
[----:B------:R-:W-:Y:S01]  /*1510*/  IMAD.IADD R0, R87, 0x1, R84 ;  /* 0x0000000157007824 */ /* 0x000fe200078e0254 */
[----:B------:R-:W-:-:S02]  /*1520*/  IADD3 R183, R195, 0x2000, RZ ;  /* 0x00002000c3b77810 */ /* 0x000fc40007ffe0ff */
[----:B------:R4:W-:Y:S01]  /*1530*/  @!P3 LDGSTS.E.BYPASS.LTC128B.128 [R204+0x15000], [R20.64+0x80] ;  /* 0x1500008014ccbfae */ /* 0x0009e2000b901d46 */
[C---:B------:R-:W-:Y:S02]  /*1540*/  IADD3 R182, R195.reuse, 0x2800, RZ ;  /* 0x00002800c3b67810 */ /* 0x040fe40007ffe0ff */
[C---:B------:R-:W-:Y:S01]  /*1550*/  IADD3 R181, R195.reuse, 0x3000, RZ ;  /* 0x00003000c3b57810 */ /* 0x040fe20007ffe0ff */
[----:B------:R4:W-:Y:S01]  /*1560*/  @!P3 LDGSTS.E.BYPASS.LTC128B.128 [R204+0x17000], [R20.64+0x100] ;  /* 0x1700010014ccbfae */ /* 0x0009e2000b901d46 */
[C---:B------:R-:W-:Y:S02]  /*1570*/  IADD3 R180, R195.reuse, 0x3800, RZ ;  /* 0x00003800c3b47810 */ /* 0x040fe40007ffe0ff */
[C---:B------:R-:W-:Y:S01]  /*1580*/  IADD3 R179, R195.reuse, 0x4000, RZ ;  /* 0x00004000c3b37810 */ /* 0x040fe20007ffe0ff */
[----:B------:R-:W-:Y:S01]  /*1590*/  LDSM.16.M88.4 R68, [R198] ;  /* 0x00000000c644783b */ /* 0x000fe20000000200 */
[C---:B------:R-:W-:Y:S02]  /*15a0*/  IADD3 R178, R195.reuse, 0x4800, RZ ;  /* 0x00004800c3b27810 */ /* 0x040fe40007ffe0ff */
[C---:B------:R-:W-:Y:S01]  /*15b0*/  IADD3 R177, R195.reuse, 0x5000, RZ ;  /* 0x00005000c3b17810 */ /* 0x040fe20007ffe0ff */
[----:B---3--:R-:W4:Y:S01]  /*15c0*/  LDSM.16.M88.4 R16, [R197+0xc800] ;  /* 0x00c80000c510783b */ /* 0x008f220000000200 */
[----:B------:R-:W-:-:S03]  /*15d0*/  IADD3 R176, R195, 0x5800, RZ ;  /* 0x00005800c3b07810 */ /* 0x000fc60007ffe0ff */
[----:B------:R-:W3:Y:S04]  /*15e0*/  LDSM.16.M88.4 R40, [R197+0xc000] ;  /* 0x00c00000c528783b */ /* 0x000ee80000000200 */
[----:B------:R-:W-:Y:S04]  /*15f0*/  LDSM.16.M88.4 R36, [R196] ;  /* 0x00000000c424783b */ /* 0x000fe80000000200 */
[----:B--2---:R-:W2:Y:S04]  /*1600*/  LDSM.16.M88.4 R24, [R195+0x800] ;  /* 0x00080000c318783b */ /* 0x004ea80000000200 */
[----:B------:R-:W5:Y:S04]  /*1610*/  LDSM.16.M88.4 R8, [R197+0xd000] ;  /* 0x00d00000c508783b */ /* 0x000f680000000200 */
[----:B------:R-:W2:Y:S04]  /*1620*/  LDSM.16.M88.4 R60, [R197+0xd800] ;  /* 0x00d80000c53c783b */ /* 0x000ea80000000200 */
[----:B------:R-:W2:Y:S04]  /*1630*/  LDSM.16.M88.4 R56, [R195] ;  /* 0x00000000c338783b */ /* 0x000ea80000000200 */
[----:B------:R-:W2:Y:S04]  /*1640*/  LDSM.16.M88.4 R52, [R195+0x1000] ;  /* 0x00100000c334783b */ /* 0x000ea80000000200 */
[----:B------:R-:W2:Y:S04]  /*1650*/  LDSM.16.M88.4 R48, [R195+0x1800] ;  /* 0x00180000c330783b */ /* 0x000ea80000000200 */
[----:B-1----:R-:W-:Y:S01]  /*1660*/  LDSM.16.M88.4 R28, [R194] ;  /* 0x00000000c21c783b */ /* 0x002fe20000000200 */
[C---:B----4-:R-:W-:Y:S03]  /*1670*/  HMMA.16816.F32 R20, R68.reuse, R16, RZ ;  /* 0x000000104414723c */ /* 0x050fe600000018ff */
[----:B------:R-:W1:Y:S04]  /*1680*/  LDSM.16.M88.4 R32, [R191+0xc000] ;  /* 0x00c00000bf20783b */ /* 0x000e680000000200 */
[----:B------:R-:W-:Y:S01]  /*1690*/  LDSM.16.M88.4 R80, [R191+0xd000] ;  /* 0x00d00000bf50783b */ /* 0x000fe20000000200 */
[C---:B------:R-:W-:Y:S03]  /*16a0*/  HMMA.16816.F32 R16, R68.reuse, R18, RZ ;  /* 0x000000124410723c */ /* 0x040fe600000018ff */
[----:B------:R-:W-:Y:S04]  /*16b0*/  LDSM.16.M88.4 R76, [R191+0xd800] ;  /* 0x00d80000bf4c783b */ /* 0x000fe80000000200 */
[----:B------:R-:W-:Y:S01]  /*16c0*/  LDSM.16.M88.4 R64, [R193] ;  /* 0x00000000c140783b */ /* 0x000fe20000000200 */
[C---:B---3--:R-:W-:Y:S03]  /*16d0*/  HMMA.16816.F32 R44, R68.reuse, R40, RZ ;  /* 0x00000028442c723c */ /* 0x048fe600000018ff */
[----:B------:R-:W0:Y:S05]  /*16e0*/  LDGDEPBAR ;  /* 0x00000000000079af */ /* 0x000e2a0000000000 */
[----:B------:R-:W-:Y:S08]  /*16f0*/  HMMA.16816.F32 R40, R68, R42, RZ ;  /* 0x0000002a4428723c */ /* 0x000ff000000018ff */
[C---:B--2---:R-:W-:Y:S08]  /*1700*/  HMMA.16816.F32 R20, R36.reuse, R24, R20 ;  /* 0x000000182414723c */ /* 0x044ff00000001814 */
[----:B------:R-:W-:Y:S01]  /*1710*/  HMMA.16816.F32 R16, R36, R26, R16 ;  /* 0x0000001a2410723c */ /* 0x000fe20000001810 */
[----:B------:R-:W2:Y:S07]  /*1720*/  LDSM.16.M88.4 R24, [R191+0xc800] ;  /* 0x00c80000bf18783b */ /* 0x000eae0000000200 */
[C---:B-----5:R-:W-:Y:S08]  /*1730*/  HMMA.16816.F32 R12, R68.reuse, R8, RZ ;  /* 0x00000008440c723c */ /* 0x060ff000000018ff */
[C---:B------:R-:W-:Y:S08]  /*1740*/  HMMA.16816.F32 R8, R68.reuse, R10, RZ ;  /* 0x0000000a4408723c */ /* 0x040ff000000018ff */
[C---:B------:R-:W-:Y:S08]  /*1750*/  HMMA.16816.F32 R72, R68.reuse, R60, RZ ;  /* 0x0000003c4448723c */ /* 0x040ff000000018ff */
[----:B------:R-:W-:Y:S01]  /*1760*/  HMMA.16816.F32 R68, R68, R62, RZ ;  /* 0x0000003e4444723c */ /* 0x000fe200000018ff */
[----:B------:R-:W3:Y:S07]  /*1770*/  LDSM.16.M88.4 R60, [R184] ;  /* 0x00000000b83c783b */ /* 0x000eee0000000200 */
[C---:B------:R-:W-:Y:S08]  /*1780*/  HMMA.16816.F32 R44, R36.reuse, R56, R44 ;  /* 0x00000038242c723c */ /* 0x040ff0000000182c */
[C---:B------:R-:W-:Y:S01]  /*1790*/  HMMA.16816.F32 R40, R36.reuse, R58, R40 ;  /* 0x0000003a2428723c */ /* 0x040fe20000001828 */
[----:B------:R-:W4:Y:S07]  /*17a0*/  LDSM.16.M88.4 R56, [R184+0x800] ;  /* 0x00080000b838783b */ /* 0x000f2e0000000200 */
[C---:B------:R-:W-:Y:S08]  /*17b0*/  HMMA.16816.F32 R12, R36.reuse, R52, R12 ;  /* 0x00000034240c723c */ /* 0x040ff0000000180c */
[C---:B------:R-:W-:Y:S01]  /*17c0*/  HMMA.16816.F32 R8, R36.reuse, R54, R8 ;  /* 0x000000362408723c */ /* 0x040fe20000001808 */
[----:B------:R-:W5:Y:S07]  /*17d0*/  LDSM.16.M88.4 R52, [R184+0x1000] ;  /* 0x00100000b834783b */ /* 0x000f6e0000000200 */
[C---:B------:R-:W-:Y:S08]  /*17e0*/  HMMA.16816.F32 R72, R36.reuse, R48, R72 ;  /* 0x000000302448723c */ /* 0x040ff00000001848 */
[----:B------:R-:W-:Y:S01]  /*17f0*/  HMMA.16816.F32 R68, R36, R50, R68 ;  /* 0x000000322444723c */ /* 0x000fe20000001844 */
[----:B------:R-:W3:Y:S04]  /*1800*/  LDSM.16.M88.4 R48, [R184+0x1800] ;  /* 0x00180000b830783b */ /* 0x000ee80000000200 */
[----:B------:R-:W-:Y:S03]  /*1810*/  LDSM.16.M88.4 R36, [R198+0x4000] ;  /* 0x00400000c624783b */ /* 0x000fe60000000200 */
[C---:B-1----:R-:W-:Y:S08]  /*1820*/  HMMA.16816.F32 R44, R28.reuse, R32, R44 ;  /* 0x000000201c2c723c */ /* 0x042ff0000000182c */
[C---:B------:R-:W-:Y:S01]  /*1830*/  HMMA.16816.F32 R40, R28.reuse, R34, R40 ;  /* 0x000000221c28723c */ /* 0x040fe20000001828 */
[----:B------:R-:W1:Y:S07]  /*1840*/  LDSM.16.M88.4 R32, [R197+0xe000] ;  /* 0x00e00000c520783b */ /* 0x000e6e0000000200 */
[C---:B--2---:R-:W-:Y:S08]  /*1850*/  HMMA.16816.F32 R20, R28.reuse, R24, R20 ;  /* 0x000000181c14723c */ /* 0x044ff00000001814 */
[C---:B------:R-:W-:Y:S01]  /*1860*/  HMMA.16816.F32 R16, R28.reuse, R26, R16 ;  /* 0x0000001a1c10723c */ /* 0x040fe20000001810 */
[----:B------:R-:W-:Y:S07]  /*1870*/  LDSM.16.M88.4 R24, [R197+0xf800] ;  /* 0x00f80000c518783b */ /* 0x000fee0000000200 */
[C---:B------:R-:W-:Y:S08]  /*1880*/  HMMA.16816.F32 R12, R28.reuse, R80, R12 ;  /* 0x000000501c0c723c */ /* 0x040ff0000000180c */
[C---:B------:R-:W-:Y:S08]  /*1890*/  HMMA.16816.F32 R8, R28.reuse, R82, R8 ;  /* 0x000000521c08723c */ /* 0x040ff00000001808 */
[C---:B------:R-:W-:Y:S08]  /*18a0*/  HMMA.16816.F32 R72, R28.reuse, R76, R72 ;  /* 0x0000004c1c48723c */ /* 0x040ff00000001848 */
[----:B------:R-:W-:Y:S01]  /*18b0*/  HMMA.16816.F32 R68, R28, R78, R68 ;  /* 0x0000004e1c44723c */ /* 0x000fe20000001844 */
[----:B------:R-:W-:Y:S04]  /*18c0*/  LDSM.16.M88.4 R28, [R197+0xf000] ;  /* 0x00f00000c51c783b */ /* 0x000fe80000000200 */
[----:B------:R-:W-:Y:S03]  /*18d0*/  LDSM.16.M88.4 R76, [R196+0x4000] ;  /* 0x00400000c44c783b */ /* 0x000fe60000000200 */
[C---:B---3--:R-:W-:Y:S08]  /*18e0*/  HMMA.16816.F32 R44, R64.reuse, R60, R44 ;  /* 0x0000003c402c723c */ /* 0x048ff0000000182c */
[C---:B------:R-:W-:Y:S01]  /*18f0*/  HMMA.16816.F32 R40, R64.reuse, R62, R40 ;  /* 0x0000003e4028723c */ /* 0x040fe20000001828 */
[----:B------:R-:W2:Y:S07]  /*1900*/  LDSM.16.M88.4 R60, [R197+0xe800] ;  /* 0x00e80000c53c783b */ /* 0x000eae0000000200 */
[C---:B----4-:R-:W-:Y:S01]  /*1910*/  HMMA.16816.F32 R80, R64.reuse, R56, R20 ;  /* 0x000000384050723c */ /* 0x050fe20000001814 */
[----:B------:R-:W3:Y:S07]  /*1920*/  LDSM.16.M88.4 R20, [R195+0x2000] ;  /* 0x00200000c314783b */ /* 0x000eee0000000200 */
[C---:B------:R-:W-:Y:S08]  /*1930*/  HMMA.16816.F32 R16, R64.reuse, R58, R16 ;  /* 0x0000003a4010723c */ /* 0x040ff00000001810 */
[C---:B-----5:R-:W-:Y:S08]  /*1940*/  HMMA.16816.F32 R12, R64.reuse, R52, R12 ;  /* 0x00000034400c723c */ /* 0x060ff0000000180c */
[C---:B------:R-:W-:Y:S01]  /*1950*/  HMMA.16816.F32 R8, R64.reuse, R54, R8 ;  /* 0x000000364008723c */ /* 0x040fe20000001808 */
[----:B------:R-:W4:Y:S07]  /*1960*/  LDSM.16.M88.4 R52, [R195+0x2800] ;  /* 0x00280000c334783b */ /* 0x000f2e0000000200 */
[C---:B------:R-:W-:Y:S08]  /*1970*/  HMMA.16816.F32 R72, R64.reuse, R48, R72 ;  /* 0x000000304048723c */ /* 0x040ff00000001848 */
[----:B------:R-:W-:Y:S01]  /*1980*/  HMMA.16816.F32 R68, R64, R50, R68 ;  /* 0x000000324044723c */ /* 0x000fe20000001844 */
[----:B------:R-:W5:Y:S04]  /*1990*/  LDSM.16.M88.4 R48, [R195+0x3000] ;  /* 0x00300000c330783b */ /* 0x000f680000000200 */
[----:B------:R-:W-:Y:S03]  /*19a0*/  LDSM.16.M88.4 R64, [R195+0x3800] ;  /* 0x00380000c340783b */ /* 0x000fe60000000200 */
[C---:B-1----:R-:W-:Y:S08]  /*19b0*/  HMMA.16816.F32 R44, R36.reuse, R32, R44 ;  /* 0x00000020242c723c */ /* 0x042ff0000000182c */
[C---:B------:R-:W-:Y:S01]  /*19c0*/  HMMA.16816.F32 R56, R36.reuse, R34, R40 ;  /* 0x000000222438723c */ /* 0x040fe20000001828 */
[----:B------:R-:W-:Y:S04]  /*19d0*/  LDSM.16.M88.4 R40, [R194+0x4000] ;  /* 0x00400000c228783b */ /* 0x000fe80000000200 */
[----:B------:R-:W1:Y:S03]  /*19e0*/  LDSM.16.M88.4 R32, [R191+0xe000] ;  /* 0x00e00000bf20783b */ /* 0x000e660000000200 */
[C---:B--2---:R-:W-:Y:S08]  /*19f0*/  HMMA.16816.F32 R80, R36.reuse, R60, R80 ;  /* 0x0000003c2450723c */ /* 0x044ff00000001850 */
[C---:B------:R-:W-:Y:S01]  /*1a00*/  HMMA.16816.F32 R16, R36.reuse, R62, R16 ;  /* 0x0000003e2410723c */ /* 0x040fe20000001810 */
[----:B------:R-:W-:Y:S07]  /*1a10*/  LDSM.16.M88.4 R60, [R198+0x8000] ;  /* 0x00800000c63c783b */ /* 0x000fee0000000200 */
[C---:B------:R-:W-:Y:S08]  /*1a20*/  HMMA.16816.F32 R12, R36.reuse, R28, R12 ;  /* 0x0000001c240c723c */ /* 0x040ff0000000180c */
[C---:B------:R-:W-:Y:S01]  /*1a30*/  HMMA.16816.F32 R8, R36.reuse, R30, R8 ;  /* 0x0000001e2408723c */ /* 0x040fe20000001808 */
[----:B------:R-:W-:Y:S07]  /*1a40*/  LDSM.16.M88.4 R28, [R191+0xf800] ;  /* 0x00f80000bf1c783b */ /* 0x000fee0000000200 */
[C---:B------:R-:W-:Y:S08]  /*1a50*/  HMMA.16816.F32 R72, R36.reuse, R24, R72 ;  /* 0x000000182448723c */ /* 0x040ff00000001848 */
[----:B------:R-:W-:Y:S01]  /*1a60*/  HMMA.16816.F32 R68, R36, R26, R68 ;  /* 0x0000001a2444723c */ /* 0x000fe20000001844 */
[----:B------:R-:W2:Y:S04]  /*1a70*/  LDSM.16.M88.4 R24, [R191+0xe800] ;  /* 0x00e80000bf18783b */ /* 0x000ea80000000200 */
[----:B------:R-:W-:Y:S03]  /*1a80*/  LDSM.16.M88.4 R36, [R184+0x2000] ;  /* 0x00200000b824783b */ /* 0x000fe60000000200 */
[C---:B---3--:R-:W-:Y:S08]  /*1a90*/  HMMA.16816.F32 R44, R76.reuse, R20, R44 ;  /* 0x000000144c2c723c */ /* 0x048ff0000000182c */
[C---:B------:R-:W-:Y:S01]  /*1aa0*/  HMMA.16816.F32 R56, R76.reuse, R22, R56 ;  /* 0x000000164c38723c */ /* 0x040fe20000001838 */
[----:B------:R-:W3:Y:S07]  /*1ab0*/  LDSM.16.M88.4 R20, [R191+0xf000] ;  /* 0x00f00000bf14783b */ /* 0x000eee0000000200 */
[C---:B----4-:R-:W-:Y:S08]  /*1ac0*/  HMMA.16816.F32 R80, R76.reuse, R52, R80 ;  /* 0x000000344c50723c */ /* 0x050ff00000001850 */
[C---:B------:R-:W-:Y:S01]  /*1ad0*/  HMMA.16816.F32 R16, R76.reuse, R54, R16 ;  /* 0x000000364c10723c */ /* 0x040fe20000001810 */
[----:B------:R-:W-:Y:S07]  /*1ae0*/  LDSM.16.M88.4 R52, [R184+0x3000] ;  /* 0x00300000b834783b */ /* 0x000fee0000000200 */
[C---:B-----5:R-:W-:Y:S08]  /*1af0*/  HMMA.16816.F32 R12, R76.reuse, R48, R12 ;  /* 0x000000304c0c723c */ /* 0x060ff0000000180c */
[----:B------:R-:W-:Y:S01]  /*1b00*/  HMMA.16816.F32 R8, R76, R50, R8 ;  /* 0x000000324c08723c */ /* 0x000fe20000001808 */
[----:B------:R-:W4:Y:S07]  /*1b10*/  LDSM.16.M88.4 R48, [R193+0x4000] ;  /* 0x00400000c130783b */ /* 0x000f2e0000000200 */
[C---:B-1----:R-:W-:Y:S08]  /*1b20*/  HMMA.16816.F32 R44, R40.reuse, R32, R44 ;  /* 0x00000020282c723c */ /* 0x042ff0000000182c */
[----:B------:R-:W-:Y:S01]  /*1b30*/  HMMA.16816.F32 R56, R40, R34, R56 ;  /* 0x000000222838723c */ /* 0x000fe20000001838 */
[----:B------:R-:W1:Y:S07]  /*1b40*/  LDSM.16.M88.4 R32, [R184+0x2800] ;  /* 0x00280000b820783b */ /* 0x000e6e0000000200 */
[C---:B------:R-:W-:Y:S08]  /*1b50*/  HMMA.16816.F32 R72, R76.reuse, R64, R72 ;  /* 0x000000404c48723c */ /* 0x040ff00000001848 */
[----:B------:R-:W-:Y:S08]  /*1b60*/  HMMA.16816.F32 R68, R76, R66, R68 ;  /* 0x000000424c44723c */ /* 0x000ff00000001844 */
[C---:B--2---:R-:W-:Y:S08]  /*1b70*/  HMMA.16816.F32 R80, R40.reuse, R24, R80 ;  /* 0x000000182850723c */ /* 0x044ff00000001850 */
[C---:B------:R-:W-:Y:S01]  /*1b80*/  HMMA.16816.F32 R16, R40.reuse, R26, R16 ;  /* 0x0000001a2810723c */ /* 0x040fe20000001810 */
[----:B------:R-:W2:Y:S07]  /*1b90*/  LDSM.16.M88.4 R24, [R184+0x3800] ;  /* 0x00380000b818783b */ /* 0x000eae0000000200 */
[C---:B---3--:R-:W-:Y:S08]  /*1ba0*/  HMMA.16816.F32 R12, R40.reuse, R20, R12 ;  /* 0x00000014280c723c */ /* 0x048ff0000000180c */
[C---:B------:R-:W-:Y:S01]  /*1bb0*/  HMMA.16816.F32 R64, R40.reuse, R22, R8 ;  /* 0x000000162840723c */ /* 0x040fe20000001808 */
[----:B------:R-:W3:Y:S04]  /*1bc0*/  LDSM.16.M88.4 R20, [R197+0x10000] ;  /* 0x01000000c514783b */ /* 0x000ee80000000200 */
[----:B------:R-:W5:Y:S03]  /*1bd0*/  LDSM.16.M88.4 R8, [R197+0x10800] ;  /* 0x01080000c508783b */ /* 0x000f660000000200 */
[C---:B------:R-:W-:Y:S01]  /*1be0*/  HMMA.16816.F32 R76, R40.reuse, R28, R72 ;  /* 0x0000001c284c723c */ /* 0x040fe20000001848 */
[----:B------:R-:W2:Y:S07]  /*1bf0*/  LDSM.16.M88.4 R72, [R197+0x11000] ;  /* 0x01100000c548783b */ /* 0x000eae0000000200 */
[----:B------:R-:W-:Y:S01]  /*1c00*/  HMMA.16816.F32 R68, R40, R30, R68 ;  /* 0x0000001e2844723c */ /* 0x000fe20000001844 */
[----:B------:R-:W2:Y:S04]  /*1c10*/  LDSM.16.M88.4 R40, [R197+0x11800] ;  /* 0x01180000c528783b */ /* 0x000ea80000000200 */
[----:B------:R-:W-:Y:S03]  /*1c20*/  LDSM.16.M88.4 R28, [R195+0x4800] ;  /* 0x00480000c31c783b */ /* 0x000fe60000000200 */
[C---:B----4-:R-:W-:Y:S08]  /*1c30*/  HMMA.16816.F32 R44, R48.reuse, R36, R44 ;  /* 0x00000024302c723c */ /* 0x050ff0000000182c */
[C---:B------:R-:W-:Y:S01]  /*1c40*/  HMMA.16816.F32 R56, R48.reuse, R38, R56 ;  /* 0x000000263038723c */ /* 0x040fe20000001838 */
[----:B------:R-:W-:Y:S07]  /*1c50*/  LDSM.16.M88.4 R36, [R196+0x8000] ;  /* 0x00800000c424783b */ /* 0x000fee0000000200 */
[C---:B-1----:R-:W-:Y:S08]  /*1c60*/  HMMA.16816.F32 R80, R48.reuse, R32, R80 ;  /* 0x000000203050723c */ /* 0x042ff00000001850 */
[C---:B------:R-:W-:Y:S01]  /*1c70*/  HMMA.16816.F32 R16, R48.reuse, R34, R16 ;  /* 0x000000223010723c */ /* 0x040fe20000001810 */
[----:B------:R-:W1:Y:S07]  /*1c80*/  LDSM.16.M88.4 R32, [R195+0x4000] ;  /* 0x00400000c320783b */ /* 0x000e6e0000000200 */
[C---:B------:R-:W-:Y:S08]  /*1c90*/  HMMA.16816.F32 R12, R48.reuse, R52, R12 ;  /* 0x00000034300c723c */ /* 0x040ff0000000180c */
[C---:B------:R-:W-:Y:S01]  /*1ca0*/  HMMA.16816.F32 R64, R48.reuse, R54, R64 ;  /* 0x000000363040723c */ /* 0x040fe20000001840 */
[----:B------:R-:W4:Y:S07]  /*1cb0*/  LDSM.16.M88.4 R52, [R195+0x5000] ;  /* 0x00500000c334783b */ /* 0x000f2e0000000200 */
[C---:B--2---:R-:W-:Y:S08]  /*1cc0*/  HMMA.16816.F32 R76, R48.reuse, R24, R76 ;  /* 0x00000018304c723c */ /* 0x044ff0000000184c */
[----:B------:R-:W-:Y:S01]  /*1cd0*/  HMMA.16816.F32 R68, R48, R26, R68 ;  /* 0x0000001a3044723c */ /* 0x000fe20000001844 */
[----:B------:R-:W2:Y:S04]  /*1ce0*/  LDSM.16.M88.4 R24, [R195+0x5800] ;  /* 0x00580000c318783b */ /* 0x000ea80000000200 */
[----:B------:R-:W-:Y:S03]  /*1cf0*/  LDSM.16.M88.4 R48, [R184+0x4000] ;  /* 0x00400000b830783b */ /* 0x000fe60000000200 */
[C---:B---3--:R-:W-:Y:S08]  /*1d00*/  HMMA.16816.F32 R44, R60.reuse, R20, R44 ;  /* 0x000000143c2c723c */ /* 0x048ff0000000182c */
[C---:B------:R-:W-:Y:S08]  /*1d10*/  HMMA.16816.F32 R56, R60.reuse, R22, R56 ;  /* 0x000000163c38723c */ /* 0x040ff00000001838 */
[C---:B-----5:R-:W-:Y:S08]  /*1d20*/  HMMA.16816.F32 R80, R60.reuse, R8, R80 ;  /* 0x000000083c50723c */ /* 0x060ff00000001850 */
[C---:B------:R-:W-:Y:S01]  /*1d30*/  HMMA.16816.F32 R16, R60.reuse, R10, R16 ;  /* 0x0000000a3c10723c */ /* 0x040fe20000001810 */
[----:B------:R-:W-:Y:S07]  /*1d40*/  LDSM.16.M88.4 R8, [R191+0x10000] ;  /* 0x01000000bf08783b */ /* 0x000fee0000000200 */
[C---:B------:R-:W-:Y:S01]  /*1d50*/  HMMA.16816.F32 R20, R60.reuse, R72, R12 ;  /* 0x000000483c14723c */ /* 0x040fe2000000180c */
[----:B------:R-:W3:Y:S07]  /*1d60*/  LDSM.16.M88.4 R12, [R194+0x8000] ;  /* 0x00800000c20c783b */ /* 0x000eee0000000200 */
[C---:B------:R-:W-:Y:S08]  /*1d70*/  HMMA.16816.F32 R64, R60.reuse, R74, R64 ;  /* 0x0000004a3c40723c */ /* 0x040ff00000001840 */
[C---:B------:R-:W-:Y:S08]  /*1d80*/  HMMA.16816.F32 R76, R60.reuse, R40, R76 ;  /* 0x000000283c4c723c */ /* 0x040ff0000000184c */
[----:B------:R-:W-:Y:S01]  /*1d90*/  HMMA.16816.F32 R68, R60, R42, R68 ;  /* 0x0000002a3c44723c */ /* 0x000fe20000001844 */
[----:B------:R-:W-:Y:S07]  /*1da0*/  LDSM.16.M88.4 R40, [R191+0x11800] ;  /* 0x01180000bf28783b */ /* 0x000fee0000000200 */
[C---:B-1----:R-:W-:Y:S08]  /*1db0*/  HMMA.16816.F32 R44, R36.reuse, R32, R44 ;  /* 0x00000020242c723c */ /* 0x042ff0000000182c */
[C---:B------:R-:W-:Y:S01]  /*1dc0*/  HMMA.16816.F32 R56, R36.reuse, R34, R56 ;  /* 0x000000222438723c */ /* 0x040fe20000001838 */
[----:B------:R-:W1:Y:S07]  /*1dd0*/  LDSM.16.M88.4 R32, [R191+0x10800] ;  /* 0x01080000bf20783b */ /* 0x000e6e0000000200 */
[C---:B------:R-:W-:Y:S08]  /*1de0*/  HMMA.16816.F32 R80, R36.reuse, R28, R80 ;  /* 0x0000001c2450723c */ /* 0x040ff00000001850 */
[C---:B------:R-:W-:Y:S01]  /*1df0*/  HMMA.16816.F32 R16, R36.reuse, R30, R16 ;  /* 0x0000001e2410723c */ /* 0x040fe20000001810 */
[----:B------:R-:W5:Y:S07]  /*1e00*/  LDSM.16.M88.4 R28, [R191+0x11000] ;  /* 0x01100000bf1c783b */ /* 0x000f6e0000000200 */
[C---:B----4-:R-:W-:Y:S08]  /*1e10*/  HMMA.16816.F32 R20, R36.reuse, R52, R20 ;  /* 0x000000342414723c */ /* 0x050ff00000001814 */
[C---:B------:R-:W-:Y:S01]  /*1e20*/  HMMA.16816.F32 R64, R36.reuse, R54, R64 ;  /* 0x000000362440723c */ /* 0x040fe20000001840 */
[----:B------:R-:W4:Y:S07]  /*1e30*/  LDSM.16.M88.4 R52, [R193+0x8000] ;  /* 0x00800000c134783b */ /* 0x000f2e0000000200 */
[C---:B--2---:R-:W-:Y:S08]  /*1e40*/  HMMA.16816.F32 R76, R36.reuse, R24, R76 ;  /* 0x00000018244c723c */ /* 0x044ff0000000184c */
[----:B------:R-:W-:Y:S01]  /*1e50*/  HMMA.16816.F32 R68, R36, R26, R68 ;  /* 0x0000001a2444723c */ /* 0x000fe20000001844 */
[----:B------:R-:W2:Y:S07]  /*1e60*/  LDSM.16.M88.4 R24, [R184+0x4800] ;  /* 0x00480000b818783b */ /* 0x000eae0000000200 */
[C---:B---3--:R-:W-:Y:S08]  /*1e70*/  HMMA.16816.F32 R44, R12.reuse, R8, R44 ;  /* 0x000000080c2c723c */ /* 0x048ff0000000182c */
[C---:B------:R-:W-:Y:S01]  /*1e80*/  HMMA.16816.F32 R56, R12.reuse, R10, R56 ;  /* 0x0000000a0c38723c */ /* 0x040fe20000001838 */
[----:B------:R-:W3:Y:S07]  /*1e90*/  LDSM.16.M88.4 R8, [R184+0x5000] ;  /* 0x00500000b808783b */ /* 0x000eee0000000200 */
[C---:B-1----:R-:W-:Y:S07]  /*1ea0*/  HMMA.16816.F32 R80, R12.reuse, R32, R80 ;  /* 0x000000200c50723c */ /* 0x042fee0000001850 */
[----:B------:R-:W-:Y:S01]  /*1eb0*/  IADD3 R33, R85, 0x1, RZ ;  /* 0x0000000155217810 */ /* 0x000fe20007ffe0ff */
[----:B------:R-:W-:Y:S03]  /*1ec0*/  HMMA.16816.F32 R16, R12, R34, R16 ;  /* 0x000000220c10723c */ /* 0x000fe60000001810 */
[----:B------:R-:W-:-:S05]  /*1ed0*/  ISETP.GE.AND P1, PT, R33, R86, PT ;  /* 0x000000562100720c */ /* 0x000fca0003f26270 */
[C---:B-----5:R-:W-:Y:S07]  /*1ee0*/  HMMA.16816.F32 R20, R12.reuse, R28, R20 ;  /* 0x0000001c0c14723c */ /* 0x060fee0000001814 */
[----:B------:R-:W-:Y:S01]  /*1ef0*/  IADD3 R29, R85, 0x9, RZ ;  /* 0x00000009551d7810 */ /* 0x000fe20007ffe0ff */
[----:B------:R-:W-:Y:S03]  /*1f00*/  HMMA.16816.F32 R64, R12, R30, R64 ;  /* 0x0000001e0c40723c */ /* 0x000fe60000001840 */
[----:B------:R-:W-:-:S02]  /*1f10*/  ISETP.GE.AND P6, PT, R29, R86, PT ;  /* 0x000000561d00720c */ /* 0x000fc40003fc6270 */
[C---:B------:R-:W-:Y:S02]  /*1f20*/  IADD3 R29, R85.reuse, 0x18, RZ ;  /* 0x00000018551d7810 */ /* 0x040fe40007ffe0ff */
[----:B------:R-:W-:Y:S01]  /*1f30*/  IADD3 R31, R85, 0x8, RZ ;  /* 0x00000008551f7810 */ /* 0x000fe20007ffe0ff */
[----:B------:R-:W-:Y:S01]  /*1f40*/  HMMA.16816.F32 R76, R12, R40, R76 ;  /* 0x000000280c4c723c */ /* 0x000fe2000000184c */
[-C--:B------:R-:W-:Y:S02]  /*1f50*/  ISETP.GE.AND P3, PT, R29, R86.reuse, PT ;  /* 0x000000561d00720c */ /* 0x080fe40003f66270 */
[----:B------:R-:W-:Y:S02]  /*1f60*/  ISETP.GE.AND P0, PT, R31, R86, PT ;  /* 0x000000561f00720c */ /* 0x000fe40003f06270 */
[----:B------:R-:W-:-:S03]  /*1f70*/  IADD3 R29, R85, 0x31, RZ ;  /* 0x00000031551d7810 */ /* 0x000fc60007ffe0ff */
[----:B------:R-:W-:Y:S01]  /*1f80*/  HMMA.16816.F32 R68, R12, R42, R68 ;  /* 0x0000002a0c44723c */ /* 0x000fe20000001844 */
[----:B------:R-:W1:Y:S01]  /*1f90*/  LDSM.16.M88.4 R12, [R184+0x5800] ;  /* 0x00580000b80c783b */ /* 0x000e620000000200 */
[----:B------:R-:W-:-:S06]  /*1fa0*/  DEPBAR.LE SB0, 0x0 ;  /* 0x000080000000791a */ /* 0x000fcc0000000000 */
[C---:B----4-:R-:W-:Y:S08]  /*1fb0*/  HMMA.16816.F32 R44, R52.reuse, R48, R44 ;  /* 0x00000030342c723c */ /* 0x050ff0000000182c */
[C---:B------:R-:W-:Y:S08]  /*1fc0*/  HMMA.16816.F32 R56, R52.reuse, R50, R56 ;  /* 0x000000323438723c */ /* 0x040ff00000001838 */
[C---:B--2---:R-:W-:Y:S07]  /*1fd0*/  HMMA.16816.F32 R80, R52.reuse, R24, R80 ;  /* 0x000000183450723c */ /* 0x044fee0000001850 */
[----:B------:R-:W-:Y:S01]  /*1fe0*/  IADD3 R25, R85, 0x10, RZ ;  /* 0x0000001055197810 */ /* 0x000fe20007ffe0ff */
[----:B---3--:R-:W-:Y:S01]  /*1ff0*/  HMMA.16816.F32 R20, R52, R8, R20 ;  /* 0x000000083414723c */ /* 0x008fe20000001814 */
[----:B------:R-:W-:-:S02]  /*2000*/  FSEL R46, R46, -INF , !P2 ;  /* 0xff8000002e2e7808 */ /* 0x000fc40005000000 */
[-C--:B------:R-:W-:Y:S02]  /*2010*/  ISETP.GE.AND P5, PT, R25, R86.reuse, PT ;  /* 0x000000561900720c */ /* 0x080fe40003fa6270 */
[C---:B------:R-:W-:Y:S02]  /*2020*/  IADD3 R25, R85.reuse, 0x11, RZ ;  /* 0x0000001155197810 */ /* 0x040fe40007ffe0ff */
[----:B------:R-:W-:Y:S01]  /*2030*/  IADD3 R9, R85, 0x21, RZ ;  /* 0x0000002155097810 */ /* 0x000fe20007ffe0ff */
[----:B------:R-:W-:Y:S01]  /*2040*/  HMMA.16816.F32 R16, R52, R26, R16 ;  /* 0x0000001a3410723c */ /* 0x000fe20000001810 */
[----:B------:R-:W-:Y:S02]  /*2050*/  ISETP.GE.AND P4, PT, R25, R86, PT ;  /* 0x000000561900720c */ /* 0x000fe40003f86270 */
[----:B------:R-:W-:Y:S02]  /*2060*/  FSEL R25, R44, -INF , !P2 ;  /* 0xff8000002c197808 */ /* 0x000fe40005000000 */
[----:B------:R-:W-:-:S02]  /*2070*/  FSEL R47, R47, -INF , !P1 ;  /* 0xff8000002f2f7808 */ /* 0x000fc40004800000 */
[----:B------:R-:W-:Y:S01]  /*2080*/  IADD3 R27, R85, 0x19, RZ ;  /* 0x00000019551b7810 */ /* 0x000fe20007ffe0ff */
[C---:B------:R-:W-:Y:S01]  /*2090*/  HMMA.16816.F32 R64, R52.reuse, R10, R64 ;  /* 0x0000000a3440723c */ /* 0x040fe20000001840 */
[----:B------:R-:W-:Y:S02]  /*20a0*/  FSEL R45, R45, -INF , !P1 ;  /* 0xff8000002d2d7808 */ /* 0x000fe40004800000 */
[-C--:B------:R-:W-:Y:S02]  /*20b0*/  ISETP.GE.AND P2, PT, R27, R86.reuse, PT ;  /* 0x000000561b00720c */ /* 0x080fe40003f46270 */
[----:B------:R-:W-:Y:S02]  /*20c0*/  IADD3 R27, R85, 0x20, RZ ;  /* 0x00000020551b7810 */ /* 0x000fe40007ffe0ff */
[----:B------:R-:W-:Y:S01]  /*20d0*/  FSEL R58, R58, -INF , !P0 ;  /* 0xff8000003a3a7808 */ /* 0x000fe20004000000 */
[----:B-1----:R-:W-:Y:S01]  /*20e0*/  HMMA.16816.F32 R76, R52, R12, R76 ;  /* 0x0000000c344c723c */ /* 0x002fe2000000184c */
[----:B------:R-:W-:-:S02]  /*20f0*/  ISETP.GE.AND P1, PT, R27, R86, PT ;  /* 0x000000561b00720c */ /* 0x000fc40003f26270 */
[----:B------:R-:W-:Y:S02]  /*2100*/  FSEL R27, R56, -INF , !P0 ;  /* 0xff800000381b7808 */ /* 0x000fe40004000000 */
[----:B------:R-:W-:Y:S02]  /*2110*/  IADD3 R11, R85, 0x28, RZ ;  /* 0x00000028550b7810 */ /* 0x000fe40007ffe0ff */
[----:B------:R-:W-:Y:S01]  /*2120*/  ISETP.GE.AND P0, PT, R9, R86, PT ;  /* 0x000000560900720c */ /* 0x000fe20003f06270 */
[----:B------:R-:W-:Y:S01]  /*2130*/  HMMA.16816.F32 R68, R52, R14, R68 ;  /* 0x0000000e3444723c */ /* 0x000fe20000001844 */
[----:B------:R-:W-:Y:S02]  /*2140*/  IADD3 R9, R85, 0x29, RZ ;  /* 0x0000002955097810 */ /* 0x000fe40007ffe0ff */
[----:B------:R-:W-:Y:S02]  /*2150*/  FSEL R6, R59, -INF , !P6 ;  /* 0xff8000003b067808 */ /* 0x000fe40007000000 */
[----:B------:R-:W-:-:S02]  /*2160*/  FSEL R57, R57, -INF , !P6 ;  /* 0xff80000039397808 */ /* 0x000fc40007000000 */
[-C--:B------:R-:W-:Y:S02]  /*2170*/  ISETP.GE.AND P6, PT, R11, R86.reuse, PT ;  /* 0x000000560b00720c */ /* 0x080fe40003fc6270 */
[----:B------:R-:W-:Y:S02]  /*2180*/  FSEL R10, R82, -INF , !P5 ;  /* 0xff800000520a7808 */ /* 0x000fe40006800000 */
[----:B------:R-:W-:Y:S02]  /*2190*/  FSEL R11, R80, -INF , !P5 ;  /* 0xff800000500b7808 */ /* 0x000fe40006800000 */
[----:B------:R-:W-:Y:S02]  /*21a0*/  ISETP.GE.AND P5, PT, R9, R86, PT ;  /* 0x000000560900720c */ /* 0x000fe40003fa6270 */
[----:B------:R-:W-:Y:S02]  /*21b0*/  IADD3 R9, R85, 0x30, RZ ;  /* 0x0000003055097810 */ /* 0x000fe40007ffe0ff */
[----:B------:R-:W-:-:S02]  /*21c0*/  FSEL R172, R23, -INF , !P0 ;  /* 0xff80000017ac7808 */ /* 0x000fc40004000000 */
[----:B------:R-:W-:Y:S02]  /*21d0*/  FSEL R159, R21, -INF , !P0 ;  /* 0xff800000159f7808 */ /* 0x000fe40004000000 */
[----:B------:R-:W-:Y:S02]  /*21e0*/  ISETP.GE.AND P0, PT, R86, 0x41, PT ;  /* 0x000000415600780c */ /* 0x000fe40003f06270 */
[----:B------:R-:W-:Y:S02]  /*21f0*/  FSEL R12, R83, -INF , !P4 ;  /* 0xff800000530c7808 */ /* 0x000fe40006000000 */
[----:B------:R-:W-:Y:S02]  /*2200*/  FSEL R13, R81, -INF , !P4 ;  /* 0xff800000510d7808 */ /* 0x000fe40006000000 */
[----:B------:R-:W-:Y:S02]  /*2210*/  ISETP.GE.AND P4, PT, R9, R86, PT ;  /* 0x000000560900720c */ /* 0x000fe40003f86270 */
[----:B------:R-:W-:-:S02]  /*2220*/  FSEL R18, R18, -INF , !P3 ;  /* 0xff80000012127808 */ /* 0x000fc40005800000 */
[----:B------:R-:W-:Y:S02]  /*2230*/  FSEL R9, R16, -INF , !P3 ;  /* 0xff80000010097808 */ /* 0x000fe40005800000 */
[----:B------:R-:W-:Y:S02]  /*2240*/  ISETP.GE.AND P3, PT, R29, R86, PT ;  /* 0x000000561d00720c */ /* 0x000fe40003f66270 */
[C---:B------:R-:W-:Y:S02]  /*2250*/  IADD3 R29, R85.reuse, 0x38, RZ ;  /* 0x00000038551d7810 */ /* 0x040fe40007ffe0ff */
[----:B------:R-:W-:Y:S02]  /*2260*/  IADD3 R85, R85, 0x39, RZ ;  /* 0x0000003955557810 */ /* 0x000fe40007ffe0ff */
[----:B------:R-:W-:Y:S02]  /*2270*/  FSEL R8, R19, -INF , !P2 ;  /* 0xff80000013087808 */ /* 0x000fe40005000000 */
[----:B------:R-:W-:-:S02]  /*2280*/  FSEL R17, R17, -INF , !P2 ;  /* 0xff80000011117808 */ /* 0x000fc40005000000 */
[----:B------:R-:W-:Y:S02]  /*2290*/  FSEL R162, R22, -INF , !P1 ;  /* 0xff80000016a27808 */ /* 0x000fe40004800000 */
[----:B------:R-:W-:Y:S02]  /*22a0*/  FSEL R165, R20, -INF , !P1 ;  /* 0xff80000014a57808 */ /* 0x000fe40004800000 */
[-C--:B------:R-:W-:Y:S02]  /*22b0*/  ISETP.GE.AND P2, PT, R29, R86.reuse, PT ;  /* 0x000000561d00720c */ /* 0x080fe40003f46270 */
[----:B------:R-:W-:Y:S02]  /*22c0*/  ISETP.GE.AND P1, PT, R85, R86, PT ;  /* 0x000000565500720c */ /* 0x000fe40003f26270 */
[----:B------:R-:W-:Y:S02]  /*22d0*/  FSEL R164, R66, -INF , !P6 ;  /* 0xff80000042a47808 */ /* 0x000fe40007000000 */
[----:B------:R-:W-:-:S02]  /*22e0*/  FSEL R157, R64, -INF , !P6 ;  /* 0xff800000409d7808 */ /* 0x000fc40007000000 */
[----:B------:R-:W-:Y:S02]  /*22f0*/  FSEL R170, R67, -INF , !P5 ;  /* 0xff80000043aa7808 */ /* 0x000fe40006800000 */
[----:B------:R-:W-:Y:S02]  /*2300*/  FSEL R163, R65, -INF , !P5 ;  /* 0xff80000041a37808 */ /* 0x000fe40006800000 */
[----:B------:R-:W-:Y:S02]  /*2310*/  FSEL R166, R78, -INF , !P4 ;  /* 0xff8000004ea67808 */ /* 0x000fe40006000000 */
[----:B------:R-:W-:Y:S02]  /*2320*/  FSEL R169, R76, -INF , !P4 ;  /* 0xff8000004ca97808 */ /* 0x000fe40006000000 */
[----:B------:R-:W-:Y:S02]  /*2330*/  FSEL R142, R79, -INF , !P3 ;  /* 0xff8000004f8e7808 */ /* 0x000fe40005800000 */
[----:B------:R-:W-:-:S02]  /*2340*/  FSEL R167, R77, -INF , !P3 ;  /* 0xff8000004da77808 */ /* 0x000fc40005800000 */
[----:B------:R-:W-:Y:S02]  /*2350*/  FSEL R140, R70, -INF , !P2 ;  /* 0xff800000468c7808 */ /* 0x000fe40005000000 */
[----:B------:R-:W-:Y:S02]  /*2360*/  FSEL R143, R68, -INF , !P2 ;  /* 0xff800000448f7808 */ /* 0x000fe40005000000 */
[----:B------:R-:W-:Y:S02]  /*2370*/  FSEL R160, R71, -INF , !P1 ;  /* 0xff80000047a07808 */ /* 0x000fe40004800000 */
[----:B------:R-:W-:Y:S01]  /*2380*/  FSEL R141, R69, -INF , !P1 ;  /* 0xff800000458d7808 */ /* 0x000fe20004800000 */
[----:B------:R-:W-:Y:S06]  /*2390*/  BAR.SYNC.DEFER_BLOCKING 0x0 ;  /* 0x0000000000007b1d */ /* 0x000fec0000010000 */
[----:B------:R-:W-:Y:S05]  /*23a0*/  @!P0 BRA `(.L_x_5) ;  /* 0x0000014000008947 */ /* 0x000fea0003800000 */
[----:B------:R-:W-:-:S04]  /*23b0*/  LEA.HI.SX32 R19, R2, 0xfffffffe, 0x1a ;  /* 0xfffffffe02137811 */ /* 0x000fc800078fd2ff */
[----:B------:R-:W-:Y:S01]  /*23c0*/  SHF.R.S32.HI R14, RZ, 0x1f, R19 ;  /* 0x0000001fff0e7819 */ /* 0x000fe20000011413 */
[----:B------:R-:W-:Y:S02]  /*23d0*/  IMAD R15, R201, R19, RZ ;  /* 0x00000013c90f7224 */ /* 0x000fe400078e02ff */
[----:B------:R-:W-:-:S04]  /*23e0*/  IMAD.WIDE.U32 R20, R19, R202, R212 ;  /* 0x000000ca13147225 */ /* 0x000fc800078e00d4 */
[----:B------:R-:W-:Y:S01]  /*23f0*/  IMAD R14, R14, R202, R15 ;  /* 0x000000ca0e0e7224 */ /* 0x000fe200078e020f */
[----:B------:R-:W-:-:S03]  /*2400*/  LEA R22, P2, R20, c[0x0][0x168], 0x1 ;  /* 0x00005a0014167a11 */ /* 0x000fc600078408ff */
[----:B------:R-:W-:Y:S01]  /*2410*/  IMAD.IADD R14, R21, 0x1, R14 ;  /* 0x00000001150e7824 */ /* 0x000fe200078e020e */
[----:B------:R-:W-:-:S04]  /*2420*/  LEA R28, P1, R4, R22, 0x1 ;  /* 0x00000016041c7211 */ /* 0x000fc800078208ff */
[----:B------:R-:W-:-:S04]  /*2430*/  LEA.HI.X R23, R20, c[0x0][0x16c], R14, 0x1, P2 ;  /* 0x00005b0014177a11 */ /* 0x000fc800010f0c0e */
[----:B------:R-:W-:Y:S01]  /*2440*/  LEA.HI.X R29, R4, R23, R3, 0x1, P1 ;  /* 0x00000017041d7211 */ /* 0x000fe200008f0c03 */
[----:B------:R-:W-:Y:S01]  /*2450*/  @!PT LDS RZ, [RZ] ;  /* 0x00000000fffff984 */ /* 0x000fe20000000800 */
[----:B------:R-:W-:Y:S01]  /*2460*/  @!PT LDS RZ, [RZ] ;  /* 0x00000000fffff984 */ /* 0x000fe20000000800 */
[----:B------:R-:W-:Y:S01]  /*2470*/  @!PT LDS RZ, [RZ] ;  /* 0x00000000fffff984 */ /* 0x000fe20000000800 */
[----:B------:R1:W-:Y:S04]  /*2480*/  LDGSTS.E.BYPASS.LTC128B.128 [R204+0xc000], [R22.64] ;  /* 0x0c00000016cc7fae */ /* 0x0003e8000b901d46 */
[----:B------:R1:W-:Y:S04]  /*2490*/  LDGSTS.E.BYPASS.LTC128B.128 [R204+0xe000], [R22.64+0x80] ;  /* 0x0e00008016cc7fae */ /* 0x0003e8000b901d46 */
[----:B------:R1:W-:Y:S04]  /*24a0*/  LDGSTS.E.BYPASS.LTC128B.128 [R204+0x10000], [R22.64+0x100] ;  /* 0x1000010016cc7fae */ /* 0x0003e8000b901d46 */
[----:B------:R1:W-:Y:S04]  /*24b0*/  LDGSTS.E.BYPASS.LTC128B.128 [R204+0xd000], [R28.64] ;  /* 0x0d0000001ccc7fae */ /* 0x0003e8000b901d46 */
[----:B------:R1:W-:Y:S04]  /*24c0*/  LDGSTS.E.BYPASS.LTC128B.128 [R204+0xf000], [R28.64+0x80] ;  /* 0x0f0000801ccc7fae */ /* 0x0003e8000b901d46 */
[----:B------:R1:W-:Y:S04]  /*24d0*/  LDGSTS.E.BYPASS.LTC128B.128 [R204+0x11000], [R28.64+0x100] ;  /* 0x110001001ccc7fae */ /* 0x0003e8000b901d46 */
[----:B------:R-:W0:Y:S02]  /*24e0*/  LDGDEPBAR ;  /* 0x00000000000079af */ /* 0x000e240000000000 */
.L_x_5:
[----:B------:R-:W-:Y:S02]  /*24f0*/  FMNMX.FTZ R14, R25, R45, !PT ;  /* 0x0000002d190e7209 */ /* 0x000fe40007810000 */
[----:B------:R-:W-:-:S02]  /*2500*/  FMNMX.FTZ R19, R46, R47, !PT ;  /* 0x0000002f2e137209 */ /* 0x000fc40007810000 */
[----:B------:R-:W-:Y:S02]  /*2510*/  FMNMX.FTZ R14, R27, R14, !PT ;  /* 0x0000000e1b0e7209 */ /* 0x000fe40007810000 */
[----:B------:R-:W-:Y:S02]  /*2520*/  FMNMX.FTZ R19, R58, R19, !PT ;  /* 0x000000133a137209 */ /* 0x000fe40007810000 */
[----:B------:R-:W-:Y:S02]  /*2530*/  FMNMX.FTZ R14, R57, R14, !PT ;  /* 0x0000000e390e7209 */ /* 0x000fe40007810000 */
[----:B------:R-:W-:Y:S02]  /*2540*/  FMNMX.FTZ R19, R6, R19, !PT ;  /* 0x0000001306137209 */ /* 0x000fe40007810000 */
        /* <DEDUP_REMOVED lines=24> */
[----:B------:R-:W-:Y:S01]  /*26d0*/  SHF.L.U32 R192, R0, 0x1, RZ ;  /* 0x0000000100c07819 */ /* 0x000fe200000006ff */
[----:B------:R-:W2:Y:S03]  /*26e0*/  SHFL.BFLY PT, R15, R14, 0x2, 0x1f ;  /* 0x0c401f000e0f7f89 */ /* 0x000ea600000e0000 */
[-C--:B------:R-:W-:Y:S01]  /*26f0*/  LEA R189, R5, R192.reuse, 0x1 ;  /* 0x000000c005bd7211 */ /* 0x080fe200078e08ff */
[----:B------:R-:W3:Y:S01]  /*2700*/  SHFL.BFLY PT, R4, R19, 0x2, 0x1f ;  /* 0x0c401f0013047f89 */ /* 0x000ee200000e0000 */
[----:B------:R-:W-:-:S03]  /*2710*/  LEA R190, R7, R192, 0x1 ;  /* 0x000000c007be7211 */ /* 0x000fc600078e08ff */
[----:B------:R-:W-:Y:S01]  /*2720*/  LDSM.16.MT88.4 R68, [R192+0x14000] ;  /* 0x01400000c044783b */ /* 0x000fe20000004200 */
[----:B------:R-:W-:-:S03]  /*2730*/  LEA R188, R5, R190, 0x1 ;  /* 0x000000be05bc7211 */ /* 0x000fc600078e08ff */
[----:B------:R-:W-:Y:S04]  /*2740*/  LDSM.16.MT88.4 R84, [R189+0x14000] ;  /* 0x01400000bd54783b */ /* 0x000fe80000004200 */
[----:B------:R-:W-:Y:S04]  /*2750*/  LDSM.16.MT88.4 R36, [R192+0x12000] ;  /* 0x01200000c024783b */ /* 0x000fe80000004200 */
[----:B------:R-:W-:Y:S01]  /*2760*/  LDSM.16.MT88.4 R52, [R189+0x12000] ;  /* 0x01200000bd34783b */ /* 0x000fe20000004200 */
[----:B--2---:R-:W-:-:S03]  /*2770*/  FMNMX.FTZ R15, R14, R15, !PT ;  /* 0x0000000f0e0f7209 */ /* 0x004fc60007810000 */
[----:B------:R-:W-:Y:S01]  /*2780*/  LDSM.16.MT88.4 R60, [R188+0x12000] ;  /* 0x01200000bc3c783b */ /* 0x000fe20000004200 */
[----:B---3--:R-:W-:-:S03]  /*2790*/  FMNMX.FTZ R4, R19, R4, !PT ;  /* 0x0000000413047209 */ /* 0x008fc60007810000 */
[----:B------:R-:W2:Y:S04]  /*27a0*/  SHFL.BFLY PT, R132, R15, 0x1, 0x1f ;  /* 0x0c201f000f847f89 */ /* 0x000ea800000e0000 */
[----:B------:R-:W3:Y:S04]  /*27b0*/  SHFL.BFLY PT, R3, R4, 0x1, 0x1f ;  /* 0x0c201f0004037f89 */ /* 0x000ee800000e0000 */
[----:B------:R-:W-:Y:S04]  /*27c0*/  LDSM.16.MT88.4 R76, [R190+0x14000] ;  /* 0x01400000be4c783b */ /* 0x000fe80000004200 */
[----:B------:R-:W-:Y:S04]  /*27d0*/  LDSM.16.MT88.4 R92, [R188+0x14000] ;  /* 0x01400000bc5c783b */ /* 0x000fe80000004200 */
[----:B------:R-:W-:Y:S04]  /*27e0*/  LDSM.16.MT88.4 R100, [R192+0x16000] ;  /* 0x01600000c064783b */ /* 0x000fe80000004200 */
[----:B------:R-:W-:Y:S01]  /*27f0*/  LDSM.16.MT88.4 R124, [R190+0x16000] ;  /* 0x01600000be7c783b */ /* 0x000fe20000004200 */
[----:B--2---:R-:W-:-:S03]  /*2800*/  FMNMX.FTZ R132, R15, R132, !PT ;  /* 0x000000840f847209 */ /* 0x004fc60007810000 */
[----:B------:R-:W-:Y:S01]  /*2810*/  LDSM.16.MT88.4 R112, [R189+0x16000] ;  /* 0x01600000bd70783b */ /* 0x000fe20000004200 */
[----:B---3--:R-:W-:Y:S01]  /*2820*/  FMNMX.FTZ R3, R4, R3, !PT ;  /* 0x0000000304037209 */ /* 0x008fe20007810000 */
[C---:B------:R-:W-:Y:S01]  /*2830*/  FMUL.FTZ R168, R132.reuse, c[0x0][0x23c] ;  /* 0x00008f0084a87a20 */ /* 0x040fe20000410000 */
[----:B------:R-:W-:Y:S01]  /*2840*/  FSETP.NEU.FTZ.AND P1, PT, R132, -INF , PT ;  /* 0xff8000008400780b */ /* 0x000fe20003f3d000 */
[----:B-1----:R-:W-:Y:S02]  /*2850*/  LDSM.16.MT88.4 R20, [R192+0x12800] ;  /* 0x01280000c014783b */ /* 0x002fe40000004200 */
[C---:B------:R-:W-:Y:S01]  /*2860*/  FMUL.FTZ R161, R3.reuse, c[0x0][0x23c] ;  /* 0x00008f0003a17a20 */ /* 0x040fe20000410000 */
[----:B------:R-:W-:Y:S01]  /*2870*/  FSEL R168, R168, RZ, P1 ;  /* 0x000000ffa8a87208 */ /* 0x000fe20000800000 */
[----:B------:R-:W-:Y:S01]  /*2880*/  LDSM.16.MT88.4 R136, [R190+0x12800] ;  /* 0x01280000be88783b */ /* 0x000fe20000004200 */
[----:B------:R-:W-:-:S03]  /*2890*/  FSETP.NEU.FTZ.AND P1, PT, R3, -INF , PT ;  /* 0xff8000000300780b */ /* 0x000fc60003f3d000 */
[--C-:B------:R-:W-:Y:S01]  /*28a0*/  FFMA.FTZ R152, R25, c[0x0][0x23c], -R168.reuse ;  /* 0x00008f0019987a23 */ /* 0x100fe200000108a8 */
[----:B------:R-:W-:Y:S01]  /*28b0*/  FSEL R161, R161, RZ, P1 ;  /* 0x000000ffa1a17208 */ /* 0x000fe20000800000 */
[--C-:B------:R-:W-:Y:S01]  /*28c0*/  FFMA.FTZ R151, R45, c[0x0][0x23c], -R168.reuse ;  /* 0x00008f002d977a23 */ /* 0x100fe200000108a8 */
[----:B------:R-:W-:Y:S01]  /*28d0*/  LDSM.16.MT88.4 R32, [R189+0x12800] ;  /* 0x01280000bd20783b */ /* 0x000fe20000004200 */
[--C-:B------:R-:W-:Y:S02]  /*28e0*/  FFMA.FTZ R150, R27, c[0x0][0x23c], -R168.reuse ;  /* 0x00008f001b967a23 */ /* 0x100fe400000108a8 */
[----:B------:R-:W-:Y:S01]  /*28f0*/  FFMA.FTZ R145, R57, c[0x0][0x23c], -R168 ;  /* 0x00008f0039917a23 */ /* 0x000fe200000108a8 */
[----:B------:R-:W-:Y:S01]  /*2900*/  MUFU.EX2 R152, R152 ;  /* 0x0000009800987308 */ /* 0x000fe20000000800 */
[--C-:B------:R-:W-:Y:S01]  /*2910*/  FFMA.FTZ R153, R46, c[0x0][0x23c], -R161.reuse ;  /* 0x00008f002e997a23 */ /* 0x100fe200000108a1 */
[----:B------:R-:W-:Y:S01]  /*2920*/  LDSM.16.MT88.4 R28, [R188+0x12800] ;  /* 0x01280000bc1c783b */ /* 0x000fe20000004200 */
[----:B------:R-:W-:-:S02]  /*2930*/  FFMA.FTZ R154, R47, c[0x0][0x23c], -R161 ;  /* 0x00008f002f9a7a23 */ /* 0x000fc400000108a1 */
[--C-:B------:R-:W-:Y:S01]  /*2940*/  FFMA.FTZ R155, R58, c[0x0][0x23c], -R161.reuse ;  /* 0x00008f003a9b7a23 */ /* 0x100fe200000108a1 */
[----:B------:R-:W1:Y:S01]  /*2950*/  LDSM.16.MT88.4 R44, [R190+0x12000] ;  /* 0x01200000be2c783b */ /* 0x000e620000004200 */
[--C-:B------:R-:W-:Y:S01]  /*2960*/  FFMA.FTZ R146, R6, c[0x0][0x23c], -R161.reuse ;  /* 0x00008f0006927a23 */ /* 0x100fe200000108a1 */
[----:B------:R-:W2:Y:S01]  /*2970*/  MUFU.EX2 R151, R151 ;  /* 0x0000009700977308 */ /* 0x000ea20000000800 */
[--C-:B------:R-:W-:Y:S01]  /*2980*/  FFMA.FTZ R148, R11, c[0x0][0x23c], -R168.reuse ;  /* 0x00008f000b947a23 */ /* 0x100fe200000108a8 */
[----:B------:R-:W3:Y:S01]  /*2990*/  LDSM.16.MT88.4 R4, [R188+0x16000] ;  /* 0x01600000bc04783b */ /* 0x000ee20000004200 */
[--C-:B------:R-:W-:Y:S02]  /*29a0*/  FFMA.FTZ R144, R9, c[0x0][0x23c], -R168.reuse ;  /* 0x00008f0009907a23 */ /* 0x100fe400000108a8 */
[----:B------:R-:W-:Y:S01]  /*29b0*/  FFMA.FTZ R133, R17, c[0x0][0x23c], -R168 ;  /* 0x00008f0011857a23 */ /* 0x000fe200000108a8 */
[----:B------:R-:W-:Y:S01]  /*29c0*/  LDSM.16.MT88.4 R24, [R190+0x14800] ;  /* 0x01480000be18783b */ /* 0x000fe20000004200 */
[--C-:B------:R-:W-:Y:S01]  /*29d0*/  FFMA.FTZ R149, R10, c[0x0][0x23c], -R161.reuse ;  /* 0x00008f000a957a23 */ /* 0x100fe200000108a1 */
[----:B------:R-:W-:Y:S01]  /*29e0*/  MUFU.EX2 R150, R150 ;  /* 0x0000009600967308 */ /* 0x000fe20000000800 */
[----:B------:R-:W-:-:S02]  /*29f0*/  FFMA.FTZ R147, R18, c[0x0][0x23c], -R161 ;  /* 0x00008f0012937a23 */ /* 0x000fc400000108a1 */
[--C-:B------:R-:W-:Y:S01]  /*2a00*/  FFMA.FTZ R0, R8, c[0x0][0x23c], -R161.reuse ;  /* 0x00008f0008007a23 */ /* 0x100fe200000108a1 */
[----:B------:R-:W-:Y:S01]  /*2a10*/  LDSM.16.MT88.4 R16, [R189+0x14800] ;  /* 0x01480000bd10783b */ /* 0x000fe20000004200 */
[--C-:B------:R-:W-:Y:S02]  /*2a20*/  FFMA.FTZ R135, R13, c[0x0][0x23c], -R168.reuse ;  /* 0x00008f000d877a23 */ /* 0x100fe400000108a8 */
[----:B------:R-:W-:Y:S01]  /*2a30*/  FFMA.FTZ R134, R12, c[0x0][0x23c], -R161 ;  /* 0x00008f000c867a23 */ /* 0x000fe200000108a1 */
[----:B------:R-:W4:Y:S01]  /*2a40*/  MUFU.EX2 R145, R145 ;  /* 0x0000009100917308 */ /* 0x000f220000000800 */
[----:B------:R-:W5:Y:S01]  /*2a50*/  LDSM.16.MT88.4 R8, [R192+0x14800] ;  /* 0x01480000c008783b */ /* 0x000f620000004200 */
[----:B--2---:R-:W-:Y:S01]  /*2a60*/  F2FP.PACK_AB R116, R151, R152 ;  /* 0x000000989774723e */ /* 0x004fe200000000ff */
[--C-:B------:R-:W-:Y:S02]  /*2a70*/  FFMA.FTZ R156, R165, c[0x0][0x23c], -R168.reuse ;  /* 0x00008f00a59c7a23 */ /* 0x100fe400000108a8 */
[----:B------:R-:W2:Y:S01]  /*2a80*/  LDSM.16.MT88.4 R12, [R188+0x14800] ;  /* 0x01480000bc0c783b */ /* 0x000ea20000004200 */
[----:B------:R-:W-:-:S02]  /*2a90*/  FFMA.FTZ R158, R163, c[0x0][0x23c], -R168 ;  /* 0x00008f00a39e7a23 */ /* 0x000fc400000108a8 */
[----:B------:R-:W-:Y:S01]  /*2aa0*/  MUFU.EX2 R153, R153 ;  /* 0x0000009900997308 */ /* 0x000fe20000000800 */
[--C-:B------:R-:W-:Y:S02]  /*2ab0*/  FFMA.FTZ R159, R159, c[0x0][0x23c], -R168.reuse ;  /* 0x00008f009f9f7a23 */ /* 0x100fe400000108a8 */
[----:B------:R-:W-:Y:S02]  /*2ac0*/  FFMA.FTZ R157, R157, c[0x0][0x23c], -R168 ;  /* 0x00008f009d9d7a23 */ /* 0x000fe400000108a8 */
[--C-:B------:R-:W-:Y:S02]  /*2ad0*/  FFMA.FTZ R162, R162, c[0x0][0x23c], -R161.reuse ;  /* 0x00008f00a2a27a23 */ /* 0x100fe400000108a1 */
[--C-:B------:R-:W-:Y:S01]  /*2ae0*/  FFMA.FTZ R163, R172, c[0x0][0x23c], -R161.reuse ;  /* 0x00008f00aca37a23 */ /* 0x100fe200000108a1 */
[----:B------:R-:W1:Y:S01]  /*2af0*/  MUFU.EX2 R154, R154 ;  /* 0x0000009a009a7308 */ /* 0x000e620000000800 */
[----:B----4-:R-:W-:Y:S01]  /*2b00*/  F2FP.PACK_AB R118, R145, R150 ;  /* 0x000000969176723e */ /* 0x010fe200000000ff */
[----:B------:R-:W-:-:S02]  /*2b10*/  FFMA.FTZ R164, R164, c[0x0][0x23c], -R161 ;  /* 0x00008f00a4a47a23 */ /* 0x000fc400000108a1 */
[--C-:B------:R-:W-:Y:S02]  /*2b20*/  FFMA.FTZ R165, R170, c[0x0][0x23c], -R161.reuse ;  /* 0x00008f00aaa57a23 */ /* 0x100fe400000108a1 */
[--C-:B------:R-:W-:Y:S02]  /*2b30*/  FFMA.FTZ R170, R167, c[0x0][0x23c], -R168.reuse ;  /* 0x00008f00a7aa7a23 */ /* 0x100fe400000108a8 */
[----:B------:R-:W-:Y:S01]  /*2b40*/  MUFU.EX2 R155, R155 ;  /* 0x0000009b009b7308 */ /* 0x000fe20000000800 */
[--C-:B------:R-:W-:Y:S02]  /*2b50*/  FFMA.FTZ R169, R169, c[0x0][0x23c], -R168.reuse ;  /* 0x00008f00a9a97a23 */ /* 0x100fe400000108a8 */
[--C-:B------:R-:W-:Y:S02]  /*2b60*/  FFMA.FTZ R167, R143, c[0x0][0x23c], -R168.reuse ;  /* 0x00008f008fa77a23 */ /* 0x100fe400000108a8 */
[----:B------:R-:W-:Y:S02]  /*2b70*/  FFMA.FTZ R168, R141, c[0x0][0x23c], -R168 ;  /* 0x00008f008da87a23 */ /* 0x000fe400000108a8 */
[--C-:B------:R-:W-:Y:S01]  /*2b80*/  FFMA.FTZ R166, R166, c[0x0][0x23c], -R161.reuse ;  /* 0x00008f00a6a67a23 */ /* 0x100fe200000108a1 */
[----:B------:R-:W4:Y:S01]  /*2b90*/  MUFU.EX2 R146, R146 ;  /* 0x0000009200927308 */ /* 0x000f220000000800 */
[----:B-1----:R-:W-:Y:S01]  /*2ba0*/  F2FP.PACK_AB R117, R154, R153 ;  /* 0x000000999a75723e */ /* 0x002fe200000000ff */
[----:B------:R-:W-:-:S02]  /*2bb0*/  FFMA.FTZ R171, R142, c[0x0][0x23c], -R161 ;  /* 0x00008f008eab7a23 */ /* 0x000fc400000108a1 */
[--C-:B------:R-:W-:Y:S02]  /*2bc0*/  FFMA.FTZ R172, R140, c[0x0][0x23c], -R161.reuse ;  /* 0x00008f008cac7a23 */ /* 0x100fe400000108a1 */
[----:B------:R-:W-:Y:S01]  /*2bd0*/  FFMA.FTZ R219, R160, c[0x0][0x23c], -R161 ;  /* 0x00008f00a0db7a23 */ /* 0x000fe200000108a1 */
[----:B------:R-:W-:Y:S01]  /*2be0*/  LDSM.16.MT88.4 R140, [R190+0x13800] ;  /* 0x01380000be8c783b */ /* 0x000fe20000004200 */
[----:B------:R-:W-:Y:S01]  /*2bf0*/  MUFU.EX2 R148, R148 ;  /* 0x0000009400947308 */ /* 0x000fe20000000800 */
[----:B------:R-:W-:Y:S02]  /*2c00*/  FADD.FTZ R151, R152, R151 ;  /* 0x0000009798977221 */ /* 0x000fe40000010000 */
[----:B------:R-:W-:Y:S02]  /*2c10*/  FADD.FTZ R154, R153, R154 ;  /* 0x0000009a999a7221 */ /* 0x000fe40000010000 */
[----:B------:R-:W-:Y:S01]  /*2c20*/  FADD.FTZ R150, R150, R151 ;  /* 0x0000009796967221 */ /* 0x000fe20000010000 */
[----:B----4-:R-:W-:-:S02]  /*2c30*/  F2FP.PACK_AB R119, R146, R155 ;  /* 0x0000009b9277723e */ /* 0x010fc400000000ff */
[----:B------:R-:W1:Y:S01]  /*2c40*/  MUFU.EX2 R135, R135 ;  /* 0x0000008700877308 */ /* 0x000e620000000800 */
[----:B------:R-:W-:Y:S02]  /*2c50*/  FADD.FTZ R155, R155, R154 ;  /* 0x0000009a9b9b7221 */ /* 0x000fe40000010000 */
[----:B------:R-:W-:Y:S02]  /*2c60*/  FADD.FTZ R145, R145, R150 ;  /* 0x0000009691917221 */ /* 0x000fe40000010000 */
[----:B------:R-:W-:Y:S01]  /*2c70*/  FADD.FTZ R146, R146, R155 ;  /* 0x0000009b92927221 */ /* 0x000fe20000010000 */
[C---:B------:R-:W-:Y:S02]  /*2c80*/  HMMA.16816.F32 R64, R116.reuse, R68, RZ ;  /* 0x000000447440723c */ /* 0x040fe400000018ff */
[----:B------:R-:W-:Y:S06]  /*2c90*/  MUFU.EX2 R144, R144 ;  /* 0x0000009000907308 */ /* 0x000fec0000000800 */
[C---:B------:R-:W-:Y:S02]  /*2ca0*/  HMMA.16816.F32 R80, R116.reuse, R84, RZ ;  /* 0x000000547450723c */ /* 0x040fe400000018ff */
[----:B------:R-:W-:Y:S06]  /*2cb0*/  MUFU.EX2 R133, R133 ;  /* 0x0000008500857308 */ /* 0x000fec0000000800 */
[C---:B------:R-:W-:Y:S02]  /*2cc0*/  HMMA.16816.F32 R68, R116.reuse, R70, RZ ;  /* 0x000000467444723c */ /* 0x040fe400000018ff */
[----:B------:R-:W-:Y:S06]  /*2cd0*/  MUFU.EX2 R149, R149 ;  /* 0x0000009500957308 */ /* 0x000fec0000000800 */
[C---:B------:R-:W-:Y:S02]  /*2ce0*/  HMMA.16816.F32 R84, R116.reuse, R86, RZ ;  /* 0x000000567454723c */ /* 0x040fe400000018ff */
[----:B------:R-:W4:Y:S06]  /*2cf0*/  MUFU.EX2 R134, R134 ;  /* 0x0000008600867308 */ /* 0x000f2c0000000800 */
[C---:B------:R-:W-:Y:S02]  /*2d00*/  HMMA.16816.F32 R128, R116.reuse, R36, RZ ;  /* 0x000000247480723c */ /* 0x040fe400000018ff */
[----:B------:R-:W-:Y:S06]  /*2d10*/  MUFU.EX2 R147, R147 ;  /* 0x0000009300937308 */ /* 0x000fec0000000800 */
[C---:B------:R-:W-:Y:S02]  /*2d20*/  HMMA.16816.F32 R40, R116.reuse, R44, RZ ;  /* 0x0000002c7428723c */ /* 0x040fe400000018ff */
[----:B------:R-:W1:Y:S06]  /*2d30*/  MUFU.EX2 R0, R0 ;  /* 0x0000000000007308 */ /* 0x000e6c0000000800 */
[C---:B------:R-:W-:Y:S02]  /*2d40*/  HMMA.16816.F32 R48, R116.reuse, R52, RZ ;  /* 0x000000347430723c */ /* 0x040fe400000018ff */
[----:B------:R-:W-:Y:S06]  /*2d50*/  MUFU.EX2 R156, R156 ;  /* 0x0000009c009c7308 */ /* 0x000fec0000000800 */
[C---:B------:R-:W-:Y:S02]  /*2d60*/  HMMA.16816.F32 R56, R116.reuse, R60, RZ ;  /* 0x0000003c7438723c */ /* 0x040fe400000018ff */
[----:B------:R-:W1:Y:S06]  /*2d70*/  MUFU.EX2 R159, R159 ;  /* 0x0000009f009f7308 */ /* 0x000e6c0000000800 */
[C---:B------:R-:W-:Y:S02]  /*2d80*/  HMMA.16816.F32 R72, R116.reuse, R76, RZ ;  /* 0x0000004c7448723c */ /* 0x040fe400000018ff */
[----:B------:R-:W-:Y:S06]  /*2d90*/  MUFU.EX2 R157, R157 ;  /* 0x0000009d009d7308 */ /* 0x000fec0000000800 */
[C---:B------:R-:W-:Y:S02]  /*2da0*/  HMMA.16816.F32 R88, R116.reuse, R92, RZ ;  /* 0x0000005c7458723c */ /* 0x040fe400000018ff */
[----:B------:R-:W-:Y:S06]  /*2db0*/  MUFU.EX2 R158, R158 ;  /* 0x0000009e009e7308 */ /* 0x000fec0000000800 */
        /* <DEDUP_REMOVED lines=23> */
[----:B------:R-:W2:Y:S06]  /*2f30*/  MUFU.EX2 R219, R219 ;  /* 0x000000db00db7308 */ /* 0x000eac0000000800 */
[C---:B---3--:R-:W-:Y:S07]  /*2f40*/  HMMA.16816.F32 R120, R116.reuse, R4, RZ ;  /* 0x000000047478723c */ /* 0x048fee00000018ff */
[----:B-1----:R-:W-:Y:S01]  /*2f50*/  F2FP.PACK_AB R4, R135, R148 ;  /* 0x000000948704723e */ /* 0x002fe200000000ff */
[----:B------:R-:W-:Y:S01]  /*2f60*/  HMMA.16816.F32 R116, R116, R6, RZ ;  /* 0x000000067474723c */ /* 0x000fe200000018ff */
[----:B----4-:R-:W-:Y:S01]  /*2f70*/  F2FP.PACK_AB R5, R134, R149 ;  /* 0x000000958605723e */ /* 0x010fe200000000ff */
[----:B------:R-:W-:-:S02]  /*2f80*/  FADD.FTZ R148, R148, R145 ;  /* 0x0000009194947221 */ /* 0x000fc40000010000 */
[----:B------:R-:W-:Y:S02]  /*2f90*/  FADD.FTZ R149, R149, R146 ;  /* 0x0000009295957221 */ /* 0x000fe40000010000 */
[----:B------:R-:W-:Y:S01]  /*2fa0*/  FADD.FTZ R135, R135, R148 ;  /* 0x0000009487877221 */ /* 0x000fe20000010000 */
[----:B------:R-:W-:Y:S01]  /*2fb0*/  F2FP.PACK_AB R6, R133, R144 ;  /* 0x000000908506723e */ /* 0x000fe200000000ff */
[----:B------:R-:W-:Y:S01]  /*2fc0*/  FADD.FTZ R134, R134, R149 ;  /* 0x0000009586867221 */ /* 0x000fe20000010000 */
[----:B------:R-:W-:Y:S01]  /*2fd0*/  F2FP.PACK_AB R7, R0, R147 ;  /* 0x000000930007723e */ /* 0x000fe200000000ff */
[----:B------:R-:W-:Y:S02]  /*2fe0*/  FADD.FTZ R144, R144, R135 ;  /* 0x0000008790907221 */ /* 0x000fe40000010000 */
[----:B------:R-:W-:Y:S02]  /*2ff0*/  FADD.FTZ R147, R147, R134 ;  /* 0x0000008693937221 */ /* 0x000fe40000010000 */
[----:B------:R-:W-:-:S02]  /*3000*/  FADD.FTZ R133, R133, R144 ;  /* 0x0000009085857221 */ /* 0x000fc40000010000 */
[----:B-----5:R-:W-:Y:S01]  /*3010*/  HMMA.16816.F32 R64, R4, R8, R64 ;  /* 0x000000080440723c */ /* 0x020fe20000001840 */
[----:B------:R-:W-:-:S07]  /*3020*/  FADD.FTZ R147, R0, R147 ;  /* 0x0000009300937221 */ /* 0x000fce0000010000 */
[C---:B------:R-:W-:Y:S01]  /*3030*/  HMMA.16816.F32 R68, R4.reuse, R10, R68 ;  /* 0x0000000a0444723c */ /* 0x040fe20000001844 */
[----:B------:R-:W1:Y:S07]  /*3040*/  LDSM.16.MT88.4 R8, [R190+0x16800] ;  /* 0x01680000be08783b */ /* 0x000e6e0000004200 */
[C---:B------:R-:W-:Y:S08]  /*3050*/  HMMA.16816.F32 R80, R4.reuse, R16, R80 ;  /* 0x000000100450723c */ /* 0x040ff00000001850 */
[C---:B------:R-:W-:Y:S01]  /*3060*/  HMMA.16816.F32 R84, R4.reuse, R18, R84 ;  /* 0x000000120454723c */ /* 0x040fe20000001854 */
[----:B------:R-:W3:Y:S07]  /*3070*/  LDSM.16.MT88.4 R16, [R189+0x16800] ;  /* 0x01680000bd10783b */ /* 0x000eee0000004200 */
[C---:B------:R-:W-:Y:S08]  /*3080*/  HMMA.16816.F32 R128, R4.reuse, R20, R128 ;  /* 0x000000140480723c */ /* 0x040ff00000001880 */
[C---:B------:R-:W-:Y:S01]  /*3090*/  HMMA.16816.F32 R36, R4.reuse, R22, R36 ;  /* 0x000000160424723c */ /* 0x040fe20000001824 */
[----:B------:R-:W4:Y:S07]  /*30a0*/  LDSM.16.MT88.4 R20, [R192+0x16800] ;  /* 0x01680000c014783b */ /* 0x000f2e0000004200 */
[C---:B--2---:R-:W-:Y:S08]  /*30b0*/  HMMA.16816.F32 R88, R4.reuse, R12, R88 ;  /* 0x0000000c0458723c */ /* 0x044ff00000001858 */
[C---:B------:R-:W-:Y:S01]  /*30c0*/  HMMA.16816.F32 R92, R4.reuse, R14, R92 ;  /* 0x0000000e045c723c */ /* 0x040fe2000000185c */
[----:B------:R-:W2:Y:S07]  /*30d0*/  LDSM.16.MT88.4 R12, [R188+0x16800] ;  /* 0x01680000bc0c783b */ /* 0x000eae0000004200 */
[C---:B-1----:R-:W-:Y:S08]  /*30e0*/  HMMA.16816.F32 R104, R4.reuse, R8, R104 ;  /* 0x000000080468723c */ /* 0x042ff00000001868 */
[C---:B------:R-:W-:Y:S01]  /*30f0*/  HMMA.16816.F32 R124, R4.reuse, R10, R124 ;  /* 0x0000000a047c723c */ /* 0x040fe2000000187c */
[----:B------:R-:W1:Y:S07]  /*3100*/  LDSM.16.MT88.4 R8, [R192+0x13000] ;  /* 0x01300000c008783b */ /* 0x000e6e0000004200 */
[C---:B---3--:R-:W-:Y:S08]  /*3110*/  HMMA.16816.F32 R108, R4.reuse, R16, R108 ;  /* 0x00000010046c723c */ /* 0x048ff0000000186c */
[C---:B------:R-:W-:Y:S01]  /*3120*/  HMMA.16816.F32 R112, R4.reuse, R18, R112 ;  /* 0x000000120470723c */ /* 0x040fe20000001870 */
[----:B------:R-:W3:Y:S07]  /*3130*/  LDSM.16.MT88.4 R16, [R190+0x13000] ;  /* 0x01300000be10783b */ /* 0x000eee0000004200 */
[C---:B------:R-:W-:Y:S08]  /*3140*/  HMMA.16816.F32 R40, R4.reuse, R136, R40 ;  /* 0x000000880428723c */ /* 0x040ff00000001828 */
[C---:B------:R-:W-:Y:S01]  /*3150*/  HMMA.16816.F32 R44, R4.reuse, R138, R44 ;  /* 0x0000008a042c723c */ /* 0x040fe2000000182c */
[----:B------:R-:W-:Y:S07]  /*3160*/  LDSM.16.MT88.4 R136, [R189+0x13800] ;  /* 0x01380000bd88783b */ /* 0x000fee0000004200 */
        /* <DEDUP_REMOVED lines=9> */
[C---:B----4-:R-:W-:Y:S08]  /*3200*/  HMMA.16816.F32 R96, R4.reuse, R20, R96 ;  /* 0x000000140460723c */ /* 0x050ff00000001860 */
[C---:B------:R-:W-:Y:S01]  /*3210*/  HMMA.16816.F32 R100, R4.reuse, R22, R100 ;  /* 0x000000160464723c */ /* 0x040fe20000001864 */
[----:B------:R-:W-:Y:S07]  /*3220*/  LDSM.16.MT88.4 R20, [R192+0x17000] ;  /* 0x01700000c014783b */ /* 0x000fee0000004200 */
[C---:B--2---:R-:W-:Y:S08]  /*3230*/  HMMA.16816.F32 R120, R4.reuse, R12, R120 ;  /* 0x0000000c0478723c */ /* 0x044ff00000001878 */
[----:B------:R-:W-:Y:S01]  /*3240*/  HMMA.16816.F32 R116, R4, R14, R116 ;  /* 0x0000000e0474723c */ /* 0x000fe20000001874 */
[----:B------:R-:W2:Y:S06]  /*3250*/  LDSM.16.MT88.4 R12, [R192+0x15000] ;  /* 0x01500000c00c783b */ /* 0x000eac0000004200 */
[----:B------:R-:W-:Y:S01]  /*3260*/  F2FP.PACK_AB R4, R159, R156 ;  /* 0x0000009c9f04723e */ /* 0x000fe200000000ff */
[----:B------:R-:W-:Y:S01]  /*3270*/  FADD.FTZ R156, R156, R133 ;  /* 0x000000859c9c7221 */ /* 0x000fe20000010000 */
[----:B------:R-:W-:Y:S01]  /*3280*/  F2FP.PACK_AB R5, R163, R162 ;  /* 0x000000a2a305723e */ /* 0x000fe200000000ff */
[----:B------:R-:W-:Y:S01]  /*3290*/  FADD.FTZ R162, R162, R147 ;  /* 0x00000093a2a27221 */ /* 0x000fe20000010000 */
[----:B------:R-:W-:Y:S01]  /*32a0*/  F2FP.PACK_AB R6, R158, R157 ;  /* 0x0000009d9e06723e */ /* 0x000fe200000000ff */
[----:B------:R-:W-:Y:S01]  /*32b0*/  FADD.FTZ R156, R159, R156 ;  /* 0x0000009c9f9c7221 */ /* 0x000fe20000010000 */
[----:B------:R-:W-:Y:S01]  /*32c0*/  F2FP.PACK_AB R7, R165, R164 ;  /* 0x000000a4a507723e */ /* 0x000fe200000000ff */
[----:B------:R-:W-:-:S02]  /*32d0*/  FADD.FTZ R163, R163, R162 ;  /* 0x000000a2a3a37221 */ /* 0x000fc40000010000 */
[----:B------:R-:W-:Y:S02]  /*32e0*/  FADD.FTZ R157, R157, R156 ;  /* 0x0000009c9d9d7221 */ /* 0x000fe40000010000 */
[----:B------:R-:W-:Y:S02]  /*32f0*/  FADD.FTZ R164, R164, R163 ;  /* 0x000000a3a4a47221 */ /* 0x000fe40000010000 */
[----:B-1----:R-:W-:Y:S01]  /*3300*/  HMMA.16816.F32 R128, R4, R8, R128 ;  /* 0x000000080480723c */ /* 0x002fe20000001880 */
[----:B------:R-:W-:Y:S02]  /*3310*/  FADD.FTZ R158, R158, R157 ;  /* 0x0000009d9e9e7221 */ /* 0x000fe40000010000 */
[----:B------:R-:W-:-:S05]  /*3320*/  FADD.FTZ R165, R165, R164 ;  /* 0x000000a4a5a57221 */ /* 0x000fca0000010000 */
[C---:B------:R-:W-:Y:S01]  /*3330*/  HMMA.16816.F32 R36, R4.reuse, R10, R36 ;  /* 0x0000000a0424723c */ /* 0x040fe20000001824 */
[----:B------:R-:W1:Y:S07]  /*3340*/  LDSM.16.MT88.4 R8, [R189+0x15000] ;  /* 0x01500000bd08783b */ /* 0x000e6e0000004200 */
[C---:B---3--:R-:W-:Y:S08]  /*3350*/  HMMA.16816.F32 R40, R4.reuse, R16, R40 ;  /* 0x000000100428723c */ /* 0x048ff00000001828 */
[C---:B------:R-:W-:Y:S01]  /*3360*/  HMMA.16816.F32 R44, R4.reuse, R18, R44 ;  /* 0x00000012042c723c */ /* 0x040fe2000000182c */
[----:B------:R-:W3:Y:S07]  /*3370*/  LDSM.16.MT88.4 R16, [R188+0x15000] ;  /* 0x01500000bc10783b */ /* 0x000eee0000004200 */
[C---:B--2---:R-:W-:Y:S08]  /*3380*/  HMMA.16816.F32 R64, R4.reuse, R12, R64 ;  /* 0x0000000c0440723c */ /* 0x044ff00000001840 */
[C---:B------:R-:W-:Y:S01]  /*3390*/  HMMA.16816.F32 R68, R4.reuse, R14, R68 ;  /* 0x0000000e0444723c */ /* 0x040fe20000001844 */
[----:B------:R-:W2:Y:S07]  /*33a0*/  LDSM.16.MT88.4 R12, [R190+0x17000] ;  /* 0x01700000be0c783b */ /* 0x000eae0000004200 */
[C---:B------:R-:W-:Y:S08]  /*33b0*/  HMMA.16816.F32 R96, R4.reuse, R20, R96 ;  /* 0x000000140460723c */ /* 0x040ff00000001860 */
[C---:B-1----:R-:W-:Y:S08]  /*33c0*/  HMMA.16816.F32 R80, R4.reuse, R8, R80 ;  /* 0x000000080450723c */ /* 0x042ff00000001850 */
        /* <DEDUP_REMOVED lines=8> */
[C---:B------:R-:W-:Y:S01]  /*3450*/  HMMA.16816.F32 R100, R4.reuse, R22, R100 ;  /* 0x000000160464723c */ /* 0x040fe20000001864 */
[----:B------:R-:W-:Y:S07]  /*3460*/  LDSM.16.MT88.4 R20, [R188+0x15800] ;  /* 0x01580000bc14783b */ /* 0x000fee0000004200 */
        /* <DEDUP_REMOVED lines=8> */
[----:B------:R-:W4:Y:S07]  /*34f0*/  LDSM.16.MT88.4 R32, [R188+0x13800] ;  /* 0x01380000bc20783b */ /* 0x000f2e0000004200 */
[C---:B------:R-:W-:Y:S08]  /*3500*/  HMMA.16816.F32 R56, R4.reuse, R28, R56 ;  /* 0x0000001c0438723c */ /* 0x040ff00000001838 */
[C---:B------:R-:W-:Y:S01]  /*3510*/  HMMA.16816.F32 R60, R4.reuse, R30, R60 ;  /* 0x0000001e043c723c */ /* 0x040fe2000000183c */
[----:B------:R-:W5:Y:S07]  /*3520*/  LDSM.16.MT88.4 R28, [R190+0x15800] ;  /* 0x01580000be1c783b */ /* 0x000f6e0000004200 */
[C---:B------:R-:W-:Y:S08]  /*3530*/  HMMA.16816.F32 R72, R4.reuse, R24, R72 ;  /* 0x000000180448723c */ /* 0x040ff00000001848 */
[----:B------:R-:W-:Y:S01]  /*3540*/  HMMA.16816.F32 R76, R4, R26, R76 ;  /* 0x0000001a044c723c */ /* 0x000fe2000000184c */
[----:B------:R-:W3:Y:S06]  /*3550*/  LDSM.16.MT88.4 R24, [R189+0x15800] ;  /* 0x01580000bd18783b */ /* 0x000eec0000004200 */
        /* <DEDUP_REMOVED lines=10> */
[----:B--2---:R-:W-:Y:S01]  /*3600*/  HMMA.16816.F32 R128, R4, R12, R128 ;  /* 0x0000000c0480723c */ /* 0x004fe20000001880 */
[----:B------:R-:W-:Y:S02]  /*3610*/  FADD.FTZ R221, R168, R167 ;  /* 0x000000a7a8dd7221 */ /* 0x000fe40000010000 */
[----:B------:R-:W-:-:S05]  /*3620*/  FADD.FTZ R219, R219, R172 ;  /* 0x000000acdbdb7221 */ /* 0x000fca0000010000 */
        /* <DEDUP_REMOVED lines=9> */
[C---:B------:R-:W-:Y:S08]  /*36c0*/  HMMA.16816.F32 R44, R4.reuse, R142, R44 ;  /* 0x0000008e042c723c */ /* 0x040ff0000000182c */
[C---:B------:R-:W-:Y:S08]  /*36d0*/  HMMA.16816.F32 R48, R4.reuse, R136, R48 ;  /* 0x000000880430723c */ /* 0x040ff00000001830 */
[C---:B------:R-:W-:Y:S08]  /*36e0*/  HMMA.16816.F32 R52, R4.reuse, R138, R52 ;  /* 0x0000008a0434723c */ /* 0x040ff00000001834 */
[C---:B----4-:R-:W-:Y:S08]  /*36f0*/  HMMA.16816.F32 R56, R4.reuse, R32, R56 ;  /* 0x000000200438723c */ /* 0x050ff00000001838 */
[C---:B------:R-:W-:Y:S08]  /*3700*/  HMMA.16816.F32 R60, R4.reuse, R34, R60 ;  /* 0x00000022043c723c */ /* 0x040ff0000000183c */
[C---:B-----5:R-:W-:Y:S08]  /*3710*/  HMMA.16816.F32 R72, R4.reuse, R28, R72 ;  /* 0x0000001c0448723c */ /* 0x060ff00000001848 */
[C---:B------:R-:W-:Y:S08]  /*3720*/  HMMA.16816.F32 R76, R4.reuse, R30, R76 ;  /* 0x0000001e044c723c */ /* 0x040ff0000000184c */
[C---:B------:R-:W-:Y:S08]  /*3730*/  HMMA.16816.F32 R80, R4.reuse, R24, R80 ;  /* 0x000000180450723c */ /* 0x040ff00000001850 */
[C---:B------:R-:W-:Y:S08]  /*3740*/  HMMA.16816.F32 R84, R4.reuse, R26, R84 ;  /* 0x0000001a0454723c */ /* 0x040ff00000001854 */
[C---:B------:R-:W-:Y:S08]  /*3750*/  HMMA.16816.F32 R88, R4.reuse, R20, R88 ;  /* 0x000000140458723c */ /* 0x040ff00000001858 */
[C---:B------:R-:W-:Y:S08]  /*3760*/  HMMA.16816.F32 R92, R4.reuse, R22, R92 ;  /* 0x00000016045c723c */ /* 0x040ff0000000185c */
[C---:B--2---:R-:W-:Y:S08]  /*3770*/  HMMA.16816.F32 R104, R4.reuse, R12, R104 ;  /* 0x0000000c0468723c */ /* 0x044ff00000001868 */
[C---:B------:R-:W-:Y:S08]  /*3780*/  HMMA.16816.F32 R124, R4.reuse, R14, R124 ;  /* 0x0000000e047c723c */ /* 0x040ff0000000187c */
[C---:B-1----:R-:W-:Y:S08]  /*3790*/  HMMA.16816.F32 R108, R4.reuse, R8, R108 ;  /* 0x00000008046c723c */ /* 0x042ff0000000186c */
[C---:B------:R-:W-:Y:S08]  /*37a0*/  HMMA.16816.F32 R112, R4.reuse, R10, R112 ;  /* 0x0000000a0470723c */ /* 0x040ff00000001870 */
[C---:B---3--:R-:W-:Y:S08]  /*37b0*/  HMMA.16816.F32 R120, R4.reuse, R16, R120 ;  /* 0x000000100478723c */ /* 0x048ff00000001878 */
[----:B------:R-:W-:Y:S01]  /*37c0*/  HMMA.16816.F32 R116, R4, R18, R116 ;  /* 0x000000120474723c */ /* 0x000fe20000001874 */
[----:B------:R-:W-:Y:S07]  /*37d0*/  @!P0 BRA `(.L_x_6) ;  /* 0x000026d000008947 */ /* 0x000fee0003800000 */
[----:B------:R-:W-:Y:S01]  /*37e0*/  ULDC.64 UR4, c[0x0][0x1a0] ;  /* 0x0000680000047ab9 */ /* 0x000fe20000000a00 */
[----:B------:R-:W-:Y:S01]  /*37f0*/  LEA.HI.SX32 R218, R2, 0xfffffffe, 0x1a ;  /* 0xfffffffe02da7811 */ /* 0x000fe200078fd2ff */
[----:B------:R-:W-:Y:S01]  /*3800*/  IMAD.MOV.U32 R0, RZ, RZ, R3 ;  /* 0x000000ffff007224 */ /* 0x000fe200078e0003 */
[----:B------:R-:W-:Y:S01]  /*3810*/  MOV R133, R132 ;  /* 0x0000008400857202 */ /* 0x000fe20000000f00 */
[----:B------:R-:W-:-:S02]  /*3820*/  USHF.L.U64.HI UR5, UR4, 0x6, UR5 ;  /* 0x0000000604057899 */ /* 0x000fc40008010205 */
[----:B------:R-:W-:Y:S01]  /*3830*/  USHF.L.U32 UR4, UR4, 0x6, URZ ;  /* 0x0000000604047899 */ /* 0x000fe2000800063f */
[----:B------:R-:W-:Y:S09]  /*3840*/  BRA `(.L_x_7) ;  /* 0x0000017000007947 */ /* 0x000ff20003800000 */
.L_x_9:
[----:B------:R-:W-:Y:S04]  /*3850*/  IADD3 R3, R218, -0x1, RZ ;  /* 0xffffffffda037810 */ /* 0x000fe80007ffe0ff */
[----:B------:R-:W-:Y:S01]  /*3860*/  SHF.R.S32.HI R2, RZ, 0x1f, R3 ;  /* 0x0000001fff027819 */ /* 0x000fe20000011403 */
[C---:B------:R-:W-:Y:S04]  /*3870*/  IMAD.WIDE.U32 R134, R3.reuse, c[0x0][0x198], RZ ;  /* 0x0000660003867a25 */ /* 0x040fe800078e00ff */
[----:B------:R-:W-:Y:S04]  /*3880*/  IMAD R2, R2, c[0x0][0x198], RZ ;  /* 0x0000660002027a24 */ /* 0x000fe800078e02ff */
[----:B------:R-:W-:Y:S01]  /*3890*/  IMAD R2, R3, c[0x0][0x19c], R2 ;  /* 0x0000670003027a24 */ /* 0x000fe200078e0202 */
[C---:B------:R-:W-:Y:S03]  /*38a0*/  LEA R3, P1, R134.reuse, R210, 0x6 ;  /* 0x000000d286037211 */ /* 0x040fe600078230ff */
[----:B------:R-:W-:Y:S01]  /*38b0*/  IMAD.IADD R135, R135, 0x1, R2 ;  /* 0x0000000187877824 */ /* 0x000fe200078e0202 */
[C---:B------:R-:W-:Y:S04]  /*38c0*/  LEA R136, P2, R3.reuse, c[0x0][0x168], 0x1 ;  /* 0x00005a0003887a11 */ /* 0x040fe800078408ff */
[----:B------:R-:W-:Y:S02]  /*38d0*/  LEA.HI.X R2, R134, R213, R135, 0x6, P1 ;  /* 0x000000d586027211 */ /* 0x000fe400008f3487 */
[----:B------:R-:W-:Y:S02]  /*38e0*/  IADD3 R138, P1, R202, R136, RZ ;  /* 0x00000088ca8a7210 */ /* 0x000fe40007f3e0ff */
[----:B------:R-:W-:Y:S05]  /*38f0*/  LEA.HI.X R137, R3, c[0x0][0x16c], R2, 0x1, P2 ;  /* 0x00005b0003897a11 */ /* 0x000fea00010f0c02 */
[----:B------:R-:W-:Y:S01]  /*3900*/  @!PT LDS RZ, [RZ] ;  /* 0x00000000fffff984 */ /* 0x000fe20000000800 */
[----:B------:R-:W-:Y:S01]  /*3910*/  @!PT LDS RZ, [RZ] ;  /* 0x00000000fffff984 */ /* 0x000fe20000000800 */
[----:B------:R-:W-:Y:S01]  /*3920*/  @!PT LDS RZ, [RZ] ;  /* 0x00000000fffff984 */ /* 0x000fe20000000800 */
[----:B------:R1:W-:Y:S01]  /*3930*/  LDGSTS.E.BYPASS.LTC128B.128 [R204+0xc000], [R136.64] ;  /* 0x0c00000088cc7fae */ /* 0x0003e2000b901d46 */
[----:B------:R-:W-:Y:S03]  /*3940*/  IMAD.X R139, R201, 0x1, R137, P1 ;  /* 0x00000001c98b7824 */ /* 0x000fe600008e0689 */
[----:B------:R1:W-:Y:S04]  /*3950*/  LDGSTS.E.BYPASS.LTC128B.128 [R204+0xe000], [R136.64+0x80] ;  /* 0x0e00008088cc7fae */ /* 0x0003e8000b901d46 */
[----:B------:R1:W-:Y:S04]  /*3960*/  LDGSTS.E.BYPASS.LTC128B.128 [R204+0x10000], [R136.64+0x100] ;  /* 0x1000010088cc7fae */ /* 0x0003e8000b901d46 */
[----:B------:R1:W-:Y:S04]  /*3970*/  LDGSTS.E.BYPASS.LTC128B.128 [R204+0xd000], [R138.64] ;  /* 0x0d0000008acc7fae */ /* 0x0003e8000b901d46 */
[----:B------:R1:W-:Y:S04]  /*3980*/  LDGSTS.E.BYPASS.LTC128B.128 [R204+0xf000], [R138.64+0x80] ;  /* 0x0f0000808acc7fae */ /* 0x0003e8000b901d46 */
[----:B------:R1:W-:Y:S04]  /*3990*/  LDGSTS.E.BYPASS.LTC128B.128 [R204+0x11000], [R138.64+0x100] ;  /* 0x110001008acc7fae */ /* 0x0003e8000b901d46 */
[----:B------:R-:W0:Y:S01]  /*39a0*/  LDGDEPBAR ;  /* 0x00000000000079af */ /* 0x000e220000000000 */
[----:B------:R-:W-:-:S05]  /*39b0*/  BRA `(.L_x_8) ;  /* 0x00000b7000007947 */ /* 0x000fca0003800000 */
.L_x_7:
[----:B------:R-:W-:Y:S01]  /*39c0*/  SHF.R.S32.HI R2, RZ, 0x1f, R218 ;  /* 0x0000001fff027819 */ /* 0x000fe200000114da */
[----:B------:R-:W-:Y:S04]  /*39d0*/  DEPBAR.LE SB0, 0x0 ;  /* 0x000080000000791a */ /* 0x000fe80000000000 */
[----:B------:R-:W-:Y:S01]  /*39e0*/  BAR.SYNC.DEFER_BLOCKING 0x0 ;  /* 0x0000000000007b1d */ /* 0x000fe20000010000 */
[----:B------:R-:W-:Y:S02]  /*39f0*/  IMAD R2, R2, c[0x0][0x1a0], RZ ;  /* 0x0000680002027a24 */ /* 0x000fe400078e02ff */
[C---:B------:R-:W-:Y:S04]  /*3a00*/  IMAD.WIDE.U32 R134, R218.reuse, c[0x0][0x1a0], RZ ;  /* 0x00006800da867a25 */ /* 0x040fe800078e00ff */
[----:B------:R-:W-:Y:S01]  /*3a10*/  IMAD R2, R218, c[0x0][0x1a4], R2 ;  /* 0x00006900da027a24 */ /* 0x000fe200078e0202 */
[C---:B------:R-:W-:Y:S03]  /*3a20*/  LEA R3, P0, R134.reuse, R208, 0x6 ;  /* 0x000000d086037211 */ /* 0x040fe600078030ff */
[----:B------:R-:W-:Y:S01]  /*3a30*/  IMAD.IADD R2, R135, 0x1, R2 ;  /* 0x0000000187027824 */ /* 0x000fe200078e0202 */
[C---:B------:R-:W-:Y:S04]  /*3a40*/  LEA R222, P1, R3.reuse, c[0x0][0x170], 0x1 ;  /* 0x00005c0003de7a11 */ /* 0x040fe800078208ff */
[----:B------:R-:W-:Y:S02]  /*3a50*/  LEA.HI.X R2, R134, R199, R2, 0x6, P0 ;  /* 0x000000c786027211 */ /* 0x000fe400000f3402 */
[----:B------:R-:W-:Y:S02]  /*3a60*/  IADD3 R134, P0, R222, UR4, RZ ;  /* 0x00000004de867c10 */ /* 0x000fe4000ff1e0ff */
[----:B------:R-:W-:Y:S04]  /*3a70*/  LEA.HI.X R223, R3, c[0x0][0x174], R2, 0x1, P1 ;  /* 0x00005d0003df7a11 */ /* 0x000fe800008f0c02 */
[----:B------:R-:W-:Y:S01]  /*3a80*/  IADD3.X R135, R223, UR5, RZ, P0, !PT ;  /* 0x00000005df877c10 */ /* 0x000fe200087fe4ff */
[----:B------:R-:W-:Y:S01]  /*3a90*/  @!PT LDS RZ, [RZ] ;  /* 0x00000000fffff984 */ /* 0x000fe20000000800 */
[----:B------:R-:W-:Y:S01]  /*3aa0*/  @!PT LDS RZ, [RZ] ;  /* 0x00000000fffff984 */ /* 0x000fe20000000800 */
[----:B------:R-:W-:Y:S01]  /*3ab0*/  @!PT LDS RZ, [RZ] ;  /* 0x00000000fffff984 */ /* 0x000fe20000000800 */
[----:B------:R1:W-:Y:S01]  /*3ac0*/  LDGSTS.E.BYPASS.LTC128B.128 [R204+0x12000], [R222.64] ;  /* 0x12000000decc7fae */ /* 0x0003e2000b901d46 */
[----:B------:R-:W-:Y:S03]  /*3ad0*/  ISETP.GT.AND P0, PT, R218, RZ, PT ;  /* 0x000000ffda00720c */ /* 0x000fe60003f04270 */
[----:B------:R1:W-:Y:S04]  /*3ae0*/  LDGSTS.E.BYPASS.LTC128B.128 [R204+0x14000], [R222.64+0x80] ;  /* 0x14000080decc7fae */ /* 0x0003e8000b901d46 */
[----:B------:R1:W-:Y:S04]  /*3af0*/  LDGSTS.E.BYPASS.LTC128B.128 [R204+0x16000], [R222.64+0x100] ;  /* 0x16000100decc7fae */ /* 0x0003e8000b901d46 */
[----:B------:R1:W-:Y:S04]  /*3b00*/  LDGSTS.E.BYPASS.LTC128B.128 [R204+0x13000], [R134.64] ;  /* 0x1300000086cc7fae */ /* 0x0003e8000b901d46 */
[----:B------:R1:W-:Y:S04]  /*3b10*/  LDGSTS.E.BYPASS.LTC128B.128 [R204+0x15000], [R134.64+0x80] ;  /* 0x1500008086cc7fae */ /* 0x0003e8000b901d46 */
[----:B------:R1:W-:Y:S04]  /*3b20*/  LDGSTS.E.BYPASS.LTC128B.128 [R204+0x17000], [R134.64+0x100] ;  /* 0x1700010086cc7fae */ /* 0x0003e8000b901d46 */
[----:B------:R-:W-:Y:S04]  /*3b30*/  LDSM.16.M88.4 R136, [R198] ;  /* 0x00000000c688783b */ /* 0x000fe80000000200 */
[----:B------:R-:W2:Y:S04]  /*3b40*/  LDSM.16.M88.4 R140, [R197+0xc000] ;  /* 0x00c00000c58c783b */ /* 0x000ea80000000200 */
[----:B------:R-:W3:Y:S04]  /*3b50*/  LDSM.16.M88.4 R144, [R197+0xc800] ;  /* 0x00c80000c590783b */ /* 0x000ee80000000200 */
[----:B------:R-:W4:Y:S04]  /*3b60*/  LDSM.16.M88.4 R148, [R197+0xd000] ;  /* 0x00d00000c594783b */ /* 0x000f280000000200 */
[----:B------:R-:W0:Y:S04]  /*3b70*/  LDGDEPBAR ;  /* 0x00000000000079af */ /* 0x000e280000000000 */
[----:B------:R-:W5:Y:S04]  /*3b80*/  LDSM.16.M88.4 R152, [R197+0xd800] ;  /* 0x00d80000c598783b */ /* 0x000f680000000200 */
[----:B------:R-:W-:Y:S04]  /*3b90*/  LDSM.16.M88.4 R156, [R196] ;  /* 0x00000000c49c783b */ /* 0x000fe80000000200 */
[----:B------:R-:W1:Y:S04]  /*3ba0*/  LDSM.16.M88.4 R160, [R195] ;  /* 0x00000000c3a0783b */ /* 0x000e680000000200 */
[----:B------:R-:W1:Y:S04]  /*3bb0*/  LDSM.16.M88.4 R164, [R187] ;  /* 0x00000000bba4783b */ /* 0x000e680000000200 */
[----:B------:R-:W1:Y:S04]  /*3bc0*/  LDSM.16.M88.4 R168, [R186] ;  /* 0x00000000baa8783b */ /* 0x000e680000000200 */
[----:B------:R-:W1:Y:S01]  /*3bd0*/  LDSM.16.M88.4 R172, [R185] ;  /* 0x00000000b9ac783b */ /* 0x000e620000000200 */
[C---:B--2---:R-:W-:Y:S08]  /*3be0*/  HMMA.16816.F32 R4, R136.reuse, R140, RZ ;  /* 0x0000008c8804723c */ /* 0x044ff000000018ff */
[C---:B------:R-:W-:Y:S01]  /*3bf0*/  HMMA.16816.F32 R8, R136.reuse, R142, RZ ;  /* 0x0000008e8808723c */ /* 0x040fe200000018ff */
[----:B------:R-:W-:Y:S07]  /*3c00*/  LDSM.16.M88.4 R140, [R194] ;  /* 0x00000000c28c783b */ /* 0x000fee0000000200 */
[C---:B---3--:R-:W-:Y:S08]  /*3c10*/  HMMA.16816.F32 R12, R136.reuse, R144, RZ ;  /* 0x00000090880c723c */ /* 0x048ff000000018ff */
[C---:B------:R-:W-:Y:S01]  /*3c20*/  HMMA.16816.F32 R16, R136.reuse, R146, RZ ;  /* 0x000000928810723c */ /* 0x040fe200000018ff */
[----:B------:R-:W2:Y:S07]  /*3c30*/  LDSM.16.M88.4 R144, [R191+0xc000] ;  /* 0x00c00000bf90783b */ /* 0x000eae0000000200 */
[C---:B----4-:R-:W-:Y:S08]  /*3c40*/  HMMA.16816.F32 R20, R136.reuse, R148, RZ ;  /* 0x000000948814723c */ /* 0x050ff000000018ff */
[C---:B------:R-:W-:Y:S01]  /*3c50*/  HMMA.16816.F32 R24, R136.reuse, R150, RZ ;  /* 0x000000968818723c */ /* 0x040fe200000018ff */
[----:B------:R-:W3:Y:S07]  /*3c60*/  LDSM.16.M88.4 R148, [R191+0xc800] ;  /* 0x00c80000bf94783b */ /* 0x000eee0000000200 */
[C---:B-----5:R-:W-:Y:S08]  /*3c70*/  HMMA.16816.F32 R28, R136.reuse, R152, RZ ;  /* 0x00000098881c723c */ /* 0x060ff000000018ff */
[----:B------:R-:W-:Y:S01]  /*3c80*/  HMMA.16816.F32 R32, R136, R154, RZ ;  /* 0x0000009a8820723c */ /* 0x000fe200000018ff */
[----:B------:R-:W4:Y:S04]  /*3c90*/  LDSM.16.M88.4 R136, [R191+0xd000] ;  /* 0x00d00000bf88783b */ /* 0x000f280000000200 */
[----:B------:R-:W5:Y:S03]  /*3ca0*/  LDSM.16.M88.4 R152, [R191+0xd800] ;  /* 0x00d80000bf98783b */ /* 0x000f660000000200 */
[C---:B-1----:R-:W-:Y:S08]  /*3cb0*/  HMMA.16816.F32 R4, R156.reuse, R160, R4 ;  /* 0x000000a09c04723c */ /* 0x042ff00000001804 */
[C---:B------:R-:W-:Y:S01]  /*3cc0*/  HMMA.16816.F32 R8, R156.reuse, R162, R8 ;  /* 0x000000a29c08723c */ /* 0x040fe20000001808 */
[----:B------:R-:W-:Y:S07]  /*3cd0*/  LDSM.16.M88.4 R160, [R193] ;  /* 0x00000000c1a0783b */ /* 0x000fee0000000200 */
[C---:B------:R-:W-:Y:S08]  /*3ce0*/  HMMA.16816.F32 R12, R156.reuse, R164, R12 ;  /* 0x000000a49c0c723c */ /* 0x040ff0000000180c */
[C---:B------:R-:W-:Y:S01]  /*3cf0*/  HMMA.16816.F32 R16, R156.reuse, R166, R16 ;  /* 0x000000a69c10723c */ /* 0x040fe20000001810 */
[----:B------:R-:W1:Y:S07]  /*3d00*/  LDSM.16.M88.4 R164, [R184] ;  /* 0x00000000b8a4783b */ /* 0x000e6e0000000200 */
[C---:B------:R-:W-:Y:S08]  /*3d10*/  HMMA.16816.F32 R20, R156.reuse, R168, R20 ;  /* 0x000000a89c14723c */ /* 0x040ff00000001814 */
[C---:B------:R-:W-:Y:S01]  /*3d20*/  HMMA.16816.F32 R24, R156.reuse, R170, R24 ;  /* 0x000000aa9c18723c */ /* 0x040fe20000001818 */
[----:B------:R-:W1:Y:S07]  /*3d30*/  LDSM.16.M88.4 R168, [R184+0x800] ;  /* 0x00080000b8a8783b */ /* 0x000e6e0000000200 */
[C---:B------:R-:W-:Y:S08]  /*3d40*/  HMMA.16816.F32 R28, R156.reuse, R172, R28 ;  /* 0x000000ac9c1c723c */ /* 0x040ff0000000181c */
[----:B------:R-:W-:Y:S01]  /*3d50*/  HMMA.16816.F32 R32, R156, R174, R32 ;  /* 0x000000ae9c20723c */ /* 0x000fe20000001820 */
[----:B------:R-:W1:Y:S04]  /*3d60*/  LDSM.16.M88.4 R156, [R184+0x1000] ;  /* 0x00100000b89c783b */ /* 0x000e680000000200 */
[----:B------:R-:W1:Y:S03]  /*3d70*/  LDSM.16.M88.4 R172, [R184+0x1800] ;  /* 0x00180000b8ac783b */ /* 0x000e660000000200 */
[C---:B--2---:R-:W-:Y:S08]  /*3d80*/  HMMA.16816.F32 R4, R140.reuse, R144, R4 ;  /* 0x000000908c04723c */ /* 0x044ff00000001804 */
[C---:B------:R-:W-:Y:S01]  /*3d90*/  HMMA.16816.F32 R8, R140.reuse, R146, R8 ;  /* 0x000000928c08723c */ /* 0x040fe20000001808 */
[----:B------:R-:W-:Y:S07]  /*3da0*/  LDSM.16.M88.4 R144, [R197+0xe000] ;  /* 0x00e00000c590783b */ /* 0x000fee0000000200 */
[C---:B---3--:R-:W-:Y:S08]  /*3db0*/  HMMA.16816.F32 R12, R140.reuse, R148, R12 ;  /* 0x000000948c0c723c */ /* 0x048ff0000000180c */
[C---:B------:R-:W-:Y:S01]  /*3dc0*/  HMMA.16816.F32 R16, R140.reuse, R150, R16 ;  /* 0x000000968c10723c */ /* 0x040fe20000001810 */
[----:B------:R-:W-:Y:S07]  /*3dd0*/  LDSM.16.M88.4 R148, [R197+0xe800] ;  /* 0x00e80000c594783b */ /* 0x000fee0000000200 */
[C---:B----4-:R-:W-:Y:S08]  /*3de0*/  HMMA.16816.F32 R20, R140.reuse, R136, R20 ;  /* 0x000000888c14723c */ /* 0x050ff00000001814 */
[C---:B------:R-:W-:Y:S01]  /*3df0*/  HMMA.16816.F32 R24, R140.reuse, R138, R24 ;  /* 0x0000008a8c18723c */ /* 0x040fe20000001818 */
[----:B------:R-:W2:Y:S07]  /*3e00*/  LDSM.16.M88.4 R136, [R198+0x4000] ;  /* 0x00400000c688783b */ /* 0x000eae0000000200 */
[C---:B-----5:R-:W-:Y:S08]  /*3e10*/  HMMA.16816.F32 R28, R140.reuse, R152, R28 ;  /* 0x000000988c1c723c */ /* 0x060ff0000000181c */
[----:B------:R-:W-:Y:S01]  /*3e20*/  HMMA.16816.F32 R32, R140, R154, R32 ;  /* 0x0000009a8c20723c */ /* 0x000fe20000001820 */
[----:B------:R-:W3:Y:S04]  /*3e30*/  LDSM.16.M88.4 R140, [R197+0xf000] ;  /* 0x00f00000c58c783b */ /* 0x000ee80000000200 */
[----:B------:R-:W4:Y:S03]  /*3e40*/  LDSM.16.M88.4 R152, [R197+0xf800] ;  /* 0x00f80000c598783b */ /* 0x000f260000000200 */
[C---:B-1----:R-:W-:Y:S08]  /*3e50*/  HMMA.16816.F32 R4, R160.reuse, R164, R4 ;  /* 0x000000a4a004723c */ /* 0x042ff00000001804 */
[C---:B------:R-:W-:Y:S01]  /*3e60*/  HMMA.16816.F32 R8, R160.reuse, R166, R8 ;  /* 0x000000a6a008723c */ /* 0x040fe20000001808 */
[----:B------:R-:W-:Y:S07]  /*3e70*/  LDSM.16.M88.4 R164, [R183] ;  /* 0x00000000b7a4783b */ /* 0x000fee0000000200 */
[C---:B------:R-:W-:Y:S08]  /*3e80*/  HMMA.16816.F32 R12, R160.reuse, R168, R12 ;  /* 0x000000a8a00c723c */ /* 0x040ff0000000180c */
[C---:B------:R-:W-:Y:S01]  /*3e90*/  HMMA.16816.F32 R16, R160.reuse, R170, R16 ;  /* 0x000000aaa010723c */ /* 0x040fe20000001810 */
[----:B------:R-:W-:Y:S07]  /*3ea0*/  LDSM.16.M88.4 R168, [R182] ;  /* 0x00000000b6a8783b */ /* 0x000fee0000000200 */
[C---:B------:R-:W-:Y:S08]  /*3eb0*/  HMMA.16816.F32 R20, R160.reuse, R156, R20 ;  /* 0x0000009ca014723c */ /* 0x040ff00000001814 */
[C---:B------:R-:W-:Y:S01]  /*3ec0*/  HMMA.16816.F32 R24, R160.reuse, R158, R24 ;  /* 0x0000009ea018723c */ /* 0x040fe20000001818 */
[----:B------:R-:W1:Y:S07]  /*3ed0*/  LDSM.16.M88.4 R156, [R196+0x4000] ;  /* 0x00400000c49c783b */ /* 0x000e6e0000000200 */
[C---:B------:R-:W-:Y:S08]  /*3ee0*/  HMMA.16816.F32 R28, R160.reuse, R172, R28 ;  /* 0x000000aca01c723c */ /* 0x040ff0000000181c */
[----:B------:R-:W-:Y:S01]  /*3ef0*/  HMMA.16816.F32 R32, R160, R174, R32 ;  /* 0x000000aea020723c */ /* 0x000fe20000001820 */
[----:B------:R-:W5:Y:S04]  /*3f00*/  LDSM.16.M88.4 R160, [R181] ;  /* 0x00000000b5a0783b */ /* 0x000f680000000200 */
[----:B------:R-:W1:Y:S03]  /*3f10*/  LDSM.16.M88.4 R172, [R180] ;  /* 0x00000000b4ac783b */ /* 0x000e660000000200 */
[C---:B--2---:R-:W-:Y:S08]  /*3f20*/  HMMA.16816.F32 R4, R136.reuse, R144, R4 ;  /* 0x000000908804723c */ /* 0x044ff00000001804 */
[C---:B------:R-:W-:Y:S01]  /*3f30*/  HMMA.16816.F32 R8, R136.reuse, R146, R8 ;  /* 0x000000928808723c */ /* 0x040fe20000001808 */
[----:B------:R-:W-:Y:S07]  /*3f40*/  LDSM.16.M88.4 R144, [R191+0xe000] ;  /* 0x00e00000bf90783b */ /* 0x000fee0000000200 */
[C---:B------:R-:W-:Y:S08]  /*3f50*/  HMMA.16816.F32 R12, R136.reuse, R148, R12 ;  /* 0x00000094880c723c */ /* 0x040ff0000000180c */
[C---:B------:R-:W-:Y:S01]  /*3f60*/  HMMA.16816.F32 R16, R136.reuse, R150, R16 ;  /* 0x000000968810723c */ /* 0x040fe20000001810 */
[----:B------:R-:W-:Y:S07]  /*3f70*/  LDSM.16.M88.4 R148, [R191+0xe800] ;  /* 0x00e80000bf94783b */ /* 0x000fee0000000200 */
[C---:B---3--:R-:W-:Y:S08]  /*3f80*/  HMMA.16816.F32 R20, R136.reuse, R140, R20 ;  /* 0x0000008c8814723c */ /* 0x048ff00000001814 */
[C---:B------:R-:W-:Y:S01]  /*3f90*/  HMMA.16816.F32 R24, R136.reuse, R142, R24 ;  /* 0x0000008e8818723c */ /* 0x040fe20000001818 */
[----:B------:R-:W2:Y:S07]  /*3fa0*/  LDSM.16.M88.4 R140, [R194+0x4000] ;  /* 0x00400000c28c783b */ /* 0x000eae0000000200 */
[C---:B----4-:R-:W-:Y:S08]  /*3fb0*/  HMMA.16816.F32 R28, R136.reuse, R152, R28 ;  /* 0x00000098881c723c */ /* 0x050ff0000000181c */
[----:B------:R-:W-:Y:S01]  /*3fc0*/  HMMA.16816.F32 R32, R136, R154, R32 ;  /* 0x0000009a8820723c */ /* 0x000fe20000001820 */
[----:B------:R-:W3:Y:S04]  /*3fd0*/  LDSM.16.M88.4 R136, [R191+0xf000] ;  /* 0x00f00000bf88783b */ /* 0x000ee80000000200 */
[----:B------:R-:W4:Y:S03]  /*3fe0*/  LDSM.16.M88.4 R152, [R191+0xf800] ;  /* 0x00f80000bf98783b */ /* 0x000f260000000200 */
[C---:B-1----:R-:W-:Y:S08]  /*3ff0*/  HMMA.16816.F32 R4, R156.reuse, R164, R4 ;  /* 0x000000a49c04723c */ /* 0x042ff00000001804 */
[C---:B------:R-:W-:Y:S01]  /*4000*/  HMMA.16816.F32 R8, R156.reuse, R166, R8 ;  /* 0x000000a69c08723c */ /* 0x040fe20000001808 */
[----:B------:R-:W-:Y:S07]  /*4010*/  LDSM.16.M88.4 R164, [R184+0x2000] ;  /* 0x00200000b8a4783b */ /* 0x000fee0000000200 */
[C---:B------:R-:W-:Y:S08]  /*4020*/  HMMA.16816.F32 R12, R156.reuse, R168, R12 ;  /* 0x000000a89c0c723c */ /* 0x040ff0000000180c */
[C---:B------:R-:W-:Y:S01]  /*4030*/  HMMA.16816.F32 R16, R156.reuse, R170, R16 ;  /* 0x000000aa9c10723c */ /* 0x040fe20000001810 */
[----:B------:R-:W-:Y:S07]  /*4040*/  LDSM.16.M88.4 R168, [R184+0x2800] ;  /* 0x00280000b8a8783b */ /* 0x000fee0000000200 */
[C---:B-----5:R-:W-:Y:S08]  /*4050*/  HMMA.16816.F32 R20, R156.reuse, R160, R20 ;  /* 0x000000a09c14723c */ /* 0x060ff00000001814 */
[C---:B------:R-:W-:Y:S01]  /*4060*/  HMMA.16816.F32 R24, R156.reuse, R162, R24 ;  /* 0x000000a29c18723c */ /* 0x040fe20000001818 */
[----:B------:R-:W1:Y:S07]  /*4070*/  LDSM.16.M88.4 R160, [R193+0x4000] ;  /* 0x00400000c1a0783b */ /* 0x000e6e0000000200 */
[C---:B------:R-:W-:Y:S08]  /*4080*/  HMMA.16816.F32 R28, R156.reuse, R172, R28 ;  /* 0x000000ac9c1c723c */ /* 0x040ff0000000181c */
[----:B------:R-:W-:Y:S01]  /*4090*/  HMMA.16816.F32 R32, R156, R174, R32 ;  /* 0x000000ae9c20723c */ /* 0x000fe20000001820 */
[----:B------:R-:W5:Y:S04]  /*40a0*/  LDSM.16.M88.4 R156, [R184+0x3000] ;  /* 0x00300000b89c783b */ /* 0x000f680000000200 */
[----:B------:R-:W1:Y:S03]  /*40b0*/  LDSM.16.M88.4 R172, [R184+0x3800] ;  /* 0x00380000b8ac783b */ /* 0x000e660000000200 */
        /* <DEDUP_REMOVED lines=19> */
[C---:B-----5:R-:W-:Y:S08]  /*41f0*/  HMMA.16816.F32 R20, R160.reuse, R156, R20 ;  /* 0x0000009ca014723c */ /* 0x060ff00000001814 */
        /* <DEDUP_REMOVED lines=32> */
[C---:B--2---:R-:W-:Y:S01]  /*4400*/  HMMA.16816.F32 R4, R140.reuse, R144, R4 ;  /* 0x000000908c04723c */ /* 0x044fe20000001804 */
[----:B------:R-:W-:Y:S04]  /*4410*/  DEPBAR.LE SB0, 0x0 ;  /* 0x000080000000791a */ /* 0x000fe80000000000 */
[----:B------:R-:W-:Y:S03]  /*4420*/  BAR.SYNC.DEFER_BLOCKING 0x0 ;  /* 0x0000000000007b1d */ /* 0x000fe60000010000 */
[C---:B------:R-:W-:Y:S08]  /*4430*/  HMMA.16816.F32 R8, R140.reuse, R146, R8 ;  /* 0x000000928c08723c */ /* 0x040ff00000001808 */
[C---:B------:R-:W-:Y:S08]  /*4440*/  HMMA.16816.F32 R12, R140.reuse, R148, R12 ;  /* 0x000000948c0c723c */ /* 0x040ff0000000180c */
[C---:B------:R-:W-:Y:S08]  /*4450*/  HMMA.16816.F32 R16, R140.reuse, R150, R16 ;  /* 0x000000968c10723c */ /* 0x040ff00000001810 */
[C---:B---3--:R-:W-:Y:S08]  /*4460*/  HMMA.16816.F32 R20, R140.reuse, R136, R20 ;  /* 0x000000888c14723c */ /* 0x048ff00000001814 */
[C---:B------:R-:W-:Y:S08]  /*4470*/  HMMA.16816.F32 R24, R140.reuse, R138, R24 ;  /* 0x0000008a8c18723c */ /* 0x040ff00000001818 */
[C---:B----4-:R-:W-:Y:S08]  /*4480*/  HMMA.16816.F32 R28, R140.reuse, R152, R28 ;  /* 0x000000988c1c723c */ /* 0x050ff0000000181c */
[----:B------:R-:W-:Y:S08]  /*4490*/  HMMA.16816.F32 R32, R140, R154, R32 ;  /* 0x0000009a8c20723c */ /* 0x000ff00000001820 */
[C---:B-1----:R-:W-:Y:S08]  /*44a0*/  HMMA.16816.F32 R4, R160.reuse, R164, R4 ;  /* 0x000000a4a004723c */ /* 0x042ff00000001804 */
[C---:B------:R-:W-:Y:S08]  /*44b0*/  HMMA.16816.F32 R8, R160.reuse, R166, R8 ;  /* 0x000000a6a008723c */ /* 0x040ff00000001808 */
[C---:B------:R-:W-:Y:S08]  /*44c0*/  HMMA.16816.F32 R12, R160.reuse, R168, R12 ;  /* 0x000000a8a00c723c */ /* 0x040ff0000000180c */
[C---:B------:R-:W-:Y:S08]  /*44d0*/  HMMA.16816.F32 R16, R160.reuse, R170, R16 ;  /* 0x000000aaa010723c */ /* 0x040ff00000001810 */
[C---:B-----5:R-:W-:Y:S08]  /*44e0*/  HMMA.16816.F32 R20, R160.reuse, R156, R20 ;  /* 0x0000009ca014723c */ /* 0x060ff00000001814 */
[C---:B------:R-:W-:Y:S08]  /*44f0*/  HMMA.16816.F32 R24, R160.reuse, R158, R24 ;  /* 0x0000009ea018723c */ /* 0x040ff00000001818 */
[C---:B------:R-:W-:Y:S08]  /*4500*/  HMMA.16816.F32 R28, R160.reuse, R172, R28 ;  /* 0x000000aca01c723c */ /* 0x040ff0000000181c */
[----:B------:R-:W-:Y:S01]  /*4510*/  HMMA.16816.F32 R32, R160, R174, R32 ;  /* 0x000000aea020723c */ /* 0x000fe20000001820 */
[----:B------:R-:W-:-:S07]  /*4520*/  @P0 BRA `(.L_x_9) ;  /* 0xfffff32000000947 */ /* 0x000fce000383ffff */
.L_x_8:
[----:B------:R-:W-:Y:S01]  /*4530*/  FMNMX.FTZ R2, R4, R133, !PT ;  /* 0x0000008504027209 */ /* 0x000fe20007810000 */
[----:B------:R-:W-:Y:S01]  /*4540*/  LDSM.16.MT88.4 R140, [R190+0x12000] ;  /* 0x01200000be8c783b */ /* 0x000fe20000004200 */
[----:B------:R-:W-:Y:S02]  /*4550*/  FMNMX.FTZ R132, R6, R0, !PT ;  /* 0x0000000006847209 */ /* 0x000fe40007810000 */
[----:B------:R-:W-:Y:S02]  /*4560*/  FMNMX.FTZ R3, R5, R2, !PT ;  /* 0x0000000205037209 */ /* 0x000fe40007810000 */
[----:B------:R-:W-:Y:S02]  /*4570*/  FMNMX.FTZ R135, R7, R132, !PT ;  /* 0x0000008407877209 */ /* 0x000fe40007810000 */
        /* <DEDUP_REMOVED lines=25> */
[----:B------:R-:W-:Y:S02]  /*4710*/  FMNMX.FTZ R2, R28, R3, !PT ;  /* 0x000000031c027209 */ /* 0x000fe40007810000 */
[----:B------:R-:W-:Y:S02]  /*4720*/  FMNMX.FTZ R132, R30, R135, !PT ;  /* 0x000000871e847209 */ /* 0x000fe40007810000 */
[----:B------:R-:W-:Y:S02]  /*4730*/  FMNMX.FTZ R3, R29, R2, !PT ;  /* 0x000000021d037209 */ /* 0x000fe40007810000 */
[----:B------:R-:W-:Y:S02]  /*4740*/  IADD3 R218, R218, -0x1, RZ ;  /* 0xffffffffdada7810 */ /* 0x000fe40007ffe0ff */
[----:B------:R-:W-:Y:S02]  /*4750*/  FMNMX.FTZ R2, R32, R3, !PT ;  /* 0x0000000320027209 */ /* 0x000fe40007810000 */
[----:B------:R-:W-:Y:S02]  /*4760*/  FMNMX.FTZ R3, R31, R132, !PT ;  /* 0x000000841f037209 */ /* 0x000fe40007810000 */
[----:B-1----:R-:W-:Y:S02]  /*4770*/  FMNMX.FTZ R136, R33, R2, !PT ;  /* 0x0000000221887209 */ /* 0x002fe40007810000 */
[----:B------:R-:W-:Y:S03]  /*4780*/  FMNMX.FTZ R2, R34, R3, !PT ;  /* 0x0000000322027209 */ /* 0x000fe60007810000 */
[----:B------:R-:W-:Y:S01]  /*4790*/  SHFL.BFLY PT, R3, R136, 0x2, 0x1f ;  /* 0x0c401f0088037f89 */ /* 0x000fe200000e0000 */
[----:B------:R-:W-:Y:S07]  /*47a0*/  FMNMX.FTZ R137, R35, R2, !PT ;  /* 0x0000000223897209 */ /* 0x000fee0007810000 */
[----:B------:R-:W1:Y:S02]  /*47b0*/  SHFL.BFLY PT, R2, R137, 0x2, 0x1f ;  /* 0x0c401f0089027f89 */ /* 0x000e6400000e0000 */
[----:B-1----:R-:W-:Y:S02]  /*47c0*/  FMNMX.FTZ R134, R137, R2, !PT ;  /* 0x0000000289867209 */ /* 0x002fe40007810000 */
[----:B------:R-:W-:Y:S04]  /*47d0*/  FMNMX.FTZ R139, R136, R3, !PT ;  /* 0x00000003888b7209 */ /* 0x000fe80007810000 */
[----:B------:R-:W1:Y:S08]  /*47e0*/  SHFL.BFLY PT, R3, R134, 0x1, 0x1f ;  /* 0x0c201f0086037f89 */ /* 0x000e7000000e0000 */
[----:B------:R-:W2:Y:S01]  /*47f0*/  SHFL.BFLY PT, R132, R139, 0x1, 0x1f ;  /* 0x0c201f008b847f89 */ /* 0x000ea200000e0000 */
[----:B-1----:R-:W-:Y:S05]  /*4800*/  FMNMX.FTZ R3, R134, R3, !PT ;  /* 0x0000000386037209 */ /* 0x002fea0007810000 */
[----:B------:R-:W-:Y:S01]  /*4810*/  FMUL.FTZ R167, R3, c[0x0][0x23c] ;  /* 0x00008f0003a77a20 */ /* 0x000fe20000410000 */
[----:B--2---:R-:W-:Y:S02]  /*4820*/  FMNMX.FTZ R132, R139, R132, !PT ;  /* 0x000000848b847209 */ /* 0x004fe40007810000 */
[----:B------:R-:W1:Y:S02]  /*4830*/  LDSM.16.MT88.4 R136, [R192+0x12000] ;  /* 0x01200000c088783b */ /* 0x000e640000004200 */
[C---:B------:R-:W-:Y:S01]  /*4840*/  FSETP.NEU.FTZ.AND P1, PT, R132.reuse, -INF , PT ;  /* 0xff8000008400780b */ /* 0x040fe20003f3d000 */
[C---:B------:R-:W-:Y:S02]  /*4850*/  FADD.FTZ R2, -R132.reuse, R133 ;  /* 0x0000008584027221 */ /* 0x040fe40000010100 */
[----:B------:R-:W-:Y:S02]  /*4860*/  FMUL.FTZ R168, R132, c[0x0][0x23c] ;  /* 0x00008f0084a87a20 */ /* 0x000fe40000410000 */
[----:B------:R-:W-:Y:S02]  /*4870*/  FMUL.FTZ R135, R2, c[0x0][0x23c] ;  /* 0x00008f0002877a20 */ /* 0x000fe40000410000 */
[C---:B------:R-:W-:Y:S01]  /*4880*/  FADD.FTZ R133, -R3.reuse, R0 ;  /* 0x0000000003857221 */ /* 0x040fe20000010100 */
[----:B------:R-:W-:Y:S01]  /*4890*/  FSEL R168, R168, RZ, P1 ;  /* 0x000000ffa8a87208 */ /* 0x000fe20000800000 */
[----:B------:R2:W3:Y:S01]  /*48a0*/  MUFU.EX2 R2, R135 ;  /* 0x0000008700027308 */ /* 0x0004e20000000800 */
[----:B------:R-:W-:Y:S01]  /*48b0*/  FSETP.NEU.FTZ.AND P1, PT, R3, -INF , PT ;  /* 0xff8000000300780b */ /* 0x000fe20003f3d000 */
[----:B------:R-:W-:Y:S01]  /*48c0*/  FMUL.FTZ R0, R133, c[0x0][0x23c] ;  /* 0x00008f0085007a20 */ /* 0x000fe20000410000 */
[----:B------:R-:W-:Y:S01]  /*48d0*/  MOV R133, R132 ;  /* 0x0000008400857202 */ /* 0x000fe20000000f00 */
[--C-:B------:R-:W-:Y:S01]  /*48e0*/  FFMA.FTZ R164, R4, c[0x0][0x23c], -R168.reuse ;  /* 0x00008f0004a47a23 */ /* 0x100fe200000108a8 */
[----:B------:R-:W-:Y:S01]  /*48f0*/  FSEL R167, R167, RZ, P1 ;  /* 0x000000ffa7a77208 */ /* 0x000fe20000800000 */
[--C-:B------:R-:W-:Y:S02]  /*4900*/  FFMA.FTZ R5, R5, c[0x0][0x23c], -R168.reuse ;  /* 0x00008f0005057a23 */ /* 0x100fe400000108a8 */
[--C-:B------:R-:W-:Y:S02]  /*4910*/  FFMA.FTZ R134, R8, c[0x0][0x23c], -R168.reuse ;  /* 0x00008f0008867a23 */ /* 0x100fe400000108a8 */
[--C-:B------:R-:W-:Y:S01]  /*4920*/  FFMA.FTZ R6, R6, c[0x0][0x23c], -R167.reuse ;  /* 0x00008f0006067a23 */ /* 0x100fe200000108a7 */
[----:B------:R-:W4:Y:S01]  /*4930*/  MUFU.EX2 R0, R0 ;  /* 0x0000000000007308 */ /* 0x000f220000000800 */
[--C-:B------:R-:W-:Y:S02]  /*4940*/  FFMA.FTZ R7, R7, c[0x0][0x23c], -R167.reuse ;  /* 0x00008f0007077a23 */ /* 0x100fe400000108a7 */
[--C-:B------:R-:W-:Y:S02]  /*4950*/  FFMA.FTZ R165, R10, c[0x0][0x23c], -R167.reuse ;  /* 0x00008f000aa57a23 */ /* 0x100fe400000108a7 */
[--C-:B------:R-:W-:Y:S02]  /*4960*/  FFMA.FTZ R166, R11, c[0x0][0x23c], -R167.reuse ;  /* 0x00008f000ba67a23 */ /* 0x100fe400000108a7 */
[--C-:B------:R-:W-:Y:S02]  /*4970*/  FFMA.FTZ R222, R32, c[0x0][0x23c], -R168.reuse ;  /* 0x00008f0020de7a23 */ /* 0x100fe400000108a8 */
[--C-:B------:R-:W-:Y:S01]  /*4980*/  FFMA.FTZ R224, R34, c[0x0][0x23c], -R167.reuse ;  /* 0x00008f0022e07a23 */ /* 0x100fe200000108a7 */
[----:B------:R-:W-:Y:S01]  /*4990*/  MUFU.EX2 R164, R164 ;  /* 0x000000a400a47308 */ /* 0x000fe20000000800 */
[--C-:B------:R-:W-:Y:S02]  /*49a0*/  FFMA.FTZ R169, R12, c[0x0][0x23c], -R168.reuse ;  /* 0x00008f000ca97a23 */ /* 0x100fe400000108a8 */
[--C-:B--2---:R-:W-:Y:S02]  /*49b0*/  FFMA.FTZ R135, R9, c[0x0][0x23c], -R168.reuse ;  /* 0x00008f0009877a23 */ /* 0x104fe400000108a8 */
[C---:B---3--:R-:W-:Y:S02]  /*49c0*/  FMUL.FTZ R8, R2.reuse, R128 ;  /* 0x0000008002087220 */ /* 0x048fe40000410000 */
[C---:B------:R-:W-:Y:S02]  /*49d0*/  FMUL.FTZ R9, R2.reuse, R129 ;  /* 0x0000008102097220 */ /* 0x040fe40000410000 */
[C---:B------:R-:W-:Y:S01]  /*49e0*/  FMUL.FTZ R36, R2.reuse, R36 ;  /* 0x0000002402247220 */ /* 0x040fe20000410000 */
[----:B------:R-:W2:Y:S01]  /*49f0*/  MUFU.EX2 R5, R5 ;  /* 0x0000000500057308 */ /* 0x000ea20000000800 */
[C---:B------:R-:W-:Y:S02]  /*4a00*/  FMUL.FTZ R37, R2.reuse, R37 ;  /* 0x0000002502257220 */ /* 0x040fe40000410000 */
[----:B------:R-:W-:Y:S02]  /*4a10*/  FMUL.FTZ R40, R2, R40 ;  /* 0x0000002802287220 */ /* 0x000fe40000410000 */
[C---:B----4-:R-:W-:Y:S02]  /*4a20*/  FMUL.FTZ R10, R0.reuse, R130 ;  /* 0x00000082000a7220 */ /* 0x050fe40000410000 */
[C---:B------:R-:W-:Y:S02]  /*4a30*/  FMUL.FTZ R11, R0.reuse, R131 ;  /* 0x00000083000b7220 */ /* 0x040fe40000410000 */
[C---:B------:R-:W-:Y:S01]  /*4a40*/  FMUL.FTZ R38, R0.reuse, R38 ;  /* 0x0000002600267220 */ /* 0x040fe20000410000 */
[----:B------:R-:W-:Y:S01]  /*4a50*/  MUFU.EX2 R6, R6 ;  /* 0x0000000600067308 */ /* 0x000fe20000000800 */
[----:B------:R-:W-:Y:S02]  /*4a60*/  FMUL.FTZ R39, R0, R39 ;  /* 0x0000002700277220 */ /* 0x000fe40000410000 */
[----:B------:R-:W-:Y:S02]  /*4a70*/  FMUL.FTZ R41, R2, R41 ;  /* 0x0000002902297220 */ /* 0x000fe40000410000 */
[C---:B------:R-:W-:Y:S02]  /*4a80*/  FMUL.FTZ R42, R0.reuse, R42 ;  /* 0x0000002a002a7220 */ /* 0x040fe40000410000 */
[----:B------:R-:W-:Y:S02]  /*4a90*/  FMUL.FTZ R43, R0, R43 ;  /* 0x0000002b002b7220 */ /* 0x000fe40000410000 */
[C---:B------:R-:W-:Y:S01]  /*4aa0*/  FMUL.FTZ R44, R2.reuse, R44 ;  /* 0x0000002c022c7220 */ /* 0x040fe20000410000 */
[----:B------:R-:W3:Y:S01]  /*4ab0*/  MUFU.EX2 R7, R7 ;  /* 0x0000000700077308 */ /* 0x000ee20000000800 */
[----:B------:R-:W-:Y:S02]  /*4ac0*/  FMUL.FTZ R45, R2, R45 ;  /* 0x0000002d022d7220 */ /* 0x000fe40000410000 */
[C---:B------:R-:W-:Y:S01]  /*4ad0*/  FMUL.FTZ R46, R0.reuse, R46 ;  /* 0x0000002e002e7220 */ /* 0x040fe20000410000 */
[----:B--2---:R-:W-:Y:S01]  /*4ae0*/  F2FP.PACK_AB R128, R5, R164 ;  /* 0x000000a40580723e */ /* 0x004fe200000000ff */
[----:B------:R-:W-:Y:S02]  /*4af0*/  FMUL.FTZ R47, R0, R47 ;  /* 0x0000002f002f7220 */ /* 0x000fe40000410000 */
[C---:B------:R-:W-:Y:S02]  /*4b00*/  FMUL.FTZ R48, R2.reuse, R48 ;  /* 0x0000003002307220 */ /* 0x040fe40000410000 */
[----:B------:R-:W-:Y:S01]  /*4b10*/  FMUL.FTZ R49, R2, R49 ;  /* 0x0000003102317220 */ /* 0x000fe20000410000 */
[----:B------:R-:W-:Y:S01]  /*4b20*/  MUFU.EX2 R134, R134 ;  /* 0x0000008600867308 */ /* 0x000fe20000000800 */
[C---:B------:R-:W-:Y:S02]  /*4b30*/  FMUL.FTZ R50, R0.reuse, R50 ;  /* 0x0000003200327220 */ /* 0x040fe40000410000 */
[----:B------:R-:W-:Y:S02]  /*4b40*/  FMUL.FTZ R51, R0, R51 ;  /* 0x0000003300337220 */ /* 0x000fe40000410000 */
[C---:B------:R-:W-:Y:S02]  /*4b50*/  FMUL.FTZ R12, R2.reuse, R124 ;  /* 0x0000007c020c7220 */ /* 0x040fe40000410000 */
[C---:B------:R-:W-:Y:S02]  /*4b60*/  FMUL.FTZ R52, R2.reuse, R52 ;  /* 0x0000003402347220 */ /* 0x040fe40000410000 */
[----:B------:R-:W-:Y:S01]  /*4b70*/  FMUL.FTZ R53, R2, R53 ;  /* 0x0000003502357220 */ /* 0x000fe20000410000 */
[----:B------:R-:W2:Y:S01]  /*4b80*/  MUFU.EX2 R135, R135 ;  /* 0x0000008700877308 */ /* 0x000ea20000000800 */
[C---:B------:R-:W-:Y:S02]  /*4b90*/  FMUL.FTZ R54, R0.reuse, R54 ;  /* 0x0000003600367220 */ /* 0x040fe40000410000 */
[----:B------:R-:W-:Y:S01]  /*4ba0*/  FMUL.FTZ R55, R0, R55 ;  /* 0x0000003700377220 */ /* 0x000fe20000410000 */
[----:B---3--:R-:W-:Y:S01]  /*4bb0*/  F2FP.PACK_AB R129, R7, R6 ;  /* 0x000000060781723e */ /* 0x008fe200000000ff */
[C---:B------:R-:W-:Y:S02]  /*4bc0*/  FMUL.FTZ R56, R2.reuse, R56 ;  /* 0x0000003802387220 */ /* 0x040fe40000410000 */
[----:B------:R-:W-:Y:S02]  /*4bd0*/  FMUL.FTZ R57, R2, R57 ;  /* 0x0000003902397220 */ /* 0x000fe40000410000 */
[C---:B------:R-:W-:Y:S01]  /*4be0*/  FMUL.FTZ R58, R0.reuse, R58 ;  /* 0x0000003a003a7220 */ /* 0x040fe20000410000 */
[----:B------:R-:W-:Y:S01]  /*4bf0*/  MUFU.EX2 R165, R165 ;  /* 0x000000a500a57308 */ /* 0x000fe20000000800 */
[----:B------:R-:W-:Y:S02]  /*4c00*/  FMUL.FTZ R59, R0, R59 ;  /* 0x0000003b003b7220 */ /* 0x000fe40000410000 */
[C---:B------:R-:W-:Y:S02]  /*4c10*/  FMUL.FTZ R60, R2.reuse, R60 ;  /* 0x0000003c023c7220 */ /* 0x040fe40000410000 */
[----:B------:R-:W-:Y:S02]  /*4c20*/  FMUL.FTZ R61, R2, R61 ;  /* 0x0000003d023d7220 */ /* 0x000fe40000410000 */
[C---:B------:R-:W-:Y:S02]  /*4c30*/  FMUL.FTZ R62, R0.reuse, R62 ;  /* 0x0000003e003e7220 */ /* 0x040fe40000410000 */
[----:B------:R-:W-:Y:S01]  /*4c40*/  FMUL.FTZ R63, R0, R63 ;  /* 0x0000003f003f7220 */ /* 0x000fe20000410000 */
[----:B------:R-:W3:Y:S01]  /*4c50*/  MUFU.EX2 R166, R166 ;  /* 0x000000a600a67308 */ /* 0x000ee20000000800 */
[C---:B------:R-:W-:Y:S02]  /*4c60*/  FMUL.FTZ R64, R2.reuse, R64 ;  /* 0x0000004002407220 */ /* 0x040fe40000410000 */
[----:B------:R-:W-:Y:S01]  /*4c70*/  FMUL.FTZ R65, R2, R65 ;  /* 0x0000004102417220 */ /* 0x000fe20000410000 */
[----:B--2---:R-:W-:Y:S01]  /*4c80*/  F2FP.PACK_AB R130, R135, R134 ;  /* 0x000000868782723e */ /* 0x004fe200000000ff */
        /* <DEDUP_REMOVED lines=9> */
[----:B------:R-:W-:Y:S01]  /*4d20*/  MUFU.EX2 R222, R222 ;  /* 0x000000de00de7308 */ /* 0x000fe20000000800 */
[C---:B------:R-:W-:Y:S02]  /*4d30*/  FMUL.FTZ R74, R0.reuse, R74 ;  /* 0x0000004a004a7220 */ /* 0x040fe40000410000 */
[----:B------:R-:W-:Y:S01]  /*4d40*/  FMUL.FTZ R75, R0, R75 ;  /* 0x0000004b004b7220 */ /* 0x000fe20000410000 */
[----:B---3--:R-:W-:Y:S01]  /*4d50*/  F2FP.PACK_AB R131, R166, R165 ;  /* 0x000000a5a683723e */ /* 0x008fe200000000ff */
[C---:B------:R-:W-:Y:S02]  /*4d60*/  FMUL.FTZ R76, R2.reuse, R76 ;  /* 0x0000004c024c7220 */ /* 0x040fe40000410000 */
[----:B------:R-:W-:Y:S02]  /*4d70*/  FMUL.FTZ R77, R2, R77 ;  /* 0x0000004d024d7220 */ /* 0x000fe40000410000 */
[C---:B------:R-:W-:Y:S01]  /*4d80*/  FMUL.FTZ R78, R0.reuse, R78 ;  /* 0x0000004e004e7220 */ /* 0x040fe20000410000 */
[----:B------:R-:W-:Y:S01]  /*4d90*/  MUFU.EX2 R224, R224 ;  /* 0x000000e000e07308 */ /* 0x000fe20000000800 */
[C---:B-1----:R-:W-:Y:S05]  /*4da0*/  HMMA.16816.F32 R8, R128.reuse, R136, R8 ;  /* 0x000000888008723c */ /* 0x042fea0000001808 */
[----:B------:R-:W-:Y:S02]  /*4db0*/  FMUL.FTZ R79, R0, R79 ;  /* 0x0000004f004f7220 */ /* 0x000fe40000410000 */
[C---:B------:R-:W-:Y:S01]  /*4dc0*/  FMUL.FTZ R80, R2.reuse, R80 ;  /* 0x0000005002507220 */ /* 0x040fe20000410000 */
[C---:B------:R-:W-:Y:S01]  /*4dd0*/  HMMA.16816.F32 R36, R128.reuse, R138, R36 ;  /* 0x0000008a8024723c */ /* 0x040fe20000001824 */
[----:B------:R-:W1:Y:S03]  /*4de0*/  LDSM.16.MT88.4 R136, [R188+0x12000] ;  /* 0x01200000bc88783b */ /* 0x000e660000004200 */
[----:B------:R-:W-:Y:S02]  /*4df0*/  FMUL.FTZ R81, R2, R81 ;  /* 0x0000005102517220 */ /* 0x000fe40000410000 */
[C---:B------:R-:W-:Y:S02]  /*4e00*/  FMUL.FTZ R82, R0.reuse, R82 ;  /* 0x0000005200527220 */ /* 0x040fe40000410000 */
[C---:B------:R-:W-:Y:S04]  /*4e10*/  HMMA.16816.F32 R40, R128.reuse, R140, R40 ;  /* 0x0000008c8028723c */ /* 0x040fe80000001828 */
[----:B------:R-:W-:Y:S02]  /*4e20*/  FMUL.FTZ R83, R0, R83 ;  /* 0x0000005300537220 */ /* 0x000fe40000410000 */
[C---:B------:R-:W-:Y:S02]  /*4e30*/  FMUL.FTZ R84, R2.reuse, R84 ;  /* 0x0000005402547220 */ /* 0x040fe40000410000 */
[C---:B------:R-:W-:Y:S01]  /*4e40*/  HMMA.16816.F32 R44, R128.reuse, R142, R44 ;  /* 0x0000008e802c723c */ /* 0x040fe2000000182c */
[----:B------:R-:W2:Y:S03]  /*4e50*/  LDSM.16.MT88.4 R140, [R192+0x14000] ;  /* 0x01400000c08c783b */ /* 0x000ea60000004200 */
[----:B------:R-:W-:Y:S02]  /*4e60*/  FMUL.FTZ R85, R2, R85 ;  /* 0x0000005502557220 */ /* 0x000fe40000410000 */
[C---:B------:R-:W-:Y:S02]  /*4e70*/  FMUL.FTZ R86, R0.reuse, R86 ;  /* 0x0000005600567220 */ /* 0x040fe40000410000 */
[C---:B------:R-:W-:Y:S04]  /*4e80*/  HMMA.16816.F32 R48, R128.reuse, R144, R48 ;  /* 0x000000908030723c */ /* 0x040fe80000001830 */
[----:B------:R-:W-:Y:S02]  /*4e90*/  FMUL.FTZ R87, R0, R87 ;  /* 0x0000005700577220 */ /* 0x000fe40000410000 */
[C---:B------:R-:W-:Y:S02]  /*4ea0*/  FMUL.FTZ R88, R2.reuse, R88 ;  /* 0x0000005802587220 */ /* 0x040fe40000410000 */
[C---:B------:R-:W-:Y:S01]  /*4eb0*/  HMMA.16816.F32 R52, R128.reuse, R146, R52 ;  /* 0x000000928034723c */ /* 0x040fe20000001834 */
[----:B------:R-:W3:Y:S03]  /*4ec0*/  LDSM.16.MT88.4 R144, [R190+0x14000] ;  /* 0x01400000be90783b */ /* 0x000ee60000004200 */
[----:B------:R-:W-:Y:S02]  /*4ed0*/  FMUL.FTZ R89, R2, R89 ;  /* 0x0000005902597220 */ /* 0x000fe40000410000 */
[C---:B------:R-:W-:Y:S02]  /*4ee0*/  FMUL.FTZ R90, R0.reuse, R90 ;  /* 0x0000005a005a7220 */ /* 0x040fe40000410000 */
[----:B------:R-:W-:Y:S01]  /*4ef0*/  FMUL.FTZ R91, R0, R91 ;  /* 0x0000005b005b7220 */ /* 0x000fe20000410000 */
[C---:B-1----:R-:W-:Y:S03]  /*4f00*/  HMMA.16816.F32 R56, R128.reuse, R136, R56 ;  /* 0x000000888038723c */ /* 0x042fe60000001838 */
[C---:B------:R-:W-:Y:S02]  /*4f10*/  FMUL.FTZ R92, R2.reuse, R92 ;  /* 0x0000005c025c7220 */ /* 0x040fe40000410000 */
[----:B------:R-:W-:Y:S02]  /*4f20*/  FMUL.FTZ R93, R2, R93 ;  /* 0x0000005d025d7220 */ /* 0x000fe40000410000 */
[C---:B------:R-:W-:Y:S01]  /*4f30*/  FMUL.FTZ R94, R0.reuse, R94 ;  /* 0x0000005e005e7220 */ /* 0x040fe20000410000 */
[C---:B------:R-:W-:Y:S01]  /*4f40*/  HMMA.16816.F32 R60, R128.reuse, R138, R60 ;  /* 0x0000008a803c723c */ /* 0x040fe2000000183c */
[----:B------:R-:W1:Y:S03]  /*4f50*/  LDSM.16.MT88.4 R136, [R189+0x14000] ;  /* 0x01400000bd88783b */ /* 0x000e660000004200 */
[----:B------:R-:W-:Y:S02]  /*4f60*/  FMUL.FTZ R95, R0, R95 ;  /* 0x0000005f005f7220 */ /* 0x000fe40000410000 */
[C---:B------:R-:W-:Y:S02]  /*4f70*/  FMUL.FTZ R96, R2.reuse, R96 ;  /* 0x0000006002607220 */ /* 0x040fe40000410000 */
[C---:B--2---:R-:W-:Y:S04]  /*4f80*/  HMMA.16816.F32 R64, R128.reuse, R140, R64 ;  /* 0x0000008c8040723c */ /* 0x044fe80000001840 */
[----:B------:R-:W-:Y:S02]  /*4f90*/  FMUL.FTZ R97, R2, R97 ;  /* 0x0000006102617220 */ /* 0x000fe40000410000 */
[C---:B------:R-:W-:Y:S02]  /*4fa0*/  FMUL.FTZ R98, R0.reuse, R98 ;  /* 0x0000006200627220 */ /* 0x040fe40000410000 */
[C---:B------:R-:W-:Y:S01]  /*4fb0*/  HMMA.16816.F32 R68, R128.reuse, R142, R68 ;  /* 0x0000008e8044723c */ /* 0x040fe20000001844 */
[----:B------:R-:W2:Y:S03]  /*4fc0*/  LDSM.16.MT88.4 R140, [R188+0x14000] ;  /* 0x01400000bc8c783b */ /* 0x000ea60000004200 */
[----:B------:R-:W-:Y:S02]  /*4fd0*/  FMUL.FTZ R99, R0, R99 ;  /* 0x0000006300637220 */ /* 0x000fe40000410000 */
[C---:B------:R-:W-:Y:S02]  /*4fe0*/  FMUL.FTZ R100, R2.reuse, R100 ;  /* 0x0000006402647220 */ /* 0x040fe40000410000 */
[C---:B---3--:R-:W-:Y:S04]  /*4ff0*/  HMMA.16816.F32 R72, R128.reuse, R144, R72 ;  /* 0x000000908048723c */ /* 0x048fe80000001848 */
[----:B------:R-:W-:Y:S02]  /*5000*/  FMUL.FTZ R101, R2, R101 ;  /* 0x0000006502657220 */ /* 0x000fe40000410000 */
[C---:B------:R-:W-:Y:S02]  /*5010*/  FMUL.FTZ R102, R0.reuse, R102 ;  /* 0x0000006600667220 */ /* 0x040fe40000410000 */
[C---:B------:R-:W-:Y:S01]  /*5020*/  HMMA.16816.F32 R76, R128.reuse, R146, R76 ;  /* 0x00000092804c723c */ /* 0x040fe2000000184c */
[----:B------:R-:W3:Y:S03]  /*5030*/  LDSM.16.MT88.4 R144, [R192+0x16000] ;  /* 0x01600000c090783b */ /* 0x000ee60000004200 */
[----:B------:R-:W-:Y:S02]  /*5040*/  FMUL.FTZ R103, R0, R103 ;  /* 0x0000006700677220 */ /* 0x000fe40000410000 */
[--C-:B------:R-:W-:Y:S02]  /*5050*/  FFMA.FTZ R170, R13, c[0x0][0x23c], -R168.reuse ;  /* 0x00008f000daa7a23 */ /* 0x100fe400000108a8 */
[----:B------:R-:W-:Y:S01]  /*5060*/  FMUL.FTZ R13, R2, R125 ;  /* 0x0000007d020d7220 */ /* 0x000fe20000410000 */
[C---:B-1----:R-:W-:Y:S03]  /*5070*/  HMMA.16816.F32 R80, R128.reuse, R136, R80 ;  /* 0x000000888050723c */ /* 0x042fe60000001850 */
[--C-:B------:R-:W-:Y:S01]  /*5080*/  FFMA.FTZ R171, R14, c[0x0][0x23c], -R167.reuse ;  /* 0x00008f000eab7a23 */ /* 0x100fe200000108a7 */
[----:B------:R-:W1:Y:S01]  /*5090*/  MUFU.EX2 R170, R170 ;  /* 0x000000aa00aa7308 */ /* 0x000e620000000800 */
[C---:B------:R-:W-:Y:S02]  /*50a0*/  FMUL.FTZ R14, R0.reuse, R126 ;  /* 0x0000007e000e7220 */ /* 0x040fe40000410000 */
[--C-:B------:R-:W-:Y:S01]  /*50b0*/  FFMA.FTZ R172, R15, c[0x0][0x23c], -R167.reuse ;  /* 0x00008f000fac7a23 */ /* 0x100fe200000108a7 */
[C---:B------:R-:W-:Y:S01]  /*50c0*/  HMMA.16816.F32 R84, R128.reuse, R138, R84 ;  /* 0x0000008a8054723c */ /* 0x040fe20000001854 */
[----:B------:R-:W4:Y:S03]  /*50d0*/  LDSM.16.MT88.4 R136, [R190+0x16000] ;  /* 0x01600000be88783b */ /* 0x000f260000004200 */
[----:B------:R-:W-:Y:S02]  /*50e0*/  FMUL.FTZ R15, R0, R127 ;  /* 0x0000007f000f7220 */ /* 0x000fe40000410000 */
[C---:B------:R-:W-:Y:S01]  /*50f0*/  FMUL.FTZ R104, R2.reuse, R104 ;  /* 0x0000006802687220 */ /* 0x040fe20000410000 */
[----:B------:R-:W-:Y:S01]  /*5100*/  MUFU.EX2 R171, R171 ;  /* 0x000000ab00ab7308 */ /* 0x000fe20000000800 */
[C---:B--2---:R-:W-:Y:S01]  /*5110*/  HMMA.16816.F32 R88, R128.reuse, R140, R88 ;  /* 0x0000008c8058723c */ /* 0x044fe20000001858 */
[----:B------:R-:W-:Y:S03]  /*5120*/  LDSM.16.MT88.4 R124, [R188+0x16000] ;  /* 0x01600000bc7c783b */ /* 0x000fe60000004200 */
[----:B------:R-:W-:Y:S02]  /*5130*/  FMUL.FTZ R105, R2, R105 ;  /* 0x0000006902697220 */ /* 0x000fe40000410000 */
[C---:B------:R-:W-:Y:S02]  /*5140*/  FMUL.FTZ R106, R0.reuse, R106 ;  /* 0x0000006a006a7220 */ /* 0x040fe40000410000 */
[C---:B------:R-:W-:Y:S01]  /*5150*/  HMMA.16816.F32 R92, R128.reuse, R142, R92 ;  /* 0x0000008e805c723c */ /* 0x040fe2000000185c */
[----:B------:R-:W2:Y:S01]  /*5160*/  LDSM.16.MT88.4 R140, [R189+0x16000] ;  /* 0x01600000bd8c783b */ /* 0x000ea20000004200 */
[----:B------:R-:W5:Y:S02]  /*5170*/  MUFU.EX2 R172, R172 ;  /* 0x000000ac00ac7308 */ /* 0x000f640000000800 */
[----:B------:R-:W-:Y:S02]  /*5180*/  FMUL.FTZ R107, R0, R107 ;  /* 0x0000006b006b7220 */ /* 0x000fe40000410000 */
[C---:B------:R-:W-:Y:S02]  /*5190*/  FMUL.FTZ R108, R2.reuse, R108 ;  /* 0x0000006c026c7220 */ /* 0x040fe40000410000 */
[C---:B---3--:R-:W-:Y:S04]  /*51a0*/  HMMA.16816.F32 R96, R128.reuse, R144, R96 ;  /* 0x000000908060723c */ /* 0x048fe80000001860 */
[----:B------:R-:W-:Y:S02]  /*51b0*/  FMUL.FTZ R109, R2, R109 ;  /* 0x0000006d026d7220 */ /* 0x000fe40000410000 */
[C---:B------:R-:W-:Y:S02]  /*51c0*/  FMUL.FTZ R110, R0.reuse, R110 ;  /* 0x0000006e006e7220 */ /* 0x040fe40000410000 */
[C---:B------:R-:W-:Y:S01]  /*51d0*/  HMMA.16816.F32 R100, R128.reuse, R146, R100 ;  /* 0x000000928064723c */ /* 0x040fe20000001864 */
[----:B------:R-:W-:Y:S03]  /*51e0*/  LDSM.16.MT88.4 R144, [R190+0x12800] ;  /* 0x01280000be90783b */ /* 0x000fe60000004200 */
[----:B------:R-:W-:Y:S02]  /*51f0*/  FMUL.FTZ R111, R0, R111 ;  /* 0x0000006f006f7220 */ /* 0x000fe40000410000 */
[--C-:B------:R-:W-:Y:S02]  /*5200*/  FFMA.FTZ R173, R16, c[0x0][0x23c], -R168.reuse ;  /* 0x00008f0010ad7a23 */ /* 0x100fe400000108a8 */
[----:B------:R-:W-:Y:S01]  /*5210*/  FFMA.FTZ R174, R17, c[0x0][0x23c], -R168 ;  /* 0x00008f0011ae7a23 */ /* 0x000fe200000108a8 */
[C---:B----4-:R-:W-:Y:S03]  /*5220*/  HMMA.16816.F32 R104, R128.reuse, R136, R104 ;  /* 0x000000888068723c */ /* 0x050fe60000001868 */
[--C-:B------:R-:W-:Y:S01]  /*5230*/  FFMA.FTZ R175, R18, c[0x0][0x23c], -R167.reuse ;  /* 0x00008f0012af7a23 */ /* 0x100fe200000108a7 */
[----:B------:R-:W-:Y:S01]  /*5240*/  MUFU.EX2 R173, R173 ;  /* 0x000000ad00ad7308 */ /* 0x000fe20000000800 */
[----:B------:R-:W-:Y:S02]  /*5250*/  FFMA.FTZ R220, R19, c[0x0][0x23c], -R167 ;  /* 0x00008f0013dc7a23 */ /* 0x000fe400000108a7 */
[C---:B------:R-:W-:Y:S01]  /*5260*/  FMUL.FTZ R112, R2.reuse, R112 ;  /* 0x0000007002707220 */ /* 0x040fe20000410000 */
[C---:B------:R-:W-:Y:S01]  /*5270*/  HMMA.16816.F32 R12, R128.reuse, R138, R12 ;  /* 0x0000008a800c723c */ /* 0x040fe2000000180c */
[----:B------:R-:W3:Y:S03]  /*5280*/  LDSM.16.MT88.4 R136, [R192+0x12800] ;  /* 0x01280000c088783b */ /* 0x000ee60000004200 */
[----:B------:R-:W-:Y:S02]  /*5290*/  FMUL.FTZ R113, R2, R113 ;  /* 0x0000007102717220 */ /* 0x000fe40000410000 */
[----:B------:R-:W4:Y:S01]  /*52a0*/  MUFU.EX2 R174, R174 ;  /* 0x000000ae00ae7308 */ /* 0x000f220000000800 */
[C---:B------:R-:W-:Y:S01]  /*52b0*/  FMUL.FTZ R114, R0.reuse, R114 ;  /* 0x0000007200727220 */ /* 0x040fe20000410000 */
[C---:B--2---:R-:W-:Y:S04]  /*52c0*/  HMMA.16816.F32 R108, R128.reuse, R140, R108 ;  /* 0x0000008c806c723c */ /* 0x044fe8000000186c */
[----:B------:R-:W-:Y:S02]  /*52d0*/  FMUL.FTZ R115, R0, R115 ;  /* 0x0000007300737220 */ /* 0x000fe40000410000 */
[----:B------:R-:W-:Y:S01]  /*52e0*/  FMUL.FTZ R16, R2, R120 ;  /* 0x0000007802107220 */ /* 0x000fe20000410000 */
[----:B-1----:R-:W-:Y:S01]  /*52f0*/  F2FP.PACK_AB R120, R170, R169 ;  /* 0x000000a9aa78723e */ /* 0x002fe200000000ff */
[----:B------:R-:W-:Y:S01]  /*5300*/  MUFU.EX2 R175, R175 ;  /* 0x000000af00af7308 */ /* 0x000fe20000000800 */
[----:B------:R-:W-:Y:S02]  /*5310*/  FMUL.FTZ R17, R2, R121 ;  /* 0x0000007902117220 */ /* 0x000fe40000410000 */
[C---:B------:R-:W-:Y:S01]  /*5320*/  HMMA.16816.F32 R112, R128.reuse, R142, R112 ;  /* 0x0000008e8070723c */ /* 0x040fe20000001870 */
[----:B------:R-:W1:Y:S02]  /*5330*/  LDSM.16.MT88.4 R140, [R189+0x12800] ;  /* 0x01280000bd8c783b */ /* 0x000e640000004200 */
[----:B------:R-:W-:Y:S01]  /*5340*/  FMUL.FTZ R18, R0, R122 ;  /* 0x0000007a00127220 */ /* 0x000fe20000410000 */
[----:B-----5:R-:W-:Y:S01]  /*5350*/  F2FP.PACK_AB R121, R172, R171 ;  /* 0x000000abac79723e */ /* 0x020fe200000000ff */
[----:B------:R-:W-:Y:S02]  /*5360*/  FMUL.FTZ R19, R0, R123 ;  /* 0x0000007b00137220 */ /* 0x000fe40000410000 */
[----:B------:R-:W2:Y:S01]  /*5370*/  MUFU.EX2 R220, R220 ;  /* 0x000000dc00dc7308 */ /* 0x000ea20000000800 */
[C---:B------:R-:W-:Y:S04]  /*5380*/  FMUL.FTZ R116, R2.reuse, R116 ;  /* 0x0000007402747220 */ /* 0x040fe80000410000 */
[C---:B------:R-:W-:Y:S03]  /*5390*/  HMMA.16816.F32 R16, R128.reuse, R124, R16 ;  /* 0x0000007c8010723c */ /* 0x040fe60000001810 */
[----:B------:R-:W-:Y:S01]  /*53a0*/  FMUL.FTZ R117, R2, R117 ;  /* 0x0000007502757220 */ /* 0x000fe20000410000 */
[----:B----4-:R-:W-:Y:S01]  /*53b0*/  F2FP.PACK_AB R122, R174, R173 ;  /* 0x000000adae7a723e */ /* 0x010fe200000000ff */
[C---:B------:R-:W-:Y:S02]  /*53c0*/  FMUL.FTZ R118, R0.reuse, R118 ;  /* 0x0000007600767220 */ /* 0x040fe40000410000 */
[----:B------:R-:W-:Y:S02]  /*53d0*/  FMUL.FTZ R119, R0, R119 ;  /* 0x0000007700777220 */ /* 0x000fe40000410000 */
[----:B------:R-:W-:Y:S03]  /*53e0*/  FFMA.FTZ R164, R2, R221, R164 ;  /* 0x000000dd02a47223 */ /* 0x000fe600000100a4 */
[----:B------:R-:W-:Y:S01]  /*53f0*/  FFMA.FTZ R6, R0, R219, R6 ;  /* 0x000000db00067223 */ /* 0x000fe20000010006 */
[----:B------:R-:W-:Y:S01]  /*5400*/  MOV R0, R3 ;  /* 0x0000000300007202 */ /* 0x000fe20000000f00 */
[----:B------:R-:W-:Y:S01]  /*5410*/  HMMA.16816.F32 R116, R128, R126, R116 ;  /* 0x0000007e8074723c */ /* 0x000fe20000001874 */
[----:B------:R-:W4:Y:S02]  /*5420*/  LDSM.16.MT88.4 R124, [R188+0x14800] ;  /* 0x01480000bc7c783b */ /* 0x000f240000004200 */
[----:B------:R-:W-:Y:S01]  /*5430*/  FADD.FTZ R5, R5, R164 ;  /* 0x000000a405057221 */ /* 0x000fe20000010000 */
[----:B--2---:R-:W-:Y:S01]  /*5440*/  F2FP.PACK_AB R123, R220, R175 ;  /* 0x000000afdc7b723e */ /* 0x004fe200000000ff */
[----:B------:R-:W-:Y:S02]  /*5450*/  FADD.FTZ R6, R7, R6 ;  /* 0x0000000607067221 */ /* 0x000fe40000010000 */
[----:B------:R-:W-:Y:S02]  /*5460*/  FADD.FTZ R134, R134, R5 ;  /* 0x0000000586867221 */ /* 0x000fe40000010000 */
[----:B------:R-:W2:Y:S02]  /*5470*/  LDSM.16.MT88.4 R128, [R192+0x16800] ;  /* 0x01680000c080783b */ /* 0x000ea40000004200 */
[C---:B---3--:R-:W-:Y:S05]  /*5480*/  HMMA.16816.F32 R8, R120.reuse, R136, R8 ;  /* 0x000000887808723c */ /* 0x048fea0000001808 */
[----:B------:R-:W-:Y:S02]  /*5490*/  FADD.FTZ R165, R165, R6 ;  /* 0x00000006a5a57221 */ /* 0x000fe40000010000 */
[----:B------:R-:W-:Y:S01]  /*54a0*/  FADD.FTZ R134, R135, R134 ;  /* 0x0000008687867221 */ /* 0x000fe20000010000 */
[C---:B------:R-:W-:Y:S01]  /*54b0*/  HMMA.16816.F32 R36, R120.reuse, R138, R36 ;  /* 0x0000008a7824723c */ /* 0x040fe20000001824 */
[----:B------:R-:W3:Y:S03]  /*54c0*/  LDSM.16.MT88.4 R136, [R190+0x16800] ;  /* 0x01680000be88783b */ /* 0x000ee60000004200 */
[----:B------:R-:W-:Y:S02]  /*54d0*/  FADD.FTZ R166, R166, R165 ;  /* 0x000000a5a6a67221 */ /* 0x000fe40000010000 */
[----:B------:R-:W-:Y:S02]  /*54e0*/  FADD.FTZ R169, R169, R134 ;  /* 0x00000086a9a97221 */ /* 0x000fe40000010000 */
[C---:B------:R-:W-:Y:S04]  /*54f0*/  HMMA.16816.F32 R40, R120.reuse, R144, R40 ;  /* 0x000000907828723c */ /* 0x040fe80000001828 */
[----:B------:R-:W-:Y:S02]  /*5500*/  FADD.FTZ R171, R171, R166 ;  /* 0x000000a6abab7221 */ /* 0x000fe40000010000 */
[----:B------:R-:W-:Y:S02]  /*5510*/  FADD.FTZ R170, R170, R169 ;  /* 0x000000a9aaaa7221 */ /* 0x000fe40000010000 */
[C---:B------:R-:W-:Y:S01]  /*5520*/  HMMA.16816.F32 R44, R120.reuse, R146, R44 ;  /* 0x00000092782c723c */ /* 0x040fe2000000182c */
[----:B------:R-:W-:Y:S03]  /*5530*/  LDSM.16.MT88.4 R144, [R190+0x15000] ;  /* 0x01500000be90783b */ /* 0x000fe60000004200 */
[----:B------:R-:W-:Y:S02]  /*5540*/  FADD.FTZ R172, R172, R171 ;  /* 0x000000abacac7221 */ /* 0x000fe40000010000 */
[----:B------:R-:W-:Y:S02]  /*5550*/  FADD.FTZ R173, R173, R170 ;  /* 0x000000aaadad7221 */ /* 0x000fe40000010000 */
[C---:B-1----:R-:W-:Y:S04]  /*5560*/  HMMA.16816.F32 R48, R120.reuse, R140, R48 ;  /* 0x0000008c7830723c */ /* 0x042fe80000001830 */
[----:B------:R-:W-:Y:S02]  /*5570*/  FADD.FTZ R5, R175, R172 ;  /* 0x000000acaf057221 */ /* 0x000fe40000010000 */
[----:B------:R-:W-:Y:S02]  /*5580*/  FADD.FTZ R173, R174, R173 ;  /* 0x000000adaead7221 */ /* 0x000fe40000010000 */
[C---:B------:R-:W-:Y:S01]  /*5590*/  HMMA.16816.F32 R52, R120.reuse, R142, R52 ;  /* 0x0000008e7834723c */ /* 0x040fe20000001834 */
[----:B------:R-:W1:Y:S03]  /*55a0*/  LDSM.16.MT88.4 R140, [R189+0x16800] ;  /* 0x01680000bd8c783b */ /* 0x000e660000004200 */
[----:B------:R-:W-:Y:S04]  /*55b0*/  FADD.FTZ R5, R220, R5 ;  /* 0x00000005dc057221 */ /* 0x000fe80000010000 */
[C---:B------:R-:W-:Y:S08]  /*55c0*/  HMMA.16816.F32 R56, R120.reuse, R148, R56 ;  /* 0x000000947838723c */ /* 0x040ff00000001838 */
[C---:B------:R-:W-:Y:S01]  /*55d0*/  HMMA.16816.F32 R60, R120.reuse, R150, R60 ;  /* 0x00000096783c723c */ /* 0x040fe2000000183c */
[----:B------:R-:W-:Y:S07]  /*55e0*/  LDSM.16.MT88.4 R148, [R189+0x15000] ;  /* 0x01500000bd94783b */ /* 0x000fee0000004200 */
[C---:B------:R-:W-:Y:S07]  /*55f0*/  HMMA.16816.F32 R64, R120.reuse, R152, R64 ;  /* 0x000000987840723c */ /* 0x040fee0000001840 */
[--C-:B------:R-:W-:Y:S01]  /*5600*/  FFMA.FTZ R152, R20, c[0x0][0x23c], -R168.reuse ;  /* 0x00008f0014987a23 */ /* 0x100fe200000108a8 */
[C---:B------:R-:W-:Y:S04]  /*5610*/  HMMA.16816.F32 R68, R120.reuse, R154, R68 ;  /* 0x0000009a7844723c */ /* 0x040fe80000001844 */
[--C-:B------:R-:W-:Y:S01]  /*5620*/  FFMA.FTZ R153, R21, c[0x0][0x23c], -R168.reuse ;  /* 0x00008f0015997a23 */ /* 0x100fe200000108a8 */
[----:B------:R-:W-:Y:S02]  /*5630*/  MUFU.EX2 R152, R152 ;  /* 0x0000009800987308 */ /* 0x000fe40000000800 */
[--C-:B------:R-:W-:Y:S01]  /*5640*/  FFMA.FTZ R154, R22, c[0x0][0x23c], -R167.reuse ;  /* 0x00008f00169a7a23 */ /* 0x100fe200000108a7 */
[C---:B------:R-:W-:Y:S04]  /*5650*/  HMMA.16816.F32 R72, R120.reuse, R156, R72 ;  /* 0x0000009c7848723c */ /* 0x040fe80000001848 */
[--C-:B------:R-:W-:Y:S02]  /*5660*/  FFMA.FTZ R155, R23, c[0x0][0x23c], -R167.reuse ;  /* 0x00008f00179b7a23 */ /* 0x100fe400000108a7 */
[----:B------:R-:W5:Y:S01]  /*5670*/  LDSM.16.MT88.4 R20, [R188+0x16800] ;  /* 0x01680000bc14783b */ /* 0x000f620000004200 */
[--C-:B------:R-:W-:Y:S01]  /*5680*/  FFMA.FTZ R156, R24, c[0x0][0x23c], -R168.reuse ;  /* 0x00008f00189c7a23 */ /* 0x100fe200000108a8 */
[C---:B------:R-:W-:Y:S01]  /*5690*/  HMMA.16816.F32 R76, R120.reuse, R158, R76 ;  /* 0x0000009e784c723c */ /* 0x040fe2000000184c */
[----:B------:R-:W1:Y:S03]  /*56a0*/  MUFU.EX2 R153, R153 ;  /* 0x0000009900997308 */ /* 0x000e660000000800 */
[--C-:B------:R-:W-:Y:S03]  /*56b0*/  FFMA.FTZ R157, R25, c[0x0][0x23c], -R168.reuse ;  /* 0x00008f00199d7a23 */ /* 0x100fe600000108a8 */
[--C-:B------:R-:W-:Y:S01]  /*56c0*/  FFMA.FTZ R158, R26, c[0x0][0x23c], -R167.reuse ;  /* 0x00008f001a9e7a23 */ /* 0x100fe200000108a7 */
[C---:B------:R-:W-:Y:S03]  /*56d0*/  HMMA.16816.F32 R80, R120.reuse, R160, R80 ;  /* 0x000000a07850723c */ /* 0x040fe60000001850 */
[----:B------:R-:W-:Y:S01]  /*56e0*/  MUFU.EX2 R154, R154 ;  /* 0x0000009a009a7308 */ /* 0x000fe20000000800 */
[--C-:B------:R-:W-:Y:S02]  /*56f0*/  FFMA.FTZ R159, R27, c[0x0][0x23c], -R167.reuse ;  /* 0x00008f001b9f7a23 */ /* 0x100fe400000108a7 */
[----:B------:R-:W-:Y:S01]  /*5700*/  LDSM.16.MT88.4 R24, [R189+0x13000] ;  /* 0x01300000bd18783b */ /* 0x000fe20000004200 */
[--C-:B------:R-:W-:Y:S01]  /*5710*/  FFMA.FTZ R160, R28, c[0x0][0x23c], -R168.reuse ;  /* 0x00008f001ca07a23 */ /* 0x100fe200000108a8 */
[C---:B------:R-:W-:Y:S04]  /*5720*/  HMMA.16816.F32 R84, R120.reuse, R162, R84 ;  /* 0x000000a27854723c */ /* 0x040fe80000001854 */
[--C-:B------:R-:W-:Y:S01]  /*5730*/  FFMA.FTZ R161, R29, c[0x0][0x23c], -R168.reuse ;  /* 0x00008f001da17a23 */ /* 0x100fe200000108a8 */
[----:B------:R-:W1:Y:S01]  /*5740*/  MUFU.EX2 R155, R155 ;  /* 0x0000009b009b7308 */ /* 0x000e620000000800 */
[----:B------:R-:W-:Y:S02]  /*5750*/  FFMA.FTZ R168, R33, c[0x0][0x23c], -R168 ;  /* 0x00008f0021a87a23 */ /* 0x000fe400000108a8 */
[C---:B----4-:R-:W-:Y:S04]  /*5760*/  HMMA.16816.F32 R88, R120.reuse, R124, R88 ;  /* 0x0000007c7858723c */ /* 0x050fe80000001858 */
[--C-:B------:R-:W-:Y:S02]  /*5770*/  FFMA.FTZ R162, R30, c[0x0][0x23c], -R167.reuse ;  /* 0x00008f001ea27a23 */ /* 0x100fe400000108a7 */
[--C-:B------:R-:W-:Y:S01]  /*5780*/  FFMA.FTZ R163, R31, c[0x0][0x23c], -R167.reuse ;  /* 0x00008f001fa37a23 */ /* 0x100fe200000108a7 */
[----:B------:R-:W-:Y:S01]  /*5790*/  MUFU.EX2 R156, R156 ;  /* 0x0000009c009c7308 */ /* 0x000fe20000000800 */
[C---:B------:R-:W-:Y:S01]  /*57a0*/  HMMA.16816.F32 R92, R120.reuse, R126, R92 ;  /* 0x0000007e785c723c */ /* 0x040fe2000000185c */
[----:B------:R-:W4:Y:S03]  /*57b0*/  LDSM.16.MT88.4 R124, [R192+0x13000] ;  /* 0x01300000c07c783b */ /* 0x000f260000004200 */
[----:B------:R-:W-:Y:S04]  /*57c0*/  FFMA.FTZ R167, R35, c[0x0][0x23c], -R167 ;  /* 0x00008f0023a77a23 */ /* 0x000fe800000108a7 */
[C---:B--2---:R-:W-:Y:S01]  /*57d0*/  HMMA.16816.F32 R96, R120.reuse, R128, R96 ;  /* 0x000000807860723c */ /* 0x044fe20000001860 */
[----:B------:R-:W-:Y:S01]  /*57e0*/  LDSM.16.MT88.4 R28, [R188+0x17000] ;  /* 0x01700000bc1c783b */ /* 0x000fe20000004200 */
[----:B------:R-:W2:Y:S06]  /*57f0*/  MUFU.EX2 R157, R157 ;  /* 0x0000009d009d7308 */ /* 0x000eac0000000800 */
[C---:B------:R-:W-:Y:S01]  /*5800*/  HMMA.16816.F32 R100, R120.reuse, R130, R100 ;  /* 0x000000827864723c */ /* 0x040fe20000001864 */
[----:B------:R-:W2:Y:S03]  /*5810*/  LDSM.16.MT88.4 R128, [R190+0x13000] ;  /* 0x01300000be80783b */ /* 0x000ea60000004200 */
[----:B------:R-:W-:Y:S04]  /*5820*/  MUFU.EX2 R158, R158 ;  /* 0x0000009e009e7308 */ /* 0x000fe80000000800 */
[C---:B---3--:R-:W-:Y:S01]  /*5830*/  HMMA.16816.F32 R104, R120.reuse, R136, R104 ;  /* 0x000000887868723c */ /* 0x048fe20000001868 */
[----:B------:R-:W-:Y:S05]  /*5840*/  LDSM.16.MT88.4 R32, [R189+0x13800] ;  /* 0x01380000bd20783b */ /* 0x000fea0000004200 */
[----:B------:R-:W3:Y:S02]  /*5850*/  MUFU.EX2 R159, R159 ;  /* 0x0000009f009f7308 */ /* 0x000ee40000000800 */
[C---:B------:R-:W-:Y:S01]  /*5860*/  HMMA.16816.F32 R12, R120.reuse, R138, R12 ;  /* 0x0000008a780c723c */ /* 0x040fe2000000180c */
[----:B------:R-:W3:Y:S07]  /*5870*/  LDSM.16.MT88.4 R136, [R188+0x13000] ;  /* 0x01300000bc88783b */ /* 0x000eee0000004200 */
[C---:B-1----:R-:W-:Y:S01]  /*5880*/  HMMA.16816.F32 R108, R120.reuse, R140, R108 ;  /* 0x0000008c786c723c */ /* 0x042fe2000000186c */
[----:B------:R-:W-:Y:S07]  /*5890*/  MUFU.EX2 R160, R160 ;  /* 0x000000a000a07308 */ /* 0x000fee0000000800 */
[C---:B------:R-:W-:Y:S01]  /*58a0*/  HMMA.16816.F32 R112, R120.reuse, R142, R112 ;  /* 0x0000008e7870723c */ /* 0x040fe20000001870 */
[----:B------:R-:W1:Y:S02]  /*58b0*/  LDSM.16.MT88.4 R140, [R192+0x15000] ;  /* 0x01500000c08c783b */ /* 0x000e640000004200 */
[----:B------:R-:W1:Y:S05]  /*58c0*/  MUFU.EX2 R161, R161 ;  /* 0x000000a100a17308 */ /* 0x000e6a0000000800 */
[C---:B-----5:R-:W-:Y:S05]  /*58d0*/  HMMA.16816.F32 R16, R120.reuse, R20, R16 ;  /* 0x000000147810723c */ /* 0x060fea0000001810 */
[----:B------:R-:W-:Y:S02]  /*58e0*/  MUFU.EX2 R162, R162 ;  /* 0x000000a200a27308 */ /* 0x000fe40000000800 */
[----:B------:R-:W-:Y:S01]  /*58f0*/  F2FP.PACK_AB R20, R153, R152 ;  /* 0x000000989914723e */ /* 0x000fe200000000ff */
[----:B------:R-:W-:Y:S01]  /*5900*/  HMMA.16816.F32 R116, R120, R22, R116 ;  /* 0x000000167874723c */ /* 0x000fe20000001874 */
[----:B------:R-:W5:Y:S03]  /*5910*/  LDSM.16.MT88.4 R120, [R188+0x15000] ;  /* 0x01500000bc78783b */ /* 0x000f660000004200 */
[----:B------:R-:W-:Y:S01]  /*5920*/  F2FP.PACK_AB R21, R155, R154 ;  /* 0x0000009a9b15723e */ /* 0x000fe200000000ff */
[----:B------:R-:W-:Y:S02]  /*5930*/  FADD.FTZ R152, R152, R173 ;  /* 0x000000ad98987221 */ /* 0x000fe40000010000 */
[----:B--2---:R-:W-:Y:S01]  /*5940*/  F2FP.PACK_AB R22, R157, R156 ;  /* 0x0000009c9d16723e */ /* 0x004fe200000000ff */
[----:B------:R-:W2:Y:S01]  /*5950*/  MUFU.EX2 R163, R163 ;  /* 0x000000a300a37308 */ /* 0x000ea20000000800 */
[----:B---3--:R-:W-:Y:S03]  /*5960*/  F2FP.PACK_AB R23, R159, R158 ;  /* 0x0000009e9f17723e */ /* 0x008fe600000000ff */
[----:B------:R-:W-:Y:S02]  /*5970*/  FADD.FTZ R154, R154, R5 ;  /* 0x000000059a9a7221 */ /* 0x000fe40000010000 */
[----:B------:R-:W-:Y:S02]  /*5980*/  FADD.FTZ R153, R153, R152 ;  /* 0x0000009899997221 */ /* 0x000fe40000010000 */
[C---:B----4-:R-:W-:Y:S02]  /*5990*/  HMMA.16816.F32 R8, R20.reuse, R124, R8 ;  /* 0x0000007c1408723c */ /* 0x050fe40000001808 */
[----:B------:R-:W3:Y:S03]  /*59a0*/  MUFU.EX2 R223, R168 ;  /* 0x000000a800df7308 */ /* 0x000ee60000000800 */
[----:B------:R-:W-:Y:S02]  /*59b0*/  FADD.FTZ R155, R155, R154 ;  /* 0x0000009a9b9b7221 */ /* 0x000fe40000010000 */
[----:B------:R-:W-:Y:S01]  /*59c0*/  FADD.FTZ R156, R156, R153 ;  /* 0x000000999c9c7221 */ /* 0x000fe20000010000 */
[C---:B------:R-:W-:Y:S01]  /*59d0*/  HMMA.16816.F32 R36, R20.reuse, R126, R36 ;  /* 0x0000007e1424723c */ /* 0x040fe20000001824 */
[----:B------:R-:W-:Y:S03]  /*59e0*/  LDSM.16.MT88.4 R124, [R190+0x17000] ;  /* 0x01700000be7c783b */ /* 0x000fe60000004200 */
[----:B------:R-:W4:Y:S01]  /*59f0*/  MUFU.EX2 R167, R167 ;  /* 0x000000a700a77308 */ /* 0x000f220000000800 */
[----:B------:R-:W-:Y:S02]  /*5a00*/  FADD.FTZ R158, R158, R155 ;  /* 0x0000009b9e9e7221 */ /* 0x000fe40000010000 */
[----:B------:R-:W-:Y:S01]  /*5a10*/  FADD.FTZ R157, R157, R156 ;  /* 0x0000009c9d9d7221 */ /* 0x000fe20000010000 */
[C---:B------:R-:W-:Y:S04]  /*5a20*/  HMMA.16816.F32 R40, R20.reuse, R128, R40 ;  /* 0x000000801428723c */ /* 0x040fe80000001828 */
[----:B------:R-:W-:Y:S04]  /*5a30*/  FADD.FTZ R159, R159, R158 ;  /* 0x0000009e9f9f7221 */ /* 0x000fe80000010000 */
[C---:B------:R-:W-:Y:S01]  /*5a40*/  HMMA.16816.F32 R44, R20.reuse, R130, R44 ;  /* 0x00000082142c723c */ /* 0x040fe2000000182c */
[----:B------:R-:W-:Y:S07]  /*5a50*/  LDSM.16.MT88.4 R128, [R189+0x17000] ;  /* 0x01700000bd80783b */ /* 0x000fee0000004200 */
[C---:B------:R-:W-:Y:S08]  /*5a60*/  HMMA.16816.F32 R48, R20.reuse, R24, R48 ;  /* 0x000000181430723c */ /* 0x040ff00000001830 */
[C---:B------:R-:W-:Y:S01]  /*5a70*/  HMMA.16816.F32 R52, R20.reuse, R26, R52 ;  /* 0x0000001a1434723c */ /* 0x040fe20000001834 */
[----:B------:R-:W2:Y:S07]  /*5a80*/  LDSM.16.MT88.4 R24, [R192+0x17000] ;  /* 0x01700000c018783b */ /* 0x000eae0000004200 */
[C---:B------:R-:W-:Y:S08]  /*5a90*/  HMMA.16816.F32 R56, R20.reuse, R136, R56 ;  /* 0x000000881438723c */ /* 0x040ff00000001838 */
[C---:B------:R-:W-:Y:S01]  /*5aa0*/  HMMA.16816.F32 R60, R20.reuse, R138, R60 ;  /* 0x0000008a143c723c */ /* 0x040fe2000000183c */
[----:B------:R-:W-:Y:S07]  /*5ab0*/  LDSM.16.MT88.4 R136, [R192+0x15800] ;  /* 0x01580000c088783b */ /* 0x000fee0000004200 */
[C---:B-1----:R-:W-:Y:S08]  /*5ac0*/  HMMA.16816.F32 R64, R20.reuse, R140, R64 ;  /* 0x0000008c1440723c */ /* 0x042ff00000001840 */
        /* <DEDUP_REMOVED lines=8> */
[C---:B-----5:R-:W-:Y:S08]  /*5b50*/  HMMA.16816.F32 R88, R20.reuse, R120, R88 ;  /* 0x000000781458723c */ /* 0x060ff00000001858 */
[C---:B------:R-:W-:Y:S01]  /*5b60*/  HMMA.16816.F32 R92, R20.reuse, R122, R92 ;  /* 0x0000007a145c723c */ /* 0x040fe2000000185c */
[----:B------:R-:W-:Y:S07]  /*5b70*/  LDSM.16.MT88.4 R120, [R190+0x13800] ;  /* 0x01380000be78783b */ /* 0x000fee0000004200 */
[C---:B--2---:R-:W-:Y:S08]  /*5b80*/  HMMA.16816.F32 R96, R20.reuse, R24, R96 ;  /* 0x000000181460723c */ /* 0x044ff00000001860 */
[C---:B------:R-:W-:Y:S01]  /*5b90*/  HMMA.16816.F32 R100, R20.reuse, R26, R100 ;  /* 0x0000001a1464723c */ /* 0x040fe20000001864 */
[----:B------:R-:W1:Y:S07]  /*5ba0*/  LDSM.16.MT88.4 R24, [R192+0x13800] ;  /* 0x01380000c018783b */ /* 0x000e6e0000004200 */
[C---:B------:R-:W-:Y:S08]  /*5bb0*/  HMMA.16816.F32 R104, R20.reuse, R124, R104 ;  /* 0x0000007c1468723c */ /* 0x040ff00000001868 */
[C---:B------:R-:W-:Y:S01]  /*5bc0*/  HMMA.16816.F32 R12, R20.reuse, R126, R12 ;  /* 0x0000007e140c723c */ /* 0x040fe2000000180c */
[----:B------:R-:W2:Y:S07]  /*5bd0*/  LDSM.16.MT88.4 R124, [R188+0x13800] ;  /* 0x01380000bc7c783b */ /* 0x000eae0000004200 */
[C---:B------:R-:W-:Y:S08]  /*5be0*/  HMMA.16816.F32 R108, R20.reuse, R128, R108 ;  /* 0x00000080146c723c */ /* 0x040ff0000000186c */
[C---:B------:R-:W-:Y:S08]  /*5bf0*/  HMMA.16816.F32 R112, R20.reuse, R130, R112 ;  /* 0x000000821470723c */ /* 0x040ff00000001870 */
[C---:B------:R-:W-:Y:S08]  /*5c00*/  HMMA.16816.F32 R16, R20.reuse, R28, R16 ;  /* 0x0000001c1410723c */ /* 0x040ff00000001810 */
[----:B------:R-:W-:Y:S01]  /*5c10*/  HMMA.16816.F32 R116, R20, R30, R116 ;  /* 0x0000001e1474723c */ /* 0x000fe20000001874 */
[----:B------:R-:W5:Y:S06]  /*5c20*/  LDSM.16.MT88.4 R28, [R189+0x15800] ;  /* 0x01580000bd1c783b */ /* 0x000f6c0000004200 */
[----:B------:R-:W-:Y:S01]  /*5c30*/  F2FP.PACK_AB R20, R161, R160 ;  /* 0x000000a0a114723e */ /* 0x000fe200000000ff */
[----:B------:R-:W-:Y:S01]  /*5c40*/  FADD.FTZ R160, R160, R157 ;  /* 0x0000009da0a07221 */ /* 0x000fe20000010000 */
[----:B------:R-:W-:Y:S03]  /*5c50*/  F2FP.PACK_AB R21, R163, R162 ;  /* 0x000000a2a315723e */ /* 0x000fe600000000ff */
[----:B---3--:R-:W-:Y:S01]  /*5c60*/  F2FP.PACK_AB R22, R223, R222 ;  /* 0x000000dedf16723e */ /* 0x008fe200000000ff */
[----:B------:R-:W-:Y:S01]  /*5c70*/  FADD.FTZ R162, R162, R159 ;  /* 0x0000009fa2a27221 */ /* 0x000fe20000010000 */
[----:B----4-:R-:W-:Y:S01]  /*5c80*/  F2FP.PACK_AB R23, R167, R224 ;  /* 0x000000e0a717723e */ /* 0x010fe200000000ff */
[----:B------:R-:W-:Y:S02]  /*5c90*/  FADD.FTZ R161, R161, R160 ;  /* 0x000000a0a1a17221 */ /* 0x000fe40000010000 */
[----:B------:R-:W-:Y:S02]  /*5ca0*/  FADD.FTZ R163, R163, R162 ;  /* 0x000000a2a3a37221 */ /* 0x000fe40000010000 */
[----:B------:R-:W-:Y:S02]  /*5cb0*/  FADD.FTZ R222, R222, R161 ;  /* 0x000000a1dede7221 */ /* 0x000fe40000010000 */
[C---:B-1----:R-:W-:Y:S01]  /*5cc0*/  HMMA.16816.F32 R128, R20.reuse, R24, R8 ;  /* 0x000000181480723c */ /* 0x042fe20000001808 */
[----:B------:R-:W1:Y:S02]  /*5cd0*/  LDSM.16.MT88.4 R8, [R190+0x17800] ;  /* 0x01780000be08783b */ /* 0x000e640000004200 */
[----:B------:R-:W-:Y:S02]  /*5ce0*/  FADD.FTZ R224, R224, R163 ;  /* 0x000000a3e0e07221 */ /* 0x000fe40000010000 */
[----:B------:R-:W-:Y:S02]  /*5cf0*/  FADD.FTZ R221, R223, R222 ;  /* 0x000000dedfdd7221 */ /* 0x000fe40000010000 */
[----:B------:R-:W-:Y:S01]  /*5d00*/  FADD.FTZ R219, R167, R224 ;  /* 0x000000e0a7db7221 */ /* 0x000fe20000010000 */
[C---:B------:R-:W-:Y:S01]  /*5d10*/  HMMA.16816.F32 R36, R20.reuse, R26, R36 ;  /* 0x0000001a1424723c */ /* 0x040fe20000001824 */
[----:B------:R-:W3:Y:S07]  /*5d20*/  LDSM.16.MT88.4 R24, [R189+0x17800] ;  /* 0x01780000bd18783b */ /* 0x000eee0000004200 */
[C---:B------:R-:W-:Y:S08]  /*5d30*/  HMMA.16816.F32 R40, R20.reuse, R120, R40 ;  /* 0x000000781428723c */ /* 0x040ff00000001828 */
[C---:B------:R-:W-:Y:S08]  /*5d40*/  HMMA.16816.F32 R44, R20.reuse, R122, R44 ;  /* 0x0000007a142c723c */ /* 0x040ff0000000182c */
[C---:B------:R-:W-:Y:S08]  /*5d50*/  HMMA.16816.F32 R48, R20.reuse, R32, R48 ;  /* 0x000000201430723c */ /* 0x040ff00000001830 */
[C---:B------:R-:W-:Y:S08]  /*5d60*/  HMMA.16816.F32 R52, R20.reuse, R34, R52 ;  /* 0x000000221434723c */ /* 0x040ff00000001834 */
[C---:B--2---:R-:W-:Y:S08]  /*5d70*/  HMMA.16816.F32 R56, R20.reuse, R124, R56 ;  /* 0x0000007c1438723c */ /* 0x044ff00000001838 */
[C---:B------:R-:W-:Y:S08]  /*5d80*/  HMMA.16816.F32 R60, R20.reuse, R126, R60 ;  /* 0x0000007e143c723c */ /* 0x040ff0000000183c */
[C---:B------:R-:W-:Y:S08]  /*5d90*/  HMMA.16816.F32 R64, R20.reuse, R136, R64 ;  /* 0x000000881440723c */ /* 0x040ff00000001840 */
[C---:B------:R-:W-:Y:S08]  /*5da0*/  HMMA.16816.F32 R68, R20.reuse, R138, R68 ;  /* 0x0000008a1444723c */ /* 0x040ff00000001844 */
[C---:B------:R-:W-:Y:S08]  /*5db0*/  HMMA.16816.F32 R72, R20.reuse, R140, R72 ;  /* 0x0000008c1448723c */ /* 0x040ff00000001848 */
[C---:B------:R-:W-:Y:S08]  /*5dc0*/  HMMA.16816.F32 R76, R20.reuse, R142, R76 ;  /* 0x0000008e144c723c */ /* 0x040ff0000000184c */
[C---:B-----5:R-:W-:Y:S08]  /*5dd0*/  HMMA.16816.F32 R80, R20.reuse, R28, R80 ;  /* 0x0000001c1450723c */ /* 0x060ff00000001850 */
[C---:B------:R-:W-:Y:S01]  /*5de0*/  HMMA.16816.F32 R84, R20.reuse, R30, R84 ;  /* 0x0000001e1454723c */ /* 0x040fe20000001854 */
[----:B------:R-:W2:Y:S07]  /*5df0*/  LDSM.16.MT88.4 R28, [R188+0x17800] ;  /* 0x01780000bc1c783b */ /* 0x000eae0000004200 */
[C---:B------:R-:W-:Y:S08]  /*5e00*/  HMMA.16816.F32 R88, R20.reuse, R144, R88 ;  /* 0x000000901458723c */ /* 0x040ff00000001858 */
[C---:B------:R-:W-:Y:S08]  /*5e10*/  HMMA.16816.F32 R92, R20.reuse, R146, R92 ;  /* 0x00000092145c723c */ /* 0x040ff0000000185c */
[C---:B------:R-:W-:Y:S08]  /*5e20*/  HMMA.16816.F32 R96, R20.reuse, R148, R96 ;  /* 0x000000941460723c */ /* 0x040ff00000001860 */
[C---:B------:R-:W-:Y:S08]  /*5e30*/  HMMA.16816.F32 R100, R20.reuse, R150, R100 ;  /* 0x000000961464723c */ /* 0x040ff00000001864 */
[C---:B-1----:R-:W-:Y:S08]  /*5e40*/  HMMA.16816.F32 R104, R20.reuse, R8, R104 ;  /* 0x000000081468723c */ /* 0x042ff00000001868 */
[C---:B------:R-:W-:Y:S08]  /*5e50*/  HMMA.16816.F32 R124, R20.reuse, R10, R12 ;  /* 0x0000000a147c723c */ /* 0x040ff0000000180c */
[C---:B---3--:R-:W-:Y:S08]  /*5e60*/  HMMA.16816.F32 R108, R20.reuse, R24, R108 ;  /* 0x00000018146c723c */ /* 0x048ff0000000186c */
[C---:B------:R-:W-:Y:S08]  /*5e70*/  HMMA.16816.F32 R112, R20.reuse, R26, R112 ;  /* 0x0000001a1470723c */ /* 0x040ff00000001870 */
[C---:B--2---:R-:W-:Y:S08]  /*5e80*/  HMMA.16816.F32 R120, R20.reuse, R28, R16 ;  /* 0x0000001c1478723c */ /* 0x044ff00000001810 */
[----:B------:R-:W-:Y:S01]  /*5e90*/  HMMA.16816.F32 R116, R20, R30, R116 ;  /* 0x0000001e1474723c */ /* 0x000fe20000001874 */
[----:B------:R-:W-:-:S07]  /*5ea0*/  @P0 BRA `(.L_x_7) ;  /* 0xffffdb1000000947 */ /* 0x000fce000383ffff */
.L_x_6:
[----:B------:R-:W1:Y:S01]  /*5eb0*/  SHFL.BFLY PT, R2, R221, 0x2, 0x1f ;  /* 0x0c401f00dd027f89 */ /* 0x000e6200000e0000 */
[----:B------:R-:W-:Y:S01]  /*5ec0*/  ISETP.NE.AND P0, PT, R203, -0x1, PT ;  /* 0xffffffffcb00780c */ /* 0x000fe20003f05270 */
[----:B------:R-:W-:Y:S01]  /*5ed0*/  BSSY B0, `(.L_x_10) ;  /* 0x0000147000007945 */ /* 0x000fe20003800000 */
[----:B------:R-:W-:Y:S01]  /*5ee0*/  MOV R7, 0x3f800000 ;  /* 0x3f80000000077802 */ /* 0x000fe20000000f00 */
[----:B------:R-:W2:Y:S01]  /*5ef0*/  SHFL.BFLY PT, R0, R219, 0x2, 0x1f ;  /* 0x0c401f00db007f89 */ /* 0x000ea200000e0000 */
[----:B------:R-:W-:Y:S01]  /*5f00*/  MOV R8, 0x3f800000 ;  /* 0x3f80000000087802 */ /* 0x000fe20000000f00 */
[----:B-1----:R-:W-:-:S02]  /*5f10*/  FADD.FTZ R11, R2, R221 ;  /* 0x000000dd020b7221 */ /* 0x002fc40000010000 */
[----:B--2---:R-:W-:-:S03]  /*5f20*/  FADD.FTZ R5, R0, R219 ;  /* 0x000000db00057221 */ /* 0x004fc60000010000 */
[----:B------:R-:W1:Y:S04]  /*5f30*/  SHFL.BFLY PT, R4, R11, 0x1, 0x1f ;  /* 0x0c201f000b047f89 */ /* 0x000e6800000e0000 */
[----:B------:R-:W2:Y:S04]  /*5f40*/  S2R R0, SR_CTAID.Y ;  /* 0x0000000000007919 */ /* 0x000ea80000002600 */
[----:B------:R-:W3:Y:S01]  /*5f50*/  SHFL.BFLY PT, R2, R5, 0x1, 0x1f ;  /* 0x0c201f0005027f89 */ /* 0x000ee200000e0000 */
[----:B-1----:R-:W-:Y:S02]  /*5f60*/  FADD.FTZ R4, R11, R4 ;  /* 0x000000040b047221 */ /* 0x002fe40000010000 */
[----:B------:R-:W-:Y:S01]  /*5f70*/  @P0 IMAD.WIDE.U32 R10, R203, c[0x0][0x1e8], RZ ;  /* 0x00007a00cb0a0a25 */ /* 0x000fe200078e00ff */
[----:B--2---:R-:W-:-:S02]  /*5f80*/  @!P0 SHF.R.S32.HI R9, RZ, 0x1f, R0 ;  /* 0x0000001fff098819 */ /* 0x004fc40000011400 */
[----:B------:R-:W-:Y:S01]  /*5f90*/  FSETP.NE.FTZ.AND P5, PT, R4, RZ, PT ;  /* 0x000000ff0400720b */ /* 0x000fe20003fb5000 */
[----:B---3--:R-:W-:Y:S01]  /*5fa0*/  FADD.FTZ R2, R5, R2 ;  /* 0x0000000205027221 */ /* 0x008fe20000010000 */
[----:B------:R-:W-:Y:S01]  /*5fb0*/  @P0 MOV R6, R10 ;  /* 0x0000000a00060202 */ /* 0x000fe20000000f00 */
[----:B------:R-:W-:Y:S02]  /*5fc0*/  @!P0 IMAD R9, R9, c[0x0][0x1e0], RZ ;  /* 0x0000780009098a24 */ /* 0x000fe400078e02ff */
[----:B------:R-:W-:Y:S01]  /*5fd0*/  @P0 IMAD R5, R203, c[0x0][0x1ec], R11 ;  /* 0x00007b00cb050a24 */ /* 0x000fe200078e020b */
[----:B------:R-:W-:Y:S01]  /*5fe0*/  FSETP.NE.FTZ.AND P4, PT, R2, RZ, PT ;  /* 0x000000ff0200720b */ /* 0x000fe20003f95000 */
[----:B------:R-:W-:-:S04]  /*5ff0*/  @!P0 IMAD.WIDE.U32 R10, R0, c[0x0][0x1e0], RZ ;  /* 0x00007800000a8a25 */ /* 0x000fc800078e00ff */
[----:B------:R-:W-:Y:S01]  /*6000*/  @!P0 IMAD R9, R0, c[0x0][0x1e4], R9 ;  /* 0x0000790000098a24 */ /* 0x000fe200078e0209 */
[----:B------:R-:W-:Y:S01]  /*6010*/  @!P0 MOV R6, R10 ;  /* 0x0000000a00068202 */ /* 0x000fe20000000f00 */
[----:B------:R-:W1:Y:S03]  /*6020*/  @P5 MUFU.RCP R7, R4 ;  /* 0x0000000400075308 */ /* 0x000e660000001000 */
[----:B------:R-:W-:Y:S02]  /*6030*/  @!P0 IADD3 R5, R11, R9, RZ ;  /* 0x000000090b058210 */ /* 0x000fe40007ffe0ff */
[----:B------:R-:W2:Y:S03]  /*6040*/  S2R R9, SR_TID.X ;  /* 0x0000000000097919 */ /* 0x000ea60000002100 */
[----:B------:R-:W3:Y:S01]  /*6050*/  @P4 MUFU.RCP R8, R2 ;  /* 0x0000000200084308 */ /* 0x000ee20000001000 */
[----:B-1----:R-:W-:-:S07]  /*6060*/  FMUL.FTZ R128, R7, R128 ;  /* 0x0000008007807220 */ /* 0x002fce0000410000 */
[----:B------:R-:W1:Y:S01]  /*6070*/  @P5 MUFU.LG2 R4, R4 ;  /* 0x0000000400045308 */ /* 0x000e620000000c00 */
[C---:B------:R-:W-:Y:S02]  /*6080*/  FMUL.FTZ R129, R7.reuse, R129 ;  /* 0x0000008107817220 */ /* 0x040fe40000410000 */
[C---:B------:R-:W-:Y:S02]  /*6090*/  FMUL.FTZ R36, R7.reuse, R36 ;  /* 0x0000002407247220 */ /* 0x040fe40000410000 */
[----:B------:R-:W-:Y:S01]  /*60a0*/  FMUL.FTZ R37, R7, R37 ;  /* 0x0000002507257220 */ /* 0x000fe20000410000 */
[----:B------:R-:W-:Y:S01]  /*60b0*/  F2FP.PACK_AB R128, R129, R128 ;  /* 0x000000808180723e */ /* 0x000fe200000000ff */
[C---:B------:R-:W-:Y:S01]  /*60c0*/  FMUL.FTZ R40, R7.reuse, R40 ;  /* 0x0000002807287220 */ /* 0x040fe20000410000 */
[----:B------:R-:W4:Y:S01]  /*60d0*/  @P4 MUFU.LG2 R2, R2 ;  /* 0x0000000200024308 */ /* 0x000f220000000c00 */
[----:B------:R-:W-:Y:S01]  /*60e0*/  FMUL.FTZ R41, R7, R41 ;  /* 0x0000002907297220 */ /* 0x000fe20000410000 */
[----:B------:R-:W-:Y:S01]  /*60f0*/  F2FP.PACK_AB R36, R37, R36 ;  /* 0x000000242524723e */ /* 0x000fe200000000ff */
[C---:B------:R-:W-:Y:S01]  /*6100*/  FMUL.FTZ R44, R7.reuse, R44 ;  /* 0x0000002c072c7220 */ /* 0x040fe20000410000 */
[----:B--2---:R-:W-:Y:S01]  /*6110*/  SHF.R.S32.HI R10, RZ, 0x1f, R9 ;  /* 0x0000001fff0a7819 */ /* 0x004fe20000011409 */
[----:B------:R-:W-:Y:S01]  /*6120*/  FMUL.FTZ R45, R7, R45 ;  /* 0x0000002d072d7220 */ /* 0x000fe20000410000 */
[----:B------:R-:W-:Y:S01]  /*6130*/  F2FP.PACK_AB R40, R41, R40 ;  /* 0x000000282928723e */ /* 0x000fe200000000ff */
[C---:B------:R-:W-:Y:S01]  /*6140*/  FMUL.FTZ R48, R7.reuse, R48 ;  /* 0x0000003007307220 */ /* 0x040fe20000410000 */
[C---:B------:R-:W-:Y:S01]  /*6150*/  LEA.HI R11, R10.reuse, R9, RZ, 0x2 ;  /* 0x000000090a0b7211 */ /* 0x040fe200078f10ff */
[C---:B------:R-:W-:Y:S01]  /*6160*/  FMUL.FTZ R49, R7.reuse, R49 ;  /* 0x0000003107317220 */ /* 0x040fe20000410000 */
[----:B------:R-:W-:Y:S01]  /*6170*/  LEA.HI R10, R10, R9, RZ, 0x5 ;  /* 0x000000090a0a7211 */ /* 0x000fe200078f28ff */
[C---:B------:R-:W-:Y:S01]  /*6180*/  FMUL.FTZ R52, R7.reuse, R52 ;  /* 0x0000003407347220 */ /* 0x040fe20000410000 */
[--C-:B------:R-:W-:Y:S01]  /*6190*/  SHF.R.S32.HI R13, RZ, 0x2, R11.reuse ;  /* 0x00000002ff0d7819 */ /* 0x100fe2000001140b */
[C---:B------:R-:W-:Y:S01]  /*61a0*/  FMUL.FTZ R53, R7.reuse, R53 ;  /* 0x0000003507357220 */ /* 0x040fe20000410000 */
[----:B------:R-:W-:Y:S01]  /*61b0*/  SHF.R.S32.HI R12, RZ, 0x1f, R11 ;  /* 0x0000001fff0c7819 */ /* 0x000fe2000001140b */
[----:B------:R-:W-:Y:S01]  /*61c0*/  FMUL.FTZ R56, R7, R56 ;  /* 0x0000003807387220 */ /* 0x000fe20000410000 */
[----:B------:R-:W-:Y:S01]  /*61d0*/  LOP3.LUT R14, R11, 0x3ffffffc, RZ, 0xc0, !PT ;  /* 0x3ffffffc0b0e7812 */ /* 0x000fe200078ec0ff */
[C---:B------:R-:W-:Y:S01]  /*61e0*/  FMUL.FTZ R57, R7.reuse, R57 ;  /* 0x0000003907397220 */ /* 0x040fe20000410000 */
[----:B------:R-:W-:Y:S01]  /*61f0*/  LEA.HI R12, R12, R13, RZ, 0x3 ;  /* 0x0000000d0c0c7211 */ /* 0x000fe200078f18ff */
[C---:B------:R-:W-:Y:S01]  /*6200*/  FMUL.FTZ R60, R7.reuse, R60 ;  /* 0x0000003c073c7220 */ /* 0x040fe20000410000 */
[----:B------:R-:W-:Y:S01]  /*6210*/  SHF.R.S32.HI R11, RZ, 0x5, R10 ;  /* 0x00000005ff0b7819 */ /* 0x000fe2000001140a */
[C---:B------:R-:W-:Y:S01]  /*6220*/  FMUL.FTZ R61, R7.reuse, R61 ;  /* 0x0000003d073d7220 */ /* 0x040fe20000410000 */
[----:B------:R-:W-:Y:S01]  /*6230*/  LOP3.LUT R12, R12, 0xfffffff8, RZ, 0xc0, !PT ;  /* 0xfffffff80c0c7812 */ /* 0x000fe200078ec0ff */
[C---:B------:R-:W-:Y:S01]  /*6240*/  FMUL.FTZ R64, R7.reuse, R64 ;  /* 0x0000004007407220 */ /* 0x040fe20000410000 */
[----:B------:R-:W-:Y:S01]  /*6250*/  IADD3 R14, -R14, R9, RZ ;  /* 0x000000090e0e7210 */ /* 0x000fe20007ffe1ff */
[----:B------:R-:W-:Y:S01]  /*6260*/  FMUL.FTZ R65, R7, R65 ;  /* 0x0000004107417220 */ /* 0x000fe20000410000 */
[----:B------:R-:W-:Y:S01]  /*6270*/  IADD3 R12, R13, -R12, RZ ;  /* 0x8000000c0d0c7210 */ /* 0x000fe20007ffe0ff */
[----:B------:R-:W-:Y:S01]  /*6280*/  FMUL.FTZ R68, R7, R68 ;  /* 0x0000004407447220 */ /* 0x000fe20000410000 */
[----:B------:R-:W-:Y:S01]  /*6290*/  LEA R14, R11, R14, 0x9 ;  /* 0x0000000e0b0e7211 */ /* 0x000fe200078e48ff */
[C---:B------:R-:W-:Y:S01]  /*62a0*/  FMUL.FTZ R69, R7.reuse, R69 ;  /* 0x0000004507457220 */ /* 0x040fe20000410000 */
[C---:B------:R-:W-:Y:S01]  /*62b0*/  SHF.L.U32 R13, R12.reuse, 0x6, RZ ;  /* 0x000000060c0d7819 */ /* 0x040fe200000006ff */
[C---:B------:R-:W-:Y:S01]  /*62c0*/  FMUL.FTZ R72, R7.reuse, R72 ;  /* 0x0000004807487220 */ /* 0x040fe20000410000 */
[C---:B------:R-:W-:Y:S01]  /*62d0*/  LOP3.LUT R15, R12.reuse, 0x1, RZ, 0xc0, !PT ;  /* 0x000000010c0f7812 */ /* 0x040fe200078ec0ff */
[----:B------:R-:W-:Y:S01]  /*62e0*/  FMUL.FTZ R73, R7, R73 ;  /* 0x0000004907497220 */ /* 0x000fe20000410000 */
[----:B------:R-:W-:Y:S01]  /*62f0*/  LOP3.LUT R13, R13, 0x1c0, RZ, 0xc0, !PT ;  /* 0x000001c00d0d7812 */ /* 0x000fe200078ec0ff */
[----:B------:R-:W-:Y:S01]  /*6300*/  FMUL.FTZ R76, R7, R76 ;  /* 0x0000004c074c7220 */ /* 0x000fe20000410000 */
[----:B------:R-:W-:Y:S01]  /*6310*/  ISETP.NE.U32.AND P3, PT, R15, 0x1, PT ;  /* 0x000000010f00780c */ /* 0x000fe20003f65070 */
[----:B------:R-:W-:Y:S01]  /*6320*/  FMUL.FTZ R77, R7, R77 ;  /* 0x0000004d074d7220 */ /* 0x000fe20000410000 */
[----:B------:R-:W-:Y:S01]  /*6330*/  LEA.HI R13, R13, R13, RZ, 0x1d ;  /* 0x0000000d0d0d7211 */ /* 0x000fe200078fe8ff */
[C---:B------:R-:W-:Y:S01]  /*6340*/  FMUL.FTZ R80, R7.reuse, R80 ;  /* 0x0000005007507220 */ /* 0x040fe20000410000 */
[----:B------:R-:W-:Y:S01]  /*6350*/  R2P PR, R12, 0x6 ;  /* 0x000000060c007804 */ /* 0x000fe20000000000 */
[C---:B------:R-:W-:Y:S01]  /*6360*/  FMUL.FTZ R81, R7.reuse, R81 ;  /* 0x0000005107517220 */ /* 0x040fe20000410000 */
[----:B------:R-:W-:Y:S01]  /*6370*/  LEA R13, R14, R13, 0x1 ;  /* 0x0000000d0e0d7211 */ /* 0x000fe200078e08ff */
[----:B------:R-:W-:Y:S01]  /*6380*/  FMUL.FTZ R84, R7, R84 ;  /* 0x0000005407547220 */ /* 0x000fe20000410000 */
[----:B------:R-:W-:Y:S01]  /*6390*/  F2FP.PACK_AB R44, R45, R44 ;  /* 0x0000002c2d2c723e */ /* 0x000fe200000000ff */
[----:B------:R-:W-:Y:S01]  /*63a0*/  FMUL.FTZ R85, R7, R85 ;  /* 0x0000005507557220 */ /* 0x000fe20000410000 */
[----:B------:R-:W-:Y:S01]  /*63b0*/  SHF.L.U32 R13, R13, 0x1, RZ ;  /* 0x000000010d0d7819 */ /* 0x000fe200000006ff */
[----:B------:R-:W-:Y:S01]  /*63c0*/  FMUL.FTZ R88, R7, R88 ;  /* 0x0000005807587220 */ /* 0x000fe20000410000 */
[----:B------:R-:W-:Y:S01]  /*63d0*/  F2FP.PACK_AB R48, R49, R48 ;  /* 0x000000303130723e */ /* 0x000fe200000000ff */
[----:B------:R-:W-:Y:S01]  /*63e0*/  FMUL.FTZ R89, R7, R89 ;  /* 0x0000005907597220 */ /* 0x000fe20000410000 */
[----:B------:R-:W-:Y:S01]  /*63f0*/  IADD3 R15, R13, -0x10, RZ ;  /* 0xfffffff00d0f7810 */ /* 0x000fe20007ffe0ff */
[----:B------:R-:W-:Y:S01]  /*6400*/  FMUL.FTZ R92, R7, R92 ;  /* 0x0000005c075c7220 */ /* 0x000fe20000410000 */
[----:B------:R-:W-:Y:S01]  /*6410*/  @P3 IADD3 R15, R13, 0x10, RZ ;  /* 0x000000100d0f3810 */ /* 0x000fe20007ffe0ff */
[----:B------:R-:W-:Y:S01]  /*6420*/  FMUL.FTZ R93, R7, R93 ;  /* 0x0000005d075d7220 */ /* 0x000fe20000410000 */
[----:B------:R-:W-:Y:S01]  /*6430*/  F2FP.PACK_AB R52, R53, R52 ;  /* 0x000000343534723e */ /* 0x000fe200000000ff */
[C---:B------:R-:W-:Y:S01]  /*6440*/  FMUL.FTZ R96, R7.reuse, R96 ;  /* 0x0000006007607220 */ /* 0x040fe20000410000 */
[----:B------:R-:W-:Y:S01]  /*6450*/  STS [R13], R128 ;  /* 0x000000800d007388 */ /* 0x000fe20000000800 */
[----:B------:R-:W-:Y:S01]  /*6460*/  FMUL.FTZ R97, R7, R97 ;  /* 0x0000006107617220 */ /* 0x000fe20000410000 */
[----:B------:R-:W-:Y:S01]  /*6470*/  F2FP.PACK_AB R56, R57, R56 ;  /* 0x000000383938723e */ /* 0x000fe200000000ff */
        /* <DEDUP_REMOVED lines=28> */
[C---:B---3--:R-:W-:Y:S01]  /*6640*/  FMUL.FTZ R131, R8.reuse, R131 ;  /* 0x0000008308837220 */ /* 0x048fe20000410000 */
[----:B------:R-:W-:Y:S01]  /*6650*/  F2FP.PACK_AB R112, R113, R112 ;  /* 0x000000707170723e */ /* 0x000fe200000000ff */
[C---:B------:R-:W-:Y:S01]  /*6660*/  FMUL.FTZ R130, R8.reuse, R130 ;  /* 0x0000008208827220 */ /* 0x040fe20000410000 */
[----:B------:R-:W-:Y:S01]  /*6670*/  F2FP.PACK_AB R116, R7, R116 ;  /* 0x000000740774723e */ /* 0x000fe200000000ff */
[C---:B------:R-:W-:Y:S01]  /*6680*/  FMUL.FTZ R39, R8.reuse, R39 ;  /* 0x0000002708277220 */ /* 0x040fe20000410000 */
[----:B------:R-:W-:Y:S01]  /*6690*/  MOV R7, 0x20 ;  /* 0x0000002000077802 */ /* 0x000fe20000000f00 */
[C---:B------:R-:W-:Y:S01]  /*66a0*/  FMUL.FTZ R38, R8.reuse, R38 ;  /* 0x0000002608267220 */ /* 0x040fe20000410000 */
[----:B------:R-:W-:Y:S01]  /*66b0*/  F2FP.PACK_AB R130, R131, R130 ;  /* 0x000000828382723e */ /* 0x000fe200000000ff */
[C---:B------:R-:W-:Y:S01]  /*66c0*/  FMUL.FTZ R43, R8.reuse, R43 ;  /* 0x0000002b082b7220 */ /* 0x040fe20000410000 */
[----:B------:R-:W-:Y:S01]  /*66d0*/  SEL R12, R7, 0xffffffe0, !P1 ;  /* 0xffffffe0070c7807 */ /* 0x000fe20004800000 */
[C---:B------:R-:W-:Y:S01]  /*66e0*/  FMUL.FTZ R42, R8.reuse, R42 ;  /* 0x0000002a082a7220 */ /* 0x040fe20000410000 */
[----:B------:R-:W-:Y:S01]  /*66f0*/  F2FP.PACK_AB R38, R39, R38 ;  /* 0x000000262726723e */ /* 0x000fe200000000ff */
[C---:B------:R-:W-:Y:S01]  /*6700*/  FMUL.FTZ R47, R8.reuse, R47 ;  /* 0x0000002f082f7220 */ /* 0x040fe20000410000 */
[----:B------:R-:W-:Y:S01]  /*6710*/  IADD3 R7, R13, R12, RZ ;  /* 0x0000000c0d077210 */ /* 0x000fe20007ffe0ff */
[C---:B------:R-:W-:Y:S01]  /*6720*/  FMUL.FTZ R46, R8.reuse, R46 ;  /* 0x0000002e082e7220 */ /* 0x040fe20000410000 */
[----:B------:R-:W-:Y:S01]  /*6730*/  F2FP.PACK_AB R42, R43, R42 ;  /* 0x0000002a2b2a723e */ /* 0x000fe200000000ff */
[C---:B------:R-:W-:Y:S01]  /*6740*/  FMUL.FTZ R51, R8.reuse, R51 ;  /* 0x0000003308337220 */ /* 0x040fe20000410000 */
[----:B------:R-:W-:Y:S01]  /*6750*/  STS [R13+0x400], R130 ;  /* 0x000400820d007388 */ /* 0x000fe20000000800 */
[C---:B------:R-:W-:Y:S01]  /*6760*/  FMUL.FTZ R50, R8.reuse, R50 ;  /* 0x0000003208327220 */ /* 0x040fe20000410000 */
[----:B------:R-:W-:Y:S01]  /*6770*/  F2FP.PACK_AB R46, R47, R46 ;  /* 0x0000002e2f2e723e */ /* 0x000fe200000000ff */
[C---:B------:R-:W-:Y:S01]  /*6780*/  FMUL.FTZ R55, R8.reuse, R55 ;  /* 0x0000003708377220 */ /* 0x040fe20000410000 */
[----:B------:R-:W-:Y:S01]  /*6790*/  STS [R15], R36 ;  /* 0x000000240f007388 */ /* 0x000fe20000000800 */
        /* <DEDUP_REMOVED lines=15> */
[----:B------:R-:W-:Y:S01]  /*6890*/  F2FP.PACK_AB R120, R121, R120 ;  /* 0x000000787978723e */ /* 0x000fe200000000ff */
[C---:B------:R-:W-:Y:S01]  /*68a0*/  FMUL.FTZ R70, R8.reuse, R70 ;  /* 0x0000004608467220 */ /* 0x040fe20000410000 */
[----:B------:R-:W-:Y:S01]  /*68b0*/  F2FP.PACK_AB R66, R67, R66 ;  /* 0x000000424342723e */ /* 0x000fe200000000ff */
[----:B------:R-:W-:Y:S01]  /*68c0*/  FMUL.FTZ R75, R8, R75 ;  /* 0x0000004b084b7220 */ /* 0x000fe20000410000 */
[----:B------:R-:W-:Y:S01]  /*68d0*/  LOP3.LUT R10, R10, 0xffffffe0, RZ, 0xc0, !PT ;  /* 0xffffffe00a0a7812 */ /* 0x000fe200078ec0ff */
[C---:B------:R-:W-:Y:S01]  /*68e0*/  FMUL.FTZ R74, R8.reuse, R74 ;  /* 0x0000004a084a7220 */ /* 0x040fe20000410000 */
[----:B------:R-:W-:Y:S01]  /*68f0*/  F2FP.PACK_AB R70, R71, R70 ;  /* 0x000000464746723e */ /* 0x000fe200000000ff */
[----:B------:R-:W-:-:S02]  /*6900*/  FMUL.FTZ R79, R8, R79 ;  /* 0x0000004f084f7220 */ /* 0x000fc40000410000 */
[C---:B------:R-:W-:Y:S01]  /*6910*/  FMUL.FTZ R78, R8.reuse, R78 ;  /* 0x0000004e084e7220 */ /* 0x040fe20000410000 */
[----:B------:R-:W-:Y:S01]  /*6920*/  F2FP.PACK_AB R74, R75, R74 ;  /* 0x0000004a4b4a723e */ /* 0x000fe200000000ff */
[C---:B------:R-:W-:Y:S02]  /*6930*/  FMUL.FTZ R83, R8.reuse, R83 ;  /* 0x0000005308537220 */ /* 0x040fe40000410000 */
[C---:B------:R-:W-:Y:S01]  /*6940*/  FMUL.FTZ R82, R8.reuse, R82 ;  /* 0x0000005208527220 */ /* 0x040fe20000410000 */
[----:B------:R-:W-:Y:S01]  /*6950*/  F2FP.PACK_AB R78, R79, R78 ;  /* 0x0000004e4f4e723e */ /* 0x000fe200000000ff */
[C---:B------:R-:W-:Y:S02]  /*6960*/  FMUL.FTZ R87, R8.reuse, R87 ;  /* 0x0000005708577220 */ /* 0x040fe40000410000 */
        /* <DEDUP_REMOVED lines=30> */
[----:B------:R-:W-:Y:S01]  /*6b50*/  FMUL.FTZ R8, R8, R118 ;  /* 0x0000007608087220 */ /* 0x000fe20000410000 */
[----:B------:R-:W-:Y:S01]  /*6b60*/  F2FP.PACK_AB R122, R123, R122 ;  /* 0x0000007a7b7a723e */ /* 0x000fe200000000ff */
[----:B------:R-:W-:Y:S02]  /*6b70*/  IMAD.IADD R17, R12, 0x1, R15 ;  /* 0x000000010c117824 */ /* 0x000fe400078e020f */
[----:B------:R-:W2:Y:S01]  /*6b80*/  LDC.U8 R12, c[0x0][0x329] ;  /* 0x0000ca40ff0c7b82 */ /* 0x000ea20000000000 */
[----:B------:R-:W-:Y:S01]  /*6b90*/  F2FP.PACK_AB R119, R119, R8 ;  /* 0x000000087777723e */ /* 0x000fe200000000ff */
[----:B------:R-:W-:Y:S01]  /*6ba0*/  IMAD.IADD R10, R9, 0x1, -R10 ;  /* 0x00000001090a7824 */ /* 0x000fe200078e0a0a */
[----:B------:R-:W-:Y:S01]  /*6bb0*/  MOV R8, 0x40 ;  /* 0x0000004000087802 */ /* 0x000fe20000000f00 */
[----:B------:R-:W-:Y:S01]  /*6bc0*/  STS [R17], R44 ;  /* 0x0000002c11007388 */ /* 0x000fe20000000800 */
[----:B-1----:R-:W-:Y:S02]  /*6bd0*/  @P5 FMUL.FTZ R65, R4, 0.69314718246459960938 ;  /* 0x3f31721804415820 */ /* 0x002fe40000410000 */
[----:B------:R-:W-:Y:S01]  /*6be0*/  SEL R8, R8, 0xffffffc0, !P2 ;  /* 0xffffffc008087807 */ /* 0x000fe20005000000 */
[----:B------:R-:W-:Y:S01]  /*6bf0*/  STS [R17+0x400], R46 ;  /* 0x0004002e11007388 */ /* 0x000fe20000000800 */
[----:B------:R-:W-:Y:S01]  /*6c00*/  SHF.R.S32.HI R9, RZ, 0x1f, R10 ;  /* 0x0000001fff097819 */ /* 0x000fe2000001140a */
[----:B----4-:R-:W-:Y:S01]  /*6c10*/  @P4 FMUL.FTZ R4, R2, 0.69314718246459960938 ;  /* 0x3f31721802044820 */ /* 0x010fe20000410000 */
[----:B------:R-:W-:-:S02]  /*6c20*/  IADD3 R19, R13, R8, RZ ;  /* 0x000000080d137210 */ /* 0x000fc40007ffe0ff */
[----:B------:R-:W-:Y:S02]  /*6c30*/  IADD3 R23, R8, R15, RZ ;  /* 0x0000000f08177210 */ /* 0x000fe40007ffe0ff */
[-C--:B------:R-:W-:Y:S01]  /*6c40*/  IADD3 R21, R7, R8.reuse, RZ ;  /* 0x0000000807157210 */ /* 0x080fe20007ffe0ff */
[----:B------:R-:W-:Y:S01]  /*6c50*/  STS [R19], R48 ;  /* 0x0000003013007388 */ /* 0x000fe20000000800 */
[----:B------:R-:W-:Y:S02]  /*6c60*/  IADD3 R25, R17, R8, RZ ;  /* 0x0000000811197210 */ /* 0x000fe40007ffe0ff */
[----:B------:R-:W1:Y:S01]  /*6c70*/  LDC.U8 R8, c[0x0][0x328] ;  /* 0x0000ca00ff087b82 */ /* 0x000e620000000000 */
[----:B------:R-:W-:Y:S01]  /*6c80*/  STS [R19+0x400], R50 ;  /* 0x0004003213007388 */ /* 0x000fe20000000800 */
[----:B------:R-:W-:-:S03]  /*6c90*/  LEA.HI R9, R9, R10, RZ, 0x2 ;  /* 0x0000000a09097211 */ /* 0x000fc600078f10ff */
[----:B------:R-:W-:Y:S01]  /*6ca0*/  STS [R23], R52 ;  /* 0x0000003417007388 */ /* 0x000fe20000000800 */
[----:B--2---:R-:W-:Y:S02]  /*6cb0*/  ISETP.NE.AND P1, PT, R12, RZ, PT ;  /* 0x000000ff0c00720c */ /* 0x004fe40003f25270 */
[----:B------:R-:W-:Y:S01]  /*6cc0*/  SHF.R.S32.HI R9, RZ, 0x2, R9 ;  /* 0x00000002ff097819 */ /* 0x000fe20000011409 */
[----:B------:R-:W-:Y:S04]  /*6cd0*/  STS [R23+0x400], R54 ;  /* 0x0004003617007388 */ /* 0x000fe80000000800 */
[----:B------:R-:W-:Y:S04]  /*6ce0*/  STS [R21], R56 ;  /* 0x0000003815007388 */ /* 0x000fe80000000800 */
[----:B------:R-:W-:Y:S02]  /*6cf0*/  STS [R21+0x400], R58 ;  /* 0x0004003a15007388 */ /* 0x000fe40000000800 */
[----:B------:R-:W-:-:S02]  /*6d00*/  @P1 MOV R61, c[0x0][0x210] ;  /* 0x00008400003d1a02 */ /* 0x000fc40000000f00 */
[----:B------:R2:W-:Y:S01]  /*6d10*/  STS [R25], R60 ;  /* 0x0000003c19007388 */ /* 0x0005e20000000800 */
[----:B------:R-:W-:Y:S02]  /*6d20*/  @P1 MOV R63, 0x1 ;  /* 0x00000001003f1802 */ /* 0x000fe40000000f00 */
[----:B-1----:R-:W-:Y:S01]  /*6d30*/  ISETP.NE.AND P2, PT, R8, RZ, PT ;  /* 0x000000ff0800720c */ /* 0x002fe20003f45270 */
[----:B------:R-:W-:Y:S01]  /*6d40*/  STS [R25+0x400], R62 ;  /* 0x0004003e19007388 */ /* 0x000fe20000000800 */
[----:B------:R-:W-:Y:S02]  /*6d50*/  @P1 IMAD R61, R61, c[0x0][0x214], RZ ;  /* 0x000085003d3d1a24 */ /* 0x000fe400078e02ff */
[----:B------:R-:W-:Y:S01]  /*6d60*/  ISETP.NE.OR P3, PT, R12, RZ, !P2 ;  /* 0x000000ff0c00720c */ /* 0x000fe20005765670 */
[----:B------:R-:W-:Y:S04]  /*6d70*/  STS [R13+0x4000], R64 ;  /* 0x004000400d007388 */ /* 0x000fe80000000800 */
[----:B------:R1:W-:Y:S04]  /*6d80*/  STS [R13+0x4400], R66 ;  /* 0x004400420d007388 */ /* 0x0003e80000000800 */
[----:B------:R-:W-:Y:S04]  /*6d90*/  STS [R15+0x4000], R68 ;  /* 0x004000440f007388 */ /* 0x000fe80000000800 */
[----:B------:R-:W-:Y:S04]  /*6da0*/  STS [R15+0x4400], R70 ;  /* 0x004400460f007388 */ /* 0x000fe80000000800 */
[----:B------:R-:W-:Y:S01]  /*6db0*/  STS [R7+0x4000], R72 ;  /* 0x0040004807007388 */ /* 0x000fe20000000800 */
[----:B--2---:R-:W-:-:S03]  /*6dc0*/  @!P3 IMAD R60, R0, c[0x0][0x214], RZ ;  /* 0x00008500003cba24 */ /* 0x004fc600078e02ff */
[----:B------:R-:W-:Y:S02]  /*6dd0*/  STS [R7+0x4400], R74 ;  /* 0x0044004a07007388 */ /* 0x000fe40000000800 */
[----:B------:R-:W-:Y:S02]  /*6de0*/  @!P3 SEL R203, R60, R203, !P0 ;  /* 0x000000cb3ccbb207 */ /* 0x000fe40004000000 */
[----:B------:R-:W-:Y:S01]  /*6df0*/  STS [R17+0x4000], R76 ;  /* 0x0040004c11007388 */ /* 0x000fe20000000800 */
[----:B------:R-:W-:Y:S02]  /*6e00*/  @P1 MOV R60, c[0x0][0x210] ;  /* 0x00008400003c1a02 */ /* 0x000fe40000000f00 */
[----:B------:R-:W-:Y:S01]  /*6e10*/  @!P1 MOV R60, 0x1 ;  /* 0x00000001003c9802 */ /* 0x000fe20000000f00 */
[----:B------:R-:W-:Y:S01]  /*6e20*/  STS [R17+0x4400], R78 ;  /* 0x0044004e11007388 */ /* 0x000fe20000000800 */
[----:B------:R-:W-:Y:S01]  /*6e30*/  LOP3.LUT P0, RZ, R10, 0x3, RZ, 0xc0, !PT ;  /* 0x000000030aff7812 */ /* 0x000fe2000780c0ff */
[----:B-1----:R-:W-:-:S02]  /*6e40*/  CS2R R66, SRZ ;  /* 0x0000000000427805 */ /* 0x002fc4000001ff00 */
[----:B------:R-:W-:Y:S01]  /*6e50*/  STS [R19+0x4000], R80 ;  /* 0x0040005013007388 */ /* 0x000fe20000000800 */
[----:B------:R-:W-:Y:S02]  /*6e60*/  @!P3 MOV R66, R203 ;  /* 0x000000cb0042b202 */ /* 0x000fe40000000f00 */
[----:B------:R-:W-:Y:S01]  /*6e70*/  @!P3 SHF.R.S32.HI R67, RZ, 0x1f, R203 ;  /* 0x0000001fff43b819 */ /* 0x000fe200000114cb */
[----:B------:R-:W-:Y:S04]  /*6e80*/  STS [R19+0x4400], R82 ;  /* 0x0044005213007388 */ /* 0x000fe80000000800 */
        /* <DEDUP_REMOVED lines=11> */
[----:B------:R1:W-:Y:S04]  /*6f40*/  STS [R7+0x8400], R106 ;  /* 0x0084006a07007388 */ /* 0x0003e80000000800 */
[----:B------:R2:W-:Y:S04]  /*6f50*/  STS [R17+0x8000], R124 ;  /* 0x0080007c11007388 */ /* 0x0005e80000000800 */
[----:B------:R2:W-:Y:S04]  /*6f60*/  STS [R17+0x8400], R126 ;  /* 0x0084007e11007388 */ /* 0x0005e80000000800 */
[----:B------:R2:W-:Y:S04]  /*6f70*/  STS [R19+0x8000], R108 ;  /* 0x0080006c13007388 */ /* 0x0005e80000000800 */
[----:B------:R2:W-:Y:S04]  /*6f80*/  STS [R19+0x8400], R110 ;  /* 0x0084006e13007388 */ /* 0x0005e80000000800 */
[----:B------:R2:W-:Y:S04]  /*6f90*/  STS [R23+0x8000], R112 ;  /* 0x0080007017007388 */ /* 0x0005e80000000800 */
[----:B------:R2:W-:Y:S01]  /*6fa0*/  STS [R23+0x8400], R114 ;  /* 0x0084007217007388 */ /* 0x0005e20000000800 */
[----:B-1----:R-:W-:-:S03]  /*6fb0*/  @!P1 MOV R7, c[0x0][0x214] ;  /* 0x0000850000079a02 */ /* 0x002fc60000000f00 */
[----:B------:R2:W-:Y:S01]  /*6fc0*/  STS [R21+0x8000], R120 ;  /* 0x0080007815007388 */ /* 0x0005e20000000800 */
[----:B------:R-:W-:-:S03]  /*6fd0*/  @!P1 SEL R61, R7, c[0x0][0x234], !P2 ;  /* 0x00008d00073d9a07 */ /* 0x000fc60005000000 */
[----:B------:R2:W-:Y:S02]  /*6fe0*/  STS [R21+0x8400], R122 ;  /* 0x0084007a15007388 */ /* 0x0005e40000000800 */
[----:B------:R-:W-:Y:S02]  /*6ff0*/  @!P1 IMAD R63, R61, c[0x0][0x1c0], RZ ;  /* 0x000070003d3f9a24 */ /* 0x000fe400078e02ff */
[----:B------:R2:W-:Y:S02]  /*7000*/  STS [R25+0x8000], R116 ;  /* 0x0080007419007388 */ /* 0x0005e40000000800 */
[----:B------:R-:W-:Y:S01]  /*7010*/  IMAD R63, R0, R63, RZ ;  /* 0x0000003f003f7224 */ /* 0x000fe200078e02ff */
[----:B------:R-:W-:Y:S01]  /*7020*/  SHF.R.S32.HI R0, RZ, 0x1f, R11 ;  /* 0x0000001fff007819 */ /* 0x000fe2000001140b */
[----:B------:R2:W-:Y:S03]  /*7030*/  STS [R25+0x8400], R119 ;  /* 0x0084007719007388 */ /* 0x0005e60000000800 */
[----:B------:R-:W-:Y:S01]  /*7040*/  SEL R63, R63, RZ, P3 ;  /* 0x000000ff3f3f7207 */ /* 0x000fe20001800000 */
[----:B------:R-:W-:Y:S01]  /*7050*/  BAR.SYNC.DEFER_BLOCKING 0x0 ;  /* 0x0000000000007b1d */ /* 0x000fe20000010000 */
[----:B------:R-:W-:-:S04]  /*7060*/  LEA.HI R0, R0, R11, RZ, 0x3 ;  /* 0x0000000b00007211 */ /* 0x000fc800078f18ff */
[----:B------:R-:W-:Y:S01]  /*7070*/  LOP3.LUT R0, R0, 0xffffff8, RZ, 0xc0, !PT ;  /* 0x0ffffff800007812 */ /* 0x000fe200078ec0ff */
[----:B------:R-:W1:Y:S03]  /*7080*/  S2R R7, SR_CTAID.X ;  /* 0x0000000000077919 */ /* 0x000e660000002500 */
[----:B------:R-:W-:Y:S01]  /*7090*/  IADD3 R0, -R0, R11, RZ ;  /* 0x0000000b00007210 */ /* 0x000fe20007ffe1ff */
[----:B------:R-:W3:Y:S01]  /*70a0*/  S2R R8, SR_CTAID.Z ;  /* 0x0000000000087919 */ /* 0x000ee20000002700 */
[----:B------:R-:W-:Y:S01]  /*70b0*/  MOV R11, 0x7f800000 ;  /* 0x7f800000000b7802 */ /* 0x000fe20000000f00 */
[----:B------:R-:W-:Y:S01]  /*70c0*/  @P5 FFMA.FTZ R11, R132, c[0x0][0x238], R65 ;  /* 0x00008e00840b5a23 */ /* 0x000fe20000010041 */
[----:B------:R-:W-:Y:S01]  /*70d0*/  LEA R9, R0, R9, 0x4 ;  /* 0x0000000900097211 */ /* 0x000fe200078e20ff */
[----:B------:R2:W4:Y:S04]  /*70e0*/  LDS.128 R52, [R204] ;  /* 0x00000000cc347984 */ /* 0x0005280000000c00 */
[----:B------:R2:W2:Y:S01]  /*70f0*/  LDS.128 R48, [R204+0x1000] ;  /* 0x00100000cc307984 */ /* 0x0004a20000000c00 */
[----:B-1----:R-:W-:-:S03]  /*7100*/  IMAD R10, R7, R60, RZ ;  /* 0x0000003c070a7224 */ /* 0x002fc600078e02ff */
[----:B------:R1:W1:Y:S01]  /*7110*/  LDS.128 R44, [R204+0x2000] ;  /* 0x00200000cc2c7984 */ /* 0x0002620000000c00 */
[----:B---3--:R-:W-:Y:S01]  /*7120*/  IMAD R63, R8, R61, R63 ;  /* 0x0000003d083f7224 */ /* 0x008fe200078e023f */
[----:B------:R-:W-:Y:S02]  /*7130*/  SHF.L.U32 R10, R10, 0x7, RZ ;  /* 0x000000070a0a7819 */ /* 0x000fe400000006ff */
[----:B------:R3:W1:Y:S01]  /*7140*/  LDS.128 R40, [R204+0x3000] ;  /* 0x00300000cc287984 */ /* 0x0006620000000c00 */
[----:B------:R-:W-:Y:S01]  /*7150*/  MOV R61, 0x7f800000 ;  /* 0x7f800000003d7802 */ /* 0x000fe20000000f00 */
[----:B------:R-:W-:Y:S01]  /*7160*/  @P4 FFMA.FTZ R61, R3, c[0x0][0x238], R4 ;  /* 0x00008e00033d4a23 */ /* 0x000fe20000010004 */
[----:B------:R-:W-:Y:S01]  /*7170*/  SHF.R.S32.HI R2, RZ, 0x1f, R10 ;  /* 0x0000001fff027819 */ /* 0x000fe2000001140a */
[----:B------:R3:W1:Y:S01]  /*7180*/  LDS.128 R36, [R204+0x4000] ;  /* 0x00400000cc247984 */ /* 0x0006620000000c00 */
[--C-:B------:R-:W-:Y:S02]  /*7190*/  IADD3 R10, P2, P1, R10, R66, R63.reuse ;  /* 0x000000420a0a7210 */ /* 0x100fe4000795e03f */
[----:B------:R-:W-:Y:S01]  /*71a0*/  SHF.R.S32.HI R63, RZ, 0x1f, R63 ;  /* 0x0000001fff3f7819 */ /* 0x000fe2000001143f */
[----:B------:R3:W1:Y:S03]  /*71b0*/  LDS.128 R32, [R204+0x5000] ;  /* 0x00500000cc207984 */ /* 0x0006660000000c00 */
[----:B------:R-:W-:Y:S01]  /*71c0*/  IADD3.X R2, R2, R67, R63, P2, P1 ;  /* 0x0000004302027210 */ /* 0x000fe200017e243f */
[----:B------:R3:W1:Y:S04]  /*71d0*/  LDS.128 R28, [R204+0x6000] ;  /* 0x00600000cc1c7984 */ /* 0x0006680000000c00 */
[----:B------:R3:W1:Y:S04]  /*71e0*/  LDS.128 R24, [R204+0x7000] ;  /* 0x00700000cc187984 */ /* 0x0006680000000c00 */
[----:B------:R3:W1:Y:S04]  /*71f0*/  LDS.128 R20, [R204+0x8000] ;  /* 0x00800000cc147984 */ /* 0x0006680000000c00 */
[----:B------:R3:W1:Y:S04]  /*7200*/  LDS.128 R16, [R204+0x9000] ;  /* 0x00900000cc107984 */ /* 0x0006680000000c00 */
[----:B------:R3:W1:Y:S04]  /*7210*/  LDS.128 R12, [R204+0xa000] ;  /* 0x00a00000cc0c7984 */ /* 0x0006680000000c00 */
[----:B------:R3:W1:Y:S01]  /*7220*/  LDS.128 R56, [R204+0xb000] ;  /* 0x00b00000cc387984 */ /* 0x0006620000000c00 */
[----:B------:R-:W-:Y:S05]  /*7230*/  @P0 BRA `(.L_x_11) ;  /* 0x0000010000000947 */ /* 0x000fea0003800000 */
[----:B--2-4-:R-:W-:Y:S01]  /*7240*/  IMAD R206, R7, -0x80, R206 ;  /* 0xffffff8007ce7824 */ /* 0x014fe200078e02ce */
[----:B------:R-:W-:-:S04]  /*7250*/  IADD3 R3, R9, 0x8, RZ ;  /* 0x0000000809037810 */ /* 0x000fc80007ffe0ff */
[-C--:B------:R-:W-:Y:S02]  /*7260*/  ISETP.GE.AND P3, PT, R9, R206.reuse, PT ;  /* 0x000000ce0900720c */ /* 0x080fe40003f66270 */
[----:B------:R-:W-:-:S11]  /*7270*/  ISETP.GE.AND P2, PT, R3, R206, PT ;  /* 0x000000ce0300720c */ /* 0x000fd60003f46270 */
[-C--:B------:R-:W-:Y:S02]  /*7280*/  @!P3 IMAD R9, R9, R60.reuse, RZ ;  /* 0x0000003c0909b224 */ /* 0x080fe400078e02ff */
[----:B------:R-:W-:-:S03]  /*7290*/  @!P2 IMAD R3, R3, R60, RZ ;  /* 0x0000003c0303a224 */ /* 0x000fc600078e02ff */
[-C--:B------:R-:W-:Y:S02]  /*72a0*/  @!P3 IADD3 R0, P1, R9, R10.reuse, RZ ;  /* 0x0000000a0900b210 */ /* 0x080fe40007f3e0ff */
[----:B------:R-:W-:Y:S02]  /*72b0*/  @!P2 IADD3 R10, P0, R3, R10, RZ ;  /* 0x0000000a030aa210 */ /* 0x000fe40007f1e0ff */
[-C--:B------:R-:W-:Y:S02]  /*72c0*/  @!P3 LEA.HI.X.SX32 R9, R9, R2.reuse, 0x1, P1 ;  /* 0x000000020909b211 */ /* 0x080fe400008f0eff */
[----:B------:R-:W-:Y:S02]  /*72d0*/  @!P2 LEA.HI.X.SX32 R3, R3, R2, 0x1, P0 ;  /* 0x000000020303a211 */ /* 0x000fe400000f0eff */
[----:B------:R-:W-:Y:S02]  /*72e0*/  @!P3 LEA R62, P1, R0, c[0x0][0x200], 0x2 ;  /* 0x00008000003eba11 */ /* 0x000fe400078210ff */
[----:B------:R-:W-:-:S02]  /*72f0*/  @!P2 LEA R2, P0, R10, c[0x0][0x200], 0x2 ;  /* 0x000080000a02aa11 */ /* 0x000fc400078010ff */
[----:B------:R-:W-:Y:S02]  /*7300*/  @!P3 LEA.HI.X R63, R0, c[0x0][0x204], R9, 0x2, P1 ;  /* 0x00008100003fba11 */ /* 0x000fe400008f1409 */
[----:B------:R-:W-:-:S03]  /*7310*/  @!P2 LEA.HI.X R3, R10, c[0x0][0x204], R3, 0x2, P0 ;  /* 0x000081000a03aa11 */ /* 0x000fc600000f1403 */
[----:B------:R2:W-:Y:S04]  /*7320*/  @!P3 STG.E [R62.64], R11 ;  /* 0x0000000b3e00b986 */ /* 0x0005e8000c101906 */
[----:B------:R2:W-:Y:S02]  /*7330*/  @!P2 STG.E [R2.64], R61 ;  /* 0x0000003d0200a986 */ /* 0x0005e4000c101906 */
.L_x_11:
[----:B--2-4-:R-:W-:Y:S05]  /*7340*/  BSYNC B0 ;  /* 0x0000000000007941 */ /* 0x014fea0003800000 */
.L_x_10:
[----:B------:R-:W2:Y:S01]  /*7350*/  S2R R3, SR_TID.X ;  /* 0x0000000000037919 */ /* 0x000ea20000002100 */
[----:B------:R-:W-:Y:S01]  /*7360*/  IADD3 R6, P0, R214, R6, RZ ;  /* 0x00000006d6067210 */ /* 0x000fe20007f1e0ff */
[----:B------:R-:W-:Y:S01]  /*7370*/  BSSY B0, `(.L_x_12) ;  /* 0x0000016000007945 */ /* 0x000fe20003800000 */
[----:B------:R-:W-:-:S03]  /*7380*/  SHF.R.S32.HI R2, RZ, 0x1f, R8 ;  /* 0x0000001fff027819 */ /* 0x000fc60000011408 */
[----:B------:R-:W-:Y:S01]  /*7390*/  IMAD.X R7, R215, 0x1, R5, P0 ;  /* 0x00000001d7077824 */ /* 0x000fe200000e0605 */
[----:B--2---:R-:W-:-:S04]  /*73a0*/  SHF.R.S32.HI R0, RZ, 0x1f, R3 ;  /* 0x0000001fff007819 */ /* 0x004fc80000011403 */
[----:B------:R-:W-:Y:S01]  /*73b0*/  LEA.HI R0, R0, R3, RZ, 0x3 ;  /* 0x0000000300007211 */ /* 0x000fe200078f18ff */
[----:B------:R-:W-:-:S03]  /*73c0*/  IMAD R3, R2, c[0x0][0x1f0], RZ ;  /* 0x00007c0002037a24 */ /* 0x000fc600078e02ff */
[----:B------:R-:W-:Y:S01]  /*73d0*/  SHF.R.S32.HI R5, RZ, 0x3, R0 ;  /* 0x00000003ff057819 */ /* 0x000fe20000011400 */
[C---:B------:R-:W-:Y:S02]  /*73e0*/  IMAD R3, R8.reuse, c[0x0][0x1f4], R3 ;  /* 0x00007d0008037a24 */ /* 0x040fe400078e0203 */
[----:B------:R-:W-:Y:S01]  /*73f0*/  IMAD.WIDE.U32 R8, R8, c[0x0][0x1f0], R6 ;  /* 0x00007c0008087a25 */ /* 0x000fe200078e0006 */
[----:B------:R-:W-:-:S03]  /*7400*/  ISETP.GE.AND P0, PT, R5, R200, PT ;  /* 0x000000c80500720c */ /* 0x000fc60003f06270 */
[----:B------:R-:W-:-:S10]  /*7410*/  IMAD.IADD R7, R9, 0x1, R3 ;  /* 0x0000000109077824 */ /* 0x000fd400078e0203 */
[----:B------:R-:W-:Y:S05]  /*7420*/  @P0 BRA `(.L_x_13) ;  /* 0x000000a000000947 */ /* 0x000fea0003800000 */
[----:B------:R-:W-:Y:S01]  /*7430*/  MOV R6, R8 ;  /* 0x0000000800067202 */ /* 0x000fe20000000f00 */
[----:B------:R-:W-:-:S04]  /*7440*/  IMAD R3, R217, c[0x0][0x1e8], RZ ;  /* 0x00007a00d9037a24 */ /* 0x000fc800078e02ff */
[----:B------:R-:W-:-:S04]  /*7450*/  IMAD.WIDE.U32 R10, R216, c[0x0][0x1e8], R6 ;  /* 0x00007a00d80a7a25 */ /* 0x000fc800078e0006 */
[----:B------:R-:W-:Y:S01]  /*7460*/  IMAD R0, R216, c[0x0][0x1ec], R3 ;  /* 0x00007b00d8007a24 */ /* 0x000fe200078e0203 */
[----:B------:R-:W-:-:S04]  /*7470*/  LEA R2, P0, R10, c[0x0][0x1d0], 0x1 ;  /* 0x000074000a027a11 */ /* 0x000fc800078008ff */
[----:B------:R-:W-:-:S04]  /*7480*/  IADD3 R0, R11, R0, RZ ;  /* 0x000000000b007210 */ /* 0x000fc80007ffe0ff */
[----:B------:R-:W-:-:S05]  /*7490*/  LEA.HI.X R3, R10, c[0x0][0x1d4], R0, 0x1, P0 ;  /* 0x000075000a037a11 */ /* 0x000fca00000f0c00 */
[----:B------:R2:W-:Y:S04]  /*74a0*/  STG.E.128 [R2.64], R52 ;  /* 0x0000003402007986 */ /* 0x0005e8000c101d06 */
[----:B-1----:R2:W-:Y:S04]  /*74b0*/  STG.E.128 [R2.64+0x80], R36 ;  /* 0x0000802402007986 */ /* 0x0025e8000c101d06 */
[----:B------:R2:W-:Y:S02]  /*74c0*/  STG.E.128 [R2.64+0x100], R20 ;  /* 0x0001001402007986 */ /* 0x0005e4000c101d06 */
.L_x_13:
[----:B------:R-:W-:Y:S05]  /*74d0*/  BSYNC B0 ;  /* 0x0000000000007941 */ /* 0x000fea0003800000 */
.L_x_12:
[----:B------:R-:W-:Y:S01]  /*74e0*/  IADD3 R5, R5, 0x20, RZ ;  /* 0x0000002005057810 */ /* 0x000fe20007ffe0ff */
[----:B------:R-:W-:Y:S03]  /*74f0*/  BSSY B0, `(.L_x_14) ;  /* 0x0000010000007945 */ /* 0x000fe60003800000 */
[----:B------:R-:W-:-:S13]  /*7500*/  ISETP.GE.AND P0, PT, R5, R200, PT ;  /* 0x000000c80500720c */ /* 0x000fda0003f06270 */
[----:B------:R-:W-:Y:S05]  /*7510*/  @P0 BRA `(.L_x_15) ;  /* 0x000000d000000947 */ /* 0x000fea0003800000 */
[----:B--2---:R-:W-:Y:S01]  /*7520*/  IADD3 R2, P0, R216, 0x20, RZ ;  /* 0x00000020d8027810 */ /* 0x004fe20007f1e0ff */
[----:B------:R-:W-:Y:S01]  /*7530*/  IMAD.MOV.U32 R4, RZ, RZ, R8 ;  /* 0x000000ffff047224 */ /* 0x000fe200078e0008 */
[----:B------:R-:W-:-:S03]  /*7540*/  MOV R5, R7 ;  /* 0x0000000700057202 */ /* 0x000fc60000000f00 */
[----:B------:R-:W-:Y:S02]  /*7550*/  IMAD.X R0, RZ, RZ, R217, P0 ;  /* 0x000000ffff007224 */ /* 0x000fe400000e06d9 */
[----:B------:R-:W-:-:S04]  /*7560*/  IMAD.WIDE.U32 R4, R2, c[0x0][0x1e8], R4 ;  /* 0x00007a0002047a25 */ /* 0x000fc800078e0004 */
[----:B------:R-:W-:-:S04]  /*7570*/  IMAD R3, R0, c[0x0][0x1e8], RZ ;  /* 0x00007a0000037a24 */ /* 0x000fc800078e02ff */
[----:B------:R-:W-:Y:S01]  /*7580*/  IMAD R3, R2, c[0x0][0x1ec], R3 ;  /* 0x00007b0002037a24 */ /* 0x000fe200078e0203 */
[----:B------:R-:W-:-:S04]  /*7590*/  LEA R2, P0, R4, c[0x0][0x1d0], 0x1 ;  /* 0x0000740004027a11 */ /* 0x000fc800078008ff */
[----:B------:R-:W-:-:S04]  /*75a0*/  IADD3 R3, R5, R3, RZ ;  /* 0x0000000305037210 */ /* 0x000fc80007ffe0ff */
[----:B------:R-:W-:-:S05]  /*75b0*/  LEA.HI.X R3, R4, c[0x0][0x1d4], R3, 0x1, P0 ;  /* 0x0000750004037a11 */ /* 0x000fca00000f0c03 */
[----:B------:R2:W-:Y:S04]  /*75c0*/  STG.E.128 [R2.64], R48 ;  /* 0x0000003002007986 */ /* 0x0005e8000c101d06 */
[----:B-1----:R2:W-:Y:S04]  /*75d0*/  STG.E.128 [R2.64+0x80], R32 ;  /* 0x0000802002007986 */ /* 0x0025e8000c101d06 */
[----:B------:R2:W-:Y:S02]  /*75e0*/  STG.E.128 [R2.64+0x100], R16 ;  /* 0x0001001002007986 */ /* 0x0005e4000c101d06 */
.L_x_15:
[----:B------:R-:W-:Y:S05]  /*75f0*/  BSYNC B0 ;  /* 0x0000000000007941 */ /* 0x000fea0003800000 */
.L_x_14:
[----:B------:R-:W-:Y:S01]  /*7600*/  ISETP.GE.AND P0, PT, R207, R200, PT ;  /* 0x000000c8cf00720c */ /* 0x000fe20003f06270 */
[----:B------:R-:W-:-:S12]  /*7610*/  BSSY B0, `(.L_x_16) ;  /* 0x000000f000007945 */ /* 0x000fd80003800000 */
        /* <DEDUP_REMOVED lines=11> */
[----:B-1----:R1:W-:Y:S04]  /*76d0*/  STG.E.128 [R2.64], R44 ;  /* 0x0000002c02007986 */ /* 0x0023e8000c101d06 */
[----:B------:R1:W-:Y:S04]  /*76e0*/  STG.E.128 [R2.64+0x80], R28 ;  /* 0x0000801c02007986 */ /* 0x0003e8000c101d06 */
[----:B------:R1:W-:Y:S02]  /*76f0*/  STG.E.128 [R2.64+0x100], R12 ;  /* 0x0001000c02007986 */ /* 0x0003e4000c101d06 */
.L_x_17:
[----:B------:R-:W-:Y:S05]  /*7700*/  BSYNC B0 ;  /* 0x0000000000007941 */ /* 0x000fea0003800000 */
.L_x_16:
[----:B------:R-:W-:-:S13]  /*7710*/  ISETP.GE.AND P0, PT, R205, R200, PT ;  /* 0x000000c8cd00720c */ /* 0x000fda0003f06270 */
[----:B------:R-:W-:Y:S05]  /*7720*/  @P0 EXIT ;  /* 0x000000000000094d */ /* 0x000fea0003800000 */
[----:B------:R-:W-:Y:S01]  /*7730*/  IADD3 R0, P0, R216, 0x60, RZ ;  /* 0x00000060d8007810 */ /* 0x000fe20007f1e0ff */
[----:B------:R-:W-:Y:S01]  /*7740*/  IMAD.MOV.U32 R4, RZ, RZ, R8 ;  /* 0x000000ffff047224 */ /* 0x000fe200078e0008 */
[----:B------:R-:W-:-:S03]  /*7750*/  MOV R5, R7 ;  /* 0x0000000700057202 */ /* 0x000fc60000000f00 */
[----:B------:R-:W-:Y:S02]  /*7760*/  IMAD.X R216, RZ, RZ, R217, P0 ;  /* 0x000000ffffd87224 */ /* 0x000fe400000e06d9 */
[----:B------:R-:W-:-:S04]  /*7770*/  IMAD.WIDE.U32 R4, R0, c[0x0][0x1e8], R4 ;  /* 0x00007a0000047a25 */ /* 0x000fc800078e0004 */
[----:B-12---:R-:W-:Y:S01]  /*7780*/  IMAD R3, R216, c[0x0][0x1e8], RZ ;  /* 0x00007a00d8037a24 */ /* 0x006fe200078e02ff */
[----:B------:R-:W-:-:S03]  /*7790*/  LEA R2, P0, R4, c[0x0][0x1d0], 0x1 ;  /* 0x0000740004027a11 */ /* 0x000fc600078008ff */
[----:B------:R-:W-:-:S05]  /*77a0*/  IMAD R3, R0, c[0x0][0x1ec], R3 ;  /* 0x00007b0000037a24 */ /* 0x000fca00078e0203 */
[----:B------:R-:W-:-:S04]  /*77b0*/  IADD3 R3, R5, R3, RZ ;  /* 0x0000000305037210 */ /* 0x000fc80007ffe0ff */
[----:B------:R-:W-:-:S05]  /*77c0*/  LEA.HI.X R3, R4, c[0x0][0x1d4], R3, 0x1, P0 ;  /* 0x0000750004037a11 */ /* 0x000fca00000f0c03 */
[----:B------:R-:W-:Y:S04]  /*77d0*/  STG.E.128 [R2.64], R40 ;  /* 0x0000002802007986 */ /* 0x000fe8000c101d06 */
[----:B------:R-:W-:Y:S04]  /*77e0*/  STG.E.128 [R2.64+0x80], R24 ;  /* 0x0000801802007986 */ /* 0x000fe8000c101d06 */
[----:B------:R-:W-:Y:S01]  /*77f0*/  STG.E.128 [R2.64+0x100], R56 ;  /* 0x0001003802007986 */ /* 0x000fe2000c101d06 */
[----:B------:R-:W-:Y:S05]  /*7800*/  EXIT ;  /* 0x000000000000794d */ /* 0x000fea0003800000 */
.L_x_2:
[----:B------:R-:W1:Y:S01]  /*7810*/  LDC.U8 R3, c[0x0][0x329] ;  /* 0x0000ca40ff037b82 */ /* 0x000e620000000000 */
[C---:B------:R-:W-:Y:S01]  /*7820*/  ISETP.NE.AND P4, PT, R203.reuse, -0x1, PT ;  /* 0xffffffffcb00780c */ /* 0x040fe20003f85270 */
[----:B------:R-:W-:Y:S01]  /*7830*/  IMAD.IADD R206, R206, 0x1, -R5 ;  /* 0x00000001cece7824 */ /* 0x000fe200078e0a05 */
[----:B------:R-:W-:Y:S01]  /*7840*/  SHF.R.S32.HI R7, RZ, 0x1f, R6 ;  /* 0x0000001fff077819 */ /* 0x000fe20000011406 */
[----:B------:R-:W-:Y:S04]  /*7850*/  BSSY B0, `(.L_x_18) ;  /* 0x000003c000007945 */ /* 0x000fe80003800000 */
[----:B------:R-:W2:Y:S06]  /*7860*/  LDC.U8 R2, c[0x0][0x328] ;  /* 0x0000ca00ff027b82 */ /* 0x000eac0000000000 */
[----:B------:R-:W-:-:S04]  /*7870*/  @P4 IMAD.WIDE.U32 R10, R203, c[0x0][0x1e8], RZ ;  /* 0x00007a00cb0a4a25 */ /* 0x000fc800078e00ff */
[----:B------:R-:W-:Y:S01]  /*7880*/  @P4 IMAD R4, R203, c[0x0][0x1ec], R11 ;  /* 0x00007b00cb044a24 */ /* 0x000fe200078e020b */
[----:B------:R-:W-:Y:S01]  /*7890*/  @!P4 SHF.R.S32.HI R11, RZ, 0x1f, R0 ;  /* 0x0000001fff0bc819 */ /* 0x000fe20000011400 */
[----:B------:R-:W-:Y:S01]  /*78a0*/  @!P4 IMAD.WIDE.U32 R12, R0, c[0x0][0x1e0], RZ ;  /* 0x00007800000cca25 */ /* 0x000fe200078e00ff */
[----:B-1----:R-:W-:-:S03]  /*78b0*/  ISETP.NE.AND P1, PT, R3, RZ, PT ;  /* 0x000000ff0300720c */ /* 0x002fc60003f25270 */
[----:B------:R-:W-:Y:S01]  /*78c0*/  @!P4 IMAD R11, R11, c[0x0][0x1e0], RZ ;  /* 0x000078000b0bca24 */ /* 0x000fe200078e02ff */
[----:B------:R-:W-:-:S03]  /*78d0*/  @!P4 MOV R10, R12 ;  /* 0x0000000c000ac202 */ /* 0x000fc60000000f00 */
[----:B------:R-:W-:Y:S01]  /*78e0*/  @!P4 IMAD R8, R0, c[0x0][0x1e4], R11 ;  /* 0x000079000008ca24 */ /* 0x000fe200078e020b */
[----:B--2---:R-:W-:Y:S02]  /*78f0*/  ISETP.NE.AND P3, PT, R2, RZ, PT ;  /* 0x000000ff0200720c */ /* 0x004fe40003f65270 */
[----:B------:R-:W-:Y:S02]  /*7900*/  LEA.HI R2, R7, R6, RZ, 0x3 ;  /* 0x0000000607027211 */ /* 0x000fe400078f18ff */
[----:B------:R-:W-:Y:S01]  /*7910*/  ISETP.NE.OR P2, PT, R3, RZ, !P3 ;  /* 0x000000ff0300720c */ /* 0x000fe20005f45670 */
[----:B------:R-:W-:Y:S01]  /*7920*/  @P1 IMAD.MOV.U32 R3, RZ, RZ, c[0x0][0x210] ;  /* 0x00008400ff031624 */ /* 0x000fe200078e00ff */
[----:B------:R-:W-:Y:S01]  /*7930*/  LOP3.LUT R7, R2, 0x1ffffff8, RZ, 0xc0, !PT ;  /* 0x1ffffff802077812 */ /* 0x000fe200078ec0ff */
[----:B------:R-:W-:Y:S01]  /*7940*/  @!P1 IMAD.MOV.U32 R9, RZ, RZ, c[0x0][0x214] ;  /* 0x00008500ff099624 */ /* 0x000fe200078e00ff */
[----:B------:R-:W-:Y:S01]  /*7950*/  ISETP.NE.OR P0, PT, R203, -0x1, P2 ;  /* 0xffffffffcb00780c */ /* 0x000fe20001705670 */
[----:B------:R-:W-:Y:S01]  /*7960*/  @P1 IMAD R3, R3, c[0x0][0x214], RZ ;  /* 0x0000850003031a24 */ /* 0x000fe200078e02ff */
[----:B------:R-:W-:Y:S01]  /*7970*/  @!P4 IADD3 R4, R13, R8, RZ ;  /* 0x000000080d04c210 */ /* 0x000fe20007ffe0ff */
[----:B------:R-:W-:Y:S01]  /*7980*/  IMAD.IADD R7, R6, 0x1, -R7 ;  /* 0x0000000106077824 */ /* 0x000fe200078e0a07 */
[----:B------:R-:W-:Y:S01]  /*7990*/  @!P1 SEL R3, R9, c[0x0][0x234], !P3 ;  /* 0x00008d0009039a07 */ /* 0x000fe20005800000 */
[----:B------:R-:W-:Y:S01]  /*79a0*/  @P1 IMAD.MOV.U32 R11, RZ, RZ, 0x1 ;  /* 0x00000001ff0b1424 */ /* 0x000fe200078e00ff */
[----:B------:R-:W-:Y:S01]  /*79b0*/  SHF.R.S32.HI R2, RZ, 0x3, R2 ;  /* 0x00000003ff027819 */ /* 0x000fe20000011402 */
[----:B------:R-:W-:-:S02]  /*79c0*/  IMAD.SHL.U32 R7, R7, 0x8, RZ ;  /* 0x0000000807077824 */ /* 0x000fc400078e00ff */
[----:B------:R-:W-:-:S03]  /*79d0*/  @!P1 IMAD R11, R3, c[0x0][0x1c0], RZ ;  /* 0x00007000030b9a24 */ /* 0x000fc600078e02ff */
[C---:B------:R-:W-:Y:S01]  /*79e0*/  IADD3 R8, P3, R7.reuse, R10, RZ ;  /* 0x0000000a07087210 */ /* 0x040fe20007f7e0ff */
[C---:B------:R-:W-:Y:S02]  /*79f0*/  @!P0 IMAD R203, R0.reuse, c[0x0][0x214], RZ ;  /* 0x0000850000cb8a24 */ /* 0x040fe400078e02ff */
[----:B------:R-:W-:Y:S01]  /*7a00*/  IMAD R0, R0, R11, RZ ;  /* 0x0000000b00007224 */ /* 0x000fe200078e02ff */
[----:B------:R-:W-:Y:S01]  /*7a10*/  LEA.HI.X.SX32 R9, R7, R4, 0x1, P3 ;  /* 0x0000000407097211 */ /* 0x000fe200018f0eff */
[----:B------:R-:W-:Y:S01]  /*7a20*/  CS2R R10, SRZ ;  /* 0x00000000000a7805 */ /* 0x000fe2000001ff00 */
[----:B------:R-:W-:Y:S01]  /*7a30*/  @P1 IMAD.MOV.U32 R4, RZ, RZ, c[0x0][0x210] ;  /* 0x00008400ff041624 */ /* 0x000fe200078e00ff */
[----:B------:R-:W-:Y:S01]  /*7a40*/  @!P1 MOV R4, 0x1 ;  /* 0x0000000100049802 */ /* 0x000fe20000000f00 */
[----:B------:R-:W-:Y:S01]  /*7a50*/  @!P2 IMAD.MOV.U32 R10, RZ, RZ, R203 ;  /* 0x000000ffff0aa224 */ /* 0x000fe200078e00cb */
[----:B------:R-:W-:Y:S01]  /*7a60*/  SEL R0, R0, RZ, P2 ;  /* 0x000000ff00007207 */ /* 0x000fe20001000000 */
[----:B------:R-:W-:Y:S01]  /*7a70*/  IMAD.WIDE.U32 R8, R18, c[0x0][0x1f0], R8 ;  /* 0x00007c0012087a25 */ /* 0x000fe200078e0008 */
[----:B------:R-:W-:-:S02]  /*7a80*/  @!P2 SHF.R.S32.HI R11, RZ, 0x1f, R203 ;  /* 0x0000001fff0ba819 */ /* 0x000fc400000114cb */
[----:B------:R-:W-:Y:S01]  /*7a90*/  ISETP.GE.AND P2, PT, R2, R206, PT ;  /* 0x000000ce0200720c */ /* 0x000fe20003f46270 */
[----:B------:R-:W-:Y:S01]  /*7aa0*/  IMAD R5, R5, R4, RZ ;  /* 0x0000000405057224 */ /* 0x000fe200078e02ff */
[----:B------:R-:W-:Y:S01]  /*7ab0*/  SHF.R.S32.HI R7, RZ, 0x1f, R18 ;  /* 0x0000001fff077819 */ /* 0x000fe20000011412 */
[----:B------:R-:W-:Y:S01]  /*7ac0*/  IMAD R0, R18, R3, R0 ;  /* 0x0000000312007224 */ /* 0x000fe200078e0200 */
[----:B------:R-:W-:Y:S02]  /*7ad0*/  SHF.R.S32.HI R3, RZ, 0x1f, R2 ;  /* 0x0000001fff037819 */ /* 0x000fe40000011402 */
[----:B------:R-:W-:Y:S01]  /*7ae0*/  SHF.R.S32.HI R13, RZ, 0x1f, R5 ;  /* 0x0000001fff0d7819 */ /* 0x000fe20000011405 */
[----:B------:R-:W-:Y:S01]  /*7af0*/  IMAD R7, R7, c[0x0][0x1f0], RZ ;  /* 0x00007c0007077a24 */ /* 0x000fe200078e02ff */
[----:B------:R-:W-:Y:S01]  /*7b00*/  IADD3 R5, P1, P0, R5, R10, R0 ;  /* 0x0000000a05057210 */ /* 0x000fe2000783e000 */
[----:B------:R-:W-:Y:S01]  /*7b10*/  IMAD.WIDE R14, R217, 0x80, R2 ;  /* 0x00000080d90e7825 */ /* 0x000fe200078e0202 */
[----:B------:R-:W-:-:S03]  /*7b20*/  SHF.R.S32.HI R10, RZ, 0x1f, R0 ;  /* 0x0000001fff0a7819 */ /* 0x000fc60000011400 */
[----:B------:R-:W-:Y:S01]  /*7b30*/  IMAD R7, R18, c[0x0][0x1f4], R7 ;  /* 0x00007d0012077a24 */ /* 0x000fe200078e0207 */
[----:B------:R-:W-:-:S04]  /*7b40*/  IADD3.X R10, R13, R11, R10, P1, P0 ;  /* 0x0000000b0d0a7210 */ /* 0x000fc80000fe040a */
[----:B------:R-:W-:Y:S01]  /*7b50*/  IADD3 R17, R7, R9, RZ ;  /* 0x0000000907117210 */ /* 0x000fe20007ffe0ff */
        /* <DEDUP_REMOVED lines=8> */
[----:B------:R1:W-:Y:S04]  /*7be0*/  STG.E.128 [R18.64], RZ ;  /* 0x000000ff12007986 */ /* 0x0003e8000c101d06 */
[----:B------:R1:W-:Y:S04]  /*7bf0*/  STG.E.128 [R18.64+0x80], RZ ;  /* 0x000080ff12007986 */ /* 0x0003e8000c101d06 */
[----:B------:R1:W-:Y:S02]  /*7c00*/  STG.E.128 [R18.64+0x100], RZ ;  /* 0x000100ff12007986 */ /* 0x0003e4000c101d06 */
.L_x_19:
[----:B------:R-:W-:Y:S05]  /*7c10*/  BSYNC B0 ;  /* 0x0000000000007941 */ /* 0x000fea0003800000 */
.L_x_18:
[----:B------:R-:W-:Y:S01]  /*7c20*/  IADD3 R13, R2, 0x20, RZ ;  /* 0x00000020020d7810 */ /* 0x000fe20007ffe0ff */
[----:B------:R-:W-:Y:S03]  /*7c30*/  BSSY B0, `(.L_x_20) ;  /* 0x0000010000007945 */ /* 0x000fe60003800000 */
[----:B------:R-:W-:-:S13]  /*7c40*/  ISETP.GE.AND P0, PT, R13, R206, PT ;  /* 0x000000ce0d00720c */ /* 0x000fda0003f06270 */
[----:B------:R-:W-:Y:S05]  /*7c50*/  @P0 BRA `(.L_x_21) ;  /* 0x000000d000000947 */ /* 0x000fea0003800000 */
[----:B------:R-:W-:Y:S01]  /*7c60*/  IADD3 R7, P0, R14, 0x20, RZ ;  /* 0x000000200e077810 */ /* 0x000fe20007f1e0ff */
[----:B-1----:R-:W-:Y:S01]  /*7c70*/  IMAD.MOV.U32 R18, RZ, RZ, R8 ;  /* 0x000000ffff127224 */ /* 0x002fe200078e0008 */
[----:B------:R-:W-:-:S03]  /*7c80*/  MOV R19, R17 ;  /* 0x0000001100137202 */ /* 0x000fc60000000f00 */
[----:B------:R-:W-:Y:S02]  /*7c90*/  IMAD.X R0, RZ, RZ, R15, P0 ;  /* 0x000000ffff007224 */ /* 0x000fe400000e060f */
[----:B------:R-:W-:-:S04]  /*7ca0*/  IMAD.WIDE.U32 R18, R7, c[0x0][0x1e8], R18 ;  /* 0x00007a0007127a25 */ /* 0x000fc800078e0012 */
[----:B------:R-:W-:Y:S01]  /*7cb0*/  IMAD R0, R0, c[0x0][0x1e8], RZ ;  /* 0x00007a0000007a24 */ /* 0x000fe200078e02ff */
[----:B------:R-:W-:-:S03]  /*7cc0*/  LEA R20, P0, R18, c[0x0][0x1d0], 0x1 ;  /* 0x0000740012147a11 */ /* 0x000fc600078008ff */
[----:B------:R-:W-:-:S05]  /*7cd0*/  IMAD R0, R7, c[0x0][0x1ec], R0 ;  /* 0x00007b0007007a24 */ /* 0x000fca00078e0200 */
[----:B------:R-:W-:-:S04]  /*7ce0*/  IADD3 R0, R0, R19, RZ ;  /* 0x0000001300007210 */ /* 0x000fc80007ffe0ff */
[----:B------:R-:W-:-:S05]  /*7cf0*/  LEA.HI.X R21, R18, c[0x0][0x1d4], R0, 0x1, P0 ;  /* 0x0000750012157a11 */ /* 0x000fca00000f0c00 */
[----:B------:R1:W-:Y:S04]  /*7d00*/  STG.E.128 [R20.64], RZ ;  /* 0x000000ff14007986 */ /* 0x0003e8000c101d06 */
[----:B------:R1:W-:Y:S04]  /*7d10*/  STG.E.128 [R20.64+0x80], RZ ;  /* 0x000080ff14007986 */ /* 0x0003e8000c101d06 */
[----:B------:R1:W-:Y:S02]  /*7d20*/  STG.E.128 [R20.64+0x100], RZ ;  /* 0x000100ff14007986 */ /* 0x0003e4000c101d06 */
.L_x_21:
[----:B------:R-:W-:Y:S05]  /*7d30*/  BSYNC B0 ;  /* 0x0000000000007941 */ /* 0x000fea0003800000 */
.L_x_20:
        /* <DEDUP_REMOVED lines=17> */
.L_x_23:
[----:B------:R-:W-:Y:S05]  /*7e50*/  BSYNC B0 ;  /* 0x0000000000007941 */ /* 0x000fea0003800000 */
.L_x_22:
[----:B------:R-:W-:Y:S01]  /*7e60*/  IADD3 R7, R2, 0x60, RZ ;  /* 0x0000006002077810 */ /* 0x000fe20007ffe0ff */
[----:B------:R-:W-:Y:S03]  /*7e70*/  BSSY B0, `(.L_x_24) ;  /* 0x0000010000007945 */ /* 0x000fe60003800000 */
[----:B------:R-:W-:-:S13]  /*7e80*/  ISETP.GE.AND P0, PT, R7, R206, PT ;  /* 0x000000ce0700720c */ /* 0x000fda0003f06270 */
[----:B------:R-:W-:Y:S05]  /*7e90*/  @P0 BRA `(.L_x_25) ;  /* 0x000000d000000947 */ /* 0x000fea0003800000 */
[----:B------:R-:W-:Y:S01]  /*7ea0*/  IADD3 R0, P0, R14, 0x60, RZ ;  /* 0x000000600e007810 */ /* 0x000fe20007f1e0ff */
[----:B------:R-:W-:-:S04]  /*7eb0*/  IMAD.MOV.U32 R14, RZ, RZ, R8 ;  /* 0x000000ffff0e7224 */ /* 0x000fc800078e0008 */
[----:B------:R-:W-:Y:S01]  /*7ec0*/  IMAD.X R9, RZ, RZ, R15, P0 ;  /* 0x000000ffff097224 */ /* 0x000fe200000e060f */
[----:B------:R-:W-:-:S03]  /*7ed0*/  MOV R15, R17 ;  /* 0x00000011000f7202 */ /* 0x000fc60000000f00 */
[----:B------:R-:W-:Y:S02]  /*7ee0*/  IMAD R9, R9, c[0x0][0x1e8], RZ ;  /* 0x00007a0009097a24 */ /* 0x000fe400078e02ff */
        /* <DEDUP_REMOVED lines=8> */
.L_x_25:
[----:B------:R-:W-:Y:S05]  /*7f70*/  BSYNC B0 ;  /* 0x0000000000007941 */ /* 0x000fea0003800000 */
.L_x_24:
[----:B------:R-:W-:-:S04]  /*7f80*/  LOP3.LUT P6, RZ, R6, 0x7, RZ, 0xc0, !PT ;  /* 0x0000000706ff7812 */ /* 0x000fc800078cc0ff */
[-C--:B------:R-:W-:Y:S02]  /*7f90*/  ISETP.GE.OR P5, PT, R2, R206.reuse, P6 ;  /* 0x000000ce0200720c */ /* 0x080fe400037a6670 */
[-C--:B------:R-:W-:Y:S02]  /*7fa0*/  ISETP.GE.OR P4, PT, R13, R206.reuse, P6 ;  /* 0x000000ce0d00720c */ /* 0x080fe40003786670 */
[-C--:B------:R-:W-:Y:S02]  /*7fb0*/  ISETP.GE.OR P3, PT, R11, R206.reuse, P6 ;  /* 0x000000ce0b00720c */ /* 0x080fe40003766670 */
[----:B------:R-:W-:-:S07]  /*7fc0*/  ISETP.GE.OR P6, PT, R7, R206, P6 ;  /* 0x000000ce0700720c */ /* 0x000fce00037c6670 */
[-C--:B--2---:R-:W-:Y:S02]  /*7fd0*/  @!P5 IMAD R8, R2, R4.reuse, RZ ;  /* 0x000000040208d224 */ /* 0x084fe400078e02ff */
[-C--:B------:R-:W-:Y:S02]  /*7fe0*/  @!P4 IMAD R0, R13, R4.reuse, RZ ;  /* 0x000000040d00c224 */ /* 0x080fe400078e02ff */
[----:B------:R-:W-:Y:S01]  /*7ff0*/  @!P3 IMAD R2, R11, R4, RZ ;  /* 0x000000040b02b224 */ /* 0x000fe200078e02ff */
[-C--:B------:R-:W-:Y:S02]  /*8000*/  @!P5 IADD3 R6, P0, R8, R5.reuse, RZ ;  /* 0x000000050806d210 */ /* 0x080fe40007f1e0ff */
[-C--:B------:R-:W-:Y:S02]  /*8010*/  @!P4 IADD3 R3, P1, R0, R5.reuse, RZ ;  /* 0x000000050003c210 */ /* 0x080fe40007f3e0ff */
[----:B------:R-:W-:Y:S02]  /*8020*/  @!P5 LEA.HI.X.SX32 R11, R8, R10, 0x1, P0 ;  /* 0x0000000a080bd211 */ /* 0x000fe400000f0eff */
[----:B------:R-:W-:-:S02]  /*8030*/  @!P3 IADD3 R9, P0, R2, R5, RZ ;  /* 0x000000050209b210 */ /* 0x000fc40007f1e0ff */
[-C--:B------:R-:W-:Y:S02]  /*8040*/  @!P4 LEA.HI.X.SX32 R0, R0, R10.reuse, 0x1, P1 ;  /* 0x0000000a0000c211 */ /* 0x080fe400008f0eff */
[----:B------:R-:W-:Y:S02]  /*8050*/  @!P4 LEA R12, P1, R3, c[0x0][0x200], 0x2 ;  /* 0x00008000030cca11 */ /* 0x000fe400078210ff */
[----:B------:R-:W-:Y:S02]  /*8060*/  @!P5 LEA R14, P2, R6, c[0x0][0x200], 0x2 ;  /* 0x00008000060eda11 */ /* 0x000fe400078410ff */
[----:B------:R-:W-:Y:S02]  /*8070*/  @!P3 LEA.HI.X.SX32 R2, R2, R10, 0x1, P0 ;  /* 0x0000000a0202b211 */ /* 0x000fe400000f0eff */
[----:B------:R-:W-:Y:S02]  /*8080*/  @!P3 LEA R8, P0, R9, c[0x0][0x200], 0x2 ;  /* 0x000080000908ba11 */ /* 0x000fe400078010ff */
[----:B------:R-:W-:Y:S01]  /*8090*/  @!P4 LEA.HI.X R13, R3, c[0x0][0x204], R0, 0x2, P1 ;  /* 0x00008100030dca11 */ /* 0x000fe200008f1400 */
[----:B------:R-:W-:Y:S01]  /*80a0*/  @!P5 IMAD.MOV.U32 R0, RZ, RZ, 0x7f800000 ;  /* 0x7f800000ff00d424 */ /* 0x000fe200078e00ff */
[----:B------:R-:W-:Y:S01]  /*80b0*/  @!P5 LEA.HI.X R15, R6, c[0x0][0x204], R11, 0x2, P2 ;  /* 0x00008100060fda11 */ /* 0x000fe200010f140b */
[----:B------:R-:W-:Y:S01]  /*80c0*/  @!P4 IMAD.MOV.U32 R11, RZ, RZ, 0x7f800000 ;  /* 0x7f800000ff0bc424 */ /* 0x000fe200078e00ff */
[----:B------:R-:W-:Y:S01]  /*80d0*/  @!P3 LEA.HI.X R9, R9, c[0x0][0x204], R2, 0x2, P0 ;  /* 0x000081000909ba11 */ /* 0x000fe200000f1402 */
[----:B------:R-:W-:-:S02]  /*80e0*/  @!P3 IMAD.MOV.U32 R3, RZ, RZ, 0x7f800000 ;  /* 0x7f800000ff03b424 */ /* 0x000fc400078e00ff */
[----:B------:R2:W-:Y:S04]  /*80f0*/  @!P5 STG.E [R14.64], R0 ;  /* 0x000000000e00d986 */ /* 0x0005e8000c101906 */
[----:B------:R2:W-:Y:S04]  /*8100*/  @!P4 STG.E [R12.64], R11 ;  /* 0x0000000b0c00c986 */ /* 0x0005e8000c101906 */
[----:B------:R2:W-:Y:S01]  /*8110*/  @!P3 STG.E [R8.64], R3 ;  /* 0x000000030800b986 */ /* 0x0005e2000c101906 */
[----:B------:R-:W-:Y:S05]  /*8120*/  @P6 EXIT ;  /* 0x000000000000694d */ /* 0x000fea0003800000 */
[----:B------:R-:W-:-:S05]  /*8130*/  IMAD R4, R7, R4, RZ ;  /* 0x0000000407047224 */ /* 0x000fca00078e02ff */
[----:B------:R-:W-:-:S04]  /*8140*/  IADD3 R5, P0, R4, R5, RZ ;  /* 0x0000000504057210 */ /* 0x000fc80007f1e0ff */
[----:B------:R-:W-:Y:S02]  /*8150*/  LEA.HI.X.SX32 R4, R4, R10, 0x1, P0 ;  /* 0x0000000a04047211 */ /* 0x000fe400000f0eff */
[----:B------:R-:W-:-:S04]  /*8160*/  LEA R2, P0, R5, c[0x0][0x200], 0x2 ;  /* 0x0000800005027a11 */ /* 0x000fc800078010ff */
[----:B--2---:R-:W-:Y:S01]  /*8170*/  LEA.HI.X R3, R5, c[0x0][0x204], R4, 0x2, P0 ;  /* 0x0000810005037a11 */ /* 0x004fe200000f1404 */
[----:B------:R-:W-:-:S05]  /*8180*/  IMAD.MOV.U32 R5, RZ, RZ, 0x7f800000 ;  /* 0x7f800000ff057424 */ /* 0x000fca00078e00ff */
[----:B------:R-:W-:Y:S01]  /*8190*/  STG.E [R2.64], R5 ;  /* 0x0000000502007986 */ /* 0x000fe2000c101906 */
[----:B------:R-:W-:Y:S05]  /*81a0*/  EXIT ;  /* 0x000000000000794d */ /* 0x000fea0003800000 */
.L_x_26:
[----:B------:R-:W-:-:S00]  /*81b0*/  BRA `(.L_x_26) ;  /* 0xfffffff000007947 */ /* 0x000fc0000383ffff */
[----:B------:R-:W-:-:S00]  /*81c0*/  NOP ;  /* 0x0000000000007918 */ /* 0x000fc00000000000 */
        /* <DEDUP_REMOVED lines=11> */
.L_x_1274:


//--------------------- .text._ZN5flash16flash_fwd_kernelI23Flash_fwd_kernel_traitsILi192ELi128ELi64ELi8ELb0ELb0EN7cutlass6half_tE19Flash_kernel_traitsILi192ELi128ELi64ELi8ES3_EELb0ELb0ELb0ELb0ELb0ELb1ELb1ELb0EEEvNS_16Flash_fwd_paramsE --------------------------
	.section	.text._ZN5flash16flash_fwd_kernelI23Flash_fwd_kernel_traitsILi192ELi128ELi64ELi8ELb0ELb0EN7cutlass6half_tE19Flash_kernel_traitsILi192ELi128ELi64ELi8ES3_EELb0ELb0ELb0ELb0ELb0ELb1ELb1ELb0EEEvNS_16Flash_fwd_paramsE,"ax",@progbits
	.sectioninfo	@"SHI_REGISTERS=255"
	.align	128
        .global         _ZN5flash16flash_fwd_kernelI23Flash_fwd_kernel_traitsILi192ELi128ELi64ELi8ELb0ELb0EN7cutlass6half_tE19Flash_kernel_traitsILi192ELi128ELi64ELi8ES3_EELb0ELb0ELb0ELb0ELb0ELb1ELb1ELb0EEEvNS_16Flash_fwd_paramsE
        .type           _ZN5flash16flash_fwd_kernelI23Flash_fwd_kernel_traitsILi192ELi128ELi64ELi8ELb0ELb0EN7cutlass6half_tE19Flash_kernel_traitsILi192ELi128ELi64ELi8ES3_EELb0ELb0ELb0ELb0ELb0ELb1ELb1ELb0EEEvNS_16Flash_fwd_paramsE,@function
        .size           _ZN5flash16flash_fwd_kernelI23Flash_fwd_kernel_traitsILi192ELi128ELi64ELi8ELb0ELb0EN7cutlass6half_tE19Flash_kernel_traitsILi192ELi128ELi64ELi8ES3_EELb0ELb0ELb0ELb0ELb0ELb1ELb1ELb0EEEvNS_16Flash_fwd_paramsE,(.L_x_1275 - _ZN5flash16flash_fwd_kernelI23Flash_fwd_kernel_traitsILi192ELi128ELi64ELi8ELb0ELb0EN7cutlass6half_tE19Flash_kernel_traitsILi192ELi128ELi64ELi8ES3_EELb0ELb0ELb0ELb0ELb0ELb1ELb1ELb0EEEvNS_16Flash_fwd_paramsE)
        .other          _ZN5flash16flash_fwd_kernelI23Flash_fwd_kernel_traitsILi192ELi128ELi64ELi8ELb0ELb0EN7cutlass6half_tE19Flash_kernel_traitsILi192ELi128ELi64ELi8ES3_EELb0ELb0ELb0ELb0ELb0ELb1ELb1ELb0EEEvNS_16Flash_fwd_paramsE,@"STO_CUDA_ENTRY STV_DEFAULT"
_ZN5flash16flash_fwd_kernelI23Flash_fwd_kernel_traitsILi192ELi128ELi64ELi8ELb0ELb0EN7cutlass6half_tE19Flash_kernel_traitsILi192ELi128ELi64ELi8ES3_EELb0ELb0ELb0ELb0ELb0ELb1ELb1ELb0EEEvNS_16Flash_fwd_paramsE:
.text._ZN5flash16flash_fwd_kernelI23Flash_fwd_kernel_traitsILi192ELi128ELi64ELi8ELb0ELb0EN7cutlass6half_tE19Flash_kernel_traitsILi192ELi128ELi64ELi8ES3_EELb0ELb0ELb0ELb0ELb0ELb1ELb1ELb0EEEvNS_16Flash_fwd_paramsE:
        /* <DEDUP_REMOVED lines=34> */
.L_x_27:
[----:B-1-34-:R-:W-:Y:S02]  /*0220*/  MOV R2, c[0x0][0x218] ;  /* 0x0000860000027a02 */ /* 0x01afe40000000f00 */
.L_x_28:
        /* <DEDUP_REMOVED lines=42> */
.L_x_30:
        /* <DEDUP_REMOVED lines=39> */
.L_x_31:
        /* <DEDUP_REMOVED lines=14> */
[----:B------:R-:W-:Y:S01]  /*0820*/  IADD3 R13, R20, 0x40, RZ ;  /* 0x00000040140d7810 */ /* 0x000fe20007ffe0ff */
[----:B------:R-:W-:Y:S01]  /*0830*/  IMAD.SHL.U32 R222, R0, 0x8, RZ ;  /* 0x0000000800de7824 */ /* 0x000fe200078e00ff */
[----:B------:R-:W-:Y:S01]  /*0840*/  ISETP.GE.AND P2, PT, R5, R208, PT ;  /* 0x000000d00500720c */ /* 0x000fe20003f46270 */
[C---:B------:R-:W-:Y:S01]  /*0850*/  IMAD R221, R207.reuse, c[0x0][0x1b0], RZ ;  /* 0x00006c00cfdd7a24 */ /* 0x040fe200078e02ff */
[----:B------:R-:W-:Y:S01]  /*0860*/  SHF.R.S32.HI R21, RZ, 0x1f, R20 ;  /* 0x0000001fff157819 */ /* 0x000fe20000011414 */
[----:B------:R-:W-:Y:S01]  /*0870*/  IMAD R207, R207, c[0x0][0x1b8], RZ ;  /* 0x00006e00cfcf7a24 */ /* 0x000fe200078e02ff */
[----:B------:R-:W-:Y:S01]  /*0880*/  IADD3 R12, P0, R222, R12, RZ ;  /* 0x0000000cde0c7210 */ /* 0x000fe20007f1e0ff */
[----:B------:R-:W-:Y:S01]  /*0890*/  IMAD R221, R216, c[0x0][0x1b4], R221 ;  /* 0x00006d00d8dd7a24 */ /* 0x000fe200078e02dd */
[----:B------:R-:W-:Y:S01]  /*08a0*/  SHF.R.S32.HI R223, RZ, 0x1f, R222 ;  /* 0x0000001fffdf7819 */ /* 0x000fe200000114de */
[----:B------:R-:W-:Y:S01]  /*08b0*/  IMAD.WIDE R224, R225, 0x80, R20 ;  /* 0x00000080e1e07825 */ /* 0x000fe200078e0214 */
[----:B------:R-:W-:-:S02]  /*08c0*/  ISETP.GE.AND P1, PT, R13, R208, PT ;  /* 0x000000d00d00720c */ /* 0x000fc40003f26270 */
[C---:B------:R-:W-:Y:S01]  /*08d0*/  IADD3 R213, R20.reuse, 0x60, RZ ;  /* 0x0000006014d57810 */ /* 0x040fe20007ffe0ff */
[----:B------:R-:W-:Y:S01]  /*08e0*/  IMAD.X R13, R223, 0x1, R11, P0 ;  /* 0x00000001df0d7824 */ /* 0x000fe200000e060b */
[CC--:B------:R-:W-:Y:S01]  /*08f0*/  ISETP.GE.AND P3, PT, R20.reuse, R208.reuse, PT ;  /* 0x000000d01400720c */ /* 0x0c0fe20003f66270 */
[----:B------:R-:W-:Y:S01]  /*0900*/  IMAD.SHL.U32 R11, R20, 0x40, RZ ;  /* 0x00000040140b7824 */ /* 0x000fe200078e00ff */
[----:B------:R-:W-:Y:S01]  /*0910*/  @!P2 IADD3 R26, P4, R224, 0x20, RZ ;  /* 0x00000020e01aa810 */ /* 0x000fe20007f9e0ff */
[----:B------:R-:W-:Y:S01]  /*0920*/  IMAD.WIDE.U32 R18, R18, c[0x0][0x1a8], R12 ;  /* 0x00006a0012127a25 */ /* 0x000fe200078e000c */
[----:B------:R-:W-:Y:S02]  /*0930*/  ISETP.GE.AND P0, PT, R213, R208, PT ;  /* 0x000000d0d500720c */ /* 0x000fe40003f06270 */
        /* <DEDUP_REMOVED lines=114> */
[----:B------:R-:W-:Y:S01]  /*1060*/  IMAD.IADD R10, R19, 0x1, R13 ;  /* 0x00000001130a7824 */ /* 0x000fe200078e020d */
[----:B------:R2:W-:Y:S01]  /*1070*/  @!P5 LDGSTS.E.BYPASS.LTC128B.128 [R212+0x11000], [R24.64+0x100] ;  /* 0x1100010018d4dfae */ /* 0x0005e2000b901d46 */
[----:B------:R-:W-:-:S02]  /*1080*/  IMAD.IADD R205, R12, 0x1, -R205 ;  /* 0x000000010ccd7824 */ /* 0x000fc400078e0acd */
        /* <DEDUP_REMOVED lines=14> */
[----:B------:R-:W-:Y:S01]  /*1170*/  @!P3 LEA R7, P0, R10, R8, 0x5 ;  /* 0x000000080a07b211 */ /* 0x000fe200078028ff */
[----:B------:R-:W-:Y:S01]  /*1180*/  IMAD.SHL.U32 R6, R6, 0x2, RZ ;  /* 0x0000000206067824 */ /* 0x000fe200078e00ff */
[----:B------:R-:W-:Y:S02]  /*1190*/  SHF.R.U32.HI R12, RZ, 0x3, R12 ;  /* 0x00000003ff0c7819 */ /* 0x000fe4000001160c */
[----:B------:R-:W-:Y:S02]  /*11a0*/  SHF.R.U32.HI R96, RZ, 0x3, R96 ;  /* 0x00000003ff607819 */ /* 0x000fe40000011660 */
[----:B------:R-:W-:Y:S02]  /*11b0*/  SHF.R.S32.HI R14, RZ, 0x5, R14 ;  /* 0x00000005ff0e7819 */ /* 0x000fe4000001140e */
[----:B------:R-:W-:Y:S01]  /*11c0*/  LOP3.LUT R99, R99, 0xfffffe00, RZ, 0xc0, !PT ;  /* 0xfffffe0063637812 */ /* 0x000fe200078ec0ff */
[----:B------:R-:W-:-:S04]  /*11d0*/  DEPBAR.LE SB0, 0x0 ;  /* 0x000080000000791a */ /* 0x000fc80000000000 */
[----:B------:R-:W-:Y:S01]  /*11e0*/  BAR.SYNC.DEFER_BLOCKING 0x0 ;  /* 0x0000000000007b1d */ /* 0x000fe20000010000 */
[----:B---3--:R-:W-:Y:S02]  /*11f0*/  @!P4 LEA R16, P1, R8, c[0x0][0x170], 0x1 ;  /* 0x00005c000810ca11 */ /* 0x008fe400078208ff */
[----:B------:R-:W-:Y:S01]  /*1200*/  @!P3 LEA.HI.X R10, R10, R19, R9, 0x5, P0 ;  /* 0x000000130a0ab211 */ /* 0x000fe200000f2c09 */
[----:B------:R-:W-:Y:S01]  /*1210*/  IMAD R9, R14, 0x400, R99 ;  /* 0x000004000e097824 */ /* 0x000fe200078e0263 */
[----:B------:R-:W-:Y:S02]  /*1220*/  LOP3.LUT R12, R13, R12, RZ, 0x3c, !PT ;  /* 0x0000000c0d0c7212 */ /* 0x000fe400078e3cff */
[----:B------:R-:W-:Y:S02]  /*1230*/  LOP3.LUT R96, R11, R96, RZ, 0x3c, !PT ;  /* 0x000000600b607212 */ /* 0x000fe400078e3cff */
        /* <DEDUP_REMOVED lines=13> */
[----:B------:R-:W-:Y:S01]  /*1310*/  @P4 STS.128 [R212+0x12000], RZ ;  /* 0x012000ffd4004388 */ /* 0x000fe20000000c00 */
[----:B------:R-:W-:Y:S02]  /*1320*/  IMAD.IADD R200, R99, 0x1, R96 ;  /* 0x0000000163c87824 */ /* 0x000fe400078e0260 */
        /* <DEDUP_REMOVED lines=25> */
[C---:B------:R-:W-:Y:S01]  /*14c0*/  IADD3 R193, R203.reuse, 0x1800, RZ ;  /* 0x00001800cbc17810 */ /* 0x040fe20007ffe0ff */
[----:B------:R-:W-:Y:S01]  /*14d0*/  IMAD.IADD R192, R0, 0x1, R203 ;  /* 0x0000000100c07824 */ /* 0x000fe200078e02cb */
[----:B------:R-:W-:Y:S01]  /*14e0*/  @!PT LDS RZ, [RZ] ;  /* 0x00000000fffff984 */ /* 0x000fe20000000800 */
[----:B------:R-:W-:Y:S01]  /*14f0*/  @!PT LDS RZ, [RZ] ;  /* 0x00000000fffff984 */ /* 0x000fe20000000800 */
[----:B------:R-:W-:Y:S01]  /*1500*/  @!PT LDS RZ, [RZ] ;  /* 0x00000000fffff984 */ /* 0x000fe20000000800 */
[----:B------:R3:W-:Y:S01]  /*1510*/  @!P3 LDGSTS.E.BYPASS.LTC128B.128 [R212+0x13000], [R18.64] ;  /* 0x1300000012d4bfae */ /* 0x0007e2000b901d46 */
[----:B------:R-:W-:-:S02]  /*1520*/  IADD3 R191, R203, 0x2000, RZ ;  /* 0x00002000cbbf7810 */ /* 0x000fc40007ffe0ff */
[C---:B------:R-:W-:Y:S01]  /*1530*/  IADD3 R190, R203.reuse, 0x2800, RZ ;  /* 0x00002800cbbe7810 */ /* 0x040fe20007ffe0ff */
[----:B------:R3:W-:Y:S01]  /*1540*/  @!P3 LDGSTS.E.BYPASS.LTC128B.128 [R212+0x15000], [R18.64+0x80] ;  /* 0x1500008012d4bfae */ /* 0x0007e2000b901d46 */
[C---:B------:R-:W-:Y:S02]  /*1550*/  IADD3 R189, R203.reuse, 0x3000, RZ ;  /* 0x00003000cbbd7810 */ /* 0x040fe40007ffe0ff */
[C---:B------:R-:W-:Y:S01]  /*1560*/  IADD3 R188, R203.reuse, 0x3800, RZ ;  /* 0x00003800cbbc7810 */ /* 0x040fe20007ffe0ff */
[----:B------:R3:W-:Y:S01]  /*1570*/  @!P3 LDGSTS.E.BYPASS.LTC128B.128 [R212+0x17000], [R18.64+0x100] ;  /* 0x1700010012d4bfae */ /* 0x0007e2000b901d46 */
[C---:B------:R-:W-:Y:S02]  /*1580*/  IADD3 R187, R203.reuse, 0x4000, RZ ;  /* 0x00004000cbbb7810 */ /* 0x040fe40007ffe0ff */
[C---:B------:R-:W-:Y:S01]  /*1590*/  IADD3 R186, R203.reuse, 0x4800, RZ ;  /* 0x00004800cbba7810 */ /* 0x040fe20007ffe0ff */
[----:B------:R-:W-:Y:S01]  /*15a0*/  LDSM.16.M88.4 R12, [R206] ;  /* 0x00000000ce0c783b */ /* 0x000fe20000000200 */
[----:B------:R-:W-:-:S02]  /*15b0*/  IADD3 R185, R203, 0x5000, RZ ;  /* 0x00005000cbb97810 */ /* 0x000fc40007ffe0ff */
[----:B------:R-:W-:Y:S01]  /*15c0*/  IADD3 R184, R203, 0x5800, RZ ;  /* 0x00005800cbb87810 */ /* 0x000fe20007ffe0ff */
[----:B------:R-:W4:Y:S04]  /*15d0*/  LDSM.16.M88.4 R20, [R205+0xc000] ;  /* 0x00c00000cd14783b */ /* 0x000f280000000200 */
[----:B------:R-:W-:Y:S04]  /*15e0*/  LDSM.16.M88.4 R36, [R204] ;  /* 0x00000000cc24783b */ /* 0x000fe80000000200 */
[----:B------:R-:W5:Y:S04]  /*15f0*/  LDSM.16.M88.4 R44, [R205+0xc800] ;  /* 0x00c80000cd2c783b */ /* 0x000f680000000200 */
[----:B------:R-:W-:Y:S04]  /*1600*/  LDSM.16.M88.4 R56, [R205+0xd000] ;  /* 0x00d00000cd38783b */ /* 0x000fe80000000200 */
[----:B-1----:R-:W-:Y:S04]  /*1610*/  LDSM.16.M88.4 R28, [R205+0xd800] ;  /* 0x00d80000cd1c783b */ /* 0x002fe80000000200 */
[----:B---3--:R-:W1:Y:S04]  /*1620*/  LDSM.16.M88.4 R16, [R203] ;  /* 0x00000000cb10783b */ /* 0x008e680000000200 */
[----:B------:R-:W-:Y:S04]  /*1630*/  LDSM.16.M88.4 R72, [R202] ;  /* 0x00000000ca48783b */ /* 0x000fe80000000200 */
[----:B--2---:R-:W2:Y:S04]  /*1640*/  LDSM.16.M88.4 R24, [R199+0xc000] ;  /* 0x00c00000c718783b */ /* 0x004ea80000000200 */
[----:B------:R-:W3:Y:S04]  /*1650*/  LDSM.16.M88.4 R52, [R203+0x800] ;  /* 0x00080000cb34783b */ /* 0x000ee80000000200 */
[----:B------:R-:W2:Y:S01]  /*1660*/  LDSM.16.M88.4 R48, [R203+0x1000] ;  /* 0x00100000cb30783b */ /* 0x000ea20000000200 */
[C---:B----4-:R-:W-:Y:S03]  /*1670*/  HMMA.16816.F32 R8, R12.reuse, R20, RZ ;  /* 0x000000140c08723c */ /* 0x050fe600000018ff */
[----:B------:R-:W4:Y:S04]  /*1680*/  LDSM.16.M88.4 R40, [R203+0x1800] ;  /* 0x00180000cb28783b */ /* 0x000f280000000200 */
[----:B------:R-:W-:Y:S01]  /*1690*/  LDSM.16.M88.4 R80, [R199+0xc800] ;  /* 0x00c80000c750783b */ /* 0x000fe20000000200 */
[C---:B------:R-:W-:Y:S03]  /*16a0*/  HMMA.16816.F32 R20, R12.reuse, R22, RZ ;  /* 0x000000160c14723c */ /* 0x040fe600000018ff */
[----:B------:R-:W-:Y:S04]  /*16b0*/  LDSM.16.M88.4 R68, [R199+0xd000] ;  /* 0x00d00000c744783b */ /* 0x000fe80000000200 */
[----:B------:R-:W-:Y:S01]  /*16c0*/  LDSM.16.M88.4 R64, [R199+0xd800] ;  /* 0x00d80000c740783b */ /* 0x000fe20000000200 */
[----:B-----5:R-:W-:Y:S03]  /*16d0*/  HMMA.16816.F32 R32, R12, R44, RZ ;  /* 0x0000002c0c20723c */ /* 0x020fe600000018ff */
[----:B------:R-:W-:Y:S04]  /*16e0*/  LDSM.16.M88.4 R84, [R202+0x4000] ;  /* 0x00400000ca54783b */ /* 0x000fe80000000200 */
[----:B------:R-:W-:Y:S01]  /*16f0*/  LDSM.16.M88.4 R92, [R205+0x10800] ;  /* 0x01080000cd5c783b */ /* 0x000fe20000000200 */
[----:B-1----:R-:W-:Y:S03]  /*1700*/  HMMA.16816.F32 R8, R36, R16, R8 ;  /* 0x000000102408723c */ /* 0x002fe60000001808 */
[----:B------:R-:W-:Y:S04]  /*1710*/  LDSM.16.M88.4 R88, [R199+0x10000] ;  /* 0x01000000c758783b */ /* 0x000fe80000000200 */
[----:B------:R-:W0:Y:S01]  /*1720*/  LDGDEPBAR ;  /* 0x00000000000079af */ /* 0x000e220000000000 */
[C---:B------:R-:W-:Y:S08]  /*1730*/  HMMA.16816.F32 R60, R12.reuse, R56, RZ ;  /* 0x000000380c3c723c */ /* 0x040ff000000018ff */
[C---:B------:R-:W-:Y:S08]  /*1740*/  HMMA.16816.F32 R44, R12.reuse, R46, RZ ;  /* 0x0000002e0c2c723c */ /* 0x040ff000000018ff */
[C---:B------:R-:W-:Y:S08]  /*1750*/  HMMA.16816.F32 R56, R12.reuse, R58, RZ ;  /* 0x0000003a0c38723c */ /* 0x040ff000000018ff */
[----:B------:R-:W-:Y:S08]  /*1760*/  HMMA.16816.F32 R76, R12, R28, RZ ;  /* 0x0000001c0c4c723c */ /* 0x000ff000000018ff */
[----:B------:R-:W-:Y:S01]  /*1770*/  HMMA.16816.F32 R20, R36, R18, R20 ;  /* 0x000000122414723c */ /* 0x000fe20000001814 */
[----:B------:R-:W-:Y:S07]  /*1780*/  LDSM.16.M88.4 R16, [R192] ;  /* 0x00000000c010783b */ /* 0x000fee0000000200 */
[----:B------:R-:W-:Y:S01]  /*1790*/  HMMA.16816.F32 R12, R12, R30, RZ ;  /* 0x0000001e0c0c723c */ /* 0x000fe200000018ff */
[----:B------:R-:W1:Y:S07]  /*17a0*/  LDSM.16.M88.4 R28, [R201] ;  /* 0x00000000c91c783b */ /* 0x000e6e0000000200 */
[----:B--2---:R-:W-:Y:S08]  /*17b0*/  HMMA.16816.F32 R8, R72, R24, R8 ;  /* 0x000000184808723c */ /* 0x004ff00000001808 */
[C---:B---3--:R-:W-:Y:S08]  /*17c0*/  HMMA.16816.F32 R32, R36.reuse, R52, R32 ;  /* 0x000000342420723c */ /* 0x048ff00000001820 */
[C---:B------:R-:W-:Y:S01]  /*17d0*/  HMMA.16816.F32 R44, R36.reuse, R54, R44 ;  /* 0x00000036242c723c */ /* 0x040fe2000000182c */
[----:B------:R-:W-:Y:S07]  /*17e0*/  LDSM.16.M88.4 R52, [R192+0x800] ;  /* 0x00080000c034783b */ /* 0x000fee0000000200 */
[C---:B------:R-:W-:Y:S08]  /*17f0*/  HMMA.16816.F32 R60, R36.reuse, R48, R60 ;  /* 0x00000030243c723c */ /* 0x040ff0000000183c */
[C---:B------:R-:W-:Y:S01]  /*1800*/  HMMA.16816.F32 R56, R36.reuse, R50, R56 ;  /* 0x000000322438723c */ /* 0x040fe20000001838 */
[----:B------:R-:W-:Y:S07]  /*1810*/  LDSM.16.M88.4 R48, [R192+0x1000] ;  /* 0x00100000c030783b */ /* 0x000fee0000000200 */
[----:B----4-:R-:W-:Y:S08]  /*1820*/  HMMA.16816.F32 R76, R36, R40, R76 ;  /* 0x00000028244c723c */ /* 0x010ff0000000184c */
[----:B------:R-:W-:Y:S01]  /*1830*/  HMMA.16816.F32 R20, R72, R26, R20 ;  /* 0x0000001a4814723c */ /* 0x000fe20000001814 */
[----:B------:R-:W-:Y:S07]  /*1840*/  LDSM.16.M88.4 R24, [R205+0xe000] ;  /* 0x00e00000cd18783b */ /* 0x000fee0000000200 */
[----:B------:R-:W-:Y:S01]  /*1850*/  HMMA.16816.F32 R12, R36, R42, R12 ;  /* 0x0000002a240c723c */ /* 0x000fe2000000180c */
[----:B------:R-:W2:Y:S04]  /*1860*/  LDSM.16.M88.4 R36, [R206+0x4000] ;  /* 0x00400000ce24783b */ /* 0x000ea80000000200 */
[----:B------:R-:W-:Y:S03]  /*1870*/  LDSM.16.M88.4 R40, [R192+0x1800] ;  /* 0x00180000c028783b */ /* 0x000fe60000000200 */
[----:B-1----:R-:W-:Y:S08]  /*1880*/  HMMA.16816.F32 R8, R28, R16, R8 ;  /* 0x000000101c08723c */ /* 0x002ff00000001808 */
[C---:B------:R-:W-:Y:S08]  /*1890*/  HMMA.16816.F32 R32, R72.reuse, R80, R32 ;  /* 0x000000504820723c */ /* 0x040ff00000001820 */
[C---:B------:R-:W-:Y:S01]  /*18a0*/  HMMA.16816.F32 R44, R72.reuse, R82, R44 ;  /* 0x00000052482c723c */ /* 0x040fe2000000182c */
[----:B------:R-:W-:Y:S07]  /*18b0*/  LDSM.16.M88.4 R80, [R199+0xe800] ;  /* 0x00e80000c750783b */ /* 0x000fee0000000200 */
[C---:B------:R-:W-:Y:S08]  /*18c0*/  HMMA.16816.F32 R60, R72.reuse, R68, R60 ;  /* 0x00000044483c723c */ /* 0x040ff0000000183c */
[C---:B------:R-:W-:Y:S01]  /*18d0*/  HMMA.16816.F32 R56, R72.reuse, R70, R56 ;  /* 0x000000464838723c */ /* 0x040fe20000001838 */
[----:B------:R-:W-:Y:S07]  /*18e0*/  LDSM.16.M88.4 R68, [R201+0x4000] ;  /* 0x00400000c944783b */ /* 0x000fee0000000200 */
[----:B------:R-:W-:Y:S08]  /*18f0*/  HMMA.16816.F32 R76, R72, R64, R76 ;  /* 0x00000040484c723c */ /* 0x000ff0000000184c */
[----:B------:R-:W-:Y:S01]  /*1900*/  HMMA.16816.F32 R20, R28, R18, R20 ;  /* 0x000000121c14723c */ /* 0x000fe20000001814 */
[----:B------:R-:W-:Y:S07]  /*1910*/  LDSM.16.M88.4 R16, [R204+0x4000] ;  /* 0x00400000cc10783b */ /* 0x000fee0000000200 */
[----:B------:R-:W-:Y:S01]  /*1920*/  HMMA.16816.F32 R72, R72, R66, R12 ;  /* 0x000000424848723c */ /* 0x000fe2000000180c */
[----:B------:R-:W1:Y:S04]  /*1930*/  LDSM.16.M88.4 R64, [R203+0x2000] ;  /* 0x00200000cb40783b */ /* 0x000e680000000200 */
[----:B------:R-:W3:Y:S03]  /*1940*/  LDSM.16.M88.4 R12, [R205+0xe800] ;  /* 0x00e80000cd0c783b */ /* 0x000ee60000000200 */
[C---:B--2---:R-:W-:Y:S08]  /*1950*/  HMMA.16816.F32 R8, R36.reuse, R24, R8 ;  /* 0x000000182408723c */ /* 0x044ff00000001808 */
[----:B------:R-:W-:Y:S01]  /*1960*/  HMMA.16816.F32 R20, R36, R26, R20 ;  /* 0x0000001a2414723c */ /* 0x000fe20000001814 */
[----:B------:R-:W2:Y:S07]  /*1970*/  LDSM.16.M88.4 R24, [R199+0xe000] ;  /* 0x00e00000c718783b */ /* 0x000eae0000000200 */
[C---:B------:R-:W-:Y:S08]  /*1980*/  HMMA.16816.F32 R32, R28.reuse, R52, R32 ;  /* 0x000000341c20723c */ /* 0x040ff00000001820 */
[C---:B------:R-:W-:Y:S01]  /*1990*/  HMMA.16816.F32 R44, R28.reuse, R54, R44 ;  /* 0x000000361c2c723c */ /* 0x040fe2000000182c */
[----:B------:R-:W4:Y:S07]  /*19a0*/  LDSM.16.M88.4 R52, [R205+0xf000] ;  /* 0x00f00000cd34783b */ /* 0x000f2e0000000200 */
[C---:B------:R-:W-:Y:S08]  /*19b0*/  HMMA.16816.F32 R60, R28.reuse, R48, R60 ;  /* 0x000000301c3c723c */ /* 0x040ff0000000183c */
[----:B------:R-:W-:Y:S01]  /*19c0*/  HMMA.16816.F32 R56, R28, R50, R56 ;  /* 0x000000321c38723c */ /* 0x000fe20000001838 */
[----:B------:R-:W5:Y:S07]  /*19d0*/  LDSM.16.M88.4 R48, [R205+0xf800] ;  /* 0x00f80000cd30783b */ /* 0x000f6e0000000200 */
[C---:B-1----:R-:W-:Y:S08]  /*19e0*/  HMMA.16816.F32 R8, R16.reuse, R64, R8 ;  /* 0x000000401008723c */ /* 0x042ff00000001808 */
[----:B------:R-:W-:Y:S01]  /*19f0*/  HMMA.16816.F32 R20, R16, R66, R20 ;  /* 0x000000421014723c */ /* 0x000fe20000001814 */
[----:B------:R-:W-:Y:S07]  /*1a00*/  LDSM.16.M88.4 R64, [R203+0x3800] ;  /* 0x00380000cb40783b */ /* 0x000fee0000000200 */
[C---:B------:R-:W-:Y:S08]  /*1a10*/  HMMA.16816.F32 R76, R28.reuse, R40, R76 ;  /* 0x000000281c4c723c */ /* 0x040ff0000000184c */
[----:B------:R-:W-:Y:S01]  /*1a20*/  HMMA.16816.F32 R72, R28, R42, R72 ;  /* 0x0000002a1c48723c */ /* 0x000fe20000001848 */
[----:B------:R-:W1:Y:S04]  /*1a30*/  LDSM.16.M88.4 R40, [R203+0x2800] ;  /* 0x00280000cb28783b */ /* 0x000e680000000200 */
[----:B------:R-:W1:Y:S03]  /*1a40*/  LDSM.16.M88.4 R28, [R192+0x2000] ;  /* 0x00200000c01c783b */ /* 0x000e660000000200 */
[C---:B---3--:R-:W-:Y:S08]  /*1a50*/  HMMA.16816.F32 R32, R36.reuse, R12, R32 ;  /* 0x0000000c2420723c */ /* 0x048ff00000001820 */
[----:B------:R-:W-:Y:S01]  /*1a60*/  HMMA.16816.F32 R44, R36, R14, R44 ;  /* 0x0000000e242c723c */ /* 0x000fe2000000182c */
[----:B------:R-:W3:Y:S07]  /*1a70*/  LDSM.16.M88.4 R12, [R203+0x3000] ;  /* 0x00300000cb0c783b */ /* 0x000eee0000000200 */
[C---:B--2---:R-:W-:Y:S08]  /*1a80*/  HMMA.16816.F32 R8, R84.reuse, R24, R8 ;  /* 0x000000185408723c */ /* 0x044ff00000001808 */
[----:B------:R-:W-:Y:S01]  /*1a90*/  HMMA.16816.F32 R20, R84, R26, R20 ;  /* 0x0000001a5414723c */ /* 0x000fe20000001814 */
[----:B------:R-:W-:Y:S07]  /*1aa0*/  LDSM.16.M88.4 R24, [R199+0xf000] ;  /* 0x00f00000c718783b */ /* 0x000fee0000000200 */
[C---:B----4-:R-:W-:Y:S08]  /*1ab0*/  HMMA.16816.F32 R60, R36.reuse, R52, R60 ;  /* 0x00000034243c723c */ /* 0x050ff0000000183c */
[C---:B------:R-:W-:Y:S01]  /*1ac0*/  HMMA.16816.F32 R56, R36.reuse, R54, R56 ;  /* 0x000000362438723c */ /* 0x040fe20000001838 */
[----:B------:R-:W-:Y:S07]  /*1ad0*/  LDSM.16.M88.4 R52, [R206+0x8000] ;  /* 0x00800000ce34783b */ /* 0x000fee0000000200 */
[C---:B-----5:R-:W-:Y:S08]  /*1ae0*/  HMMA.16816.F32 R76, R36.reuse, R48, R76 ;  /* 0x00000030244c723c */ /* 0x060ff0000000184c */
[----:B------:R-:W-:Y:S01]  /*1af0*/  HMMA.16816.F32 R72, R36, R50, R72 ;  /* 0x000000322448723c */ /* 0x000fe20000001848 */
[----:B------:R-:W2:Y:S04]  /*1b00*/  LDSM.16.M88.4 R36, [R205+0x10000] ;  /* 0x01000000cd24783b */ /* 0x000ea80000000200 */
[----:B------:R-:W-:Y:S03]  /*1b10*/  LDSM.16.M88.4 R48, [R203+0x4000] ;  /* 0x00400000cb30783b */ /* 0x000fe60000000200 */
[C---:B-1----:R-:W-:Y:S08]  /*1b20*/  HMMA.16816.F32 R32, R16.reuse, R40, R32 ;  /* 0x000000281020723c */ /* 0x042ff00000001820 */
[----:B------:R-:W-:Y:S01]  /*1b30*/  HMMA.16816.F32 R44, R16, R42, R44 ;  /* 0x0000002a102c723c */ /* 0x000fe2000000182c */
[----:B------:R-:W-:Y:S07]  /*1b40*/  LDSM.16.M88.4 R40, [R204+0x8000] ;  /* 0x00800000cc28783b */ /* 0x000fee0000000200 */
[C---:B------:R-:W-:Y:S08]  /*1b50*/  HMMA.16816.F32 R8, R68.reuse, R28, R8 ;  /* 0x0000001c4408723c */ /* 0x040ff00000001808 */
[----:B------:R-:W-:Y:S01]  /*1b60*/  HMMA.16816.F32 R20, R68, R30, R20 ;  /* 0x0000001e4414723c */ /* 0x000fe20000001814 */
[----:B------:R-:W-:Y:S07]  /*1b70*/  LDSM.16.M88.4 R28, [R202+0x8000] ;  /* 0x00800000ca1c783b */ /* 0x000fee0000000200 */
[C---:B---3--:R-:W-:Y:S08]  /*1b80*/  HMMA.16816.F32 R60, R16.reuse, R12, R60 ;  /* 0x0000000c103c723c */ /* 0x048ff0000000183c */
[----:B------:R-:W-:Y:S01]  /*1b90*/  HMMA.16816.F32 R56, R16, R14, R56 ;  /* 0x0000000e1038723c */ /* 0x000fe20000001838 */
[----:B------:R-:W1:Y:S07]  /*1ba0*/  LDSM.16.M88.4 R12, [R192+0x2800] ;  /* 0x00280000c00c783b */ /* 0x000e6e0000000200 */
[----:B------:R-:W-:Y:S08]  /*1bb0*/  HMMA.16816.F32 R32, R84, R80, R32 ;  /* 0x000000505420723c */ /* 0x000ff00000001820 */
[----:B--2---:R-:W-:Y:S08]  /*1bc0*/  HMMA.16816.F32 R8, R52, R36, R8 ;  /* 0x000000243408723c */ /* 0x004ff00000001808 */
[----:B------:R-:W-:Y:S01]  /*1bd0*/  HMMA.16816.F32 R44, R84, R82, R44 ;  /* 0x00000052542c723c */ /* 0x000fe2000000182c */
[----:B------:R-:W-:Y:S07]  /*1be0*/  LDSM.16.M88.4 R80, [R199+0xf800] ;  /* 0x00f80000c750783b */ /* 0x000fee0000000200 */
[C---:B------:R-:W-:Y:S08]  /*1bf0*/  HMMA.16816.F32 R76, R16.reuse, R64, R76 ;  /* 0x00000040104c723c */ /* 0x040ff0000000184c */
[----:B------:R-:W-:Y:S01]  /*1c00*/  HMMA.16816.F32 R72, R16, R66, R72 ;  /* 0x000000421048723c */ /* 0x000fe20000001848 */
[----:B------:R-:W2:Y:S04]  /*1c10*/  LDSM.16.M88.4 R64, [R192+0x3000] ;  /* 0x00300000c040783b */ /* 0x000ea80000000200 */
[----:B------:R-:W-:Y:S03]  /*1c20*/  LDSM.16.M88.4 R16, [R201+0x8000] ;  /* 0x00800000c910783b */ /* 0x000fe60000000200 */
[----:B------:R-:W-:Y:S01]  /*1c30*/  HMMA.16816.F32 R20, R52, R38, R20 ;  /* 0x000000263414723c */ /* 0x000fe20000001814 */
[----:B------:R-:W-:Y:S07]  /*1c40*/  LDSM.16.M88.4 R36, [R203+0x4800] ;  /* 0x00480000cb24783b */ /* 0x000fee0000000200 */
[----:B------:R-:W-:Y:S08]  /*1c50*/  HMMA.16816.F32 R60, R84, R24, R60 ;  /* 0x00000018543c723c */ /* 0x000ff0000000183c */
[----:B-1----:R-:W-:Y:S08]  /*1c60*/  HMMA.16816.F32 R32, R68, R12, R32 ;  /* 0x0000000c4420723c */ /* 0x002ff00000001820 */
[----:B------:R-:W-:Y:S08]  /*1c70*/  HMMA.16816.F32 R8, R40, R48, R8 ;  /* 0x000000302808723c */ /* 0x000ff00000001808 */
[----:B------:R-:W-:Y:S01]  /*1c80*/  HMMA.16816.F32 R44, R68, R14, R44 ;  /* 0x0000000e442c723c */ /* 0x000fe2000000182c */
[----:B------:R-:W-:Y:S07]  /*1c90*/  LDSM.16.M88.4 R12, [R192+0x4000] ;  /* 0x00400000c00c783b */ /* 0x000fee0000000200 */
[----:B------:R-:W-:Y:S01]  /*1ca0*/  HMMA.16816.F32 R20, R40, R50, R20 ;  /* 0x000000322814723c */ /* 0x000fe20000001814 */
[----:B------:R-:W1:Y:S07]  /*1cb0*/  LDSM.16.M88.4 R48, [R205+0x11000] ;  /* 0x01100000cd30783b */ /* 0x000e6e0000000200 */
[----:B--2---:R-:W-:Y:S08]  /*1cc0*/  HMMA.16816.F32 R60, R68, R64, R60 ;  /* 0x00000040443c723c */ /* 0x004ff0000000183c */
[----:B------:R-:W-:Y:S08]  /*1cd0*/  HMMA.16816.F32 R32, R52, R92, R32 ;  /* 0x0000005c3420723c */ /* 0x000ff00000001820 */
[----:B------:R-:W-:Y:S08]  /*1ce0*/  HMMA.16816.F32 R8, R28, R88, R8 ;  /* 0x000000581c08723c */ /* 0x000ff00000001808 */
[----:B------:R-:W-:Y:S08]  /*1cf0*/  HMMA.16816.F32 R44, R52, R94, R44 ;  /* 0x0000005e342c723c */ /* 0x000ff0000000182c */
[----:B------:R-:W-:Y:S01]  /*1d00*/  HMMA.16816.F32 R20, R28, R90, R20 ;  /* 0x0000005a1c14723c */ /* 0x000fe20000001814 */
[----:B------:R-:W2:Y:S07]  /*1d10*/  LDSM.16.M88.4 R88, [R203+0x5000] ;  /* 0x00500000cb58783b */ /* 0x000eae0000000200 */
[----:B------:R-:W-:Y:S01]  /*1d20*/  HMMA.16816.F32 R56, R84, R26, R56 ;  /* 0x0000001a5438723c */ /* 0x000fe20000001838 */
[----:B------:R-:W3:Y:S07]  /*1d30*/  LDSM.16.M88.4 R24, [R199+0x10800] ;  /* 0x01080000c718783b */ /* 0x000eee0000000200 */
[----:B-1----:R-:W-:Y:S08]  /*1d40*/  HMMA.16816.F32 R60, R52, R48, R60 ;  /* 0x00000030343c723c */ /* 0x002ff0000000183c */
[----:B------:R-:W-:Y:S08]  /*1d50*/  HMMA.16816.F32 R32, R40, R36, R32 ;  /* 0x000000242820723c */ /* 0x000ff00000001820 */
[----:B------:R-:W-:Y:S08]  /*1d60*/  HMMA.16816.F32 R8, R16, R12, R8 ;  /* 0x0000000c1008723c */ /* 0x000ff00000001808 */
[----:B------:R-:W-:Y:S01]  /*1d70*/  HMMA.16816.F32 R44, R40, R38, R44 ;  /* 0x00000026282c723c */ /* 0x000fe2000000182c */
[----:B------:R-:W1:Y:S07]  /*1d80*/  LDSM.16.M88.4 R36, [R192+0x3800] ;  /* 0x00380000c024783b */ /* 0x000e6e0000000200 */
[----:B------:R-:W-:Y:S08]  /*1d90*/  HMMA.16816.F32 R76, R84, R80, R76 ;  /* 0x00000050544c723c */ /* 0x000ff0000000184c */
[----:B------:R-:W-:Y:S01]  /*1da0*/  HMMA.16816.F32 R20, R16, R14, R20 ;  /* 0x0000000e1014723c */ /* 0x000fe20000001814 */
[----:B------:R-:W4:Y:S01]  /*1db0*/  LDSM.16.M88.4 R12, [R199+0x11000] ;  /* 0x01100000c70c783b */ /* 0x000f220000000200 */
[----:B------:R-:W-:-:S02]  /*1dc0*/  FMUL.FTZ R0, R8, c[0x0][0x2ec] ;  /* 0x0000bb0008007a20 */ /* 0x000fc40000410000 */
[----:B------:R-:W-:Y:S02]  /*1dd0*/  FMUL.FTZ R48, R9, c[0x0][0x2ec] ;  /* 0x0000bb0009307a20 */ /* 0x000fe40000410000 */
[----:B------:R-:W-:Y:S02]  /*1de0*/  FMUL.FTZ R49, R10, c[0x0][0x2ec] ;  /* 0x0000bb000a317a20 */ /* 0x000fe40000410000 */
[----:B------:R-:W-:Y:S01]  /*1df0*/  HMMA.16816.F32 R80, R84, R82, R72 ;  /* 0x000000525450723c */ /* 0x000fe20000001848 */
[----:B------:R-:W5:Y:S01]  /*1e00*/  LDSM.16.M88.4 R72, [R192+0x4800] ;  /* 0x00480000c048783b */ /* 0x000f620000000200 */
[----:B------:R-:W-:Y:S01]  /*1e10*/  FMUL.FTZ R64, R11, c[0x0][0x2ec] ;  /* 0x0000bb000b407a20 */ /* 0x000fe20000410000 */
[----:B------:R-:W-:Y:S02]  /*1e20*/  MUFU.TANH R0, R0 ;  /* 0x0000000000007308 */ /* 0x000fe40000002400 */
[----:B------:R-:W4:Y:S03]  /*1e30*/  LDSM.16.M88.4 R8, [R205+0x11800] ;  /* 0x01180000cd08783b */ /* 0x000f260000000200 */
[----:B------:R-:W-:Y:S03]  /*1e40*/  HMMA.16816.F32 R56, R68, R66, R56 ;  /* 0x000000424438723c */ /* 0x000fe60000001838 */
[----:B------:R-:W1:Y:S05]  /*1e50*/  MUFU.TANH R49, R49 ;  /* 0x0000003100317308 */ /* 0x000e6a0000002400 */
[----:B--2---:R-:W-:Y:S01]  /*1e60*/  HMMA.16816.F32 R60, R40, R88, R60 ;  /* 0x00000058283c723c */ /* 0x004fe2000000183c */
[----:B------:R-:W-:-:S02]  /*1e70*/  FMUL.FTZ R65, R20, c[0x0][0x2ec] ;  /* 0x0000bb0014417a20 */ /* 0x000fc40000410000 */
[----:B------:R-:W-:Y:S05]  /*1e80*/  MUFU.TANH R48, R48 ;  /* 0x0000003000307308 */ /* 0x000fea0000002400 */
[----:B---3--:R-:W-:Y:S03]  /*1e90*/  HMMA.16816.F32 R32, R28, R24, R32 ;  /* 0x000000181c20723c */ /* 0x008fe60000001820 */
[----:B------:R-:W-:Y:S01]  /*1ea0*/  MUFU.TANH R64, R64 ;  /* 0x0000004000407308 */ /* 0x000fe20000002400 */
[----:B-1----:R-:W-:-:S04]  /*1eb0*/  FSEL R49, R49, -INF , !P2 ;  /* 0xff80000031317808 */ /* 0x002fc80005000000 */
[----:B------:R-:W-:Y:S03]  /*1ec0*/  HMMA.16816.F32 R76, R68, R36, R76 ;  /* 0x00000024444c723c */ /* 0x000fe6000000184c */
[----:B------:R-:W-:Y:S04]  /*1ed0*/  MUFU.TANH R65, R65 ;  /* 0x0000004100417308 */ /* 0x000fe80000002400 */
[----:B------:R-:W-:Y:S01]  /*1ee0*/  FMUL.FTZ R36, R22, c[0x0][0x2ec] ;  /* 0x0000bb0016247a20 */ /* 0x000fe20000410000 */
[----:B------:R-:W-:Y:S05]  /*1ef0*/  HMMA.16816.F32 R56, R52, R50, R56 ;  /* 0x000000323438723c */ /* 0x000fea0000001838 */
[----:B------:R-:W-:Y:S02]  /*1f00*/  MUFU.TANH R36, R36 ;  /* 0x0000002400247308 */ /* 0x000fe40000002400 */
[----:B------:R-:W-:Y:S01]  /*1f10*/  FMUL.FTZ R50, R21, c[0x0][0x2ec] ;  /* 0x0000bb0015327a20 */ /* 0x000fe20000410000 */
[----:B----4-:R-:W-:Y:S05]  /*1f20*/  HMMA.16816.F32 R60, R28, R12, R60 ;  /* 0x0000000c1c3c723c */ /* 0x010fea000000183c */
[----:B------:R-:W-:Y:S02]  /*1f30*/  MUFU.TANH R50, R50 ;  /* 0x0000003200327308 */ /* 0x000fe40000002400 */
[----:B------:R-:W-:Y:S01]  /*1f40*/  FMUL.FTZ R12, R23, c[0x0][0x2ec] ;  /* 0x0000bb00170c7a20 */ /* 0x000fe20000410000 */
[----:B-----5:R-:W-:Y:S01]  /*1f50*/  HMMA.16816.F32 R32, R16, R72, R32 ;  /* 0x000000481020723c */ /* 0x020fe20000001820 */
[----:B------:R-:W1:Y:S04]  /*1f60*/  LDSM.16.M88.4 R20, [R203+0x5800] ;  /* 0x00580000cb14783b */ /* 0x000e680000000200 */
[----:B------:R-:W2:Y:S03]  /*1f70*/  MUFU.TANH R12, R12 ;  /* 0x0000000c000c7308 */ /* 0x000ea60000002400 */
[----:B------:R-:W-:Y:S08]  /*1f80*/  HMMA.16816.F32 R80, R68, R38, R80 ;  /* 0x000000264450723c */ /* 0x000ff00000001850 */
[----:B------:R-:W-:Y:S08]  /*1f90*/  HMMA.16816.F32 R76, R52, R8, R76 ;  /* 0x00000008344c723c */ /* 0x000ff0000000184c */
[----:B------:R-:W-:Y:S01]  /*1fa0*/  FMUL.FTZ R13, R32, c[0x0][0x2ec] ;  /* 0x0000bb00200d7a20 */ /* 0x000fe20000410000 */
[----:B------:R-:W-:Y:S01]  /*1fb0*/  HMMA.16816.F32 R44, R28, R26, R44 ;  /* 0x0000001a1c2c723c */ /* 0x000fe2000000182c */
[----:B------:R-:W-:Y:S01]  /*1fc0*/  FMUL.FTZ R37, R33, c[0x0][0x2ec] ;  /* 0x0000bb0021257a20 */ /* 0x000fe20000410000 */
[----:B------:R-:W-:Y:S01]  /*1fd0*/  LDSM.16.M88.4 R24, [R192+0x5000] ;  /* 0x00500000c018783b */ /* 0x000fe20000000200 */
[----:B------:R-:W-:-:S02]  /*1fe0*/  FMUL.FTZ R51, R34, c[0x0][0x2ec] ;  /* 0x0000bb0022337a20 */ /* 0x000fc40000410000 */
[----:B------:R-:W-:Y:S01]  /*1ff0*/  FMUL.FTZ R38, R35, c[0x0][0x2ec] ;  /* 0x0000bb0023267a20 */ /* 0x000fe20000410000 */
[----:B------:R-:W-:Y:S01]  /*2000*/  MUFU.TANH R13, R13 ;  /* 0x0000000d000d7308 */ /* 0x000fe20000002400 */
[----:B------:R-:W3:Y:S01]  /*2010*/  LDSM.16.M88.4 R32, [R199+0x11800] ;  /* 0x01180000c720783b */ /* 0x000ee20000000200 */
[----:B------:R-:W-:Y:S03]  /*2020*/  HMMA.16816.F32 R80, R52, R10, R80 ;  /* 0x0000000a3450723c */ /* 0x000fe60000001850 */
[----:B------:R-:W4:Y:S01]  /*2030*/  LDSM.16.M88.4 R8, [R192+0x5800] ;  /* 0x00580000c008783b */ /* 0x000f220000000200 */
[----:B------:R-:W-:-:S04]  /*2040*/  DEPBAR.LE SB0, 0x0 ;  /* 0x000080000000791a */ /* 0x000fc80000000000 */
[C---:B-1----:R-:W-:Y:S01]  /*2050*/  HMMA.16816.F32 R76, R40.reuse, R20, R76 ;  /* 0x00000014284c723c */ /* 0x042fe2000000184c */
[----:B------:R-:W1:Y:S07]  /*2060*/  MUFU.TANH R51, R51 ;  /* 0x0000003300337308 */ /* 0x000e6e0000002400 */
[C---:B------:R-:W-:Y:S01]  /*2070*/  HMMA.16816.F32 R56, R40.reuse, R90, R56 ;  /* 0x0000005a2838723c */ /* 0x040fe20000001838 */
[----:B------:R-:W-:Y:S07]  /*2080*/  MUFU.TANH R37, R37 ;  /* 0x0000002500257308 */ /* 0x000fee0000002400 */
[----:B------:R-:W-:Y:S01]  /*2090*/  HMMA.16816.F32 R80, R40, R22, R80 ;  /* 0x000000162850723c */ /* 0x000fe20000001850 */
[----:B------:R-:W-:Y:S06]  /*20a0*/  MUFU.TANH R38, R38 ;  /* 0x0000002600267308 */ /* 0x000fec0000002400 */
[----:B------:R-:W-:Y:S01]  /*20b0*/  FSEL R23, R0, -INF , !P2 ;  /* 0xff80000000177808 */ /* 0x000fe20005000000 */
[----:B------:R-:W-:Y:S08]  /*20c0*/  HMMA.16816.F32 R44, R16, R74, R44 ;  /* 0x0000004a102c723c */ /* 0x000ff0000000182c */
[C---:B---3--:R-:W-:Y:S08]  /*20d0*/  HMMA.16816.F32 R76, R28.reuse, R32, R76 ;  /* 0x000000201c4c723c */ /* 0x048ff0000000184c */
[C---:B------:R-:W-:Y:S07]  /*20e0*/  HMMA.16816.F32 R56, R28.reuse, R14, R56 ;  /* 0x0000000e1c38723c */ /* 0x040fee0000001838 */
[----:B------:R-:W-:Y:S01]  /*20f0*/  IADD3 R15, R97, 0x9, RZ ;  /* 0x00000009610f7810 */ /* 0x000fe20007ffe0ff */
[----:B------:R-:W-:Y:S01]  /*2100*/  HMMA.16816.F32 R80, R28, R34, R80 ;  /* 0x000000221c50723c */ /* 0x000fe20000001850 */
[----:B------:R-:W-:-:S02]  /*2110*/  FMUL.FTZ R20, R46, c[0x0][0x2ec] ;  /* 0x0000bb002e147a20 */ /* 0x000fc40000410000 */
[----:B------:R-:W-:Y:S01]  /*2120*/  FMUL.FTZ R14, R45, c[0x0][0x2ec] ;  /* 0x0000bb002d0e7a20 */ /* 0x000fe20000410000 */
[-C--:B------:R-:W-:Y:S01]  /*2130*/  ISETP.GE.AND P6, PT, R15, R98.reuse, PT ;  /* 0x000000620f00720c */ /* 0x080fe20003fc6270 */
[----:B------:R-:W-:Y:S01]  /*2140*/  FMUL.FTZ R21, R47, c[0x0][0x2ec] ;  /* 0x0000bb002f157a20 */ /* 0x000fe20000410000 */
[----:B------:R-:W-:Y:S01]  /*2150*/  IADD3 R15, R97, 0x11, RZ ;  /* 0x00000011610f7810 */ /* 0x000fe20007ffe0ff */
[----:B------:R-:W-:Y:S01]  /*2160*/  MUFU.TANH R20, R20 ;  /* 0x0000001400147308 */ /* 0x000fe20000002400 */
[----:B----4-:R-:W-:Y:S01]  /*2170*/  HMMA.16816.F32 R76, R16, R8, R76 ;  /* 0x00000008104c723c */ /* 0x010fe2000000184c */
[----:B--2---:R-:W-:Y:S02]  /*2180*/  FSEL R6, R12, -INF , !P6 ;  /* 0xff8000000c067808 */ /* 0x004fe40007000000 */
[----:B------:R-:W-:-:S04]  /*2190*/  ISETP.GE.AND P4, PT, R15, R98, PT ;  /* 0x000000620f00720c */ /* 0x000fc80003f86270 */
[----:B------:R-:W-:Y:S01]  /*21a0*/  IADD3 R9, R97, 0x1, RZ ;  /* 0x0000000161097810 */ /* 0x000fe20007ffe0ff */
[C---:B------:R-:W-:Y:S01]  /*21b0*/  HMMA.16816.F32 R60, R16.reuse, R24, R60 ;  /* 0x00000018103c723c */ /* 0x040fe2000000183c */
[----:B------:R-:W-:Y:S02]  /*21c0*/  MUFU.TANH R14, R14 ;  /* 0x0000000e000e7308 */ /* 0x000fe40000002400 */
[-C--:B------:R-:W-:Y:S02]  /*21d0*/  ISETP.GE.AND P0, PT, R9, R98.reuse, PT ;  /* 0x000000620900720c */ /* 0x080fe40003f06270 */
[----:B------:R-:W-:Y:S02]  /*21e0*/  IADD3 R9, R97, 0x8, RZ ;  /* 0x0000000861097810 */ /* 0x000fe40007ffe0ff */
[----:B------:R-:W-:Y:S01]  /*21f0*/  FSEL R64, R64, -INF , !P0 ;  /* 0xff80000040407808 */ /* 0x000fe20004000000 */
[----:B------:R-:W-:Y:S01]  /*2200*/  HMMA.16816.F32 R56, R16, R26, R56 ;  /* 0x0000001a1038723c */ /* 0x000fe20000001838 */
[----:B------:R-:W-:Y:S01]  /*2210*/  ISETP.GE.AND P1, PT, R9, R98, PT ;  /* 0x000000620900720c */ /* 0x000fe20003f26270 */
[----:B------:R-:W-:Y:S01]  /*2220*/  FMUL.FTZ R24, R44, c[0x0][0x2ec] ;  /* 0x0000bb002c187a20 */ /* 0x000fe20000410000 */
[----:B------:R-:W-:Y:S01]  /*2230*/  IADD3 R9, R97, 0x10, RZ ;  /* 0x0000001061097810 */ /* 0x000fe20007ffe0ff */
[----:B------:R-:W-:Y:S01]  /*2240*/  MUFU.TANH R21, R21 ;  /* 0x0000001500157308 */ /* 0x000fe20000002400 */
[----:B------:R-:W-:-:S02]  /*2250*/  FSEL R48, R48, -INF , !P0 ;  /* 0xff80000030307808 */ /* 0x000fc40004000000 */
[-C--:B------:R-:W-:Y:S01]  /*2260*/  ISETP.GE.AND P5, PT, R9, R98.reuse, PT ;  /* 0x000000620900720c */ /* 0x080fe20003fa6270 */
[----:B------:R-:W-:Y:S01]  /*2270*/  HMMA.16816.F32 R80, R16, R10, R80 ;  /* 0x0000000a1050723c */ /* 0x000fe20000001850 */
[----:B------:R-:W-:Y:S01]  /*2280*/  IADD3 R9, R97, 0x18, RZ ;  /* 0x0000001861097810 */ /* 0x000fe20007ffe0ff */
[----:B------:R-:W-:Y:S01]  /*2290*/  FMUL.FTZ R76, R76, c[0x0][0x2ec] ;  /* 0x0000bb004c4c7a20 */ /* 0x000fe20000410000 */
[----:B------:R-:W-:Y:S01]  /*22a0*/  FSEL R36, R36, -INF , !P1 ;  /* 0xff80000024247808 */ /* 0x000fe20004800000 */
[----:B------:R-:W-:Y:S01]  /*22b0*/  MUFU.TANH R24, R24 ;  /* 0x0000001800187308 */ /* 0x000fe20000002400 */
[-C--:B------:R-:W-:Y:S01]  /*22c0*/  ISETP.GE.AND P3, PT, R9, R98.reuse, PT ;  /* 0x000000620900720c */ /* 0x080fe20003f66270 */
[----:B------:R-:W-:Y:S01]  /*22d0*/  FMUL.FTZ R78, R78, c[0x0][0x2ec] ;  /* 0x0000bb004e4e7a20 */ /* 0x000fe20000410000 */
[----:B------:R-:W-:Y:S01]  /*22e0*/  IADD3 R9, R97, 0x19, RZ ;  /* 0x0000001961097810 */ /* 0x000fe20007ffe0ff */
[----:B------:R-:W-:Y:S01]  /*22f0*/  FMUL.FTZ R60, R60, c[0x0][0x2ec] ;  /* 0x0000bb003c3c7a20 */ /* 0x000fe20000410000 */
[----:B------:R-:W-:Y:S01]  /*2300*/  FSEL R65, R65, -INF , !P1 ;  /* 0xff80000041417808 */ /* 0x000fe20004800000 */
[----:B------:R-:W-:Y:S01]  /*2310*/  FMUL.FTZ R62, R62, c[0x0][0x2ec] ;  /* 0x0000bb003e3e7a20 */ /* 0x000fe20000410000 */
[-C--:B------:R-:W-:Y:S01]  /*2320*/  ISETP.GE.AND P2, PT, R9, R98.reuse, PT ;  /* 0x000000620900720c */ /* 0x080fe20003f46270 */
[----:B------:R-:W-:Y:S01]  /*2330*/  MUFU.TANH R165, R60 ;  /* 0x0000003c00a57308 */ /* 0x000fe20000002400 */
[----:B------:R-:W-:Y:S01]  /*2340*/  IADD3 R9, R97, 0x20, RZ ;  /* 0x0000002061097810 */ /* 0x000fe20007ffe0ff */
[----:B------:R-:W-:Y:S01]  /*2350*/  FMUL.FTZ R61, R61, c[0x0][0x2ec] ;  /* 0x0000bb003d3d7a20 */ /* 0x000fe20000410000 */
[----:B------:R-:W-:Y:S01]  /*2360*/  FSEL R17, R50, -INF , !P6 ;  /* 0xff80000032117808 */ /* 0x000fe20007000000 */
[----:B------:R-:W-:Y:S01]  /*2370*/  FMUL.FTZ R63, R63, c[0x0][0x2ec] ;  /* 0x0000bb003f3f7a20 */ /* 0x000fe20000410000 */
[-C--:B------:R-:W-:Y:S01]  /*2380*/  ISETP.GE.AND P0, PT, R9, R98.reuse, PT ;  /* 0x000000620900720c */ /* 0x080fe20003f06270 */
[----:B------:R-:W-:Y:S01]  /*2390*/  FMUL.FTZ R56, R56, c[0x0][0x2ec] ;  /* 0x0000bb0038387a20 */ /* 0x000fe20000410000 */
[----:B------:R-:W-:Y:S01]  /*23a0*/  IADD3 R9, R97, 0x21, RZ ;  /* 0x0000002161097810 */ /* 0x000fe20007ffe0ff */
[----:B------:R-:W2:Y:S01]  /*23b0*/  MUFU.TANH R162, R62 ;  /* 0x0000003e00a27308 */ /* 0x000ea20000002400 */
[----:B------:R-:W-:Y:S01]  /*23c0*/  FMUL.FTZ R57, R57, c[0x0][0x2ec] ;  /* 0x0000bb0039397a20 */ /* 0x000fe20000410000 */
[----:B-1----:R-:W-:Y:S01]  /*23d0*/  FSEL R12, R51, -INF , !P5 ;  /* 0xff800000330c7808 */ /* 0x002fe20006800000 */
[----:B------:R-:W-:Y:S01]  /*23e0*/  FMUL.FTZ R58, R58, c[0x0][0x2ec] ;  /* 0x0000bb003a3a7a20 */ /* 0x000fe20000410000 */
[-C--:B------:R-:W-:Y:S01]  /*23f0*/  ISETP.GE.AND P1, PT, R9, R98.reuse, PT ;  /* 0x000000620900720c */ /* 0x080fe20003f26270 */
[----:B------:R-:W-:Y:S01]  /*2400*/  FMUL.FTZ R59, R59, c[0x0][0x2ec] ;  /* 0x0000bb003b3b7a20 */ /* 0x000fe20000410000 */
[----:B------:R-:W-:Y:S01]  /*2410*/  IADD3 R9, R97, 0x28, RZ ;  /* 0x0000002861097810 */ /* 0x000fe20007ffe0ff */
[----:B------:R-:W-:Y:S01]  /*2420*/  FMUL.FTZ R77, R77, c[0x0][0x2ec] ;  /* 0x0000bb004d4d7a20 */ /* 0x000fe20000410000 */
[----:B------:R-:W-:Y:S01]  /*2430*/  MUFU.TANH R159, R61 ;  /* 0x0000003d009f7308 */ /* 0x000fe20000002400 */
[----:B------:R-:W-:Y:S01]  /*2440*/  FMUL.FTZ R79, R79, c[0x0][0x2ec] ;  /* 0x0000bb004f4f7a20 */ /* 0x000fe20000410000 */
[-C--:B------:R-:W-:Y:S01]  /*2450*/  ISETP.GE.AND P6, PT, R9, R98.reuse, PT ;  /* 0x000000620900720c */ /* 0x080fe20003fc6270 */
[----:B------:R-:W-:Y:S01]  /*2460*/  FMUL.FTZ R80, R80, c[0x0][0x2ec] ;  /* 0x0000bb0050507a20 */ /* 0x000fe20000410000 */
[----:B------:R-:W-:Y:S01]  /*2470*/  IADD3 R9, R97, 0x29, RZ ;  /* 0x0000002961097810 */ /* 0x000fe20007ffe0ff */
[----:B------:R-:W-:Y:S01]  /*2480*/  FMUL.FTZ R82, R82, c[0x0][0x2ec] ;  /* 0x0000bb0052527a20 */ /* 0x000fe20000410000 */
[----:B------:R-:W-:Y:S01]  /*2490*/  FSEL R15, R13, -INF , !P5 ;  /* 0xff8000000d0f7808 */ /* 0x000fe20006800000 */
[----:B------:R-:W-:Y:S01]  /*24a0*/  FMUL.FTZ R81, R81, c[0x0][0x2ec] ;  /* 0x0000bb0051517a20 */ /* 0x000fe20000410000 */
[----:B------:R-:W1:Y:S01]  /*24b0*/  MUFU.TANH R172, R63 ;  /* 0x0000003f00ac7308 */ /* 0x000e620000002400 */
[----:B------:R-:W-:Y:S01]  /*24c0*/  FMUL.FTZ R83, R83, c[0x0][0x2ec] ;  /* 0x0000bb0053537a20 */ /* 0x000fe20000410000 */
[----:B------:R-:W-:-:S02]  /*24d0*/  ISETP.GE.AND P5, PT, R9, R98, PT ;  /* 0x000000620900720c */ /* 0x000fc40003fa6270 */
[----:B--2---:R-:W-:Y:S02]  /*24e0*/  FSEL R162, R162, -INF , !P0 ;  /* 0xff800000a2a27808 */ /* 0x004fe40004000000 */
[----:B------:R-:W-:Y:S02]  /*24f0*/  FSEL R165, R165, -INF , !P0 ;  /* 0xff800000a5a57808 */ /* 0x000fe40004000000 */
[----:B------:R-:W-:Y:S01]  /*2500*/  MUFU.TANH R157, R56 ;  /* 0x00000038009d7308 */ /* 0x000fe20000002400 */
[----:B------:R-:W-:Y:S02]  /*2510*/  IADD3 R9, R97, 0x30, RZ ;  /* 0x0000003061097810 */ /* 0x000fe40007ffe0ff */
[----:B------:R-:W-:Y:S02]  /*2520*/  ISETP.GE.AND P0, PT, R98, 0x41, PT ;  /* 0x000000416200780c */ /* 0x000fe40003f06270 */
[----:B------:R-:W-:Y:S02]  /*2530*/  FSEL R10, R38, -INF , !P4 ;  /* 0xff800000260a7808 */ /* 0x000fe40006000000 */
[----:B------:R-:W-:Y:S01]  /*2540*/  FSEL R13, R37, -INF , !P4 ;  /* 0xff800000250d7808 */ /* 0x000fe20006000000 */
[----:B------:R-:W-:Y:S01]  /*2550*/  MUFU.TANH R163, R57 ;  /* 0x0000003900a37308 */ /* 0x000fe20000002400 */
[----:B------:R-:W-:-:S02]  /*2560*/  ISETP.GE.AND P4, PT, R9, R98, PT ;  /* 0x000000620900720c */ /* 0x000fc40003f86270 */
[C---:B------:R-:W-:Y:S02]  /*2570*/  IADD3 R9, R97.reuse, 0x31, RZ ;  /* 0x0000003161097810 */ /* 0x040fe40007ffe0ff */
[C---:B------:R-:W-:Y:S02]  /*2580*/  IADD3 R19, R97.reuse, 0x38, RZ ;  /* 0x0000003861137810 */ /* 0x040fe40007ffe0ff */
[----:B------:R-:W-:Y:S01]  /*2590*/  IADD3 R97, R97, 0x39, RZ ;  /* 0x0000003961617810 */ /* 0x000fe20007ffe0ff */
[----:B------:R-:W2:Y:S01]  /*25a0*/  MUFU.TANH R164, R58 ;  /* 0x0000003a00a47308 */ /* 0x000ea20000002400 */
[----:B------:R-:W-:Y:S02]  /*25b0*/  FSEL R8, R20, -INF , !P3 ;  /* 0xff80000014087808 */ /* 0x000fe40005800000 */
[----:B------:R-:W-:Y:S02]  /*25c0*/  FSEL R11, R24, -INF , !P3 ;  /* 0xff800000180b7808 */ /* 0x000fe40005800000 */
[----:B------:R-:W-:-:S02]  /*25d0*/  ISETP.GE.AND P3, PT, R9, R98, PT ;  /* 0x000000620900720c */ /* 0x000fc40003f66270 */
[----:B------:R-:W-:Y:S01]  /*25e0*/  FSEL R0, R21, -INF , !P2 ;  /* 0xff80000015007808 */ /* 0x000fe20005000000 */
[----:B------:R-:W3:Y:S01]  /*25f0*/  MUFU.TANH R170, R59 ;  /* 0x0000003b00aa7308 */ /* 0x000ee20000002400 */
[----:B------:R-:W-:Y:S02]  /*2600*/  FSEL R9, R14, -INF , !P2 ;  /* 0xff8000000e097808 */ /* 0x000fe40005000000 */
[----:B-1----:R-:W-:Y:S02]  /*2610*/  FSEL R172, R172, -INF , !P1 ;  /* 0xff800000acac7808 */ /* 0x002fe40004800000 */
[----:B------:R-:W-:Y:S02]  /*2620*/  FSEL R159, R159, -INF , !P1 ;  /* 0xff8000009f9f7808 */ /* 0x000fe40004800000 */
[-C--:B------:R-:W-:Y:S01]  /*2630*/  ISETP.GE.AND P2, PT, R19, R98.reuse, PT ;  /* 0x000000621300720c */ /* 0x080fe20003f46270 */
[----:B------:R-:W1:Y:S01]  /*2640*/  MUFU.TANH R169, R76 ;  /* 0x0000004c00a97308 */ /* 0x000e620000002400 */
[----:B------:R-:W-:-:S02]  /*2650*/  ISETP.GE.AND P1, PT, R97, R98, PT ;  /* 0x000000626100720c */ /* 0x000fc40003f26270 */
[----:B--2---:R-:W-:Y:S02]  /*2660*/  FSEL R164, R164, -INF , !P6 ;  /* 0xff800000a4a47808 */ /* 0x004fe40007000000 */
[----:B------:R-:W-:Y:S02]  /*2670*/  FSEL R157, R157, -INF , !P6 ;  /* 0xff8000009d9d7808 */ /* 0x000fe40007000000 */
[----:B------:R-:W-:Y:S01]  /*2680*/  FSEL R163, R163, -INF , !P5 ;  /* 0xff800000a3a37808 */ /* 0x000fe20006800000 */
[----:B------:R-:W2:Y:S01]  /*2690*/  MUFU.TANH R166, R78 ;  /* 0x0000004e00a67308 */ /* 0x000ea20000002400 */
[----:B---3--:R-:W-:-:S07]  /*26a0*/  FSEL R170, R170, -INF , !P5 ;  /* 0xff800000aaaa7808 */ /* 0x008fce0006800000 */
[----:B------:R-:W3:Y:S01]  /*26b0*/  MUFU.TANH R167, R77 ;  /* 0x0000004d00a77308 */ /* 0x000ee20000002400 */
[----:B-1----:R-:W-:-:S07]  /*26c0*/  FSEL R169, R169, -INF , !P4 ;  /* 0xff800000a9a97808 */ /* 0x002fce0006000000 */
[----:B------:R-:W1:Y:S01]  /*26d0*/  MUFU.TANH R142, R79 ;  /* 0x0000004f008e7308 */ /* 0x000e620000002400 */
[----:B--2---:R-:W-:-:S07]  /*26e0*/  FSEL R166, R166, -INF , !P4 ;  /* 0xff800000a6a67808 */ /* 0x004fce0006000000 */
[----:B------:R-:W2:Y:S01]  /*26f0*/  MUFU.TANH R143, R80 ;  /* 0x00000050008f7308 */ /* 0x000ea20000002400 */
[----:B---3--:R-:W-:-:S07]  /*2700*/  FSEL R167, R167, -INF , !P3 ;  /* 0xff800000a7a77808 */ /* 0x008fce0005800000 */
[----:B------:R-:W3:Y:S01]  /*2710*/  MUFU.TANH R140, R82 ;  /* 0x00000052008c7308 */ /* 0x000ee20000002400 */
[----:B-1----:R-:W-:-:S07]  /*2720*/  FSEL R142, R142, -INF , !P3 ;  /* 0xff8000008e8e7808 */ /* 0x002fce0005800000 */
[----:B------:R-:W1:Y:S01]  /*2730*/  MUFU.TANH R160, R83 ;  /* 0x0000005300a07308 */ /* 0x000e620000002400 */
[----:B--2---:R-:W-:-:S07]  /*2740*/  FSEL R143, R143, -INF , !P2 ;  /* 0xff8000008f8f7808 */ /* 0x004fce0005000000 */
[----:B------:R-:W2:Y:S01]  /*2750*/  MUFU.TANH R141, R81 ;  /* 0x00000051008d7308 */ /* 0x000ea20000002400 */
[----:B---3--:R-:W-:Y:S02]  /*2760*/  FSEL R140, R140, -INF , !P2 ;  /* 0xff8000008c8c7808 */ /* 0x008fe40005000000 */
[----:B-1----:R-:W-:Y:S02]  /*2770*/  FSEL R160, R160, -INF , !P1 ;  /* 0xff800000a0a07808 */ /* 0x002fe40004800000 */
[----:B--2---:R-:W-:Y:S01]  /*2780*/  FSEL R141, R141, -INF , !P1 ;  /* 0xff8000008d8d7808 */ /* 0x004fe20004800000 */
        /* <DEDUP_REMOVED lines=22> */
.L_x_32:
        /* <DEDUP_REMOVED lines=31> */
[----:B-1----:R-:W1:Y:S03]  /*2ae0*/  SHFL.BFLY PT, R19, R14, 0x2, 0x1f ;  /* 0x0c401f000e137f89 */ /* 0x002e6600000e0000 */
[-C--:B------:R-:W-:Y:S01]  /*2af0*/  LEA R197, R5, R200.reuse, 0x1 ;  /* 0x000000c805c57211 */ /* 0x080fe200078e08ff */
[----:B------:R-:W2:Y:S01]  /*2b00*/  SHFL.BFLY PT, R4, R21, 0x2, 0x1f ;  /* 0x0c401f0015047f89 */ /* 0x000ea200000e0000 */
[----:B------:R-:W-:-:S03]  /*2b10*/  LEA R198, R7, R200, 0x1 ;  /* 0x000000c807c67211 */ /* 0x000fc600078e08ff */
[----:B------:R-:W-:Y:S01]  /*2b20*/  LDSM.16.MT88.4 R40, [R200+0x14000] ;  /* 0x01400000c828783b */ /* 0x000fe20000004200 */
[----:B------:R-:W-:-:S03]  /*2b30*/  LEA R196, R5, R198, 0x1 ;  /* 0x000000c605c47211 */ /* 0x000fc600078e08ff */
[----:B------:R-:W-:Y:S04]  /*2b40*/  LDSM.16.MT88.4 R56, [R197+0x14000] ;  /* 0x01400000c538783b */ /* 0x000fe80000004200 */
[----:B------:R-:W-:Y:S04]  /*2b50*/  LDSM.16.MT88.4 R124, [R200+0x12000] ;  /* 0x01200000c87c783b */ /* 0x000fe80000004200 */
[----:B------:R-:W-:Y:S01]  /*2b60*/  LDSM.16.MT88.4 R116, [R198+0x12000] ;  /* 0x01200000c674783b */ /* 0x000fe20000004200 */
[----:B-1----:R-:W-:-:S03]  /*2b70*/  FMNMX.FTZ R19, R14, R19, !PT ;  /* 0x000000130e137209 */ /* 0x002fc60007810000 */
[----:B------:R-:W-:Y:S01]  /*2b80*/  LDSM.16.MT88.4 R108, [R197+0x12000] ;  /* 0x01200000c56c783b */ /* 0x000fe20000004200 */
[----:B--2---:R-:W-:-:S03]  /*2b90*/  FMNMX.FTZ R4, R21, R4, !PT ;  /* 0x0000000415047209 */ /* 0x004fc60007810000 */
[----:B------:R-:W1:Y:S04]  /*2ba0*/  SHFL.BFLY PT, R132, R19, 0x1, 0x1f ;  /* 0x0c201f0013847f89 */ /* 0x000e6800000e0000 */
[----:B------:R-:W2:Y:S04]  /*2bb0*/  SHFL.BFLY PT, R3, R4, 0x1, 0x1f ;  /* 0x0c201f0004037f89 */ /* 0x000ea800000e0000 */
[----:B------:R-:W3:Y:S04]  /*2bc0*/  LDSM.16.MT88.4 R100, [R196+0x12000] ;  /* 0x01200000c464783b */ /* 0x000ee80000004200 */
[----:B------:R-:W-:Y:S04]  /*2bd0*/  LDSM.16.MT88.4 R72, [R200+0x16000] ;  /* 0x01600000c848783b */ /* 0x000fe80000004200 */
[----:B------:R-:W-:Y:S04]  /*2be0*/  LDSM.16.MT88.4 R80, [R198+0x16000] ;  /* 0x01600000c650783b */ /* 0x000fe80000004200 */
[----:B------:R-:W-:Y:S01]  /*2bf0*/  LDSM.16.MT88.4 R88, [R197+0x16000] ;  /* 0x01600000c558783b */ /* 0x000fe20000004200 */
[----:B-1----:R-:W-:-:S03]  /*2c00*/  FMNMX.FTZ R132, R19, R132, !PT ;  /* 0x0000008413847209 */ /* 0x002fc60007810000 */
[----:B------:R-:W-:Y:S01]  /*2c10*/  LDSM.16.MT88.4 R136, [R198+0x12800] ;  /* 0x01280000c688783b */ /* 0x000fe20000004200 */
[----:B--2---:R-:W-:Y:S01]  /*2c20*/  FMNMX.FTZ R3, R4, R3, !PT ;  /* 0x0000000304037209 */ /* 0x004fe20007810000 */
[C---:B------:R-:W-:Y:S01]  /*2c30*/  FMUL.FTZ R168, R132.reuse, c[0x0][0x23c] ;  /* 0x00008f0084a87a20 */ /* 0x040fe20000410000 */
[----:B------:R-:W-:Y:S01]  /*2c40*/  FSETP.NEU.FTZ.AND P1, PT, R132, -INF , PT ;  /* 0xff8000008400780b */ /* 0x000fe20003f3d000 */
[----:B------:R-:W-:Y:S02]  /*2c50*/  LDSM.16.MT88.4 R32, [R197+0x12800] ;  /* 0x01280000c520783b */ /* 0x000fe40000004200 */
        /* <DEDUP_REMOVED lines=19> */
[----:B------:R-:W4:Y:S01]  /*2d90*/  LDSM.16.MT88.4 R64, [R196+0x14000] ;  /* 0x01400000c440783b */ /* 0x000f220000004200 */
[--C-:B------:R-:W-:Y:S02]  /*2da0*/  FFMA.FTZ R133, R9, c[0x0][0x23c], -R168.reuse ;  /* 0x00008f0009857a23 */ /* 0x100fe400000108a8 */
[--C-:B------:R-:W-:Y:S01]  /*2db0*/  FFMA.FTZ R134, R10, c[0x0][0x23c], -R161.reuse ;  /* 0x00008f000a867a23 */ /* 0x100fe200000108a1 */
[----:B------:R-:W5:Y:S01]  /*2dc0*/  LDSM.16.MT88.4 R4, [R196+0x16000] ;  /* 0x01600000c404783b */ /* 0x000f620000004200 */
[----:B------:R-:W-:Y:S01]  /*2dd0*/  FFMA.FTZ R135, R8, c[0x0][0x23c], -R161 ;  /* 0x00008f0008877a23 */ /* 0x000fe200000108a1 */
[----:B------:R-:W-:Y:S01]  /*2de0*/  MUFU.EX2 R149, R149 ;  /* 0x0000009500957308 */ /* 0x000fe20000000800 */
[--C-:B------:R-:W-:Y:S01]  /*2df0*/  FFMA.FTZ R150, R15, c[0x0][0x23c], -R168.reuse ;  /* 0x00008f000f967a23 */ /* 0x100fe200000108a8 */
[----:B------:R-:W1:Y:S01]  /*2e00*/  LDSM.16.MT88.4 R8, [R200+0x14800] ;  /* 0x01480000c808783b */ /* 0x000e620000004200 */
[----:B------:R-:W-:-:S02]  /*2e10*/  FFMA.FTZ R145, R13, c[0x0][0x23c], -R168 ;  /* 0x00008f000d917a23 */ /* 0x000fc400000108a8 */
[--C-:B------:R-:W-:Y:S01]  /*2e20*/  FFMA.FTZ R147, R12, c[0x0][0x23c], -R161.reuse ;  /* 0x00008f000c937a23 */ /* 0x100fe200000108a1 */
[----:B------:R-:W-:Y:S01]  /*2e30*/  LDSM.16.MT88.4 R24, [R198+0x14800] ;  /* 0x01480000c618783b */ /* 0x000fe20000004200 */
[----:B------:R-:W-:Y:S01]  /*2e40*/  FFMA.FTZ R0, R0, c[0x0][0x23c], -R161 ;  /* 0x00008f0000007a23 */ /* 0x000fe200000108a1 */
[----:B------:R-:W3:Y:S01]  /*2e50*/  MUFU.EX2 R146, R146 ;  /* 0x0000009200927308 */ /* 0x000ee20000000800 */
[----:B--2---:R-:W-:Y:S01]  /*2e60*/  F2FP.PACK_AB R96, R151, R152 ;  /* 0x000000989760723e */ /* 0x004fe200000000ff */
[----:B------:R-:W2:Y:S01]  /*2e70*/  LDSM.16.MT88.4 R12, [R196+0x14800] ;  /* 0x01480000c40c783b */ /* 0x000ea20000004200 */
[--C-:B------:R-:W-:Y:S02]  /*2e80*/  FFMA.FTZ R156, R165, c[0x0][0x23c], -R168.reuse ;  /* 0x00008f00a59c7a23 */ /* 0x100fe400000108a8 */
[--C-:B------:R-:W-:Y:S02]  /*2e90*/  FFMA.FTZ R158, R163, c[0x0][0x23c], -R168.reuse ;  /* 0x00008f00a39e7a23 */ /* 0x100fe400000108a8 */
[--C-:B------:R-:W-:Y:S01]  /*2ea0*/  FFMA.FTZ R159, R159, c[0x0][0x23c], -R168.reuse ;  /* 0x00008f009f9f7a23 */ /* 0x100fe200000108a8 */
[----:B------:R-:W-:Y:S01]  /*2eb0*/  MUFU.EX2 R153, R153 ;  /* 0x0000009900997308 */ /* 0x000fe20000000800 */
[----:B------:R-:W-:-:S02]  /*2ec0*/  FFMA.FTZ R157, R157, c[0x0][0x23c], -R168 ;  /* 0x00008f009d9d7a23 */ /* 0x000fc400000108a8 */
[--C-:B------:R-:W-:Y:S02]  /*2ed0*/  FFMA.FTZ R162, R162, c[0x0][0x23c], -R161.reuse ;  /* 0x00008f00a2a27a23 */ /* 0x100fe400000108a1 */
[--C-:B------:R-:W-:Y:S02]  /*2ee0*/  FFMA.FTZ R163, R172, c[0x0][0x23c], -R161.reuse ;  /* 0x00008f00aca37a23 */ /* 0x100fe400000108a1 */
[--C-:B------:R-:W-:Y:S01]  /*2ef0*/  FFMA.FTZ R164, R164, c[0x0][0x23c], -R161.reuse ;  /* 0x00008f00a4a47a23 */ /* 0x100fe200000108a1 */
[----:B------:R-:W4:Y:S01]  /*2f00*/  MUFU.EX2 R154, R154 ;  /* 0x0000009a009a7308 */ /* 0x000f220000000800 */
[----:B---3--:R-:W-:Y:S01]  /*2f10*/  F2FP.PACK_AB R98, R146, R149 ;  /* 0x000000959262723e */ /* 0x008fe200000000ff */
[----:B------:R-:W-:Y:S02]  /*2f20*/  FFMA.FTZ R165, R170, c[0x0][0x23c], -R161 ;  /* 0x00008f00aaa57a23 */ /* 0x000fe400000108a1 */
[--C-:B------:R-:W-:Y:S02]  /*2f30*/  FFMA.FTZ R170, R167, c[0x0][0x23c], -R168.reuse ;  /* 0x00008f00a7aa7a23 */ /* 0x100fe400000108a8 */
[----:B------:R-:W-:-:S02]  /*2f40*/  FFMA.FTZ R169, R169, c[0x0][0x23c], -R168 ;  /* 0x00008f00a9a97a23 */ /* 0x000fc400000108a8 */
[----:B------:R-:W-:Y:S01]  /*2f50*/  MUFU.EX2 R155, R155 ;  /* 0x0000009b009b7308 */ /* 0x000fe20000000800 */
[--C-:B------:R-:W-:Y:S02]  /*2f60*/  FFMA.FTZ R167, R143, c[0x0][0x23c], -R168.reuse ;  /* 0x00008f008fa77a23 */ /* 0x100fe400000108a8 */
[----:B------:R-:W-:Y:S02]  /*2f70*/  FFMA.FTZ R168, R141, c[0x0][0x23c], -R168 ;  /* 0x00008f008da87a23 */ /* 0x000fe400000108a8 */
[--C-:B------:R-:W-:Y:S02]  /*2f80*/  FFMA.FTZ R166, R166, c[0x0][0x23c], -R161.reuse ;  /* 0x00008f00a6a67a23 */ /* 0x100fe400000108a1 */
[--C-:B------:R-:W-:Y:S01]  /*2f90*/  FFMA.FTZ R171, R142, c[0x0][0x23c], -R161.reuse ;  /* 0x00008f008eab7a23 */ /* 0x100fe200000108a1 */
[----:B------:R-:W3:Y:S01]  /*2fa0*/  MUFU.EX2 R148, R148 ;  /* 0x0000009400947308 */ /* 0x000ee20000000800 */
[----:B----4-:R-:W-:Y:S01]  /*2fb0*/  F2FP.PACK_AB R97, R154, R153 ;  /* 0x000000999a61723e */ /* 0x010fe200000000ff */
[----:B------:R-:W-:-:S02]  /*2fc0*/  FFMA.FTZ R172, R140, c[0x0][0x23c], -R161 ;  /* 0x00008f008cac7a23 */ /* 0x000fc400000108a1 */
[----:B------:R-:W-:Y:S01]  /*2fd0*/  FFMA.FTZ R227, R160, c[0x0][0x23c], -R161 ;  /* 0x00008f00a0e37a23 */ /* 0x000fe200000108a1 */
[----:B------:R-:W-:Y:S01]  /*2fe0*/  LDSM.16.MT88.4 R140, [R198+0x13800] ;  /* 0x01380000c68c783b */ /* 0x000fe20000004200 */
[----:B------:R-:W-:Y:S02]  /*2ff0*/  FADD.FTZ R152, R152, R151 ;  /* 0x0000009798987221 */ /* 0x000fe40000010000 */
[----:B------:R-:W-:Y:S01]  /*3000*/  MUFU.EX2 R150, R150 ;  /* 0x0000009600967308 */ /* 0x000fe20000000800 */
[----:B------:R-:W-:Y:S02]  /*3010*/  FADD.FTZ R154, R153, R154 ;  /* 0x0000009a999a7221 */ /* 0x000fe40000010000 */
[----:B------:R-:W-:-:S04]  /*3020*/  FADD.FTZ R149, R149, R152 ;  /* 0x0000009895957221 */ /* 0x000fc80000010000 */
[----:B------:R-:W-:Y:S01]  /*3030*/  FADD.FTZ R149, R146, R149 ;  /* 0x0000009592957221 */ /* 0x000fe20000010000 */
[----:B---3--:R-:W-:Y:S01]  /*3040*/  F2FP.PACK_AB R99, R148, R155 ;  /* 0x0000009b9463723e */ /* 0x008fe200000000ff */
[----:B------:R-:W3:Y:S01]  /*3050*/  MUFU.EX2 R145, R145 ;  /* 0x0000009100917308 */ /* 0x000ee20000000800 */
[----:B------:R-:W-:-:S04]  /*3060*/  FADD.FTZ R155, R155, R154 ;  /* 0x0000009a9b9b7221 */ /* 0x000fc80000010000 */
        /* <DEDUP_REMOVED lines=17> */
[C---:B-1----:R-:W-:Y:S02]  /*3180*/  HMMA.16816.F32 R44, R96.reuse, R48, RZ ;  /* 0x00000030602c723c */ /* 0x042fe400000018ff */
        /* <DEDUP_REMOVED lines=27> */
[C---:B-----5:R-:W-:Y:S07]  /*3340*/  HMMA.16816.F32 R92, R96.reuse, R4, RZ ;  /* 0x00000004605c723c */ /* 0x060fee00000018ff */
[----:B---3--:R-:W-:Y:S01]  /*3350*/  F2FP.PACK_AB R4, R145, R150 ;  /* 0x000000969104723e */ /* 0x008fe200000000ff */
        /* <DEDUP_REMOVED lines=11> */
[----:B------:R-:W-:Y:S01]  /*3410*/  HMMA.16816.F32 R36, R4, R8, R36 ;  /* 0x000000080424723c */ /* 0x000fe20000001824 */
[----:B------:R-:W-:-:S07]  /*3420*/  FADD.FTZ R135, R0, R135 ;  /* 0x0000008700877221 */ /* 0x000fce0000010000 */
        /* <DEDUP_REMOVED lines=8> */
[C---:B--2---:R-:W-:Y:S08]  /*34b0*/  HMMA.16816.F32 R60, R4.reuse, R12, R60 ;  /* 0x0000000c043c723c */ /* 0x044ff0000000183c */
[C---:B------:R-:W-:Y:S01]  /*34c0*/  HMMA.16816.F32 R64, R4.reuse, R14, R64 ;  /* 0x0000000e0440723c */ /* 0x040fe20000001840 */
[----:B------:R-:W2:Y:S07]  /*34d0*/  LDSM.16.MT88.4 R12, [R196+0x16800] ;  /* 0x01680000c40c783b */ /* 0x000eae0000004200 */
[C---:B---3--:R-:W-:Y:S08]  /*34e0*/  HMMA.16816.F32 R76, R4.reuse, R8, R76 ;  /* 0x00000008044c723c */ /* 0x048ff0000000184c */
[C---:B------:R-:W-:Y:S01]  /*34f0*/  HMMA.16816.F32 R80, R4.reuse, R10, R80 ;  /* 0x0000000a0450723c */ /* 0x040fe20000001850 */
[----:B------:R-:W3:Y:S07]  /*3500*/  LDSM.16.MT88.4 R8, [R200+0x13000] ;  /* 0x01300000c808783b */ /* 0x000eee0000004200 */
[C---:B----4-:R-:W-:Y:S08]  /*3510*/  HMMA.16816.F32 R84, R4.reuse, R16, R84 ;  /* 0x000000100454723c */ /* 0x050ff00000001854 */
[C---:B------:R-:W-:Y:S01]  /*3520*/  HMMA.16816.F32 R88, R4.reuse, R18, R88 ;  /* 0x000000120458723c */ /* 0x040fe20000001858 */
[----:B------:R-:W4:Y:S07]  /*3530*/  LDSM.16.MT88.4 R16, [R198+0x13000] ;  /* 0x01300000c610783b */ /* 0x000f2e0000004200 */
        /* <DEDUP_REMOVED lines=16> */
[----:B------:R-:W-:Y:S01]  /*3640*/  HMMA.16816.F32 R96, R4, R14, R96 ;  /* 0x0000000e0460723c */ /* 0x000fe20000001860 */
[----:B------:R-:W2:Y:S06]  /*3650*/  LDSM.16.MT88.4 R12, [R200+0x15000] ;  /* 0x01500000c80c783b */ /* 0x000eac0000004200 */
[----:B------:R-:W-:Y:S01]  /*3660*/  F2FP.PACK_AB R4, R159, R156 ;  /* 0x0000009c9f04723e */ /* 0x000fe200000000ff */
[----:B------:R-:W-:Y:S01]  /*3670*/  FADD.FTZ R156, R156, R133 ;  /* 0x000000859c9c7221 */ /* 0x000fe20000010000 */
[----:B-1----:R-:W-:Y:S01]  /*3680*/  F2FP.PACK_AB R5, R163, R162 ;  /* 0x000000a2a305723e */ /* 0x002fe200000000ff */
[----:B------:R-:W-:Y:S01]  /*3690*/  FADD.FTZ R162, R162, R135 ;  /* 0x00000087a2a27221 */ /* 0x000fe20000010000 */
[----:B------:R-:W-:Y:S01]  /*36a0*/  F2FP.PACK_AB R6, R158, R157 ;  /* 0x0000009d9e06723e */ /* 0x000fe200000000ff */
[----:B------:R-:W-:Y:S01]  /*36b0*/  FADD.FTZ R156, R159, R156 ;  /* 0x0000009c9f9c7221 */ /* 0x000fe20000010000 */
[----:B------:R-:W-:Y:S01]  /*36c0*/  F2FP.PACK_AB R7, R165, R164 ;  /* 0x000000a4a507723e */ /* 0x000fe200000000ff */
[----:B------:R-:W-:-:S02]  /*36d0*/  FADD.FTZ R163, R163, R162 ;  /* 0x000000a2a3a37221 */ /* 0x000fc40000010000 */
[----:B------:R-:W-:Y:S02]  /*36e0*/  FADD.FTZ R157, R157, R156 ;  /* 0x0000009c9d9d7221 */ /* 0x000fe40000010000 */
[----:B------:R-:W-:Y:S02]  /*36f0*/  FADD.FTZ R164, R164, R163 ;  /* 0x000000a3a4a47221 */ /* 0x000fe40000010000 */
[----:B---3--:R-:W-:Y:S01]  /*3700*/  HMMA.16816.F32 R128, R4, R8, R128 ;  /* 0x000000080480723c */ /* 0x008fe20000001880 */
[----:B------:R-:W-:Y:S02]  /*3710*/  FADD.FTZ R158, R158, R157 ;  /* 0x0000009d9e9e7221 */ /* 0x000fe40000010000 */
[----:B------:R-:W-:-:S05]  /*3720*/  FADD.FTZ R165, R165, R164 ;  /* 0x000000a4a5a57221 */ /* 0x000fca0000010000 */
[C---:B------:R-:W-:Y:S01]  /*3730*/  HMMA.16816.F32 R124, R4.reuse, R10, R124 ;  /* 0x0000000a047c723c */ /* 0x040fe2000000187c */
[----:B------:R-:W1:Y:S07]  /*3740*/  LDSM.16.MT88.4 R8, [R197+0x15000] ;  /* 0x01500000c508783b */ /* 0x000e6e0000004200 */
[C---:B----4-:R-:W-:Y:S08]  /*3750*/  HMMA.16816.F32 R120, R4.reuse, R16, R120 ;  /* 0x000000100478723c */ /* 0x050ff00000001878 */
        /* <DEDUP_REMOVED lines=79> */
.L_x_36:
        /* <DEDUP_REMOVED lines=23> */
.L_x_34:
[----:B------:R-:W-:Y:S01]  /*3dc0*/  SHF.R.S32.HI R2, RZ, 0x1f, R215 ;  /* 0x0000001fff027819 */ /* 0x000fe200000114d7 */
[----:B------:R-:W-:Y:S04]  /*3dd0*/  DEPBAR.LE SB0, 0x0 ;  /* 0x000080000000791a */ /* 0x000fe80000000000 */
[----:B------:R-:W-:Y:S01]  /*3de0*/  BAR.SYNC.DEFER_BLOCKING 0x0 ;  /* 0x0000000000007b1d */ /* 0x000fe20000010000 */
[----:B------:R-:W-:Y:S02]  /*3df0*/  IMAD R2, R2, c[0x0][0x1a0], RZ ;  /* 0x0000680002027a24 */ /* 0x000fe400078e02ff */
[C---:B------:R-:W-:Y:S04]  /*3e00*/  IMAD.WIDE.U32 R132, R215.reuse, c[0x0][0x1a0], RZ ;  /* 0x00006800d7847a25 */ /* 0x040fe800078e00ff */
[----:B------:R-:W-:Y:S01]  /*3e10*/  IMAD R2, R215, c[0x0][0x1a4], R2 ;  /* 0x00006900d7027a24 */ /* 0x000fe200078e0202 */
[C---:B------:R-:W-:Y:S04]  /*3e20*/  LEA R3, P0, R132.reuse, R216, 0x6 ;  /* 0x000000d884037211 */ /* 0x040fe800078030ff */
[----:B------:R-:W-:Y:S02]  /*3e30*/  IADD3 R2, R133, R2, RZ ;  /* 0x0000000285027210 */ /* 0x000fe40007ffe0ff */
[C---:B------:R-:W-:Y:S02]  /*3e40*/  LEA R230, P1, R3.reuse, c[0x0][0x170], 0x1 ;  /* 0x00005c0003e67a11 */ /* 0x040fe400078208ff */
        /* <DEDUP_REMOVED lines=8> */
[----:B------:R-:W-:Y:S06]  /*3ed0*/  ISETP.GT.AND P0, PT, R215, RZ, PT ;  /* 0x000000ffd700720c */ /* 0x000fec0003f04270 */
[----:B------:R1:W-:Y:S07]  /*3ee0*/  LDGSTS.E.BYPASS.LTC128B.128 [R212+0x14000], [R230.64+0x80] ;  /* 0x14000080e6d47fae */ /* 0x0003ee000b901d46 */
[----:B------:R1:W-:Y:S07]  /*3ef0*/  LDGSTS.E.BYPASS.LTC128B.128 [R212+0x16000], [R230.64+0x100] ;  /* 0x16000100e6d47fae */ /* 0x0003ee000b901d46 */
[----:B------:R2:W-:Y:S07]  /*3f00*/  LDGSTS.E.BYPASS.LTC128B.128 [R212+0x13000], [R132.64] ;  /* 0x1300000084d47fae */ /* 0x0005ee000b901d46 */
[----:B------:R2:W-:Y:S07]  /*3f10*/  LDGSTS.E.BYPASS.LTC128B.128 [R212+0x15000], [R132.64+0x80] ;  /* 0x1500008084d47fae */ /* 0x0005ee000b901d46 */
[----:B------:R2:W-:Y:S07]  /*3f20*/  LDGSTS.E.BYPASS.LTC128B.128 [R212+0x17000], [R132.64+0x100] ;  /* 0x1700010084d47fae */ /* 0x0005ee000b901d46 */
[----:B------:R-:W-:Y:S07]  /*3f30*/  LDSM.16.M88.4 R136, [R206] ;  /* 0x00000000ce88783b */ /* 0x000fee0000000200 */
[----:B------:R-:W3:Y:S07]  /*3f40*/  LDSM.16.M88.4 R140, [R205+0xc000] ;  /* 0x00c00000cd8c783b */ /* 0x000eee0000000200 */
[----:B------:R-:W4:Y:S07]  /*3f50*/  LDSM.16.M88.4 R144, [R205+0xc800] ;  /* 0x00c80000cd90783b */ /* 0x000f2e0000000200 */
[----:B------:R-:W5:Y:S07]  /*3f60*/  LDSM.16.M88.4 R148, [R205+0xd000] ;  /* 0x00d00000cd94783b */ /* 0x000f6e0000000200 */
[----:B------:R-:W0:Y:S07]  /*3f70*/  LDGDEPBAR ;  /* 0x00000000000079af */ /* 0x000e2e0000000000 */
[----:B------:R-:W1:Y:S07]  /*3f80*/  LDSM.16.M88.4 R152, [R205+0xd800] ;  /* 0x00d80000cd98783b */ /* 0x000e6e0000000200 */
[----:B------:R-:W-:Y:S01]  /*3f90*/  LDSM.16.M88.4 R156, [R204] ;  /* 0x00000000cc9c783b */ /* 0x000fe20000000200 */
[C---:B---3--:R-:W-:Y:S06]  /*3fa0*/  HMMA.16816.F32 R4, R136.reuse, R140, RZ ;  /* 0x0000008c8804723c */ /* 0x048fec00000018ff */
[----:B------:R-:W3:Y:S02]  /*3fb0*/  LDSM.16.M88.4 R160, [R203] ;  /* 0x00000000cba0783b */ /* 0x000ee40000000200 */
[C---:B------:R-:W-:Y:S05]  /*3fc0*/  HMMA.16816.F32 R8, R136.reuse, R142, RZ ;  /* 0x0000008e8808723c */ /* 0x040fea00000018ff */
[----:B------:R-:W2:Y:S03]  /*3fd0*/  LDSM.16.M88.4 R164, [R195] ;  /* 0x00000000c3a4783b */ /* 0x000ea60000000200 */
[C---:B----4-:R-:W-:Y:S04]  /*3fe0*/  HMMA.16816.F32 R12, R136.reuse, R144, RZ ;  /* 0x00000090880c723c */ /* 0x050fe800000018ff */
[----:B------:R-:W4:Y:S04]  /*3ff0*/  LDSM.16.M88.4 R168, [R194] ;  /* 0x00000000c2a8783b */ /* 0x000f280000000200 */
[C---:B------:R-:W-:Y:S03]  /*4000*/  HMMA.16816.F32 R16, R136.reuse, R146, RZ ;  /* 0x000000928810723c */ /* 0x040fe600000018ff */
[----:B------:R-:W2:Y:S05]  /*4010*/  LDSM.16.M88.4 R172, [R193] ;  /* 0x00000000c1ac783b */ /* 0x000eaa0000000200 */
[C---:B-----5:R-:W-:Y:S02]  /*4020*/  HMMA.16816.F32 R20, R136.reuse, R148, RZ ;  /* 0x000000948814723c */ /* 0x060fe400000018ff */
[----:B------:R-:W-:Y:S06]  /*4030*/  LDSM.16.M88.4 R176, [R202] ;  /* 0x00000000cab0783b */ /* 0x000fec0000000200 */
[C---:B------:R-:W-:Y:S01]  /*4040*/  HMMA.16816.F32 R24, R136.reuse, R150, RZ ;  /* 0x000000968818723c */ /* 0x040fe200000018ff */
[----:B------:R-:W5:Y:S07]  /*4050*/  LDSM.16.M88.4 R180, [R199+0xc000] ;  /* 0x00c00000c7b4783b */ /* 0x000f6e0000000200 */
[C---:B-1----:R-:W-:Y:S01]  /*4060*/  HMMA.16816.F32 R28, R136.reuse, R152, RZ ;  /* 0x00000098881c723c */ /* 0x042fe200000018ff */
[----:B------:R-:W-:Y:S07]  /*4070*/  LDSM.16.M88.4 R140, [R199+0xd000] ;  /* 0x00d00000c78c783b */ /* 0x000fee0000000200 */
[----:B------:R-:W-:Y:S01]  /*4080*/  HMMA.16816.F32 R32, R136, R154, RZ ;  /* 0x0000009a8820723c */ /* 0x000fe200000018ff */
[----:B------:R-:W1:Y:S07]  /*4090*/  LDSM.16.M88.4 R136, [R199+0xc800] ;  /* 0x00c80000c788783b */ /* 0x000e6e0000000200 */
[C---:B---3--:R-:W-:Y:S01]  /*40a0*/  HMMA.16816.F32 R4, R156.reuse, R160, R4 ;  /* 0x000000a09c04723c */ /* 0x048fe20000001804 */
[----:B------:R-:W3:Y:S07]  /*40b0*/  LDSM.16.M88.4 R144, [R199+0xd800] ;  /* 0x00d80000c790783b */ /* 0x000eee0000000200 */
[C---:B------:R-:W-:Y:S01]  /*40c0*/  HMMA.16816.F32 R8, R156.reuse, R162, R8 ;  /* 0x000000a29c08723c */ /* 0x040fe20000001808 */
[----:B------:R-:W-:Y:S07]  /*40d0*/  LDSM.16.M88.4 R148, [R201] ;  /* 0x00000000c994783b */ /* 0x000fee0000000200 */
[C---:B--2---:R-:W-:Y:S01]  /*40e0*/  HMMA.16816.F32 R12, R156.reuse, R164, R12 ;  /* 0x000000a49c0c723c */ /* 0x044fe2000000180c */
[----:B------:R-:W2:Y:S07]  /*40f0*/  LDSM.16.M88.4 R152, [R192] ;  /* 0x00000000c098783b */ /* 0x000eae0000000200 */
[C---:B------:R-:W-:Y:S01]  /*4100*/  HMMA.16816.F32 R16, R156.reuse, R166, R16 ;  /* 0x000000a69c10723c */ /* 0x040fe20000001810 */
[----:B------:R-:W-:Y:S07]  /*4110*/  LDSM.16.M88.4 R160, [R192+0x1000] ;  /* 0x00100000c0a0783b */ /* 0x000fee0000000200 */
[C---:B----4-:R-:W-:Y:S01]  /*4120*/  HMMA.16816.F32 R20, R156.reuse, R168, R20 ;  /* 0x000000a89c14723c */ /* 0x050fe20000001814 */
[----:B------:R-:W-:Y:S07]  /*4130*/  LDSM.16.M88.4 R164, [R192+0x1800] ;  /* 0x00180000c0a4783b */ /* 0x000fee0000000200 */
[C---:B------:R-:W-:Y:S01]  /*4140*/  HMMA.16816.F32 R24, R156.reuse, R170, R24 ;  /* 0x000000aa9c18723c */ /* 0x040fe20000001818 */
[----:B------:R-:W-:Y:S07]  /*4150*/  LDSM.16.M88.4 R168, [R206+0x4000] ;  /* 0x00400000cea8783b */ /* 0x000fee0000000200 */
[C---:B------:R-:W-:Y:S08]  /*4160*/  HMMA.16816.F32 R28, R156.reuse, R172, R28 ;  /* 0x000000ac9c1c723c */ /* 0x040ff0000000181c */
[----:B------:R-:W-:Y:S01]  /*4170*/  HMMA.16816.F32 R32, R156, R174, R32 ;  /* 0x000000ae9c20723c */ /* 0x000fe20000001820 */
[----:B------:R-:W4:Y:S07]  /*4180*/  LDSM.16.M88.4 R156, [R192+0x800] ;  /* 0x00080000c09c783b */ /* 0x000f2e0000000200 */
[C---:B-----5:R-:W-:Y:S01]  /*4190*/  HMMA.16816.F32 R4, R176.reuse, R180, R4 ;  /* 0x000000b4b004723c */ /* 0x060fe20000001804 */
[----:B------:R-:W5:Y:S07]  /*41a0*/  LDSM.16.M88.4 R172, [R205+0xe000] ;  /* 0x00e00000cdac783b */ /* 0x000f6e0000000200 */
[C---:B------:R-:W-:Y:S01]  /*41b0*/  HMMA.16816.F32 R8, R176.reuse, R182, R8 ;  /* 0x000000b6b008723c */ /* 0x040fe20000001808 */
[----:B------:R-:W-:Y:S07]  /*41c0*/  LDSM.16.M88.4 R180, [R191] ;  /* 0x00000000bfb4783b */ /* 0x000fee0000000200 */
[C---:B-1----:R-:W-:Y:S08]  /*41d0*/  HMMA.16816.F32 R12, R176.reuse, R136, R12 ;  /* 0x00000088b00c723c */ /* 0x042ff0000000180c */
[C---:B------:R-:W-:Y:S01]  /*41e0*/  HMMA.16816.F32 R16, R176.reuse, R138, R16 ;  /* 0x0000008ab010723c */ /* 0x040fe20000001810 */
[----:B------:R-:W1:Y:S07]  /*41f0*/  LDSM.16.M88.4 R136, [R205+0xe800] ;  /* 0x00e80000cd88783b */ /* 0x000e6e0000000200 */
[C---:B------:R-:W-:Y:S08]  /*4200*/  HMMA.16816.F32 R20, R176.reuse, R140, R20 ;  /* 0x0000008cb014723c */ /* 0x040ff00000001814 */
[C---:B------:R-:W-:Y:S01]  /*4210*/  HMMA.16816.F32 R24, R176.reuse, R142, R24 ;  /* 0x0000008eb018723c */ /* 0x040fe20000001818 */
[----:B------:R-:W1:Y:S07]  /*4220*/  LDSM.16.M88.4 R140, [R205+0xf000] ;  /* 0x00f00000cd8c783b */ /* 0x000e6e0000000200 */
[C---:B---3--:R-:W-:Y:S08]  /*4230*/  HMMA.16816.F32 R28, R176.reuse, R144, R28 ;  /* 0x00000090b01c723c */ /* 0x048ff0000000181c */
[----:B------:R-:W-:Y:S01]  /*4240*/  HMMA.16816.F32 R32, R176, R146, R32 ;  /* 0x00000092b020723c */ /* 0x000fe20000001820 */
[----:B------:R-:W3:Y:S07]  /*4250*/  LDSM.16.M88.4 R144, [R205+0xf800] ;  /* 0x00f80000cd90783b */ /* 0x000eee0000000200 */
[C---:B--2---:R-:W-:Y:S01]  /*4260*/  HMMA.16816.F32 R4, R148.reuse, R152, R4 ;  /* 0x000000989404723c */ /* 0x044fe20000001804 */
[----:B------:R-:W2:Y:S07]  /*4270*/  LDSM.16.M88.4 R176, [R204+0x4000] ;  /* 0x00400000ccb0783b */ /* 0x000eae0000000200 */
[C---:B------:R-:W-:Y:S01]  /*4280*/  HMMA.16816.F32 R8, R148.reuse, R154, R8 ;  /* 0x0000009a9408723c */ /* 0x040fe20000001808 */
[----:B------:R-:W-:Y:S07]  /*4290*/  LDSM.16.M88.4 R152, [R189] ;  /* 0x00000000bd98783b */ /* 0x000fee0000000200 */
[C---:B----4-:R-:W-:Y:S08]  /*42a0*/  HMMA.16816.F32 R12, R148.reuse, R156, R12 ;  /* 0x0000009c940c723c */ /* 0x050ff0000000180c */
[C---:B------:R-:W-:Y:S01]  /*42b0*/  HMMA.16816.F32 R16, R148.reuse, R158, R16 ;  /* 0x0000009e9410723c */ /* 0x040fe20000001810 */
[----:B------:R-:W-:Y:S07]  /*42c0*/  LDSM.16.M88.4 R156, [R188] ;  /* 0x00000000bc9c783b */ /* 0x000fee0000000200 */
[C---:B------:R-:W-:Y:S08]  /*42d0*/  HMMA.16816.F32 R20, R148.reuse, R160, R20 ;  /* 0x000000a09414723c */ /* 0x040ff00000001814 */
[C---:B------:R-:W-:Y:S01]  /*42e0*/  HMMA.16816.F32 R24, R148.reuse, R162, R24 ;  /* 0x000000a29418723c */ /* 0x040fe20000001818 */
[----:B------:R-:W-:Y:S07]  /*42f0*/  LDSM.16.M88.4 R160, [R202+0x4000] ;  /* 0x00400000caa0783b */ /* 0x000fee0000000200 */
[C---:B------:R-:W-:Y:S08]  /*4300*/  HMMA.16816.F32 R28, R148.reuse, R164, R28 ;  /* 0x000000a4941c723c */ /* 0x040ff0000000181c */
[----:B------:R-:W-:Y:S01]  /*4310*/  HMMA.16816.F32 R32, R148, R166, R32 ;  /* 0x000000a69420723c */ /* 0x000fe20000001820 */
[----:B------:R-:W4:Y:S07]  /*4320*/  LDSM.16.M88.4 R148, [R190] ;  /* 0x00000000be94783b */ /* 0x000f2e0000000200 */
[C---:B-----5:R-:W-:Y:S01]  /*4330*/  HMMA.16816.F32 R4, R168.reuse, R172, R4 ;  /* 0x000000aca804723c */ /* 0x060fe20000001804 */
[----:B------:R-:W5:Y:S07]  /*4340*/  LDSM.16.M88.4 R164, [R199+0xe000] ;  /* 0x00e00000c7a4783b */ /* 0x000f6e0000000200 */
[C---:B------:R-:W-:Y:S01]  /*4350*/  HMMA.16816.F32 R8, R168.reuse, R174, R8 ;  /* 0x000000aea808723c */ /* 0x040fe20000001808 */
[----:B------:R-:W-:Y:S07]  /*4360*/  LDSM.16.M88.4 R172, [R192+0x2000] ;  /* 0x00200000c0ac783b */ /* 0x000fee0000000200 */
        /* <DEDUP_REMOVED lines=12> */
[----:B------:R-:W-:Y:S07]  /*4430*/  LDSM.16.M88.4 R180, [R205+0x10000] ;  /* 0x01000000cdb4783b */ /* 0x000fee0000000200 */
[C---:B----4-:R-:W-:Y:S08]  /*4440*/  HMMA.16816.F32 R12, R176.reuse, R148, R12 ;  /* 0x00000094b00c723c */ /* 0x050ff0000000180c */
[C---:B------:R-:W-:Y:S01]  /*4450*/  HMMA.16816.F32 R16, R176.reuse, R150, R16 ;  /* 0x00000096b010723c */ /* 0x040fe20000001810 */
[----:B------:R-:W4:Y:S07]  /*4460*/  LDSM.16.M88.4 R148, [R192+0x2800] ;  /* 0x00280000c094783b */ /* 0x000f2e0000000200 */
[C---:B------:R-:W-:Y:S08]  /*4470*/  HMMA.16816.F32 R20, R176.reuse, R152, R20 ;  /* 0x00000098b014723c */ /* 0x040ff00000001814 */
[C---:B------:R-:W-:Y:S01]  /*4480*/  HMMA.16816.F32 R24, R176.reuse, R154, R24 ;  /* 0x0000009ab018723c */ /* 0x040fe20000001818 */
[----:B------:R-:W2:Y:S07]  /*4490*/  LDSM.16.M88.4 R152, [R192+0x3000] ;  /* 0x00300000c098783b */ /* 0x000eae0000000200 */
[C---:B------:R-:W-:Y:S08]  /*44a0*/  HMMA.16816.F32 R28, R176.reuse, R156, R28 ;  /* 0x0000009cb01c723c */ /* 0x040ff0000000181c */
[----:B------:R-:W-:Y:S01]  /*44b0*/  HMMA.16816.F32 R32, R176, R158, R32 ;  /* 0x0000009eb020723c */ /* 0x000fe20000001820 */
[----:B------:R-:W2:Y:S07]  /*44c0*/  LDSM.16.M88.4 R156, [R192+0x3800] ;  /* 0x00380000c09c783b */ /* 0x000eae0000000200 */
        /* <DEDUP_REMOVED lines=19> */
[----:B------:R-:W4:Y:S07]  /*4600*/  LDSM.16.M88.4 R148, [R186] ;  /* 0x00000000ba94783b */ /* 0x000f2e0000000200 */
[C---:B------:R-:W-:Y:S08]  /*4610*/  HMMA.16816.F32 R20, R168.reuse, R152, R20 ;  /* 0x00000098a814723c */ /* 0x040ff00000001814 */
[C---:B------:R-:W-:Y:S01]  /*4620*/  HMMA.16816.F32 R24, R168.reuse, R154, R24 ;  /* 0x0000009aa818723c */ /* 0x040fe20000001818 */
[----:B------:R-:W1:Y:S07]  /*4630*/  LDSM.16.M88.4 R152, [R185] ;  /* 0x00000000b998783b */ /* 0x000e6e0000000200 */
[C---:B------:R-:W-:Y:S08]  /*4640*/  HMMA.16816.F32 R28, R168.reuse, R156, R28 ;  /* 0x0000009ca81c723c */ /* 0x040ff0000000181c */
[----:B------:R-:W-:Y:S01]  /*4650*/  HMMA.16816.F32 R32, R168, R158, R32 ;  /* 0x0000009ea820723c */ /* 0x000fe20000001820 */
[----:B------:R-:W2:Y:S07]  /*4660*/  LDSM.16.M88.4 R156, [R184] ;  /* 0x00000000b89c783b */ /* 0x000eae0000000200 */
[----:B------:R-:W2:Y:S01]  /*4670*/  LDSM.16.M88.4 R168, [R202+0x8000] ;  /* 0x00800000caa8783b */ /* 0x000ea20000000200 */
[C---:B-----5:R-:W-:Y:S08]  /*4680*/  HMMA.16816.F32 R4, R176.reuse, R180, R4 ;  /* 0x000000b4b004723c */ /* 0x060ff00000001804 */
[C---:B------:R-:W-:Y:S01]  /*4690*/  HMMA.16816.F32 R8, R176.reuse, R182, R8 ;  /* 0x000000b6b008723c */ /* 0x040fe20000001808 */
[----:B------:R-:W-:Y:S07]  /*46a0*/  LDSM.16.M88.4 R180, [R192+0x4000] ;  /* 0x00400000c0b4783b */ /* 0x000fee0000000200 */
[C---:B-1----:R-:W-:Y:S08]  /*46b0*/  HMMA.16816.F32 R12, R176.reuse, R136, R12 ;  /* 0x00000088b00c723c */ /* 0x042ff0000000180c */
[C---:B------:R-:W-:Y:S01]  /*46c0*/  HMMA.16816.F32 R16, R176.reuse, R138, R16 ;  /* 0x0000008ab010723c */ /* 0x040fe20000001810 */
[----:B------:R-:W1:Y:S07]  /*46d0*/  LDSM.16.M88.4 R136, [R199+0x10800] ;  /* 0x01080000c788783b */ /* 0x000e6e0000000200 */
[C---:B------:R-:W-:Y:S08]  /*46e0*/  HMMA.16816.F32 R20, R176.reuse, R140, R20 ;  /* 0x0000008cb014723c */ /* 0x040ff00000001814 */
[C---:B------:R-:W-:Y:S01]  /*46f0*/  HMMA.16816.F32 R24, R176.reuse, R142, R24 ;  /* 0x0000008eb018723c */ /* 0x040fe20000001818 */
[----:B------:R-:W5:Y:S07]  /*4700*/  LDSM.16.M88.4 R140, [R199+0x11000] ;  /* 0x01100000c78c783b */ /* 0x000f6e0000000200 */
[C---:B---3--:R-:W-:Y:S08]  /*4710*/  HMMA.16816.F32 R28, R176.reuse, R144, R28 ;  /* 0x00000090b01c723c */ /* 0x048ff0000000181c */
[----:B------:R-:W-:Y:S01]  /*4720*/  HMMA.16816.F32 R32, R176, R146, R32 ;  /* 0x00000092b020723c */ /* 0x000fe20000001820 */
[----:B------:R-:W3:Y:S07]  /*4730*/  LDSM.16.M88.4 R144, [R199+0x11800] ;  /* 0x01180000c790783b */ /* 0x000eee0000000200 */
[----:B------:R-:W1:Y:S01]  /*4740*/  LDSM.16.M88.4 R176, [R201+0x8000] ;  /* 0x00800000c9b0783b */ /* 0x000e620000000200 */
[C---:B--2---:R-:W-:Y:S08]  /*4750*/  HMMA.16816.F32 R4, R160.reuse, R164, R4 ;  /* 0x000000a4a004723c */ /* 0x044ff00000001804 */
[C---:B------:R-:W-:Y:S08]  /*4760*/  HMMA.16816.F32 R8, R160.reuse, R166, R8 ;  /* 0x000000a6a008723c */ /* 0x040ff00000001808 */
[C---:B----4-:R-:W-:Y:S08]  /*4770*/  HMMA.16816.F32 R12, R160.reuse, R148, R12 ;  /* 0x00000094a00c723c */ /* 0x050ff0000000180c */
[C---:B------:R-:W-:Y:S08]  /*4780*/  HMMA.16816.F32 R16, R160.reuse, R150, R16 ;  /* 0x00000096a010723c */ /* 0x040ff00000001810 */
[C---:B------:R-:W-:Y:S08]  /*4790*/  HMMA.16816.F32 R20, R160.reuse, R152, R20 ;  /* 0x00000098a014723c */ /* 0x040ff00000001814 */
[C---:B------:R-:W-:Y:S08]  /*47a0*/  HMMA.16816.F32 R24, R160.reuse, R154, R24 ;  /* 0x0000009aa018723c */ /* 0x040ff00000001818 */
[C---:B------:R-:W-:Y:S08]  /*47b0*/  HMMA.16816.F32 R28, R160.reuse, R156, R28 ;  /* 0x0000009ca01c723c */ /* 0x040ff0000000181c */
[----:B------:R-:W-:Y:S08]  /*47c0*/  HMMA.16816.F32 R32, R160, R158, R32 ;  /* 0x0000009ea020723c */ /* 0x000ff00000001820 */
[C---:B------:R-:W-:Y:S08]  /*47d0*/  HMMA.16816.F32 R4, R168.reuse, R172, R4 ;  /* 0x000000aca804723c */ /* 0x040ff00000001804 */
[C---:B------:R-:W-:Y:S08]  /*47e0*/  HMMA.16816.F32 R8, R168.reuse, R174, R8 ;  /* 0x000000aea808723c */ /* 0x040ff00000001808 */
[C---:B-1----:R-:W-:Y:S08]  /*47f0*/  HMMA.16816.F32 R12, R168.reuse, R136, R12 ;  /* 0x00000088a80c723c */ /* 0x042ff0000000180c */
[C---:B------:R-:W-:Y:S01]  /*4800*/  HMMA.16816.F32 R16, R168.reuse, R138, R16 ;  /* 0x0000008aa810723c */ /* 0x040fe20000001810 */
[----:B------:R-:W1:Y:S07]  /*4810*/  LDSM.16.M88.4 R136, [R192+0x4800] ;  /* 0x00480000c088783b */ /* 0x000e6e0000000200 */
[C---:B-----5:R-:W-:Y:S08]  /*4820*/  HMMA.16816.F32 R20, R168.reuse, R140, R20 ;  /* 0x0000008ca814723c */ /* 0x060ff00000001814 */
[C---:B------:R-:W-:Y:S01]  /*4830*/  HMMA.16816.F32 R24, R168.reuse, R142, R24 ;  /* 0x0000008ea818723c */ /* 0x040fe20000001818 */
[----:B------:R-:W2:Y:S07]  /*4840*/  LDSM.16.M88.4 R140, [R192+0x5000] ;  /* 0x00500000c08c783b */ /* 0x000eae0000000200 */
[C---:B---3--:R-:W-:Y:S08]  /*4850*/  HMMA.16816.F32 R28, R168.reuse, R144, R28 ;  /* 0x00000090a81c723c */ /* 0x048ff0000000181c */
[----:B------:R-:W-:Y:S08]  /*4860*/  HMMA.16816.F32 R32, R168, R146, R32 ;  /* 0x00000092a820723c */ /* 0x000ff00000001820 */
[C---:B------:R-:W-:Y:S08]  /*4870*/  HMMA.16816.F32 R4, R176.reuse, R180, R4 ;  /* 0x000000b4b004723c */ /* 0x040ff00000001804 */
[C---:B------:R-:W-:Y:S08]  /*4880*/  HMMA.16816.F32 R8, R176.reuse, R182, R8 ;  /* 0x000000b6b008723c */ /* 0x040ff00000001808 */
[C---:B-1----:R-:W-:Y:S08]  /*4890*/  HMMA.16816.F32 R12, R176.reuse, R136, R12 ;  /* 0x00000088b00c723c */ /* 0x042ff0000000180c */
[C---:B------:R-:W-:Y:S01]  /*48a0*/  HMMA.16816.F32 R16, R176.reuse, R138, R16 ;  /* 0x0000008ab010723c */ /* 0x040fe20000001810 */
[----:B------:R-:W1:Y:S01]  /*48b0*/  LDSM.16.M88.4 R136, [R192+0x5800] ;  /* 0x00580000c088783b */ /* 0x000e620000000200 */
[----:B------:R-:W-:Y:S04]  /*48c0*/  DEPBAR.LE SB0, 0x0 ;  /* 0x000080000000791a */ /* 0x000fe80000000000 */
[----:B------:R-:W-:Y:S02]  /*48d0*/  FMUL.FTZ R3, R4, c[0x0][0x2ec] ;  /* 0x0000bb0004037a20 */ /* 0x000fe40000410000 */
[C---:B--2---:R-:W-:Y:S02]  /*48e0*/  HMMA.16816.F32 R20, R176.reuse, R140, R20 ;  /* 0x0000008cb014723c */ /* 0x044fe40000001814 */
[----:B------:R2:W3:Y:S01]  /*48f0*/  MUFU.TANH R170, R3 ;  /* 0x0000000300aa7308 */ /* 0x0004e20000002400 */
[----:B------:R-:W-:Y:S02]  /*4900*/  BAR.SYNC.DEFER_BLOCKING 0x0 ;  /* 0x0000000000007b1d */ /* 0x000fe40000010000 */
[----:B------:R-:W-:Y:S02]  /*4910*/  FMUL.FTZ R2, R6, c[0x0][0x2ec] ;  /* 0x0000bb0006027a20 */ /* 0x000fe40000410000 */
[----:B------:R-:W-:Y:S01]  /*4920*/  FMUL.FTZ R252, R5, c[0x0][0x2ec] ;  /* 0x0000bb0005fc7a20 */ /* 0x000fe20000410000 */
[C---:B------:R-:W-:Y:S04]  /*4930*/  HMMA.16816.F32 R24, R176.reuse, R142, R24 ;  /* 0x0000008eb018723c */ /* 0x040fe80000001818 */
[----:B------:R4:W2:Y:S01]  /*4940*/  MUFU.TANH R169, R2 ;  /* 0x0000000200a97308 */ /* 0x0008a20000002400 */
[----:B------:R-:W-:Y:S02]  /*4950*/  FMUL.FTZ R251, R7, c[0x0][0x2ec] ;  /* 0x0000bb0007fb7a20 */ /* 0x000fe40000410000 */
[----:B------:R-:W-:Y:S02]  /*4960*/  FMUL.FTZ R250, R8, c[0x0][0x2ec] ;  /* 0x0000bb0008fa7a20 */ /* 0x000fe40000410000 */
[----:B------:R-:W-:Y:S03]  /*4970*/  FMUL.FTZ R248, R12, c[0x0][0x2ec] ;  /* 0x0000bb000cf87a20 */ /* 0x000fe60000410000 */
[----:B------:R-:W-:Y:S02]  /*4980*/  FMUL.FTZ R246, R13, c[0x0][0x2ec] ;  /* 0x0000bb000df67a20 */ /* 0x000fe40000410000 */
[----:B------:R-:W2:Y:S01]  /*4990*/  MUFU.TANH R252, R252 ;  /* 0x000000fc00fc7308 */ /* 0x000ea20000002400 */
[----:B------:R-:W-:Y:S02]  /*49a0*/  FMUL.FTZ R249, R14, c[0x0][0x2ec] ;  /* 0x0000bb000ef97a20 */ /* 0x000fe40000410000 */
[----:B------:R-:W-:Y:S02]  /*49b0*/  FMUL.FTZ R247, R15, c[0x0][0x2ec] ;  /* 0x0000bb000ff77a20 */ /* 0x000fe40000410000 */
[----:B------:R-:W-:Y:S02]  /*49c0*/  FMUL.FTZ R244, R16, c[0x0][0x2ec] ;  /* 0x0000bb0010f47a20 */ /* 0x000fe40000410000 */
[----:B------:R-:W-:Y:S02]  /*49d0*/  FMUL.FTZ R242, R17, c[0x0][0x2ec] ;  /* 0x0000bb0011f27a20 */ /* 0x000fe40000410000 */
[----:B------:R-:W-:Y:S01]  /*49e0*/  FMUL.FTZ R245, R18, c[0x0][0x2ec] ;  /* 0x0000bb0012f57a20 */ /* 0x000fe20000410000 */
[----:B------:R-:W2:Y:S01]  /*49f0*/  MUFU.TANH R251, R251 ;  /* 0x000000fb00fb7308 */ /* 0x000ea20000002400 */
[C---:B-1----:R-:W-:Y:S03]  /*4a00*/  HMMA.16816.F32 R28, R176.reuse, R136, R28 ;  /* 0x00000088b01c723c */ /* 0x042fe6000000181c */
[----:B------:R-:W-:Y:S02]  /*4a10*/  FMUL.FTZ R243, R19, c[0x0][0x2ec] ;  /* 0x0000bb0013f37a20 */ /* 0x000fe40000410000 */
[----:B------:R-:W-:Y:S02]  /*4a20*/  FMUL.FTZ R240, R20, c[0x0][0x2ec] ;  /* 0x0000bb0014f07a20 */ /* 0x000fe40000410000 */
[----:B------:R-:W-:Y:S01]  /*4a30*/  FMUL.FTZ R238, R21, c[0x0][0x2ec] ;  /* 0x0000bb0015ee7a20 */ /* 0x000fe20000410000 */
[----:B------:R-:W-:Y:S01]  /*4a40*/  HMMA.16816.F32 R32, R176, R138, R32 ;  /* 0x0000008ab020723c */ /* 0x000fe20000001820 */
[----:B------:R-:W1:Y:S03]  /*4a50*/  MUFU.TANH R250, R250 ;  /* 0x000000fa00fa7308 */ /* 0x000e660000002400 */
[----:B------:R-:W-:Y:S02]  /*4a60*/  FMUL.FTZ R241, R22, c[0x0][0x2ec] ;  /* 0x0000bb0016f17a20 */ /* 0x000fe40000410000 */
[----:B------:R-:W-:Y:S02]  /*4a70*/  FMUL.FTZ R239, R23, c[0x0][0x2ec] ;  /* 0x0000bb0017ef7a20 */ /* 0x000fe40000410000 */
[----:B------:R-:W-:Y:S03]  /*4a80*/  FMUL.FTZ R236, R24, c[0x0][0x2ec] ;  /* 0x0000bb0018ec7a20 */ /* 0x000fe60000410000 */
[----:B------:R-:W1:Y:S01]  /*4a90*/  MUFU.TANH R248, R248 ;  /* 0x000000f800f87308 */ /* 0x000e620000002400 */
[----:B------:R-:W-:Y:S02]  /*4aa0*/  FMUL.FTZ R234, R25, c[0x0][0x2ec] ;  /* 0x0000bb0019ea7a20 */ /* 0x000fe40000410000 */
[----:B------:R-:W-:Y:S02]  /*4ab0*/  FMUL.FTZ R237, R26, c[0x0][0x2ec] ;  /* 0x0000bb001aed7a20 */ /* 0x000fe40000410000 */
[----:B------:R-:W-:Y:S02]  /*4ac0*/  FMUL.FTZ R235, R27, c[0x0][0x2ec] ;  /* 0x0000bb001beb7a20 */ /* 0x000fe40000410000 */
[----:B------:R-:W-:Y:S02]  /*4ad0*/  FMUL.FTZ R230, R28, c[0x0][0x2ec] ;  /* 0x0000bb001ce67a20 */ /* 0x000fe40000410000 */
[----:B------:R-:W-:Y:S01]  /*4ae0*/  FMUL.FTZ R232, R29, c[0x0][0x2ec] ;  /* 0x0000bb001de87a20 */ /* 0x000fe20000410000 */
        /* <DEDUP_REMOVED lines=8> */
[----:B--2---:R-:W-:Y:S02]  /*4b70*/  FMUL.FTZ R3, R10, c[0x0][0x2ec] ;  /* 0x0000bb000a037a20 */ /* 0x004fe40000410000 */
[----:B----4-:R-:W-:Y:S02]  /*4b80*/  FMUL.FTZ R2, R11, c[0x0][0x2ec] ;  /* 0x0000bb000b027a20 */ /* 0x010fe40000410000 */
[----:B------:R-:W-:Y:S03]  /*4b90*/  FMUL.FTZ R35, R35, c[0x0][0x2ec] ;  /* 0x0000bb0023237a20 */ /* 0x000fe60000410000 */
[----:B------:R2:W4:Y:S10]  /*4ba0*/  MUFU.TANH R182, R132 ;  /* 0x0000008400b67308 */ /* 0x0005340000002400 */
[----:B------:R2:W1:Y:S10]  /*4bb0*/  MUFU.TANH R183, R3 ;  /* 0x0000000300b77308 */ /* 0x0004740000002400 */
[----:B------:R2:W1:Y:S10]  /*4bc0*/  MUFU.TANH R181, R2 ;  /* 0x0000000200b57308 */ /* 0x0004740000002400 */
[----:B------:R-:W1:Y:S10]  /*4bd0*/  MUFU.TANH R247, R247 ;  /* 0x000000f700f77308 */ /* 0x000e740000002400 */
        /* <DEDUP_REMOVED lines=19> */
[----:B------:R2:W1:Y:S02]  /*4d10*/  MUFU.TANH R133, R35 ;  /* 0x0000002300857308 */ /* 0x0004640000002400 */
[----:B-1234-:R-:W-:-:S05]  /*4d20*/  @P0 BRA `(.L_x_36) ;  /* 0xffffef2000000947 */ /* 0x01efca000383ffff */
.L_x_35:
        /* <DEDUP_REMOVED lines=39> */
[----:B-1----:R-:W-:Y:S02]  /*4fa0*/  FMNMX.FTZ R7, R133, R2, !PT ;  /* 0x0000000285077209 */ /* 0x002fe40007810000 */
[----:B------:R-:W-:Y:S01]  /*4fb0*/  IADD3 R215, R215, -0x1, RZ ;  /* 0xffffffffd7d77810 */ /* 0x000fe20007ffe0ff */
[----:B------:R-:W1:Y:S08]  /*4fc0*/  SHFL.BFLY PT, R6, R5, 0x2, 0x1f ;  /* 0x0c401f0005067f89 */ /* 0x000e7000000e0000 */
[----:B------:R-:W2:Y:S08]  /*4fd0*/  SHFL.BFLY PT, R2, R7, 0x2, 0x1f ;  /* 0x0c401f0007027f89 */ /* 0x000eb000000e0000 */
[----:B------:R-:W-:Y:S08]  /*4fe0*/  LDSM.16.MT88.4 R160, [R196+0x15800] ;  /* 0x01580000c4a0783b */ /* 0x000ff00000004200 */
[----:B------:R-:W-:Y:S01]  /*4ff0*/  LDSM.16.MT88.4 R164, [R200+0x17800] ;  /* 0x01780000c8a4783b */ /* 0x000fe20000004200 */
[----:B-1----:R-:W-:Y:S02]  /*5000*/  FMNMX.FTZ R9, R5, R6, !PT ;  /* 0x0000000605097209 */ /* 0x002fe40007810000 */
[----:B--2---:R-:W-:Y:S05]  /*5010*/  FMNMX.FTZ R4, R7, R2, !PT ;  /* 0x0000000207047209 */ /* 0x004fea0007810000 */
[----:B------:R-:W1:Y:S08]  /*5020*/  SHFL.BFLY PT, R132, R9, 0x1, 0x1f ;  /* 0x0c201f0009847f89 */ /* 0x000e7000000e0000 */
[----:B------:R-:W2:Y:S01]  /*5030*/  SHFL.BFLY PT, R3, R4, 0x1, 0x1f ;  /* 0x0c201f0004037f89 */ /* 0x000ea200000e0000 */
[----:B-1----:R-:W-:Y:S04]  /*5040*/  FMNMX.FTZ R132, R9, R132, !PT ;  /* 0x0000008409847209 */ /* 0x002fe80007810000 */
[C---:B------:R-:W-:Y:S01]  /*5050*/  FSETP.NEU.FTZ.AND P1, PT, R132.reuse, -INF , PT ;  /* 0xff8000008400780b */ /* 0x040fe20003f3d000 */
[C---:B------:R-:W-:Y:S02]  /*5060*/  FMUL.FTZ R145, R132.reuse, c[0x0][0x23c] ;  /* 0x00008f0084917a20 */ /* 0x040fe40000410000 */
[----:B------:R-:W-:Y:S01]  /*5070*/  FADD.FTZ R2, -R132, R135 ;  /* 0x0000008784027221 */ /* 0x000fe20000010100 */
[----:B--2---:R-:W-:Y:S02]  /*5080*/  FMNMX.FTZ R3, R4, R3, !PT ;  /* 0x0000000304037209 */ /* 0x004fe40007810000 */
[----:B------:R-:W-:Y:S01]  /*5090*/  FSEL R145, R145, RZ, P1 ;  /* 0x000000ff91917208 */ /* 0x000fe20000800000 */
[----:B------:R-:W-:Y:S01]  /*50a0*/  FMUL.FTZ R6, R2, c[0x0][0x23c] ;  /* 0x00008f0002067a20 */ /* 0x000fe20000410000 */
[C---:B------:R-:W-:Y:S01]  /*50b0*/  FSETP.NEU.FTZ.AND P1, PT, R3.reuse, -INF , PT ;  /* 0xff8000000300780b */ /* 0x040fe20003f3d000 */
[C---:B------:R-:W-:Y:S01]  /*50c0*/  FMUL.FTZ R144, R3.reuse, c[0x0][0x23c] ;  /* 0x00008f0003907a20 */ /* 0x040fe20000410000 */
[----:B------:R-:W-:Y:S01]  /*50d0*/  MOV R135, R132 ;  /* 0x0000008400877202 */ /* 0x000fe20000000f00 */
[----:B------:R-:W-:Y:S01]  /*50e0*/  FADD.FTZ R5, -R3, R0 ;  /* 0x0000000003057221 */ /* 0x000fe20000010100 */
[----:B------:R-:W1:Y:S01]  /*50f0*/  MUFU.EX2 R2, R6 ;  /* 0x0000000600027308 */ /* 0x000e620000000800 */
[--C-:B------:R-:W-:Y:S01]  /*5100*/  FFMA.FTZ R175, R170, c[0x0][0x23c], -R145.reuse ;  /* 0x00008f00aaaf7a23 */ /* 0x100fe20000010891 */
[----:B------:R-:W-:Y:S01]  /*5110*/  FSEL R144, R144, RZ, P1 ;  /* 0x000000ff90907208 */ /* 0x000fe20000800000 */
[--C-:B------:R-:W-:Y:S02]  /*5120*/  FFMA.FTZ R174, R252, c[0x0][0x23c], -R145.reuse ;  /* 0x00008f00fcae7a23 */ /* 0x100fe40000010891 */
[--C-:B------:R-:W-:Y:S02]  /*5130*/  FFMA.FTZ R173, R250, c[0x0][0x23c], -R145.reuse ;  /* 0x00008f00faad7a23 */ /* 0x100fe40000010891 */
[--C-:B------:R-:W-:Y:S02]  /*5140*/  FFMA.FTZ R171, R169, c[0x0][0x23c], -R144.reuse ;  /* 0x00008f00a9ab7a23 */ /* 0x100fe40000010890 */
[--C-:B------:R-:W-:Y:S01]  /*5150*/  FFMA.FTZ R170, R251, c[0x0][0x23c], -R144.reuse ;  /* 0x00008f00fbaa7a23 */ /* 0x100fe20000010890 */
[----:B------:R-:W-:Y:S01]  /*5160*/  MUFU.EX2 R175, R175 ;  /* 0x000000af00af7308 */ /* 0x000fe20000000800 */
[--C-:B------:R-:W-:Y:S02]  /*5170*/  FFMA.FTZ R172, R182, c[0x0][0x23c], -R145.reuse ;  /* 0x00008f00b6ac7a23 */ /* 0x100fe40000010891 */
[--C-:B------:R-:W-:Y:S02]  /*5180*/  FFMA.FTZ R169, R183, c[0x0][0x23c], -R144.reuse ;  /* 0x00008f00b7a97a23 */ /* 0x100fe40000010890 */
[--C-:B------:R-:W-:Y:S02]  /*5190*/  FFMA.FTZ R168, R181, c[0x0][0x23c], -R144.reuse ;  /* 0x00008f00b5a87a23 */ /* 0x100fe40000010890 */
[----:B------:R-:W-:Y:S02]  /*51a0*/  FMUL.FTZ R0, R5, c[0x0][0x23c] ;  /* 0x00008f0005007a20 */ /* 0x000fe40000410000 */
[--C-:B------:R-:W-:Y:S01]  /*51b0*/  FFMA.FTZ R176, R248, c[0x0][0x23c], -R145.reuse ;  /* 0x00008f00f8b07a23 */ /* 0x100fe20000010891 */
[----:B------:R-:W2:Y:S01]  /*51c0*/  MUFU.EX2 R174, R174 ;  /* 0x000000ae00ae7308 */ /* 0x000ea20000000800 */
[--C-:B------:R-:W-:Y:S02]  /*51d0*/  FFMA.FTZ R177, R246, c[0x0][0x23c], -R145.reuse ;  /* 0x00008f00f6b17a23 */ /* 0x100fe40000010891 */
[--C-:B------:R-:W-:Y:S02]  /*51e0*/  FFMA.FTZ R178, R249, c[0x0][0x23c], -R144.reuse ;  /* 0x00008f00f9b27a23 */ /* 0x100fe40000010890 */
[C---:B-1----:R-:W-:Y:S02]  /*51f0*/  FMUL.FTZ R4, R2.reuse, R128 ;  /* 0x0000008002047220 */ /* 0x042fe40000410000 */
[C---:B------:R-:W-:Y:S02]  /*5200*/  FMUL.FTZ R5, R2.reuse, R129 ;  /* 0x0000008102057220 */ /* 0x040fe40000410000 */
[C---:B------:R-:W-:Y:S01]  /*5210*/  FMUL.FTZ R8, R2.reuse, R124 ;  /* 0x0000007c02087220 */ /* 0x040fe20000410000 */
[----:B------:R-:W1:Y:S01]  /*5220*/  MUFU.EX2 R0, R0 ;  /* 0x0000000000007308 */ /* 0x000e620000000800 */
[C---:B------:R-:W-:Y:S02]  /*5230*/  FMUL.FTZ R9, R2.reuse, R125 ;  /* 0x0000007d02097220 */ /* 0x040fe40000410000 */
[C---:B------:R-:W-:Y:S02]  /*5240*/  FMUL.FTZ R16, R2.reuse, R116 ;  /* 0x0000007402107220 */ /* 0x040fe40000410000 */
[C---:B------:R-:W-:Y:S02]  /*5250*/  FMUL.FTZ R17, R2.reuse, R117 ;  /* 0x0000007502117220 */ /* 0x040fe40000410000 */
[C---:B------:R-:W-:Y:S02]  /*5260*/  FMUL.FTZ R24, R2.reuse, R108 ;  /* 0x0000006c02187220 */ /* 0x040fe40000410000 */
[C---:B------:R-:W-:Y:S01]  /*5270*/  FMUL.FTZ R25, R2.reuse, R109 ;  /* 0x0000006d02197220 */ /* 0x040fe20000410000 */
[----:B------:R-:W-:Y:S01]  /*5280*/  MUFU.EX2 R171, R171 ;  /* 0x000000ab00ab7308 */ /* 0x000fe20000000800 */
[C---:B------:R-:W-:Y:S02]  /*5290*/  FMUL.FTZ R32, R2.reuse, R100 ;  /* 0x0000006402207220 */ /* 0x040fe40000410000 */
[----:B------:R-:W-:Y:S01]  /*52a0*/  FMUL.FTZ R33, R2, R101 ;  /* 0x0000006502217220 */ /* 0x000fe20000410000 */
[----:B--2---:R-:W-:Y:S01]  /*52b0*/  F2FP.PACK_AB R128, R174, R175 ;  /* 0x000000afae80723e */ /* 0x004fe200000000ff */
[C---:B------:R-:W-:Y:S02]  /*52c0*/  FMUL.FTZ R36, R2.reuse, R36 ;  /* 0x0000002402247220 */ /* 0x040fe40000410000 */
[C---:B------:R-:W-:Y:S02]  /*52d0*/  FMUL.FTZ R37, R2.reuse, R37 ;  /* 0x0000002502257220 */ /* 0x040fe40000410000 */
[C---:B------:R-:W-:Y:S01]  /*52e0*/  FMUL.FTZ R40, R2.reuse, R40 ;  /* 0x0000002802287220 */ /* 0x040fe20000410000 */
[----:B------:R-:W2:Y:S01]  /*52f0*/  MUFU.EX2 R170, R170 ;  /* 0x000000aa00aa7308 */ /* 0x000ea20000000800 */
[C---:B------:R-:W-:Y:S02]  /*5300*/  FMUL.FTZ R41, R2.reuse, R41 ;  /* 0x0000002902297220 */ /* 0x040fe40000410000 */
[----:B------:R-:W-:Y:S02]  /*5310*/  FMUL.FTZ R44, R2, R44 ;  /* 0x0000002c022c7220 */ /* 0x000fe40000410000 */
[C---:B-1----:R-:W-:Y:S02]  /*5320*/  FMUL.FTZ R6, R0.reuse, R130 ;  /* 0x0000008200067220 */ /* 0x042fe40000410000 */
[C---:B------:R-:W-:Y:S02]  /*5330*/  FMUL.FTZ R7, R0.reuse, R131 ;  /* 0x0000008300077220 */ /* 0x040fe40000410000 */
[C---:B------:R-:W-:Y:S01]  /*5340*/  FMUL.FTZ R10, R0.reuse, R126 ;  /* 0x0000007e000a7220 */ /* 0x040fe20000410000 */
[----:B------:R-:W-:Y:S01]  /*5350*/  MUFU.EX2 R173, R173 ;  /* 0x000000ad00ad7308 */ /* 0x000fe20000000800 */
[C---:B------:R-:W-:Y:S02]  /*5360*/  FMUL.FTZ R11, R0.reuse, R127 ;  /* 0x0000007f000b7220 */ /* 0x040fe40000410000 */
[C---:B------:R-:W-:Y:S01]  /*5370*/  FMUL.FTZ R18, R0.reuse, R118 ;  /* 0x0000007600127220 */ /* 0x040fe20000410000 */
[----:B------:R-:W-:Y:S01]  /*5380*/  LDSM.16.MT88.4 R124, [R200+0x14800] ;  /* 0x01480000c87c783b */ /* 0x000fe20000004200 */
[C---:B------:R-:W-:Y:S02]  /*5390*/  FMUL.FTZ R19, R0.reuse, R119 ;  /* 0x0000007700137220 */ /* 0x040fe40000410000 */
[C---:B------:R-:W-:Y:S02]  /*53a0*/  FMUL.FTZ R26, R0.reuse, R110 ;  /* 0x0000006e001a7220 */ /* 0x040fe40000410000 */
[C---:B------:R-:W-:Y:S01]  /*53b0*/  FMUL.FTZ R27, R0.reuse, R111 ;  /* 0x0000006f001b7220 */ /* 0x040fe20000410000 */
[----:B------:R-:W1:Y:S01]  /*53c0*/  MUFU.EX2 R172, R172 ;  /* 0x000000ac00ac7308 */ /* 0x000e620000000800 */
[C---:B------:R-:W-:Y:S01]  /*53d0*/  FMUL.FTZ R34, R0.reuse, R102 ;  /* 0x0000006600227220 */ /* 0x040fe20000410000 */
[----:B------:R-:W-:Y:S01]  /*53e0*/  LDSM.16.MT88.4 R108, [R196+0x14000] ;  /* 0x01400000c46c783b */ /* 0x000fe20000004200 */
[----:B------:R-:W-:Y:S01]  /*53f0*/  FMUL.FTZ R35, R0, R103 ;  /* 0x0000006700237220 */ /* 0x000fe20000410000 */
[----:B--2---:R-:W-:Y:S01]  /*5400*/  F2FP.PACK_AB R129, R170, R171 ;  /* 0x000000abaa81723e */ /* 0x004fe200000000ff */
[C---:B------:R-:W-:Y:S02]  /*5410*/  FMUL.FTZ R38, R0.reuse, R38 ;  /* 0x0000002600267220 */ /* 0x040fe40000410000 */
[C---:B------:R-:W-:Y:S02]  /*5420*/  FMUL.FTZ R39, R0.reuse, R39 ;  /* 0x0000002700277220 */ /* 0x040fe40000410000 */
[C---:B------:R-:W-:Y:S01]  /*5430*/  FMUL.FTZ R42, R0.reuse, R42 ;  /* 0x0000002a002a7220 */ /* 0x040fe20000410000 */
[----:B------:R-:W-:Y:S01]  /*5440*/  MUFU.EX2 R169, R169 ;  /* 0x000000a900a97308 */ /* 0x000fe20000000800 */
[----:B------:R-:W-:Y:S01]  /*5450*/  LDSM.16.MT88.4 R100, [R197+0x14000] ;  /* 0x01400000c564783b */ /* 0x000fe20000004200 */
[----:B------:R-:W-:Y:S02]  /*5460*/  FMUL.FTZ R43, R0, R43 ;  /* 0x0000002b002b7220 */ /* 0x000fe40000410000 */
[----:B------:R-:W-:Y:S02]  /*5470*/  FMUL.FTZ R45, R2, R45 ;  /* 0x0000002d022d7220 */ /* 0x000fe40000410000 */
[C---:B------:R-:W-:Y:S02]  /*5480*/  FMUL.FTZ R46, R0.reuse, R46 ;  /* 0x0000002e002e7220 */ /* 0x040fe40000410000 */
[----:B------:R-:W-:Y:S01]  /*5490*/  FMUL.FTZ R47, R0, R47 ;  /* 0x0000002f002f7220 */ /* 0x000fe20000410000 */
[----:B------:R-:W-:Y:S01]  /*54a0*/  LDSM.16.MT88.4 R116, [R198+0x12800] ;  /* 0x01280000c674783b */ /* 0x000fe20000004200 */
[----:B------:R-:W2:Y:S01]  /*54b0*/  MUFU.EX2 R168, R168 ;  /* 0x000000a800a87308 */ /* 0x000ea20000000800 */
[C---:B------:R-:W-:Y:S02]  /*54c0*/  FMUL.FTZ R48, R2.reuse, R48 ;  /* 0x0000003002307220 */ /* 0x040fe40000410000 */
[----:B------:R-:W-:Y:S01]  /*54d0*/  FMUL.FTZ R49, R2, R49 ;  /* 0x0000003102317220 */ /* 0x000fe20000410000 */
[----:B-1----:R-:W-:Y:S01]  /*54e0*/  F2FP.PACK_AB R130, R172, R173 ;  /* 0x000000adac82723e */ /* 0x002fe200000000ff */
        /* <DEDUP_REMOVED lines=9> */
[----:B------:R-:W1:Y:S01]  /*5580*/  MUFU.EX2 R177, R177 ;  /* 0x000000b100b17308 */ /* 0x000e620000000800 */
[C---:B------:R-:W-:Y:S02]  /*5590*/  FMUL.FTZ R58, R0.reuse, R58 ;  /* 0x0000003a003a7220 */ /* 0x040fe40000410000 */
[----:B------:R-:W-:Y:S01]  /*55a0*/  FMUL.FTZ R59, R0, R59 ;  /* 0x0000003b003b7220 */ /* 0x000fe20000410000 */
[----:B--2---:R-:W-:Y:S01]  /*55b0*/  F2FP.PACK_AB R131, R168, R169 ;  /* 0x000000a9a883723e */ /* 0x004fe200000000ff */
[C---:B------:R-:W-:Y:S02]  /*55c0*/  FMUL.FTZ R60, R2.reuse, R60 ;  /* 0x0000003c023c7220 */ /* 0x040fe40000410000 */
[----:B------:R-:W-:Y:S02]  /*55d0*/  FMUL.FTZ R61, R2, R61 ;  /* 0x0000003d023d7220 */ /* 0x000fe40000410000 */
[C---:B------:R-:W-:Y:S01]  /*55e0*/  FMUL.FTZ R62, R0.reuse, R62 ;  /* 0x0000003e003e7220 */ /* 0x040fe20000410000 */
[----:B------:R-:W-:Y:S01]  /*55f0*/  MUFU.EX2 R178, R178 ;  /* 0x000000b200b27308 */ /* 0x000fe20000000800 */
[C---:B------:R-:W-:Y:S05]  /*5600*/  HMMA.16816.F32 R4, R128.reuse, R12, R4 ;  /* 0x0000000c8004723c */ /* 0x040fea0000001804 */
[----:B------:R-:W-:Y:S02]  /*5610*/  FMUL.FTZ R63, R0, R63 ;  /* 0x0000003f003f7220 */ /* 0x000fe40000410000 */
[C---:B------:R-:W-:Y:S01]  /*5620*/  FMUL.FTZ R12, R2.reuse, R120 ;  /* 0x00000078020c7220 */ /* 0x040fe20000410000 */
[C---:B------:R-:W-:Y:S04]  /*5630*/  HMMA.16816.F32 R8, R128.reuse, R14, R8 ;  /* 0x0000000e8008723c */ /* 0x040fe80000001808 */
[C---:B------:R-:W-:Y:S02]  /*5640*/  FMUL.FTZ R13, R2.reuse, R121 ;  /* 0x00000079020d7220 */ /* 0x040fe40000410000 */
[----:B------:R-:W-:Y:S02]  /*5650*/  FMUL.FTZ R64, R2, R64 ;  /* 0x0000004002407220 */ /* 0x000fe40000410000 */
[C---:B------:R-:W-:Y:S04]  /*5660*/  FMUL.FTZ R14, R0.reuse, R122 ;  /* 0x0000007a000e7220 */ /* 0x040fe80000410000 */
[----:B------:R-:W-:Y:S02]  /*5670*/  FMUL.FTZ R15, R0, R123 ;  /* 0x0000007b000f7220 */ /* 0x000fe40000410000 */
[----:B------:R-:W2:Y:S01]  /*5680*/  LDSM.16.MT88.4 R120, [R196+0x12000] ;  /* 0x01200000c478783b */ /* 0x000ea20000004200 */
[----:B------:R-:W-:Y:S02]  /*5690*/  FMUL.FTZ R65, R2, R65 ;  /* 0x0000004102417220 */ /* 0x000fe40000410000 */
[C---:B------:R-:W-:Y:S02]  /*56a0*/  FMUL.FTZ R66, R0.reuse, R66 ;  /* 0x0000004200427220 */ /* 0x040fe40000410000 */
[C---:B------:R-:W-:Y:S03]  /*56b0*/  HMMA.16816.F32 R12, R128.reuse, R20, R12 ;  /* 0x00000014800c723c */ /* 0x040fe6000000180c */
[----:B------:R-:W-:Y:S02]  /*56c0*/  FMUL.FTZ R67, R0, R67 ;  /* 0x0000004300437220 */ /* 0x000fe40000410000 */
[C---:B------:R-:W-:Y:S02]  /*56d0*/  FMUL.FTZ R68, R2.reuse, R68 ;  /* 0x0000004402447220 */ /* 0x040fe40000410000 */
[C---:B------:R-:W-:Y:S01]  /*56e0*/  FMUL.FTZ R20, R2.reuse, R112 ;  /* 0x0000007002147220 */ /* 0x040fe20000410000 */
[C---:B------:R-:W-:Y:S04]  /*56f0*/  HMMA.16816.F32 R16, R128.reuse, R22, R16 ;  /* 0x000000168010723c */ /* 0x040fe80000001810 */
[C---:B------:R-:W-:Y:S02]  /*5700*/  FMUL.FTZ R21, R2.reuse, R113 ;  /* 0x0000007102157220 */ /* 0x040fe40000410000 */
[----:B------:R-:W-:Y:S02]  /*5710*/  FMUL.FTZ R69, R2, R69 ;  /* 0x0000004502457220 */ /* 0x000fe40000410000 */
[C---:B------:R-:W-:Y:S04]  /*5720*/  FMUL.FTZ R22, R0.reuse, R114 ;  /* 0x0000007200167220 */ /* 0x040fe80000410000 */
[C---:B------:R-:W-:Y:S02]  /*5730*/  FMUL.FTZ R23, R0.reuse, R115 ;  /* 0x0000007300177220 */ /* 0x040fe40000410000 */
[----:B------:R-:W3:Y:S01]  /*5740*/  LDSM.16.MT88.4 R112, [R200+0x14000] ;  /* 0x01400000c870783b */ /* 0x000ee20000004200 */
[C---:B------:R-:W-:Y:S02]  /*5750*/  FMUL.FTZ R70, R0.reuse, R70 ;  /* 0x0000004600467220 */ /* 0x040fe40000410000 */
[----:B------:R-:W-:Y:S02]  /*5760*/  FMUL.FTZ R71, R0, R71 ;  /* 0x0000004700477220 */ /* 0x000fe40000410000 */
[C---:B------:R-:W-:Y:S03]  /*5770*/  HMMA.16816.F32 R20, R128.reuse, R28, R20 ;  /* 0x0000001c8014723c */ /* 0x040fe60000001814 */
[C---:B------:R-:W-:Y:S02]  /*5780*/  FMUL.FTZ R72, R2.reuse, R72 ;  /* 0x0000004802487220 */ /* 0x040fe40000410000 */
[C---:B------:R-:W-:Y:S02]  /*5790*/  FMUL.FTZ R73, R2.reuse, R73 ;  /* 0x0000004902497220 */ /* 0x040fe40000410000 */
[C---:B------:R-:W-:Y:S01]  /*57a0*/  FMUL.FTZ R28, R2.reuse, R104 ;  /* 0x00000068021c7220 */ /* 0x040fe20000410000 */
[C---:B------:R-:W-:Y:S04]  /*57b0*/  HMMA.16816.F32 R24, R128.reuse, R30, R24 ;  /* 0x0000001e8018723c */ /* 0x040fe80000001818 */
[----:B------:R-:W-:Y:S02]  /*57c0*/  FMUL.FTZ R29, R2, R105 ;  /* 0x00000069021d7220 */ /* 0x000fe40000410000 */
[C---:B------:R-:W-:Y:S02]  /*57d0*/  FMUL.FTZ R74, R0.reuse, R74 ;  /* 0x0000004a004a7220 */ /* 0x040fe40000410000 */
[C---:B------:R-:W-:Y:S04]  /*57e0*/  FMUL.FTZ R30, R0.reuse, R106 ;  /* 0x0000006a001e7220 */ /* 0x040fe80000410000 */
[C---:B------:R-:W-:Y:S02]  /*57f0*/  FMUL.FTZ R31, R0.reuse, R107 ;  /* 0x0000006b001f7220 */ /* 0x040fe40000410000 */
[----:B------:R-:W4:Y:S01]  /*5800*/  LDSM.16.MT88.4 R104, [R198+0x14000] ;  /* 0x01400000c668783b */ /* 0x000f220000004200 */
[----:B------:R-:W-:Y:S02]  /*5810*/  FMUL.FTZ R75, R0, R75 ;  /* 0x0000004b004b7220 */ /* 0x000fe40000410000 */
[C---:B------:R-:W-:Y:S02]  /*5820*/  FMUL.FTZ R76, R2.reuse, R76 ;  /* 0x0000004c024c7220 */ /* 0x040fe40000410000 */
[C---:B--2---:R-:W-:Y:S03]  /*5830*/  HMMA.16816.F32 R28, R128.reuse, R120, R28 ;  /* 0x00000078801c723c */ /* 0x044fe6000000181c */
[----:B------:R-:W-:Y:S02]  /*5840*/  FMUL.FTZ R77, R2, R77 ;  /* 0x0000004d024d7220 */ /* 0x000fe40000410000 */
[C---:B------:R-:W-:Y:S02]  /*5850*/  FMUL.FTZ R78, R0.reuse, R78 ;  /* 0x0000004e004e7220 */ /* 0x040fe40000410000 */
[----:B------:R-:W-:Y:S01]  /*5860*/  FMUL.FTZ R79, R0, R79 ;  /* 0x0000004f004f7220 */ /* 0x000fe20000410000 */
[C---:B------:R-:W-:Y:S01]  /*5870*/  HMMA.16816.F32 R32, R128.reuse, R122, R32 ;  /* 0x0000007a8020723c */ /* 0x040fe20000001820 */
[----:B------:R-:W-:Y:S03]  /*5880*/  LDSM.16.MT88.4 R120, [R196+0x12800] ;  /* 0x01280000c478783b */ /* 0x000fe60000004200 */
[C---:B------:R-:W-:Y:S02]  /*5890*/  FMUL.FTZ R80, R2.reuse, R80 ;  /* 0x0000005002507220 */ /* 0x040fe40000410000 */
[----:B------:R-:W-:Y:S02]  /*58a0*/  FMUL.FTZ R81, R2, R81 ;  /* 0x0000005102517220 */ /* 0x000fe40000410000 */
[C---:B---3--:R-:W-:Y:S04]  /*58b0*/  HMMA.16816.F32 R36, R128.reuse, R112, R36 ;  /* 0x000000708024723c */ /* 0x048fe80000001824 */
[C---:B------:R-:W-:Y:S02]  /*58c0*/  FMUL.FTZ R82, R0.reuse, R82 ;  /* 0x0000005200527220 */ /* 0x040fe40000410000 */
[----:B------:R-:W-:Y:S02]  /*58d0*/  FMUL.FTZ R83, R0, R83 ;  /* 0x0000005300537220 */ /* 0x000fe40000410000 */
[C---:B------:R-:W-:Y:S01]  /*58e0*/  HMMA.16816.F32 R40, R128.reuse, R114, R40 ;  /* 0x000000728028723c */ /* 0x040fe20000001828 */
[----:B------:R-:W-:Y:S03]  /*58f0*/  LDSM.16.MT88.4 R112, [R200+0x12800] ;  /* 0x01280000c870783b */ /* 0x000fe60000004200 */
[C---:B------:R-:W-:Y:S02]  /*5900*/  FMUL.FTZ R84, R2.reuse, R84 ;  /* 0x0000005402547220 */ /* 0x040fe40000410000 */
[----:B------:R-:W-:Y:S02]  /*5910*/  FMUL.FTZ R85, R2, R85 ;  /* 0x0000005502557220 */ /* 0x000fe40000410000 */
[C---:B------:R-:W-:Y:S01]  /*5920*/  FMUL.FTZ R86, R0.reuse, R86 ;  /* 0x0000005600567220 */ /* 0x040fe20000410000 */
[C---:B----4-:R-:W-:Y:S03]  /*5930*/  HMMA.16816.F32 R44, R128.reuse, R104, R44 ;  /* 0x00000068802c723c */ /* 0x050fe6000000182c */
[----:B------:R-:W-:Y:S02]  /*5940*/  FMUL.FTZ R87, R0, R87 ;  /* 0x0000005700577220 */ /* 0x000fe40000410000 */
[--C-:B------:R-:W-:Y:S02]  /*5950*/  FFMA.FTZ R179, R247, c[0x0][0x23c], -R144.reuse ;  /* 0x00008f00f7b37a23 */ /* 0x100fe40000010890 */
[--C-:B------:R-:W-:Y:S01]  /*5960*/  FFMA.FTZ R181, R244, c[0x0][0x23c], -R145.reuse ;  /* 0x00008f00f4b57a23 */ /* 0x100fe20000010891 */
[C---:B------:R-:W-:Y:S01]  /*5970*/  HMMA.16816.F32 R48, R128.reuse, R106, R48 ;  /* 0x0000006a8030723c */ /* 0x040fe20000001830 */
[----:B------:R-:W2:Y:S02]  /*5980*/  LDSM.16.MT88.4 R104, [R200+0x16000] ;  /* 0x01600000c868783b */ /* 0x000ea40000004200 */
[----:B------:R-:W3:Y:S01]  /*5990*/  MUFU.EX2 R179, R179 ;  /* 0x000000b300b37308 */ /* 0x000ee20000000800 */
[--C-:B------:R-:W-:Y:S02]  /*59a0*/  FFMA.FTZ R180, R242, c[0x0][0x23c], -R145.reuse ;  /* 0x00008f00f2b47a23 */ /* 0x100fe40000010891 */
[--C-:B------:R-:W-:Y:S02]  /*59b0*/  FFMA.FTZ R182, R245, c[0x0][0x23c], -R144.reuse ;  /* 0x00008f00f5b67a23 */ /* 0x100fe40000010890 */
[C---:B------:R-:W-:Y:S04]  /*59c0*/  HMMA.16816.F32 R52, R128.reuse, R100, R52 ;  /* 0x000000648034723c */ /* 0x040fe80000001834 */
[--C-:B------:R-:W-:Y:S01]  /*59d0*/  FFMA.FTZ R183, R243, c[0x0][0x23c], -R144.reuse ;  /* 0x00008f00f3b77a23 */ /* 0x100fe20000010890 */
[----:B------:R-:W-:Y:S01]  /*59e0*/  MUFU.EX2 R181, R181 ;  /* 0x000000b500b57308 */ /* 0x000fe20000000800 */
[C---:B------:R-:W-:Y:S02]  /*59f0*/  FMUL.FTZ R88, R2.reuse, R88 ;  /* 0x0000005802587220 */ /* 0x040fe40000410000 */
[C---:B------:R-:W-:Y:S01]  /*5a00*/  HMMA.16816.F32 R56, R128.reuse, R102, R56 ;  /* 0x000000668038723c */ /* 0x040fe20000001838 */
[----:B------:R-:W4:Y:S03]  /*5a10*/  LDSM.16.MT88.4 R100, [R198+0x16000] ;  /* 0x01600000c664783b */ /* 0x000f260000004200 */
[----:B------:R-:W-:Y:S02]  /*5a20*/  FMUL.FTZ R89, R2, R89 ;  /* 0x0000005902597220 */ /* 0x000fe40000410000 */
[C---:B------:R-:W-:Y:S01]  /*5a30*/  FMUL.FTZ R90, R0.reuse, R90 ;  /* 0x0000005a005a7220 */ /* 0x040fe20000410000 */
[----:B------:R-:W5:Y:S01]  /*5a40*/  MUFU.EX2 R180, R180 ;  /* 0x000000b400b47308 */ /* 0x000f620000000800 */
[C---:B------:R-:W-:Y:S04]  /*5a50*/  HMMA.16816.F32 R60, R128.reuse, R108, R60 ;  /* 0x0000006c803c723c */ /* 0x040fe8000000183c */
[----:B------:R-:W-:Y:S02]  /*5a60*/  FMUL.FTZ R91, R0, R91 ;  /* 0x0000005b005b7220 */ /* 0x000fe40000410000 */
[C---:B------:R-:W-:Y:S02]  /*5a70*/  FMUL.FTZ R92, R2.reuse, R92 ;  /* 0x0000005c025c7220 */ /* 0x040fe40000410000 */
[C---:B------:R-:W-:Y:S01]  /*5a80*/  HMMA.16816.F32 R64, R128.reuse, R110, R64 ;  /* 0x0000006e8040723c */ /* 0x040fe20000001840 */
[----:B------:R-:W5:Y:S01]  /*5a90*/  LDSM.16.MT88.4 R108, [R197+0x16000] ;  /* 0x01600000c56c783b */ /* 0x000f620000004200 */
[----:B------:R-:W-:Y:S02]  /*5aa0*/  MUFU.EX2 R182, R182 ;  /* 0x000000b600b67308 */ /* 0x000fe40000000800 */
[----:B------:R-:W-:Y:S02]  /*5ab0*/  FMUL.FTZ R93, R2, R93 ;  /* 0x0000005d025d7220 */ /* 0x000fe40000410000 */
[C---:B------:R-:W-:Y:S02]  /*5ac0*/  FMUL.FTZ R94, R0.reuse, R94 ;  /* 0x0000005e005e7220 */ /* 0x040fe40000410000 */
[----:B------:R-:W-:Y:S01]  /*5ad0*/  FMUL.FTZ R95, R0, R95 ;  /* 0x0000005f005f7220 */ /* 0x000fe20000410000 */
[C---:B--2---:R-:W-:Y:S03]  /*5ae0*/  HMMA.16816.F32 R68, R128.reuse, R104, R68 ;  /* 0x000000688044723c */ /* 0x044fe60000001844 */
[C---:B------:R-:W-:Y:S01]  /*5af0*/  FMUL.FTZ R96, R2.reuse, R96 ;  /* 0x0000006002607220 */ /* 0x040fe20000410000 */
[----:B------:R-:W2:Y:S01]  /*5b00*/  MUFU.EX2 R183, R183 ;  /* 0x000000b700b77308 */ /* 0x000ea20000000800 */
[----:B------:R-:W-:Y:S02]  /*5b10*/  FMUL.FTZ R97, R2, R97 ;  /* 0x0000006102617220 */ /* 0x000fe40000410000 */
[C---:B------:R-:W-:Y:S01]  /*5b20*/  FMUL.FTZ R98, R0.reuse, R98 ;  /* 0x0000006200627220 */ /* 0x040fe20000410000 */
[C---:B------:R-:W-:Y:S01]  /*5b30*/  HMMA.16816.F32 R72, R128.reuse, R106, R72 ;  /* 0x0000006a8048723c */ /* 0x040fe20000001848 */
[----:B------:R-:W2:Y:S03]  /*5b40*/  LDSM.16.MT88.4 R104, [R196+0x16000] ;  /* 0x01600000c468783b */ /* 0x000ea60000004200 */
[----:B------:R-:W-:Y:S02]  /*5b50*/  FMUL.FTZ R99, R0, R99 ;  /* 0x0000006300637220 */ /* 0x000fe40000410000 */
[--C-:B------:R-:W-:Y:S02]  /*5b60*/  FFMA.FTZ R240, R240, c[0x0][0x23c], -R145.reuse ;  /* 0x00008f00f0f07a23 */ /* 0x100fe40000010891 */
[C---:B----4-:R-:W-:Y:S04]  /*5b70*/  HMMA.16816.F32 R76, R128.reuse, R100, R76 ;  /* 0x00000064804c723c */ /* 0x050fe8000000184c */
[--C-:B------:R-:W-:Y:S01]  /*5b80*/  FFMA.FTZ R243, R238, c[0x0][0x23c], -R145.reuse ;  /* 0x00008f00eef37a23 */ /* 0x100fe20000010891 */
[----:B------:R-:W-:Y:S01]  /*5b90*/  MUFU.EX2 R240, R240 ;  /* 0x000000f000f07308 */ /* 0x000fe20000000800 */
[--C-:B------:R-:W-:Y:S01]  /*5ba0*/  FFMA.FTZ R238, R241, c[0x0][0x23c], -R144.reuse ;  /* 0x00008f00f1ee7a23 */ /* 0x100fe20000010890 */
[----:B-1----:R-:W-:Y:S01]  /*5bb0*/  F2FP.PACK_AB R100, R177, R176 ;  /* 0x000000b0b164723e */ /* 0x002fe200000000ff */
[C---:B------:R-:W-:Y:S04]  /*5bc0*/  HMMA.16816.F32 R80, R128.reuse, R102, R80 ;  /* 0x000000668050723c */ /* 0x040fe80000001850 */
[----:B---3--:R-:W-:Y:S01]  /*5bd0*/  F2FP.PACK_AB R101, R179, R178 ;  /* 0x000000b2b365723e */ /* 0x008fe200000000ff */
[--C-:B------:R-:W-:Y:S02]  /*5be0*/  FFMA.FTZ R239, R239, c[0x0][0x23c], -R144.reuse ;  /* 0x00008f00efef7a23 */ /* 0x100fe40000010890 */
[----:B-----5:R-:W-:Y:S01]  /*5bf0*/  F2FP.PACK_AB R102, R180, R181 ;  /* 0x000000b5b466723e */ /* 0x020fe200000000ff */
[C---:B------:R-:W-:Y:S01]  /*5c00*/  HMMA.16816.F32 R84, R128.reuse, R108, R84 ;  /* 0x0000006c8054723c */ /* 0x040fe20000001854 */
[----:B------:R-:W1:Y:S03]  /*5c10*/  MUFU.EX2 R243, R243 ;  /* 0x000000f300f37308 */ /* 0x000e660000000800 */
[----:B--2---:R-:W-:Y:S01]  /*5c20*/  F2FP.PACK_AB R103, R183, R182 ;  /* 0x000000b6b767723e */ /* 0x004fe200000000ff */
[--C-:B------:R-:W-:Y:S02]  /*5c30*/  FFMA.FTZ R236, R236, c[0x0][0x23c], -R145.reuse ;  /* 0x00008f00ecec7a23 */ /* 0x100fe40000010891 */
[--C-:B------:R-:W-:Y:S01]  /*5c40*/  FFMA.FTZ R241, R234, c[0x0][0x23c], -R145.reuse ;  /* 0x00008f00eaf17a23 */ /* 0x100fe20000010891 */
[C---:B------:R-:W-:Y:S01]  /*5c50*/  HMMA.16816.F32 R88, R128.reuse, R110, R88 ;  /* 0x0000006e8058723c */ /* 0x040fe20000001858 */
[----:B------:R-:W2:Y:S02]  /*5c60*/  LDSM.16.MT88.4 R108, [R197+0x12800] ;  /* 0x01280000c56c783b */ /* 0x000ea40000004200 */
[----:B------:R-:W-:Y:S01]  /*5c70*/  MUFU.EX2 R238, R238 ;  /* 0x000000ee00ee7308 */ /* 0x000fe20000000800 */
[--C-:B------:R-:W-:Y:S02]  /*5c80*/  FFMA.FTZ R234, R237, c[0x0][0x23c], -R144.reuse ;  /* 0x00008f00edea7a23 */ /* 0x100fe40000010890 */
[--C-:B------:R-:W-:Y:S02]  /*5c90*/  FFMA.FTZ R235, R235, c[0x0][0x23c], -R144.reuse ;  /* 0x00008f00ebeb7a23 */ /* 0x100fe40000010890 */
[--C-:B------:R-:W-:Y:S01]  /*5ca0*/  FFMA.FTZ R230, R230, c[0x0][0x23c], -R145.reuse ;  /* 0x00008f00e6e67a23 */ /* 0x100fe20000010891 */
[C---:B------:R-:W-:Y:S03]  /*5cb0*/  HMMA.16816.F32 R92, R128.reuse, R104, R92 ;  /* 0x00000068805c723c */ /* 0x040fe6000000185c */
[--C-:B------:R-:W-:Y:S01]  /*5cc0*/  FFMA.FTZ R237, R232, c[0x0][0x23c], -R145.reuse ;  /* 0x00008f00e8ed7a23 */ /* 0x100fe20000010891 */
[----:B------:R-:W3:Y:S01]  /*5cd0*/  MUFU.EX2 R239, R239 ;  /* 0x000000ef00ef7308 */ /* 0x000ee20000000800 */
[--C-:B------:R-:W-:Y:S02]  /*5ce0*/  FFMA.FTZ R232, R233, c[0x0][0x23c], -R144.reuse ;  /* 0x00008f00e9e87a23 */ /* 0x100fe40000010890 */
[--C-:B------:R-:W-:Y:S01]  /*5cf0*/  FFMA.FTZ R231, R231, c[0x0][0x23c], -R144.reuse ;  /* 0x00008f00e7e77a23 */ /* 0x100fe20000010890 */
[----:B------:R-:W-:Y:S01]  /*5d00*/  HMMA.16816.F32 R96, R128, R106, R96 ;  /* 0x0000006a8060723c */ /* 0x000fe20000001860 */
[----:B------:R-:W4:Y:S03]  /*5d10*/  LDSM.16.MT88.4 R104, [R196+0x14800] ;  /* 0x01480000c468783b */ /* 0x000f260000004200 */
[--C-:B------:R-:W-:Y:S02]  /*5d20*/  FFMA.FTZ R228, R228, c[0x0][0x23c], -R145.reuse ;  /* 0x00008f00e4e47a23 */ /* 0x100fe40000010891 */
[----:B------:R-:W-:Y:S01]  /*5d30*/  FFMA.FTZ R145, R226, c[0x0][0x23c], -R145 ;  /* 0x00008f00e2917a23 */ /* 0x000fe20000010891 */
[----:B------:R-:W-:Y:S01]  /*5d40*/  MUFU.EX2 R236, R236 ;  /* 0x000000ec00ec7308 */ /* 0x000fe20000000800 */
[C---:B------:R-:W-:Y:S01]  /*5d50*/  HMMA.16816.F32 R4, R100.reuse, R112, R4 ;  /* 0x000000706404723c */ /* 0x040fe20000001804 */
[----:B------:R-:W-:Y:S04]  /*5d60*/  LDSM.16.MT88.4 R128, [R198+0x15000] ;  /* 0x01500000c680783b */ /* 0x000fe80000004200 */
[--C-:B------:R-:W-:Y:S02]  /*5d70*/  FFMA.FTZ R134, R134, c[0x0][0x23c], -R144.reuse ;  /* 0x00008f0086867a23 */ /* 0x100fe40000010890 */
[----:B------:R-:W-:Y:S01]  /*5d80*/  FFMA.FTZ R144, R133, c[0x0][0x23c], -R144 ;  /* 0x00008f0085907a23 */ /* 0x000fe20000010890 */
[C---:B------:R-:W-:Y:S01]  /*5d90*/  HMMA.16816.F32 R8, R100.reuse, R114, R8 ;  /* 0x000000726408723c */ /* 0x040fe20000001808 */
[----:B------:R-:W-:Y:S01]  /*5da0*/  LDSM.16.MT88.4 R112, [R198+0x16800] ;  /* 0x01680000c670783b */ /* 0x000fe20000004200 */
[----:B------:R-:W-:Y:S02]  /*5db0*/  MUFU.EX2 R233, R145 ;  /* 0x0000009100e97308 */ /* 0x000fe40000000800 */
[----:B------:R-:W-:Y:S02]  /*5dc0*/  FFMA.FTZ R175, R2, R229, R175 ;  /* 0x000000e502af7223 */ /* 0x000fe400000100af */
[----:B------:R-:W-:Y:S01]  /*5dd0*/  FFMA.FTZ R171, R0, R227, R171 ;  /* 0x000000e300ab7223 */ /* 0x000fe200000100ab */
[----:B------:R-:W-:Y:S01]  /*5de0*/  MOV R0, R3 ;  /* 0x0000000300007202 */ /* 0x000fe20000000f00 */
[C---:B------:R-:W-:Y:S04]  /*5df0*/  HMMA.16816.F32 R12, R100.reuse, R116, R12 ;  /* 0x00000074640c723c */ /* 0x040fe8000000180c */
[----:B------:R5:W-:Y:S01]  /*5e00*/  MUFU.EX2 R133, R144 ;  /* 0x0000009000857308 */ /* 0x000be20000000800 */
[----:B------:R-:W-:Y:S02]  /*5e10*/  FADD.FTZ R174, R174, R175 ;  /* 0x000000afaeae7221 */ /* 0x000fe40000010000 */
[----:B------:R-:W-:Y:S01]  /*5e20*/  FADD.FTZ R170, R170, R171 ;  /* 0x000000abaaaa7221 */ /* 0x000fe20000010000 */
[C---:B------:R-:W-:Y:S01]  /*5e30*/  HMMA.16816.F32 R16, R100.reuse, R118, R16 ;  /* 0x000000766410723c */ /* 0x040fe20000001810 */
[----:B------:R-:W-:Y:S03]  /*5e40*/  LDSM.16.MT88.4 R116, [R197+0x16800] ;  /* 0x01680000c574783b */ /* 0x000fe60000004200 */
[----:B------:R-:W-:Y:S02]  /*5e50*/  FADD.FTZ R173, R173, R174 ;  /* 0x000000aeadad7221 */ /* 0x000fe40000010000 */
[----:B------:R-:W1:Y:S02]  /*5e60*/  MUFU.EX2 R241, R241 ;  /* 0x000000f100f17308 */ /* 0x000e640000000800 */
[C---:B--2---:R-:W-:Y:S04]  /*5e70*/  HMMA.16816.F32 R20, R100.reuse, R108, R20 ;  /* 0x0000006c6414723c */ /* 0x044fe80000001814 */
[----:B------:R-:W-:Y:S04]  /*5e80*/  FADD.FTZ R173, R172, R173 ;  /* 0x000000adacad7221 */ /* 0x000fe80000010000 */
[C---:B------:R-:W-:Y:S01]  /*5e90*/  HMMA.16816.F32 R24, R100.reuse, R110, R24 ;  /* 0x0000006e6418723c */ /* 0x040fe20000001818 */
[----:B------:R-:W2:Y:S01]  /*5ea0*/  LDSM.16.MT88.4 R108, [R200+0x16800] ;  /* 0x01680000c86c783b */ /* 0x000ea20000004200 */
[----:B------:R-:W-:Y:S02]  /*5eb0*/  MUFU.EX2 R234, R234 ;  /* 0x000000ea00ea7308 */ /* 0x000fe40000000800 */
[----:B------:R-:W-:Y:S04]  /*5ec0*/  FADD.FTZ R176, R176, R173 ;  /* 0x000000adb0b07221 */ /* 0x000fe80000010000 */
[C---:B------:R-:W-:Y:S01]  /*5ed0*/  HMMA.16816.F32 R28, R100.reuse, R120, R28 ;  /* 0x00000078641c723c */ /* 0x040fe2000000181c */
[----:B-----5:R-:W-:Y:S03]  /*5ee0*/  LDSM.16.MT88.4 R144, [R196+0x13800] ;  /* 0x01380000c490783b */ /* 0x020fe60000004200 */
[----:B------:R-:W5:Y:S01]  /*5ef0*/  MUFU.EX2 R235, R235 ;  /* 0x000000eb00eb7308 */ /* 0x000f620000000800 */
[----:B------:R-:W-:Y:S03]  /*5f00*/  FADD.FTZ R176, R177, R176 ;  /* 0x000000b0b1b07221 */ /* 0x000fe60000010000 */
[C---:B------:R-:W-:Y:S01]  /*5f10*/  HMMA.16816.F32 R32, R100.reuse, R122, R32 ;  /* 0x0000007a6420723c */ /* 0x040fe20000001820 */
[----:B------:R-:W-:Y:S03]  /*5f20*/  LDSM.16.MT88.4 R120, [R198+0x13000] ;  /* 0x01300000c678783b */ /* 0x000fe60000004200 */
[----:B------:R-:W-:Y:S02]  /*5f30*/  FADD.FTZ R181, R181, R176 ;  /* 0x000000b0b5b57221 */ /* 0x000fe40000010000 */
[----:B------:R-:W-:Y:S02]  /*5f40*/  MUFU.EX2 R230, R230 ;  /* 0x000000e600e67308 */ /* 0x000fe40000000800 */
[C---:B------:R-:W-:Y:S04]  /*5f50*/  HMMA.16816.F32 R36, R100.reuse, R124, R36 ;  /* 0x0000007c6424723c */ /* 0x040fe80000001824 */
[----:B------:R-:W-:Y:S04]  /*5f60*/  FADD.FTZ R181, R180, R181 ;  /* 0x000000b5b4b57221 */ /* 0x000fe80000010000 */
[C---:B------:R-:W-:Y:S01]  /*5f70*/  HMMA.16816.F32 R40, R100.reuse, R126, R40 ;  /* 0x0000007e6428723c */ /* 0x040fe20000001828 */
[----:B------:R-:W-:Y:S01]  /*5f80*/  LDSM.16.MT88.4 R124, [R196+0x13000] ;  /* 0x01300000c47c783b */ /* 0x000fe20000004200 */
[----:B------:R-:W1:Y:S06]  /*5f90*/  MUFU.EX2 R237, R237 ;  /* 0x000000ed00ed7308 */ /* 0x000e6c0000000800 */
[C---:B------:R-:W-:Y:S04]  /*5fa0*/  HMMA.16816.F32 R44, R100.reuse, R136, R44 ;  /* 0x00000088642c723c */ /* 0x040fe8000000182c */
[----:B------:R-:W-:Y:S04]  /*5fb0*/  MUFU.EX2 R232, R232 ;  /* 0x000000e800e87308 */ /* 0x000fe80000000800 */
[C---:B------:R-:W-:Y:S01]  /*5fc0*/  HMMA.16816.F32 R48, R100.reuse, R138, R48 ;  /* 0x0000008a6430723c */ /* 0x040fe20000001830 */
[----:B------:R-:W-:Y:S05]  /*5fd0*/  LDSM.16.MT88.4 R136, [R197+0x15000] ;  /* 0x01500000c588783b */ /* 0x000fea0000004200 */
[----:B------:R-:W1:Y:S02]  /*5fe0*/  MUFU.EX2 R231, R231 ;  /* 0x000000e700e77308 */ /* 0x000e640000000800 */
[C---:B------:R-:W-:Y:S08]  /*5ff0*/  HMMA.16816.F32 R52, R100.reuse, R140, R52 ;  /* 0x0000008c6434723c */ /* 0x040ff00000001834 */
[C---:B------:R-:W-:Y:S01]  /*6000*/  HMMA.16816.F32 R56, R100.reuse, R142, R56 ;  /* 0x0000008e6438723c */ /* 0x040fe20000001838 */
[----:B------:R-:W-:Y:S01]  /*6010*/  LDSM.16.MT88.4 R140, [R197+0x13800] ;  /* 0x01380000c58c783b */ /* 0x000fe20000004200 */
[----:B------:R-:W1:Y:S06]  /*6020*/  MUFU.EX2 R228, R228 ;  /* 0x000000e400e47308 */ /* 0x000e6c0000000800 */
[C---:B----4-:R-:W-:Y:S04]  /*6030*/  HMMA.16816.F32 R60, R100.reuse, R104, R60 ;  /* 0x00000068643c723c */ /* 0x050fe8000000183c */
[----:B------:R-:W4:Y:S04]  /*6040*/  MUFU.EX2 R134, R134 ;  /* 0x0000008600867308 */ /* 0x000f280000000800 */
[C---:B------:R-:W-:Y:S01]  /*6050*/  HMMA.16816.F32 R64, R100.reuse, R106, R64 ;  /* 0x0000006a6440723c */ /* 0x040fe20000001840 */
[----:B------:R-:W1:Y:S07]  /*6060*/  LDSM.16.MT88.4 R104, [R196+0x16800] ;  /* 0x01680000c468783b */ /* 0x000e6e0000004200 */
[C---:B--2---:R-:W-:Y:S08]  /*6070*/  HMMA.16816.F32 R68, R100.reuse, R108, R68 ;  /* 0x0000006c6444723c */ /* 0x044ff00000001844 */
[C---:B------:R-:W-:Y:S01]  /*6080*/  HMMA.16816.F32 R72, R100.reuse, R110, R72 ;  /* 0x0000006e6448723c */ /* 0x040fe20000001848 */
[----:B------:R-:W2:Y:S07]  /*6090*/  LDSM.16.MT88.4 R108, [R200+0x13000] ;  /* 0x01300000c86c783b */ /* 0x000eae0000004200 */
[C---:B------:R-:W-:Y:S08]  /*60a0*/  HMMA.16816.F32 R76, R100.reuse, R112, R76 ;  /* 0x00000070644c723c */ /* 0x040ff0000000184c */
[C---:B------:R-:W-:Y:S01]  /*60b0*/  HMMA.16816.F32 R80, R100.reuse, R114, R80 ;  /* 0x000000726450723c */ /* 0x040fe20000001850 */
[----:B------:R-:W2:Y:S07]  /*60c0*/  LDSM.16.MT88.4 R112, [R197+0x13000] ;  /* 0x01300000c570783b */ /* 0x000eae0000004200 */
[C---:B------:R-:W-:Y:S08]  /*60d0*/  HMMA.16816.F32 R84, R100.reuse, R116, R84 ;  /* 0x000000746454723c */ /* 0x040ff00000001854 */
[C---:B------:R-:W-:Y:S01]  /*60e0*/  HMMA.16816.F32 R88, R100.reuse, R118, R88 ;  /* 0x000000766458723c */ /* 0x040fe20000001858 */
[----:B------:R-:W4:Y:S07]  /*60f0*/  LDSM.16.MT88.4 R116, [R200+0x15000] ;  /* 0x01500000c874783b */ /* 0x000f2e0000004200 */
[C---:B-1----:R-:W-:Y:S08]  /*6100*/  HMMA.16816.F32 R92, R100.reuse, R104, R92 ;  /* 0x00000068645c723c */ /* 0x042ff0000000185c */
[----:B------:R-:W-:Y:S01]  /*6110*/  HMMA.16816.F32 R96, R100, R106, R96 ;  /* 0x0000006a6460723c */ /* 0x000fe20000001860 */
[----:B------:R-:W1:Y:S06]  /*6120*/  LDSM.16.MT88.4 R104, [R196+0x15000] ;  /* 0x01500000c468783b */ /* 0x000e6c0000004200 */
[----:B------:R-:W-:Y:S01]  /*6130*/  F2FP.PACK_AB R100, R243, R240 ;  /* 0x000000f0f364723e */ /* 0x000fe200000000ff */
[----:B------:R-:W-:Y:S01]  /*6140*/  FADD.FTZ R240, R240, R181 ;  /* 0x000000b5f0f07221 */ /* 0x000fe20000010000 */
[----:B---3--:R-:W-:Y:S03]  /*6150*/  F2FP.PACK_AB R101, R239, R238 ;  /* 0x000000eeef65723e */ /* 0x008fe600000000ff */
[----:B------:R-:W-:Y:S01]  /*6160*/  F2FP.PACK_AB R102, R241, R236 ;  /* 0x000000ecf166723e */ /* 0x000fe200000000ff */
[----:B------:R-:W-:Y:S01]  /*6170*/  FADD.FTZ R243, R243, R240 ;  /* 0x000000f0f3f37221 */ /* 0x000fe20000010000 */
[----:B-----5:R-:W-:Y:S03]  /*6180*/  F2FP.PACK_AB R103, R235, R234 ;  /* 0x000000eaeb67723e */ /* 0x020fe600000000ff */
[----:B------:R-:W-:Y:S04]  /*6190*/  FADD.FTZ R236, R236, R243 ;  /* 0x000000f3ecec7221 */ /* 0x000fe80000010000 */
[C---:B--2---:R-:W-:Y:S03]  /*61a0*/  HMMA.16816.F32 R4, R100.reuse, R108, R4 ;  /* 0x0000006c6404723c */ /* 0x044fe60000001804 */
[----:B------:R-:W-:Y:S05]  /*61b0*/  FADD.FTZ R241, R241, R236 ;  /* 0x000000ecf1f17221 */ /* 0x000fea0000010000 */
[C---:B------:R-:W-:Y:S01]  /*61c0*/  HMMA.16816.F32 R8, R100.reuse, R110, R8 ;  /* 0x0000006e6408723c */ /* 0x040fe20000001808 */
[----:B------:R-:W2:Y:S07]  /*61d0*/  LDSM.16.MT88.4 R108, [R200+0x17000] ;  /* 0x01700000c86c783b */ /* 0x000eae0000004200 */
[C---:B------:R-:W-:Y:S08]  /*61e0*/  HMMA.16816.F32 R12, R100.reuse, R120, R12 ;  /* 0x00000078640c723c */ /* 0x040ff0000000180c */
[C---:B------:R-:W-:Y:S08]  /*61f0*/  HMMA.16816.F32 R16, R100.reuse, R122, R16 ;  /* 0x0000007a6410723c */ /* 0x040ff00000001810 */
[C---:B------:R-:W-:Y:S08]  /*6200*/  HMMA.16816.F32 R20, R100.reuse, R112, R20 ;  /* 0x000000706414723c */ /* 0x040ff00000001814 */
[C---:B------:R-:W-:Y:S01]  /*6210*/  HMMA.16816.F32 R24, R100.reuse, R114, R24 ;  /* 0x000000726418723c */ /* 0x040fe20000001818 */
[----:B------:R-:W3:Y:S07]  /*6220*/  LDSM.16.MT88.4 R112, [R198+0x17000] ;  /* 0x01700000c670783b */ /* 0x000eee0000004200 */
[C---:B------:R-:W-:Y:S08]  /*6230*/  HMMA.16816.F32 R28, R100.reuse, R124, R28 ;  /* 0x0000007c641c723c */ /* 0x040ff0000000181c */
[C---:B------:R-:W-:Y:S01]  /*6240*/  HMMA.16816.F32 R32, R100.reuse, R126, R32 ;  /* 0x0000007e6420723c */ /* 0x040fe20000001820 */
[----:B------:R-:W-:Y:S07]  /*6250*/  LDSM.16.MT88.4 R124, [R200+0x13800] ;  /* 0x01380000c87c783b */ /* 0x000fee0000004200 */
[C---:B----4-:R-:W-:Y:S08]  /*6260*/  HMMA.16816.F32 R36, R100.reuse, R116, R36 ;  /* 0x000000746424723c */ /* 0x050ff00000001824 */
[C---:B------:R-:W-:Y:S01]  /*6270*/  HMMA.16816.F32 R40, R100.reuse, R118, R40 ;  /* 0x000000766428723c */ /* 0x040fe20000001828 */
[----:B------:R-:W4:Y:S07]  /*6280*/  LDSM.16.MT88.4 R116, [R197+0x17000] ;  /* 0x01700000c574783b */ /* 0x000f2e0000004200 */
[C---:B------:R-:W-:Y:S08]  /*6290*/  HMMA.16816.F32 R44, R100.reuse, R128, R44 ;  /* 0x00000080642c723c */ /* 0x040ff0000000182c */
[C---:B------:R-:W-:Y:S08]  /*62a0*/  HMMA.16816.F32 R48, R100.reuse, R130, R48 ;  /* 0x000000826430723c */ /* 0x040ff00000001830 */
[C---:B------:R-:W-:Y:S07]  /*62b0*/  HMMA.16816.F32 R52, R100.reuse, R136, R52 ;  /* 0x000000886434723c */ /* 0x040fee0000001834 */
[----:B------:R-:W-:Y:S01]  /*62c0*/  F2FP.PACK_AB R136, R237, R230 ;  /* 0x000000e6ed88723e */ /* 0x000fe200000000ff */
[C---:B------:R-:W-:Y:S04]  /*62d0*/  HMMA.16816.F32 R56, R100.reuse, R138, R56 ;  /* 0x0000008a6438723c */ /* 0x040fe80000001838 */
[----:B------:R-:W-:Y:S01]  /*62e0*/  F2FP.PACK_AB R137, R231, R232 ;  /* 0x000000e8e789723e */ /* 0x000fe200000000ff */
[----:B------:R-:W-:Y:S02]  /*62f0*/  FADD.FTZ R230, R230, R241 ;  /* 0x000000f1e6e67221 */ /* 0x000fe40000010000 */
[----:B------:R-:W-:Y:S01]  /*6300*/  F2FP.PACK_AB R138, R233, R228 ;  /* 0x000000e4e98a723e */ /* 0x000fe200000000ff */
[C---:B-1----:R-:W-:Y:S04]  /*6310*/  HMMA.16816.F32 R60, R100.reuse, R104, R60 ;  /* 0x00000068643c723c */ /* 0x042fe8000000183c */
[----:B------:R-:W-:Y:S01]  /*6320*/  F2FP.PACK_AB R139, R133, R134 ;  /* 0x00000086858b723e */ /* 0x000fe200000000ff */
[----:B------:R-:W-:Y:S03]  /*6330*/  FADD.FTZ R237, R237, R230 ;  /* 0x000000e6eded7221 */ /* 0x000fe60000010000 */
[C---:B------:R-:W-:Y:S01]  /*6340*/  HMMA.16816.F32 R64, R100.reuse, R106, R64 ;  /* 0x0000006a6440723c */ /* 0x040fe20000001840 */
[----:B------:R-:W1:Y:S03]  /*6350*/  LDSM.16.MT88.4 R104, [R196+0x17000] ;  /* 0x01700000c468783b */ /* 0x000e660000004200 */
[----:B------:R-:W-:Y:S04]  /*6360*/  FADD.FTZ R228, R228, R237 ;  /* 0x000000ede4e47221 */ /* 0x000fe80000010000 */
[C---:B--2---:R-:W-:Y:S04]  /*6370*/  HMMA.16816.F32 R68, R100.reuse, R108, R68 ;  /* 0x0000006c6444723c */ /* 0x044fe80000001844 */
[----:B------:R-:W-:Y:S04]  /*6380*/  FADD.FTZ R229, R233, R228 ;  /* 0x000000e4e9e57221 */ /* 0x000fe80000010000 */
[C---:B------:R-:W-:Y:S01]  /*6390*/  HMMA.16816.F32 R72, R100.reuse, R110, R72 ;  /* 0x0000006e6448723c */ /* 0x040fe20000001848 */
[----:B------:R-:W2:Y:S07]  /*63a0*/  LDSM.16.MT88.4 R108, [R198+0x13800] ;  /* 0x01380000c66c783b */ /* 0x000eae0000004200 */
[C---:B---3--:R-:W-:Y:S08]  /*63b0*/  HMMA.16816.F32 R76, R100.reuse, R112, R76 ;  /* 0x00000070644c723c */ /* 0x048ff0000000184c */
[C---:B------:R-:W-:Y:S08]  /*63c0*/  HMMA.16816.F32 R80, R100.reuse, R114, R80 ;  /* 0x000000726450723c */ /* 0x040ff00000001850 */
[C---:B----4-:R-:W-:Y:S08]  /*63d0*/  HMMA.16816.F32 R84, R100.reuse, R116, R84 ;  /* 0x000000746454723c */ /* 0x050ff00000001854 */
[C---:B------:R-:W-:Y:S08]  /*63e0*/  HMMA.16816.F32 R88, R100.reuse, R118, R88 ;  /* 0x000000766458723c */ /* 0x040ff00000001858 */
[C---:B-1----:R-:W-:Y:S08]  /*63f0*/  HMMA.16816.F32 R92, R100.reuse, R104, R92 ;  /* 0x00000068645c723c */ /* 0x042ff0000000185c */
[----:B------:R-:W-:Y:S08]  /*6400*/  HMMA.16816.F32 R96, R100, R106, R96 ;  /* 0x0000006a6460723c */ /* 0x000ff00000001860 */
[C---:B------:R-:W-:Y:S01]  /*6410*/  HMMA.16816.F32 R128, R136.reuse, R124, R4 ;  /* 0x0000007c8880723c */ /* 0x040fe20000001804 */
[----:B------:R-:W1:Y:S07]  /*6420*/  LDSM.16.MT88.4 R4, [R198+0x17800] ;  /* 0x01780000c604783b */ /* 0x000e6e0000004200 */
[C---:B------:R-:W-:Y:S01]  /*6430*/  HMMA.16816.F32 R124, R136.reuse, R126, R8 ;  /* 0x0000007e887c723c */ /* 0x040fe20000001808 */
[----:B------:R-:W3:Y:S07]  /*6440*/  LDSM.16.MT88.4 R8, [R197+0x17800] ;  /* 0x01780000c508783b */ /* 0x000eee0000004200 */
[C---:B--2---:R-:W-:Y:S01]  /*6450*/  HMMA.16816.F32 R120, R136.reuse, R108, R12 ;  /* 0x0000006c8878723c */ /* 0x044fe2000000180c */
[----:B------:R-:W2:Y:S07]  /*6460*/  LDSM.16.MT88.4 R12, [R196+0x17800] ;  /* 0x01780000c40c783b */ /* 0x000eae0000004200 */
[C---:B------:R-:W-:Y:S08]  /*6470*/  HMMA.16816.F32 R116, R136.reuse, R110, R16 ;  /* 0x0000006e8874723c */ /* 0x040ff00000001810 */
        /* <DEDUP_REMOVED lines=14> */
[C---:B-1----:R-:W-:Y:S07]  /*6560*/  HMMA.16816.F32 R76, R136.reuse, R4, R76 ;  /* 0x00000004884c723c */ /* 0x042fee000000184c */
[----:B------:R-:W-:Y:S01]  /*6570*/  FADD.FTZ R5, R169, R170 ;  /* 0x000000aaa9057221 */ /* 0x000fe20000010000 */
[C---:B------:R-:W-:Y:S04]  /*6580*/  HMMA.16816.F32 R80, R136.reuse, R6, R80 ;  /* 0x000000068850723c */ /* 0x040fe80000001850 */
[----:B------:R-:W-:Y:S04]  /*6590*/  FADD.FTZ R5, R168, R5 ;  /* 0x00000005a8057221 */ /* 0x000fe80000010000 */
[C---:B---3--:R-:W-:Y:S04]  /*65a0*/  HMMA.16816.F32 R84, R136.reuse, R8, R84 ;  /* 0x000000088854723c */ /* 0x048fe80000001854 */
[----:B------:R-:W-:Y:S04]  /*65b0*/  FADD.FTZ R178, R178, R5 ;  /* 0x00000005b2b27221 */ /* 0x000fe80000010000 */
[C---:B------:R-:W-:Y:S04]  /*65c0*/  HMMA.16816.F32 R88, R136.reuse, R10, R88 ;  /* 0x0000000a8858723c */ /* 0x040fe80000001858 */
[----:B------:R-:W-:Y:S04]  /*65d0*/  FADD.FTZ R179, R179, R178 ;  /* 0x000000b2b3b37221 */ /* 0x000fe80000010000 */
[----:B------:R-:W-:Y:S01]  /*65e0*/  FADD.FTZ R182, R182, R179 ;  /* 0x000000b3b6b67221 */ /* 0x000fe20000010000 */
[C---:B--2---:R-:W-:Y:S03]  /*65f0*/  HMMA.16816.F32 R92, R136.reuse, R12, R92 ;  /* 0x0000000c885c723c */ /* 0x044fe6000000185c */
[----:B------:R-:W-:Y:S04]  /*6600*/  FADD.FTZ R183, R183, R182 ;  /* 0x000000b6b7b77221 */ /* 0x000fe80000010000 */
[----:B------:R-:W-:Y:S01]  /*6610*/  FADD.FTZ R238, R238, R183 ;  /* 0x000000b7eeee7221 */ /* 0x000fe20000010000 */
[----:B------:R-:W-:Y:S04]  /*6620*/  HMMA.16816.F32 R96, R136, R14, R96 ;  /* 0x0000000e8860723c */ /* 0x000fe80000001860 */
[----:B------:R-:W-:Y:S04]  /*6630*/  FADD.FTZ R239, R239, R238 ;  /* 0x000000eeefef7221 */ /* 0x000fe80000010000 */
[----:B------:R-:W-:Y:S04]  /*6640*/  FADD.FTZ R234, R234, R239 ;  /* 0x000000efeaea7221 */ /* 0x000fe80000010000 */
[----:B------:R-:W-:Y:S04]  /*6650*/  FADD.FTZ R235, R235, R234 ;  /* 0x000000eaebeb7221 */ /* 0x000fe80000010000 */
[----:B------:R-:W-:Y:S04]  /*6660*/  FADD.FTZ R232, R232, R235 ;  /* 0x000000ebe8e87221 */ /* 0x000fe80000010000 */
[----:B------:R-:W-:Y:S04]  /*6670*/  FADD.FTZ R231, R231, R232 ;  /* 0x000000e8e7e77221 */ /* 0x000fe80000010000 */
[----:B------:R-:W-:Y:S04]  /*6680*/  FADD.FTZ R134, R134, R231 ;  /* 0x000000e786867221 */ /* 0x000fe80000010000 */
[----:B------:R-:W-:Y:S01]  /*6690*/  FADD.FTZ R227, R133, R134 ;  /* 0x0000008685e37221 */ /* 0x000fe20000010000 */
[----:B------:R-:W-:-:S05]  /*66a0*/  @P0 BRA `(.L_x_34) ;  /* 0xffffd71000000947 */ /* 0x000fca000383ffff */
.L_x_33:
        /* <DEDUP_REMOVED lines=230> */
[----:B------:R-:W-:Y:S01]  /*7510*/  STS [R25], R100 ;  /* 0x0000006419007388 */ /* 0x000fe20000000800 */
[----:B------:R-:W-:Y:S02]  /*7520*/  @P1 MOV R63, 0x1 ;  /* 0x00000001003f1802 */ /* 0x000fe40000000f00 */
[----:B-1----:R-:W-:Y:S01]  /*7530*/  ISETP.NE.AND P2, PT, R8, RZ, PT ;  /* 0x000000ff0800720c */ /* 0x002fe20003f45270 */
[----:B------:R-:W-:Y:S01]  /*7540*/  STS [R25+0x400], R102 ;  /* 0x0004006619007388 */ /* 0x000fe20000000800 */
[----:B------:R-:W-:Y:S02]  /*7550*/  @P1 IMAD R61, R61, c[0x0][0x214], RZ ;  /* 0x000085003d3d1a24 */ /* 0x000fe400078e02ff */
[----:B------:R-:W-:Y:S01]  /*7560*/  ISETP.NE.OR P3, PT, R12, RZ, !P2 ;  /* 0x000000ff0c00720c */ /* 0x000fe20005765670 */
        /* <DEDUP_REMOVED lines=13> */
[----:B------:R-:W-:Y:S04]  /*7640*/  STS [R21+0x4400], R62 ;  /* 0x0044003e15007388 */ /* 0x000fe80000000800 */
[----:B------:R-:W-:Y:S04]  /*7650*/  STS [R25+0x4000], R64 ;  /* 0x0040004019007388 */ /* 0x000fe80000000800 */
[----:B------:R2:W-:Y:S04]  /*7660*/  STS [R25+0x4400], R66 ;  /* 0x0044004219007388 */ /* 0x0005e80000000800 */
[----:B------:R-:W-:Y:S04]  /*7670*/  STS [R13+0x8000], R68 ;  /* 0x008000440d007388 */ /* 0x000fe80000000800 */
[----:B------:R-:W-:Y:S04]  /*7680*/  STS [R13+0x8400], R70 ;  /* 0x008400460d007388 */ /* 0x000fe80000000800 */
[----:B------:R-:W-:Y:S01]  /*7690*/  STS [R15+0x8000], R72 ;  /* 0x008000480f007388 */ /* 0x000fe20000000800 */
[----:B-1----:R-:W-:-:S03]  /*76a0*/  @!P3 IMAD R60, R0, c[0x0][0x214], RZ ;  /* 0x00008500003cba24 */ /* 0x002fc600078e02ff */
[----:B------:R-:W-:Y:S02]  /*76b0*/  STS [R15+0x8400], R74 ;  /* 0x0084004a0f007388 */ /* 0x000fe40000000800 */
[----:B------:R-:W-:Y:S02]  /*76c0*/  @!P3 SEL R211, R60, R211, !P0 ;  /* 0x000000d33cd3b207 */ /* 0x000fe40004000000 */
[----:B------:R-:W-:Y:S01]  /*76d0*/  STS [R7+0x8000], R76 ;  /* 0x0080004c07007388 */ /* 0x000fe20000000800 */
[----:B------:R-:W-:Y:S02]  /*76e0*/  @P1 MOV R60, c[0x0][0x210] ;  /* 0x00008400003c1a02 */ /* 0x000fe40000000f00 */
[----:B------:R-:W-:Y:S01]  /*76f0*/  @!P1 MOV R60, 0x1 ;  /* 0x00000001003c9802 */ /* 0x000fe20000000f00 */
[----:B------:R1:W-:Y:S01]  /*7700*/  STS [R7+0x8400], R78 ;  /* 0x0084004e07007388 */ /* 0x0003e20000000800 */
[----:B------:R-:W-:Y:S01]  /*7710*/  LOP3.LUT P0, RZ, R10, 0x3, RZ, 0xc0, !PT ;  /* 0x000000030aff7812 */ /* 0x000fe2000780c0ff */
[----:B--2---:R-:W-:-:S02]  /*7720*/  CS2R R66, SRZ ;  /* 0x0000000000427805 */ /* 0x004fc4000001ff00 */
[----:B------:R2:W-:Y:S01]  /*7730*/  STS [R17+0x8000], R80 ;  /* 0x0080005011007388 */ /* 0x0005e20000000800 */
[----:B------:R-:W-:Y:S02]  /*7740*/  @!P3 MOV R66, R211 ;  /* 0x000000d30042b202 */ /* 0x000fe40000000f00 */
[----:B------:R-:W-:Y:S01]  /*7750*/  @!P3 SHF.R.S32.HI R67, RZ, 0x1f, R211 ;  /* 0x0000001fff43b819 */ /* 0x000fe200000114d3 */
        /* <DEDUP_REMOVED lines=62> */
.L_x_38:
[----:B--2-4-:R-:W-:Y:S05]  /*7b40*/  BSYNC B0 ;  /* 0x0000000000007941 */ /* 0x014fea0003800000 */
.L_x_37:
        /* <DEDUP_REMOVED lines=24> */
.L_x_40:
[----:B------:R-:W-:Y:S05]  /*7cd0*/  BSYNC B0 ;  /* 0x0000000000007941 */ /* 0x000fea0003800000 */
.L_x_39:
[----:B--2---:R-:W-:Y:S01]  /*7ce0*/  IADD3 R3, R5, 0x20, RZ ;  /* 0x0000002005037810 */ /* 0x004fe20007ffe0ff */
[----:B------:R-:W-:Y:S03]  /*7cf0*/  BSSY B0, `(.L_x_41) ;  /* 0x0000010000007945 */ /* 0x000fe60003800000 */
[----:B------:R-:W-:-:S13]  /*7d00*/  ISETP.GE.AND P0, PT, R3, R208, PT ;  /* 0x000000d00300720c */ /* 0x000fda0003f06270 */
[----:B------:R-:W-:Y:S05]  /*7d10*/  @P0 BRA `(.L_x_42) ;  /* 0x000000d000000947 */ /* 0x000fea0003800000 */
[----:B------:R-:W-:Y:S01]  /*7d20*/  IADD3 R2, P0, R224, 0x20, RZ ;  /* 0x00000020e0027810 */ /* 0x000fe20007f1e0ff */
        /* <DEDUP_REMOVED lines=12> */
.L_x_42:
[----:B------:R-:W-:Y:S05]  /*7df0*/  BSYNC B0 ;  /* 0x0000000000007941 */ /* 0x000fea0003800000 */
.L_x_41:
        /* <DEDUP_REMOVED lines=17> */
.L_x_44:
[----:B------:R-:W-:Y:S05]  /*7f10*/  BSYNC B0 ;  /* 0x0000000000007941 */ /* 0x000fea0003800000 */
.L_x_43:
        /* <DEDUP_REMOVED lines=16> */
.L_x_29:
        /* <DEDUP_REMOVED lines=64> */
.L_x_46:
[----:B------:R-:W-:Y:S05]  /*8420*/  BSYNC B0 ;  /* 0x0000000000007941 */ /* 0x000fea0003800000 */
.L_x_45:
        /* <DEDUP_REMOVED lines=17> */
.L_x_48:
[----:B------:R-:W-:Y:S05]  /*8540*/  BSYNC B0 ;  /* 0x0000000000007941 */ /* 0x000fea0003800000 */
.L_x_47:
        /* <DEDUP_REMOVED lines=17> */
.L_x_50:
[----:B------:R-:W-:Y:S05]  /*8660*/  BSYNC B0 ;  /* 0x0000000000007941 */ /* 0x000fea0003800000 */
.L_x_49:
        /* <DEDUP_REMOVED lines=17> */
.L_x_52:
[----:B------:R-:W-:Y:S05]  /*8780*/  BSYNC B0 ;  /* 0x0000000000007941 */ /* 0x000fea0003800000 */
.L_x_51:
        /* <DEDUP_REMOVED lines=35> */
.L_x_53:
        /* <DEDUP_REMOVED lines=12> */
.L_x_1275:


//--------------------- .text._ZN5flash16flash_fwd_kernelI23Flash_fwd_kernel_traitsILi192ELi128ELi64ELi8ELb0ELb0EN7cutlass6half_tE19Flash_kernel_traitsILi192ELi128ELi64ELi8ES3_EELb0ELb0ELb0ELb0ELb0ELb0ELb0ELb0EEEvNS_16Flash_fwd_paramsE --------------------------
	.section	.text._ZN5flash16flash_fwd_kernelI23Flash_fwd_kernel_traitsILi192ELi128ELi64ELi8ELb0ELb0EN7cutlass6half_tE19Flash_kernel_traitsILi192ELi128ELi64ELi8ES3_EELb0ELb0ELb0ELb0ELb0ELb0ELb0ELb0EEEvNS_16Flash_fwd_paramsE,"ax",@progbits
	.sectioninfo	@"SHI_REGISTERS=234"
	.align	128
        .global         _ZN5flash16flash_fwd_kernelI23Flash_fwd_kernel_traitsILi192ELi128ELi64ELi8ELb0ELb0EN7cutlass6half_tE19Flash_kernel_traitsILi192ELi128ELi64ELi8ES3_EELb0ELb0ELb0ELb0ELb0ELb0ELb0ELb0EEEvNS_16Flash_fwd_paramsE
        .type           _ZN5flash16flash_fwd_kernelI23Flash_fwd_kernel_traitsILi192ELi128ELi64ELi8ELb0ELb0EN7cutlass6half_tE19Flash_kernel_traitsILi192ELi128ELi64ELi8ES3_EELb0ELb0ELb0ELb0ELb0ELb0ELb0ELb0EEEvNS_16Flash_fwd_paramsE,@function
        .size           _ZN5flash16flash_fwd_kernelI23Flash_fwd_kernel_traitsILi192ELi128ELi64ELi8ELb0ELb0EN7cutlass6half_tE19Flash_kernel_traitsILi192ELi128ELi64ELi8ES3_EELb0ELb0ELb0ELb0ELb0ELb0ELb0ELb0EEEvNS_16Flash_fwd_paramsE,(.L_x_1276 - _ZN5flash16flash_fwd_kernelI23Flash_fwd_kernel_traitsILi192ELi128ELi64ELi8ELb0ELb0EN7cutlass6half_tE19Flash_kernel_traitsILi192ELi128ELi64ELi8ES3_EELb0ELb0ELb0ELb0ELb0ELb0ELb0ELb0EEEvNS_16Flash_fwd_paramsE)
        .other          _ZN5flash16flash_fwd_kernelI23Flash_fwd_kernel_traitsILi192ELi128ELi64ELi8ELb0ELb0EN7cutlass6half_tE19Flash_kernel_traitsILi192ELi128ELi64ELi8ES3_EELb0ELb0ELb0ELb0ELb0ELb0ELb0ELb0EEEvNS_16Flash_fwd_paramsE,@"STO_CUDA_ENTRY STV_DEFAULT"
_ZN5flash16flash_fwd_kernelI23Flash_fwd_kernel_traitsILi192ELi128ELi64ELi8ELb0ELb0EN7cutlass6half_tE19Flash_kernel_traitsILi192ELi128ELi64ELi8ES3_EELb0ELb0ELb0ELb0ELb0ELb0ELb0ELb0EEEvNS_16Flash_fwd_paramsE:
.text._ZN5flash16flash_fwd_kernelI23Flash_fwd_kernel_traitsILi192ELi128ELi64ELi8ELb0ELb0EN7cutlass6half_tE19Flash_kernel_traitsILi192ELi128ELi64ELi8ES3_EELb0ELb0ELb0ELb0ELb0ELb0ELb0ELb0EEEvNS_16Flash_fwd_paramsE:
        /* <DEDUP_REMOVED lines=34> */
.L_x_54:
[----:B-1-34-:R-:W-:Y:S02]  /*0220*/  MOV R5, c[0x0][0x218] ;  /* 0x0000860000057a02 */ /* 0x01afe40000000f00 */
.L_x_55:
        /* <DEDUP_REMOVED lines=22> */
[----:B------:R-:W-:Y:S02]  /*0390*/  @!P1 IMAD R5, R5, c[0x0][0x178], RZ ;  /* 0x00005e0005059a24 */ /* 0x000fe400078e02ff */
[----:B------:R-:W-:-:S04]  /*03a0*/  @!P1 IMAD.WIDE.U32 R10, R0, c[0x0][0x178], RZ ;  /* 0x00005e00000a9a25 */ /* 0x000fc800078e00ff */
[----:B------:R-:W-:Y:S01]  /*03b0*/  @!P1 IMAD R5, R0, c[0x0][0x17c], R5 ;  /* 0x00005f0000059a24 */ /* 0x000fe200078e0205 */
[----:B------:R-:W-:Y:S01]  /*03c0*/  @!P1 MOV R12, R10 ;  /* 0x0000000a000c9202 */ /* 0x000fe20000000f00 */
[----:B------:R-:W-:-:S04]  /*03d0*/  @P0 IMAD.WIDE.U32 R210, R3, c[0x0][0x198], RZ ;  /* 0x0000660003d20a25 */ /* 0x000fc800078e00ff */
[----:B------:R-:W-:Y:S01]  /*03e0*/  @P1 IMAD R13, R201, c[0x0][0x194], R13 ;  /* 0x00006500c90d1a24 */ /* 0x000fe200078e020d */
        /* <DEDUP_REMOVED lines=13> */
.L_x_57:
[----:B------:R-:W-:Y:S01]  /*04c0*/  IABS R8, c[0x0][0x1c8] ;  /* 0x0000720000087a13 */ /* 0x000fe20000000000 */
[----:B------:R-:W-:Y:S01]  /*04d0*/  IMAD.MOV.U32 R10, RZ, RZ, RZ ;  /* 0x000000ffff0a7224 */ /* 0x000fe200078e00ff */
[----:B------:R-:W-:Y:S02]  /*04e0*/  SHF.R.S32.HI R19, RZ, 0x1f, R16 ;  /* 0x0000001fff137819 */ /* 0x000fe40000011410 */
[----:B------:R-:W1:Y:S08]  /*04f0*/  I2F.RP R14, R8 ;  /* 0x00000008000e7306 */ /* 0x000e700000209400 */
        /* <DEDUP_REMOVED lines=8> */
[----:B------:R-:W-:-:S05]  /*0580*/  IMAD.HI.U32 R208, R10, R7, RZ ;  /* 0x000000070ad07227 */ /* 0x000fca00078e00ff */
[----:B------:R-:W-:-:S05]  /*0590*/  IADD3 R5, -R208, RZ, RZ ;  /* 0x000000ffd0057210 */ /* 0x000fca0007ffe1ff */
[----:B------:R-:W-:Y:S02]  /*05a0*/  IMAD R5, R8, R5, R7 ;  /* 0x0000000508057224 */ /* 0x000fe400078e0207 */
[----:B------:R-:W-:-:S03]  /*05b0*/  @P0 IMAD.IADD R7, R2, 0x1, R9 ;  /* 0x0000000102070824 */ /* 0x000fc600078e0209 */
[----:B------:R-:W-:Y:S01]  /*05c0*/  ISETP.GT.U32.AND P2, PT, R8, R5, PT ;  /* 0x000000050800720c */ /* 0x000fe20003f44070 */
[----:B------:R-:W-:-:S04]  /*05d0*/  @P0 IMAD.WIDE.U32 R10, R7, c[0x0][0x1a0], RZ ;  /* 0x00006800070a0a25 */ /* 0x000fc800078e00ff */
[----:B------:R-:W-:-:S08]  /*05e0*/  @P0 IMAD R7, R7, c[0x0][0x1a4], R11 ;  /* 0x0000690007070a24 */ /* 0x000fd000078e020b */
[----:B------:R-:W-:Y:S01]  /*05f0*/  @!P2 IMAD.IADD R5, R5, 0x1, -R8 ;  /* 0x000000010505a824 */ /* 0x000fe200078e0a08 */
[----:B------:R-:W-:Y:S02]  /*0600*/  @!P2 IADD3 R208, R208, 0x1, RZ ;  /* 0x00000001d0d0a810 */ /* 0x000fe40007ffe0ff */
[----:B------:R-:W-:Y:S02]  /*0610*/  ISETP.NE.AND P2, PT, RZ, c[0x0][0x1c8], PT ;  /* 0x00007200ff007a0c */ /* 0x000fe40003f45270 */
[----:B------:R-:W-:Y:S02]  /*0620*/  ISETP.GE.U32.AND P3, PT, R5, R8, PT ;  /* 0x000000080500720c */ /* 0x000fe40003f66070 */
[----:B------:R-:W-:-:S04]  /*0630*/  LOP3.LUT R5, R16, c[0x0][0x1c8], RZ, 0x3c, !PT ;  /* 0x0000720010057a12 */ /* 0x000fc800078e3cff */
[----:B------:R-:W-:-:S07]  /*0640*/  ISETP.GE.AND P1, PT, R5, RZ, PT ;  /* 0x000000ff0500720c */ /* 0x000fce0003f26270 */
        /* <DEDUP_REMOVED lines=14> */
.L_x_58:
[----:B------:R-:W-:Y:S01]  /*0730*/  SHF.R.S32.HI R9, RZ, 0x1f, R4 ;  /* 0x0000001fff097819 */ /* 0x000fe20000011404 */
[----:B------:R-:W-:Y:S01]  /*0740*/  IMAD R19, R19, c[0x0][0x1a8], RZ ;  /* 0x00006a0013137a24 */ /* 0x000fe200078e02ff */
[----:B------:R-:W-:Y:S01]  /*0750*/  BSSY B0, `(.L_x_59) ;  /* 0x0000066000007945 */ /* 0x000fe20003800000 */
[----:B------:R-:W-:Y:S01]  /*0760*/  IMAD.IADD R199, R206, 0x1, -R199 ;  /* 0x00000001cec77824 */ /* 0x000fe200078e0ac7 */
[CC--:B------:R-:W-:Y:S01]  /*0770*/  LEA.HI R5, R9.reuse, R4.reuse, RZ, 0x3 ;  /* 0x0000000409057211 */ /* 0x0c0fe200078f18ff */
[----:B------:R-:W-:Y:S01]  /*0780*/  IMAD R19, R16, c[0x0][0x1ac], R19 ;  /* 0x00006b0010137a24 */ /* 0x000fe200078e0213 */
[----:B------:R-:W-:Y:S02]  /*0790*/  LEA.HI R197, R9, R4, RZ, 0x4 ;  /* 0x0000000409c57211 */ /* 0x000fe400078f20ff */
[----:B------:R-:W-:Y:S02]  /*07a0*/  SHF.R.S32.HI R14, RZ, 0x3, R5 ;  /* 0x00000003ff0e7819 */ /* 0x000fe40000011405 */
[----:B------:R-:W-:-:S02]  /*07b0*/  LOP3.LUT R5, R5, 0xfffffff8, RZ, 0xc0, !PT ;  /* 0xfffffff805057812 */ /* 0x000fc400078ec0ff */
[----:B------:R-:W-:Y:S01]  /*07c0*/  SHF.R.S32.HI R8, RZ, 0x4, R197 ;  /* 0x00000004ff087819 */ /* 0x000fe200000114c5 */
[----:B------:R-:W-:Y:S01]  /*07d0*/  IMAD.SHL.U32 R203, R14, 0x40, RZ ;  /* 0x000000400ecb7824 */ /* 0x000fe200078e00ff */
[C---:B------:R-:W-:Y:S01]  /*07e0*/  LOP3.LUT R17, R197.reuse, 0xfffffff0, RZ, 0xc0, !PT ;  /* 0xfffffff0c5117812 */ /* 0x040fe200078ec0ff */
[----:B------:R-:W-:Y:S01]  /*07f0*/  IMAD.IADD R2, R4, 0x1, -R5 ;  /* 0x0000000104027824 */ /* 0x000fe200078e0a05 */
[----:B------:R-:W-:Y:S02]  /*0800*/  LEA.HI R197, R197, R8, RZ, 0x1 ;  /* 0x00000008c5c57211 */ /* 0x000fe400078f08ff */
[----:B------:R-:W-:Y:S01]  /*0810*/  LOP3.LUT R203, R203, 0x1c0, RZ, 0xc0, !PT ;  /* 0x000001c0cbcb7812 */ /* 0x000fe200078ec0ff */
[----:B------:R-:W-:Y:S01]  /*0820*/  IMAD.SHL.U32 R214, R2, 0x8, RZ ;  /* 0x0000000802d67824 */ /* 0x000fe200078e00ff */
[----:B------:R-:W-:Y:S01]  /*0830*/  LOP3.LUT R197, R197, 0xfffffffe, RZ, 0xc0, !PT ;  /* 0xfffffffec5c57812 */ /* 0x000fe200078ec0ff */
[----:B------:R-:W-:Y:S01]  /*0840*/  IMAD.IADD R17, R4, 0x1, -R17 ;  /* 0x0000000104117824 */ /* 0x000fe200078e0a11 */
[----:B------:R-:W-:-:S02]  /*0850*/  SHF.R.S32.HI R15, RZ, 0x1f, R14 ;  /* 0x0000001fff0f7819 */ /* 0x000fc4000001140e */
[--C-:B------:R-:W-:Y:S01]  /*0860*/  LOP3.LUT R0, R203, 0x38, R214.reuse, 0xf8, !PT ;  /* 0x00000038cb007812 */ /* 0x100fe200078ef8d6 */
[----:B------:R-:W-:Y:S01]  /*0870*/  IMAD.IADD R197, R8, 0x1, -R197 ;  /* 0x0000000108c57824 */ /* 0x000fe200078e0ac5 */
[----:B------:R-:W-:Y:S01]  /*0880*/  SHF.R.U32.HI R203, RZ, 0x3, R203 ;  /* 0x00000003ffcb7819 */ /* 0x000fe200000116cb */
[----:B------:R-:W-:Y:S01]  /*0890*/  IMAD R11, R15, c[0x0][0x198], RZ ;  /* 0x000066000f0b7a24 */ /* 0x000fe200078e02ff */
[--C-:B------:R-:W-:Y:S02]  /*08a0*/  SHF.R.S32.HI R215, RZ, 0x1f, R214.reuse ;  /* 0x0000001fffd77819 */ /* 0x100fe400000114d6 */
[----:B------:R-:W-:Y:S02]  /*08b0*/  LOP3.LUT R203, R0, R203, RZ, 0x3c, !PT ;  /* 0x000000cb00cb7212 */ /* 0x000fe400078e3cff */
[----:B------:R-:W-:Y:S01]  /*08c0*/  LEA.HI R0, R9, R4, RZ, 0x6 ;  /* 0x0000000409007211 */ /* 0x000fe200078f30ff */
[----:B------:R-:W-:Y:S01]  /*08d0*/  IMAD.WIDE.U32 R20, R14, c[0x0][0x198], R214 ;  /* 0x000066000e147a25 */ /* 0x000fe200078e00d6 */
[----:B------:R-:W-:-:S02]  /*08e0*/  SHF.R.S32.HI R8, RZ, 0x1f, R17 ;  /* 0x0000001fff087819 */ /* 0x000fc40000011411 */
[----:B------:R-:W-:Y:S01]  /*08f0*/  IADD3 R12, P0, R214, R12, RZ ;  /* 0x0000000cd60c7210 */ /* 0x000fe20007f1e0ff */
[----:B------:R-:W-:Y:S01]  /*0900*/  IMAD.SHL.U32 R0, R0, 0x8, RZ ;  /* 0x0000000800007824 */ /* 0x000fe200078e00ff */
[----:B------:R-:W-:Y:S02]  /*0910*/  LEA.HI R5, R8, R17, RZ, 0x3 ;  /* 0x0000001108057211 */ /* 0x000fe400078f18ff */
[----:B------:R-:W-:Y:S01]  /*0920*/  IADD3 R205, R214, 0x40, RZ ;  /* 0x00000040d6cd7810 */ /* 0x000fe20007ffe0ff */
[----:B------:R-:W-:Y:S01]  /*0930*/  IMAD.X R13, R215, 0x1, R13, P0 ;  /* 0x00000001d70d7824 */ /* 0x000fe200000e060d */
[----:B------:R-:W-:Y:S01]  /*0940*/  LOP3.LUT R203, R203, 0xfffffe00, R0, 0xf8, !PT ;  /* 0xfffffe00cbcb7812 */ /* 0x000fe200078ef800 */
[----:B------:R-:W-:Y:S01]  /*0950*/  IMAD R0, R14, c[0x0][0x19c], R11 ;  /* 0x000067000e007a24 */ /* 0x000fe200078e020b */
[----:B------:R-:W-:Y:S01]  /*0960*/  LOP3.LUT R8, R5, 0xfffffff8, RZ, 0xc0, !PT ;  /* 0xfffffff805087812 */ /* 0x000fe200078ec0ff */
[----:B------:R-:W-:Y:S01]  /*0970*/  IMAD R11, R15, c[0x0][0x1a0], RZ ;  /* 0x000068000f0b7a24 */ /* 0x000fe200078e02ff */
[----:B------:R-:W-:Y:S01]  /*0980*/  IADD3 R210, P0, R210, R20, RZ ;  /* 0x00000014d2d27210 */ /* 0x000fe20007f1e0ff */
[----:B------:R-:W-:Y:S01]  /*0990*/  IMAD.SHL.U32 R5, R5, 0x40, RZ ;  /* 0x0000004005057824 */ /* 0x000fe200078e00ff */
[----:B------:R-:W-:Y:S01]  /*09a0*/  IADD3 R204, R214, 0x80, RZ ;  /* 0x00000080d6cc7810 */ /* 0x000fe20007ffe0ff */
[----:B------:R-:W-:Y:S01]  /*09b0*/  IMAD.IADD R8, R17, 0x1, -R8 ;  /* 0x0000000111087824 */ /* 0x000fe200078e0a08 */
[----:B------:R-:W-:Y:S01]  /*09c0*/  IADD3.X R211, R3, R21, R0, P0, !PT ;  /* 0x0000001503d37210 */ /* 0x000fe200007fe400 */
[----:B------:R-:W-:Y:S01]  /*09d0*/  IMAD.WIDE.U32 R20, R14, c[0x0][0x1a0], R214 ;  /* 0x000068000e147a25 */ /* 0x000fe200078e00d6 */
[----:B------:R-:W-:-:S02]  /*09e0*/  SHF.R.S32.HI R3, RZ, 0x1f, R208 ;  /* 0x0000001fff037819 */ /* 0x000fc400000114d0 */
[----:B------:R-:W-:Y:S01]  /*09f0*/  LOP3.LUT P2, RZ, R8, 0x4, RZ, 0xc0, !PT ;  /* 0x0000000408ff7812 */ /* 0x000fe2000784c0ff */
[----:B------:R-:W-:Y:S01]  /*0a00*/  IMAD R0, R14, c[0x0][0x1a4], R11 ;  /* 0x000069000e007a24 */ /* 0x000fe200078e020b */
[C---:B------:R-:W-:Y:S01]  /*0a10*/  LOP3.LUT P1, RZ, R8.reuse, 0x2, RZ, 0xc0, !PT ;  /* 0x0000000208ff7812 */ /* 0x040fe2000782c0ff */
[----:B------:R-:W-:Y:S01]  /*0a20*/  IMAD.SHL.U32 R8, R8, 0x40, RZ ;  /* 0x0000004008087824 */ /* 0x000fe200078e00ff */
[----:B------:R-:W-:Y:S01]  /*0a30*/  IADD3 R10, P0, R10, R20, RZ ;  /* 0x000000140a0a7210 */ /* 0x000fe20007f1e0ff */
[----:B------:R-:W-:-:S03]  /*0a40*/  IMAD.WIDE.U32 R16, R16, c[0x0][0x1a8], R12 ;  /* 0x00006a0010107a25 */ /* 0x000fc600078e000c */
[----:B------:R-:W-:Y:S01]  /*0a50*/  IADD3.X R11, R7, R21, R0, P0, !PT ;  /* 0x00000015070b7210 */ /* 0x000fe200007fe400 */
[----:B------:R-:W-:Y:S01]  /*0a60*/  IMAD.SHL.U32 R13, R197, 0x8, RZ ;  /* 0x00000008c50d7824 */ /* 0x000fe200078e00ff */
[----:B------:R-:W-:Y:S01]  /*0a70*/  LOP3.LUT R8, R8, 0x1c0, RZ, 0xc0, !PT ;  /* 0x000001c008087812 */ /* 0x000fe200078ec0ff */
[C---:B------:R-:W-:Y:S01]  /*0a80*/  IMAD R213, R3.reuse, c[0x0][0x1b0], RZ ;  /* 0x00006c0003d57a24 */ /* 0x040fe200078e02ff */
[----:B------:R-:W-:Y:S01]  /*0a90*/  ISETP.GE.AND P0, PT, R14, R199, PT ;  /* 0x000000c70e00720c */ /* 0x000fe20003f06270 */
[----:B------:R-:W-:Y:S01]  /*0aa0*/  IMAD R3, R3, c[0x0][0x1b8], RZ ;  /* 0x00006e0003037a24 */ /* 0x000fe200078e02ff */
[----:B------:R-:W-:Y:S01]  /*0ab0*/  LOP3.LUT R13, R8, 0x8, R13, 0xf8, !PT ;  /* 0x00000008080d7812 */ /* 0x000fe200078ef80d */
[C---:B------:R-:W-:Y:S01]  /*0ac0*/  IMAD R213, R208.reuse, c[0x0][0x1b4], R213 ;  /* 0x00006d00d0d57a24 */ /* 0x040fe200078e02d5 */
[----:B------:R-:W-:Y:S01]  /*0ad0*/  SHF.R.U32.HI R8, RZ, 0x3, R8 ;  /* 0x00000003ff087819 */ /* 0x000fe20000011608 */
[C---:B------:R-:W-:Y:S02]  /*0ae0*/  IMAD R3, R208.reuse, c[0x0][0x1bc], R3 ;  /* 0x00006f00d0037a24 */ /* 0x040fe400078e0203 */
[----:B------:R-:W-:Y:S01]  /*0af0*/  IMAD.WIDE.U32 R210, R208, c[0x0][0x1b0], R210 ;  /* 0x00006c00d0d27a25 */ /* 0x000fe200078e00d2 */
[----:B------:R-:W-:-:S03]  /*0b00*/  LOP3.LUT R0, R13, R8, RZ, 0x3c, !PT ;  /* 0x000000080d007212 */ /* 0x000fc600078e3cff */
[----:B------:R-:W-:Y:S01]  /*0b10*/  IMAD.MOV.U32 R7, RZ, RZ, 0x10 ;  /* 0x00000010ff077424 */ /* 0x000fe200078e00ff */
[----:B------:R-:W-:Y:S01]  /*0b20*/  LOP3.LUT R0, R0, 0xfffffe00, R5, 0xf8, !PT ;  /* 0xfffffe0000007812 */ /* 0x000fe200078ef805 */
[----:B------:R-:W-:Y:S02]  /*0b30*/  IMAD.MOV.U32 R8, RZ, RZ, 0x20 ;  /* 0x00000020ff087424 */ /* 0x000fe400078e00ff */
[----:B------:R-:W-:Y:S01]  /*0b40*/  IMAD.WIDE.U32 R208, R208, c[0x0][0x1b8], R10 ;  /* 0x00006e00d0d07a25 */ /* 0x000fe200078e000a */
[----:B------:R-:W-:Y:S02]  /*0b50*/  SEL R7, R7, 0xfffffff0, !P1 ;  /* 0xfffffff007077807 */ /* 0x000fe40004800000 */
[----:B------:R-:W-:Y:S01]  /*0b60*/  SEL R5, R8, 0xffffffe0, !P2 ;  /* 0xffffffe008057807 */ /* 0x000fe20005000000 */
[----:B------:R-:W-:-:S04]  /*0b70*/  IMAD.WIDE R20, R202, 0x80, R14 ;  /* 0x00000080ca147825 */ /* 0x000fc800078e020e */
[----:B------:R-:W-:Y:S02]  /*0b80*/  IMAD.SHL.U32 R203, R203, 0x2, RZ ;  /* 0x00000002cbcb7824 */ /* 0x000fe400078e00ff */
[----:B------:R-:W-:Y:S02]  /*0b90*/  IMAD.IADD R19, R17, 0x1, R19 ;  /* 0x0000000111137824 */ /* 0x000fe400078e0213 */
[----:B------:R-:W-:Y:S02]  /*0ba0*/  IMAD.IADD R213, R211, 0x1, R213 ;  /* 0x00000001d3d57824 */ /* 0x000fe400078e02d5 */
[----:B------:R-:W-:Y:S01]  /*0bb0*/  IMAD.IADD R200, R209, 0x1, R3 ;  /* 0x00000001d1c87824 */ /* 0x000fe200078e0203 */
[----:B------:R-:W-:Y:S05]  /*0bc0*/  @P0 BRA `(.L_x_60) ;  /* 0x000001e000000947 */ /* 0x000fea0003800000 */
[----:B------:R-:W-:Y:S01]  /*0bd0*/  ISETP.GE.AND P4, PT, R214, c[0x0][0x220], PT ;  /* 0x00008800d6007a0c */ /* 0x000fe20003f86270 */
[----:B------:R-:W-:Y:S01]  /*0be0*/  IMAD R3, R21, c[0x0][0x190], RZ ;  /* 0x0000640015037a24 */ /* 0x000fe200078e02ff */
[----:B------:R-:W-:Y:S01]  /*0bf0*/  ISETP.GE.AND P3, PT, R205, c[0x0][0x220], PT ;  /* 0x00008800cd007a0c */ /* 0x000fe20003f66270 */
[----:B------:R-:W-:Y:S01]  /*0c00*/  IMAD.MOV.U32 R18, RZ, RZ, R16 ;  /* 0x000000ffff127224 */ /* 0x000fe200078e0010 */
[----:B------:R-:W-:Y:S01]  /*0c10*/  ISETP.GE.AND P2, PT, R204, c[0x0][0x220], PT ;  /* 0x00008800cc007a0c */ /* 0x000fe20003f46270 */
[----:B------:R-:W-:-:S02]  /*0c20*/  IMAD R3, R20, c[0x0][0x194], R3 ;  /* 0x0000650014037a24 */ /* 0x000fc400078e0203 */
[----:B------:R-:W-:-:S04]  /*0c30*/  IMAD.WIDE.U32 R10, R20, c[0x0][0x190], R18 ;  /* 0x00006400140a7a25 */ /* 0x000fc800078e0012 */
[----:B------:R-:W-:Y:S02]  /*0c40*/  IMAD.IADD R3, R11, 0x1, R3 ;  /* 0x000000010b037824 */ /* 0x000fe400078e0203 */
[C---:B------:R-:W-:Y:S01]  /*0c50*/  @!P4 LEA R22, P1, R10.reuse, c[0x0][0x160], 0x1 ;  /* 0x000058000a16ca11 */ /* 0x040fe200078208ff */
[----:B------:R1:W-:Y:S01]  /*0c60*/  @P4 STS.128 [R203], RZ ;  /* 0x000000ffcb004388 */ /* 0x0003e20000000c00 */
[C---:B------:R-:W-:Y:S02]  /*0c70*/  @!P3 LEA R12, P0, R10.reuse, c[0x0][0x160], 0x1 ;  /* 0x000058000a0cba11 */ /* 0x040fe400078008ff */
[C-C-:B------:R-:W-:Y:S02]  /*0c80*/  @!P4 LEA.HI.X R23, R10.reuse, c[0x0][0x164], R3.reuse, 0x1, P1 ;  /* 0x000059000a17ca11 */ /* 0x140fe400008f0c03 */
[----:B------:R-:W-:-:S03]  /*0c90*/  @!P3 LEA.HI.X R13, R10, c[0x0][0x164], R3, 0x1, P0 ;  /* 0x000059000a0dba11 */ /* 0x000fc600000f0c03 */
[----:B------:R-:W-:Y:S01]  /*0ca0*/  @!PT LDS RZ, [RZ] ;  /* 0x00000000fffff984 */ /* 0x000fe20000000800 */
[----:B------:R-:W-:Y:S01]  /*0cb0*/  @!PT LDS RZ, [RZ] ;  /* 0x00000000fffff984 */ /* 0x000fe20000000800 */
[----:B------:R-:W-:Y:S01]  /*0cc0*/  @!PT LDS RZ, [RZ] ;  /* 0x00000000fffff984 */ /* 0x000fe20000000800 */
[----:B------:R1:W-:Y:S04]  /*0cd0*/  @!P4 LDGSTS.E.BYPASS.LTC128B.128 [R203], [R22.64] ;  /* 0x0000000016cbcfae */ /* 0x0003e8000b901d4a */
[----:B------:R1:W-:Y:S04]  /*0ce0*/  @P3 STS.128 [R203+0x4000], RZ ;  /* 0x004000ffcb003388 */ /* 0x0003e80000000c00 */
[----:B------:R-:W-:Y:S01]  /*0cf0*/  @!PT LDS RZ, [RZ] ;  /* 0x00000000fffff984 */ /* 0x000fe20000000800 */
[----:B------:R-:W-:Y:S01]  /*0d00*/  @!PT LDS RZ, [RZ] ;  /* 0x00000000fffff984 */ /* 0x000fe20000000800 */
[----:B------:R-:W-:Y:S01]  /*0d10*/  @!PT LDS RZ, [RZ] ;  /* 0x00000000fffff984 */ /* 0x000fe20000000800 */
[----:B------:R1:W-:Y:S04]  /*0d20*/  @!P3 LDGSTS.E.BYPASS.LTC128B.128 [R203+0x4000], [R12.64+0x80] ;  /* 0x040000800ccbbfae */ /* 0x0003e8000b901d4a */
[----:B------:R1:W-:Y:S01]  /*0d30*/  @P2 STS.128 [R203+0x8000], RZ ;  /* 0x008000ffcb002388 */ /* 0x0003e20000000c00 */
[----:B------:R-:W-:Y:S05]  /*0d40*/  @P2 BRA `(.L_x_60) ;  /* 0x0000006000002947 */ /* 0x000fea0003800000 */
[----:B-1----:R-:W-:-:S04]  /*0d50*/  LEA R12, P0, R10, c[0x0][0x160], 0x1 ;  /* 0x000058000a0c7a11 */ /* 0x002fc800078008ff */
[----:B------:R-:W-:-:S05]  /*0d60*/  LEA.HI.X R13, R10, c[0x0][0x164], R3, 0x1, P0 ;  /* 0x000059000a0d7a11 */ /* 0x000fca00000f0c03 */
[----:B------:R-:W-:Y:S01]  /*0d70*/  @!PT LDS RZ, [RZ] ;  /* 0x00000000fffff984 */ /* 0x000fe20000000800 */
[----:B------:R-:W-:Y:S01]  /*0d80*/  @!PT LDS RZ, [RZ] ;  /* 0x00000000fffff984 */ /* 0x000fe20000000800 */
[----:B------:R-:W-:Y:S01]  /*0d90*/  @!PT LDS RZ, [RZ] ;  /* 0x00000000fffff984 */ /* 0x000fe20000000800 */
[----:B------:R1:W-:Y:S04]  /*0da0*/  LDGSTS.E.BYPASS.LTC128B.128 [R203+0x8000], [R12.64+0x100] ;  /* 0x080001000ccb7fae */ /* 0x0003e8000b901d4a */
.L_x_60:
[----:B------:R-:W-:Y:S05]  /*0db0*/  BSYNC B0 ;  /* 0x0000000000007941 */ /* 0x000fea0003800000 */
.L_x_59:
[----:B------:R-:W-:Y:S01]  /*0dc0*/  IADD3 R10, R14, 0x20, RZ ;  /* 0x000000200e0a7810 */ /* 0x000fe20007ffe0ff */
[----:B------:R-:W-:Y:S03]  /*0dd0*/  BSSY B0, `(.L_x_61) ;  /* 0x0000024000007945 */ /* 0x000fe60003800000 */
[----:B------:R-:W-:-:S13]  /*0de0*/  ISETP.GE.AND P0, PT, R10, R199, PT ;  /* 0x000000c70a00720c */ /* 0x000fda0003f06270 */
[----:B------:R-:W-:Y:S05]  /*0df0*/  @P0 BRA `(.L_x_62) ;  /* 0x0000021000000947 */ /* 0x000fea0003800000 */
[----:B-1----:R-:W-:Y:S01]  /*0e00*/  IADD3 R12, P0, R20, 0x20, RZ ;  /* 0x00000020140c7810 */ /* 0x002fe20007f1e0ff */
[----:B------:R-:W-:Y:S01]  /*0e10*/  IMAD.MOV.U32 R22, RZ, RZ, R16 ;  /* 0x000000ffff167224 */ /* 0x000fe200078e0010 */
[----:B------:R-:W-:Y:S01]  /*0e20*/  ISETP.GE.AND P3, PT, R214, c[0x0][0x220], PT ;  /* 0x00008800d6007a0c */ /* 0x000fe20003f66270 */
[----:B------:R-:W-:Y:S01]  /*0e30*/  IMAD.MOV.U32 R23, RZ, RZ, R19 ;  /* 0x000000ffff177224 */ /* 0x000fe200078e0013 */
[----:B------:R-:W-:Y:S01]  /*0e40*/  ISETP.GE.AND P2, PT, R205, c[0x0][0x220], PT ;  /* 0x00008800cd007a0c */ /* 0x000fe20003f46270 */
[----:B------:R-:W-:Y:S01]  /*0e50*/  IMAD.X R3, RZ, RZ, R21, P0 ;  /* 0x000000ffff037224 */ /* 0x000fe200000e0615 */
[----:B------:R-:W-:Y:S01]  /*0e60*/  ISETP.GE.AND P0, PT, R204, c[0x0][0x220], PT ;  /* 0x00008800cc007a0c */ /* 0x000fe20003f06270 */
[----:B------:R-:W-:-:S04]  /*0e70*/  IMAD.WIDE.U32 R22, R12, c[0x0][0x190], R22 ;  /* 0x000064000c167a25 */ /* 0x000fc800078e0016 */
[----:B------:R-:W-:-:S04]  /*0e80*/  IMAD R3, R3, c[0x0][0x190], RZ ;  /* 0x0000640003037a24 */ /* 0x000fc800078e02ff */
[----:B------:R-:W-:Y:S01]  /*0e90*/  IMAD R3, R12, c[0x0][0x194], R3 ;  /* 0x000065000c037a24 */ /* 0x000fe200078e0203 */
[C---:B------:R-:W-:Y:S01]  /*0ea0*/  @!P3 LEA R12, P4, R22.reuse, c[0x0][0x160], 0x1 ;  /* 0x00005800160cba11 */ /* 0x040fe200078808ff */
[----:B------:R1:W-:Y:S01]  /*0eb0*/  @P3 STS.128 [R203+0x1000], RZ ;  /* 0x001000ffcb003388 */ /* 0x0003e20000000c00 */
[----:B------:R-:W-:Y:S01]  /*0ec0*/  @!P2 LEA R24, P1, R22, c[0x0][0x160], 0x1 ;  /* 0x000058001618aa11 */ /* 0x000fe200078208ff */
[----:B------:R-:W-:-:S05]  /*0ed0*/  IMAD.IADD R3, R23, 0x1, R3 ;  /* 0x0000000117037824 */ /* 0x000fca00078e0203 */
[C-C-:B------:R-:W-:Y:S02]  /*0ee0*/  @!P3 LEA.HI.X R13, R22.reuse, c[0x0][0x164], R3.reuse, 0x1, P4 ;  /* 0x00005900160dba11 */ /* 0x140fe400020f0c03 */
[----:B------:R-:W-:-:S03]  /*0ef0*/  @!P2 LEA.HI.X R25, R22, c[0x0][0x164], R3, 0x1, P1 ;  /* 0x000059001619aa11 */ /* 0x000fc600008f0c03 */
[----:B------:R-:W-:Y:S01]  /*0f00*/  @!PT LDS RZ, [RZ] ;  /* 0x00000000fffff984 */ /* 0x000fe20000000800 */
[----:B------:R-:W-:Y:S01]  /*0f10*/  @!PT LDS RZ, [RZ] ;  /* 0x00000000fffff984 */ /* 0x000fe20000000800 */
[----:B------:R-:W-:Y:S01]  /*0f20*/  @!PT LDS RZ, [RZ] ;  /* 0x00000000fffff984 */ /* 0x000fe20000000800 */
[----:B------:R1:W-:Y:S04]  /*0f30*/  @!P3 LDGSTS.E.BYPASS.LTC128B.128 [R203+0x1000], [R12.64] ;  /* 0x010000000ccbbfae */ /* 0x0003e8000b901d4a */
        /* <DEDUP_REMOVED lines=13> */
.L_x_62:
[----:B------:R-:W-:Y:S05]  /*1010*/  BSYNC B0 ;  /* 0x0000000000007941 */ /* 0x000fea0003800000 */
.L_x_61:
[----:B-1----:R-:W-:Y:S01]  /*1020*/  IADD3 R12, R14, 0x40, RZ ;  /* 0x000000400e0c7810 */ /* 0x002fe20007ffe0ff */
[----:B------:R-:W-:Y:S03]  /*1030*/  BSSY B0, `(.L_x_63) ;  /* 0x0000024000007945 */ /* 0x000fe60003800000 */
[----:B------:R-:W-:-:S13]  /*1040*/  ISETP.GE.AND P0, PT, R12, R199, PT ;  /* 0x000000c70c00720c */ /* 0x000fda0003f06270 */
[----:B------:R-:W-:Y:S05]  /*1050*/  @P0 BRA `(.L_x_64) ;  /* 0x0000021000000947 */ /* 0x000fea0003800000 */
[----:B------:R-:W-:Y:S01]  /*1060*/  IADD3 R12, P0, R20, 0x40, RZ ;  /* 0x00000040140c7810 */ /* 0x000fe20007f1e0ff */
        /* <DEDUP_REMOVED lines=32> */
.L_x_64:
[----:B------:R-:W-:Y:S05]  /*1270*/  BSYNC B0 ;  /* 0x0000000000007941 */ /* 0x000fea0003800000 */
.L_x_63:
[----:B-1----:R-:W-:Y:S01]  /*1280*/  IADD3 R12, R14, 0x60, RZ ;  /* 0x000000600e0c7810 */ /* 0x002fe20007ffe0ff */
[----:B------:R-:W-:Y:S01]  /*1290*/  UMOV UR7, 0x6 ;  /* 0x0000000600077882 */ /* 0x000fe20000000000 */
[----:B------:R-:W-:Y:S01]  /*12a0*/  BSSY B0, `(.L_x_65) ;  /* 0x0000026000007945 */ /* 0x000fe20003800000 */
[----:B------:R-:W-:Y:S01]  /*12b0*/  ULDC.64 UR4, c[0x0][0x198] ;  /* 0x0000660000047ab9 */ /* 0x000fe20000000a00 */
[----:B------:R-:W-:Y:S01]  /*12c0*/  ISETP.GE.AND P0, PT, R12, R199, PT ;  /* 0x000000c70c00720c */ /* 0x000fe20003f06270 */
[----:B------:R-:W-:Y:S02]  /*12d0*/  USHF.L.U64.HI UR7, UR4, UR7, UR5 ;  /* 0x0000000704077299 */ /* 0x000fe40008010205 */
[----:B------:R-:W-:-:S10]  /*12e0*/  USHF.L.U32 UR8, UR4, 0x6, URZ ;  /* 0x0000000604087899 */ /* 0x000fd4000800063f */
[----:B------:R-:W-:Y:S05]  /*12f0*/  @P0 BRA `(.L_x_66) ;  /* 0x0000020000000947 */ /* 0x000fea0003800000 */
[----:B------:R-:W-:Y:S01]  /*1300*/  IADD3 R3, P0, R20, 0x60, RZ ;  /* 0x0000006014037810 */ /* 0x000fe20007f1e0ff */
[----:B------:R-:W-:Y:S01]  /*1310*/  IMAD.MOV.U32 R17, RZ, RZ, R19 ;  /* 0x000000ffff117224 */ /* 0x000fe200078e0013 */
[----:B------:R-:W-:Y:S02]  /*1320*/  ISETP.GE.AND P3, PT, R214, c[0x0][0x220], PT ;  /* 0x00008800d6007a0c */ /* 0x000fe40003f66270 */
        /* <DEDUP_REMOVED lines=29> */
.L_x_66:
[----:B------:R-:W-:Y:S05]  /*1500*/  BSYNC B0 ;  /* 0x0000000000007941 */ /* 0x000fea0003800000 */
.L_x_65:
[----:B------:R-:W-:Y:S01]  /*1510*/  LEA.HI.SX32 R3, R133, 0xffffffff, 0x1a ;  /* 0xffffffff85037811 */ /* 0x000fe200078fd2ff */
[----:B------:R-:W-:Y:S01]  /*1520*/  BSSY B0, `(.L_x_67) ;  /* 0x0000023000007945 */ /* 0x000fe20003800000 */
[----:B------:R-:W-:Y:S02]  /*1530*/  MOV R212, R210 ;  /* 0x000000d200d47202 */ /* 0x000fe40000000f00 */
[----:B------:R-:W-:Y:S01]  /*1540*/  SHF.R.S32.HI R16, RZ, 0x1f, R3 ;  /* 0x0000001fff107819 */ /* 0x000fe20000011403 */
[C---:B-1----:R-:W-:Y:S02]  /*1550*/  IMAD R13, R3.reuse, -0x40, R6 ;  /* 0xffffffc0030d7824 */ /* 0x042fe400078e0206 */
[C---:B------:R-:W-:Y:S02]  /*1560*/  IMAD R11, R3.reuse, UR7, RZ ;  /* 0x00000007030b7c24 */ /* 0x040fe4000f8e02ff */
[----:B------:R-:W-:Y:S01]  /*1570*/  IMAD.WIDE.U32 R18, R3, UR8, R212 ;  /* 0x0000000803127c25 */ /* 0x000fe2000f8e00d4 */
[----:B------:R-:W-:-:S03]  /*1580*/  ISETP.GE.AND P0, PT, R14, R13, PT ;  /* 0x0000000d0e00720c */ /* 0x000fc60003f06270 */
[----:B------:R-:W-:-:S05]  /*1590*/  IMAD R11, R16, UR8, R11 ;  /* 0x00000008100b7c24 */ /* 0x000fca000f8e020b */
[----:B------:R-:W-:-:S05]  /*15a0*/  IADD3 R11, R19, R11, RZ ;  /* 0x0000000b130b7210 */ /* 0x000fca0007ffe0ff */
[----:B------:R-:W-:Y:S05]  /*15b0*/  @P0 BRA `(.L_x_68) ;  /* 0x0000019000000947 */ /* 0x000fea0003800000 */
[----:B------:R-:W-:Y:S02]  /*15c0*/  ISETP.GE.AND P3, PT, R214, c[0x0][0x220], PT ;  /* 0x00008800d6007a0c */ /* 0x000fe40003f66270 */
[----:B------:R-:W-:Y:S02]  /*15d0*/  ISETP.GE.AND P2, PT, R205, c[0x0][0x220], PT ;  /* 0x00008800cd007a0c */ /* 0x000fe40003f46270 */
[----:B------:R-:W-:-:S09]  /*15e0*/  ISETP.GE.AND P0, PT, R204, c[0x0][0x220], PT ;  /* 0x00008800cc007a0c */ /* 0x000fd20003f06270 */
[C---:B------:R-:W-:Y:S01]  /*15f0*/  @!P3 LEA R22, P4, R18.reuse, c[0x0][0x168], 0x1 ;  /* 0x00005a001216ba11 */ /* 0x040fe200078808ff */
[----:B------:R1:W-:Y:S01]  /*1600*/  @P3 STS.128 [R203+0xc000], RZ ;  /* 0x00c000ffcb003388 */ /* 0x0003e20000000c00 */
[C---:B------:R-:W-:Y:S02]  /*1610*/  @!P2 LEA R20, P1, R18.reuse, c[0x0][0x168], 0x1 ;  /* 0x00005a001214aa11 */ /* 0x040fe400078208ff */
        /* <DEDUP_REMOVED lines=19> */
.L_x_68:
[----:B------:R-:W-:Y:S05]  /*1750*/  BSYNC B0 ;  /* 0x0000000000007941 */ /* 0x000fea0003800000 */
.L_x_67:
[----:B------:R-:W-:Y:S01]  /*1760*/  ISETP.GE.AND P0, PT, R10, R13, PT ;  /* 0x0000000d0a00720c */ /* 0x000fe20003f06270 */
[----:B------:R-:W-:Y:S01]  /*1770*/  UMOV UR6, 0x5 ;  /* 0x0000000500067882 */ /* 0x000fe20000000000 */
[----:B------:R-:W-:Y:S01]  /*1780*/  BSSY B0, `(.L_x_69) ;  /* 0x0000020000007945 */ /* 0x000fe20003800000 */
[----:B------:R-:W-:Y:S02]  /*1790*/  ULDC UR5, c[0x0][0x19c] ;  /* 0x0000670000057ab9 */ /* 0x000fe40000000800 */
[----:B------:R-:W-:Y:S02]  /*17a0*/  USHF.L.U32 UR9, UR4, 0x5, URZ ;  /* 0x0000000504097899 */ /* 0x000fe4000800063f */
[----:B------:R-:W-:-:S06]  /*17b0*/  USHF.L.U64.HI UR5, UR4, UR6, UR5 ;  /* 0x0000000604057299 */ /* 0x000fcc0008010205 */
[----:B------:R-:W-:Y:S05]  /*17c0*/  @P0 BRA `(.L_x_70) ;  /* 0x000001b000000947 */ /* 0x000fea0003800000 */
[----:B------:R-:W-:Y:S02]  /*17d0*/  ISETP.GE.AND P3, PT, R214, c[0x0][0x220], PT ;  /* 0x00008800d6007a0c */ /* 0x000fe40003f66270 */
[----:B------:R-:W-:Y:S02]  /*17e0*/  ISETP.GE.AND P2, PT, R205, c[0x0][0x220], PT ;  /* 0x00008800cd007a0c */ /* 0x000fe40003f46270 */
[----:B------:R-:W-:Y:S02]  /*17f0*/  IADD3 R12, P1, R18, UR9, RZ ;  /* 0x00000009120c7c10 */ /* 0x000fe4000ff3e0ff */
[----:B------:R-:W-:Y:S02]  /*1800*/  ISETP.GE.AND P0, PT, R204, c[0x0][0x220], PT ;  /* 0x00008800cc007a0c */ /* 0x000fe40003f06270 */
[----:B------:R-:W-:-:S05]  /*1810*/  IADD3.X R11, R11, UR5, RZ, P1, !PT ;  /* 0x000000050b0b7c10 */ /* 0x000fca0008ffe4ff */
[C---:B-1----:R-:W-:Y:S01]  /*1820*/  @!P3 LEA R20, P4, R12.reuse, c[0x0][0x168], 0x1 ;  /* 0x00005a000c14ba11 */ /* 0x042fe200078808ff */
        /* <DEDUP_REMOVED lines=21> */
.L_x_70:
[----:B------:R-:W-:Y:S05]  /*1980*/  BSYNC B0 ;  /* 0x0000000000007941 */ /* 0x000fea0003800000 */
.L_x_69:
[----:B------:R-:W0:Y:S01]  /*1990*/  LDGDEPBAR ;  /* 0x00000000000079af */ /* 0x000e220000000000 */
[----:B------:R-:W-:Y:S01]  /*19a0*/  ISETP.GE.AND P1, PT, R14, R13, PT ;  /* 0x0000000d0e00720c */ /* 0x000fe20003f26270 */
[----:B------:R-:W-:Y:S01]  /*19b0*/  IMAD R16, R16, c[0x0][0x1a0], RZ ;  /* 0x0000680010107a24 */ /* 0x000fe200078e02ff */
[----:B------:R-:W-:Y:S01]  /*19c0*/  BSSY B0, `(.L_x_71) ;  /* 0x0000025000007945 */ /* 0x000fe20003800000 */
[----:B-1----:R-:W-:-:S04]  /*19d0*/  IMAD.WIDE.U32 R18, R3, c[0x0][0x1a0], RZ ;  /* 0x0000680003127a25 */ /* 0x002fc800078e00ff */
[----:B------:R-:W-:Y:S01]  /*19e0*/  IMAD R11, R3, c[0x0][0x1a4], R16 ;  /* 0x00006900030b7a24 */ /* 0x000fe200078e0210 */
[----:B------:R-:W-:-:S04]  /*19f0*/  LEA R12, P0, R18, R208, 0x6 ;  /* 0x000000d0120c7211 */ /* 0x000fc800078030ff */
[----:B------:R-:W-:-:S04]  /*1a00*/  IADD3 R11, R19, R11, RZ ;  /* 0x0000000b130b7210 */ /* 0x000fc80007ffe0ff */
[----:B------:R-:W-:Y:S01]  /*1a10*/  LEA.HI.X R11, R18, R200, R11, 0x6, P0 ;  /* 0x000000c8120b7211 */ /* 0x000fe200000f340b */
[----:B------:R-:W-:-:S04]  /*1a20*/  DEPBAR.LE SB0, 0x0 ;  /* 0x000080000000791a */ /* 0x000fc80000000000 */
[----:B------:R-:W-:Y:S06]  /*1a30*/  BAR.SYNC.DEFER_BLOCKING 0x0 ;  /* 0x0000000000007b1d */ /* 0x000fec0000010000 */
[----:B------:R1:W-:Y:S04]  /*1a40*/  @P1 STS.128 [R203+0x12000], RZ ;  /* 0x012000ffcb001388 */ /* 0x0003e80000000c00 */
[----:B------:R1:W-:Y:S04]  /*1a50*/  @P1 STS.128 [R203+0x14000], RZ ;  /* 0x014000ffcb001388 */ /* 0x0003e80000000c00 */
[----:B------:R1:W-:Y:S01]  /*1a60*/  @P1 STS.128 [R203+0x16000], RZ ;  /* 0x016000ffcb001388 */ /* 0x0003e20000000c00 */
[----:B------:R-:W-:Y:S05]  /*1a70*/  @P1 BRA `(.L_x_72) ;  /* 0x0000019000001947 */ /* 0x000fea0003800000 */
[----:B------:R-:W-:Y:S02]  /*1a80*/  ISETP.GE.AND P3, PT, R214, c[0x0][0x220], PT ;  /* 0x00008800d6007a0c */ /* 0x000fe40003f66270 */
[----:B------:R-:W-:-:S02]  /*1a90*/  ISETP.GE.AND P2, PT, R205, c[0x0][0x220], PT ;  /* 0x00008800cd007a0c */ /* 0x000fc40003f46270 */
        /* <DEDUP_REMOVED lines=17> */
[----:B--2---:R-:W-:-:S04]  /*1bb0*/  LEA R16, P0, R12, c[0x0][0x170], 0x1 ;  /* 0x00005c000c107a11 */ /* 0x004fc800078008ff */
[----:B------:R-:W-:-:S05]  /*1bc0*/  LEA.HI.X R17, R12, c[0x0][0x174], R11, 0x1, P0 ;  /* 0x00005d000c117a11 */ /* 0x000fca00000f0c0b */
[----:B------:R-:W-:Y:S01]  /*1bd0*/  @!PT LDS RZ, [RZ] ;  /* 0x00000000fffff984 */ /* 0x000fe20000000800 */
[----:B------:R-:W-:Y:S01]  /*1be0*/  @!PT LDS RZ, [RZ] ;  /* 0x00000000fffff984 */ /* 0x000fe20000000800 */
[----:B------:R-:W-:Y:S01]  /*1bf0*/  @!PT LDS RZ, [RZ] ;  /* 0x00000000fffff984 */ /* 0x000fe20000000800 */
[----:B------:R2:W-:Y:S04]  /*1c00*/  LDGSTS.E.BYPASS.LTC128B.128 [R203+0x16000], [R16.64+0x100] ;  /* 0x1600010010cb7fae */ /* 0x0005e8000b901d4a */
.L_x_72:
[----:B------:R-:W-:Y:S05]  /*1c10*/  BSYNC B0 ;  /* 0x0000000000007941 */ /* 0x000fea0003800000 */
.L_x_71:
[----:B------:R-:W-:Y:S01]  /*1c20*/  ISETP.GE.AND P0, PT, R10, R13, PT ;  /* 0x0000000d0a00720c */ /* 0x000fe20003f06270 */
[----:B------:R-:W-:Y:S01]  /*1c30*/  BSSY B0, `(.L_x_73) ;  /* 0x0000024000007945 */ /* 0x000fe20003800000 */
[----:B------:R-:W-:-:S04]  /*1c40*/  LEA.HI R9, R9, R4, RZ, 0x5 ;  /* 0x0000000409097211 */ /* 0x000fc800078f28ff */
[----:B------:R-:W-:-:S07]  /*1c50*/  SHF.R.S32.HI R9, RZ, 0x5, R9 ;  /* 0x00000005ff097819 */ /* 0x000fce0000011409 */
[----:B------:R3:W-:Y:S04]  /*1c60*/  @P0 STS.128 [R203+0x13000], RZ ;  /* 0x013000ffcb000388 */ /* 0x0007e80000000c00 */
[----:B------:R3:W-:Y:S04]  /*1c70*/  @P0 STS.128 [R203+0x15000], RZ ;  /* 0x015000ffcb000388 */ /* 0x0007e80000000c00 */
[----:B------:R3:W-:Y:S01]  /*1c80*/  @P0 STS.128 [R203+0x17000], RZ ;  /* 0x017000ffcb000388 */ /* 0x0007e20000000c00 */
[----:B------:R-:W-:Y:S05]  /*1c90*/  @P0 BRA `(.L_x_74) ;  /* 0x000001d000000947 */ /* 0x000fea0003800000 */
[----:B------:R-:W-:Y:S01]  /*1ca0*/  ISETP.GE.AND P3, PT, R214, c[0x0][0x220], PT ;  /* 0x00008800d6007a0c */ /* 0x000fe20003f66270 */
[----:B--2---:R-:W-:Y:S01]  /*1cb0*/  IMAD.WIDE.U32 R16, R8, c[0x0][0x1a0], RZ ;  /* 0x0000680008107a25 */ /* 0x004fe200078e00ff */
[----:B------:R-:W-:-:S03]  /*1cc0*/  ISETP.GE.AND P2, PT, R205, c[0x0][0x220], PT ;  /* 0x00008800cd007a0c */ /* 0x000fc60003f46270 */
[----:B------:R-:W-:Y:S01]  /*1cd0*/  IMAD R8, R8, c[0x0][0x1a4], RZ ;  /* 0x0000690008087a24 */ /* 0x000fe200078e02ff */
[----:B------:R-:W-:-:S04]  /*1ce0*/  IADD3 R12, P0, R12, R16, RZ ;  /* 0x000000100c0c7210 */ /* 0x000fc80007f1e0ff */
[----:B------:R-:W-:Y:S02]  /*1cf0*/  IADD3.X R11, R11, R17, R8, P0, !PT ;  /* 0x000000110b0b7210 */ /* 0x000fe400007fe408 */
[----:B------:R-:W-:Y:S01]  /*1d00*/  ISETP.GE.AND P0, PT, R204, c[0x0][0x220], PT ;  /* 0x00008800cc007a0c */ /* 0x000fe20003f06270 */
[----:B------:R2:W-:Y:S01]  /*1d10*/  @P3 STS.128 [R203+0x13000], RZ ;  /* 0x013000ffcb003388 */ /* 0x0005e20000000c00 */
[C---:B------:R-:W-:Y:S02]  /*1d20*/  @!P3 LEA R18, P4, R12.reuse, c[0x0][0x170], 0x1 ;  /* 0x00005c000c12ba11 */ /* 0x040fe400078808ff */
        /* <DEDUP_REMOVED lines=14> */
[----:B------:R-:W-:-:S04]  /*1e10*/  LEA R10, P0, R12, c[0x0][0x170], 0x1 ;  /* 0x00005c000c0a7a11 */ /* 0x000fc800078008ff */
[----:B------:R-:W-:-:S05]  /*1e20*/  LEA.HI.X R11, R12, c[0x0][0x174], R11, 0x1, P0 ;  /* 0x00005d000c0b7a11 */ /* 0x000fca00000f0c0b */
[----:B------:R-:W-:Y:S01]  /*1e30*/  @!PT LDS RZ, [RZ] ;  /* 0x00000000fffff984 */ /* 0x000fe20000000800 */
[----:B------:R-:W-:Y:S01]  /*1e40*/  @!PT LDS RZ, [RZ] ;  /* 0x00000000fffff984 */ /* 0x000fe20000000800 */
[----:B------:R-:W-:Y:S01]  /*1e50*/  @!PT LDS RZ, [RZ] ;  /* 0x00000000fffff984 */ /* 0x000fe20000000800 */
[----:B------:R4:W-:Y:S04]  /*1e60*/  LDGSTS.E.BYPASS.LTC128B.128 [R203+0x17000], [R10.64+0x100] ;  /* 0x170001000acb7fae */ /* 0x0009e8000b901d4a */
.L_x_74:
[----:B------:R-:W-:Y:S05]  /*1e70*/  BSYNC B0 ;  /* 0x0000000000007941 */ /* 0x000fea0003800000 */
.L_x_73:
[C---:B------:R-:W-:Y:S01]  /*1e80*/  IMAD.SHL.U32 R8, R2.reuse, 0x40, RZ ;  /* 0x0000004002087824 */ /* 0x040fe200078e00ff */
[----:B------:R-:W-:Y:S01]  /*1e90*/  R2P PR, R2, 0x6 ;  /* 0x0000000602007804 */ /* 0x000fe20000000000 */
[----:B------:R-:W-:Y:S01]  /*1ea0*/  IMAD.SHL.U32 R14, R14, 0x8, RZ ;  /* 0x000000080e0e7824 */ /* 0x000fe200078e00ff */
[----:B------:R-:W0:Y:S01]  /*1eb0*/  LDGDEPBAR ;  /* 0x00000000000079af */ /* 0x000e220000000000 */
[----:B------:R-:W-:Y:S01]  /*1ec0*/  IMAD R198, R9, 0x400, R0 ;  /* 0x0000040009c67824 */ /* 0x000fe200078e0200 */
[----:B----4-:R-:W-:Y:S01]  /*1ed0*/  LOP3.LUT R11, R8, 0x1c0, RZ, 0xc0, !PT ;  /* 0x000001c0080b7812 */ /* 0x010fe200078ec0ff */
[----:B------:R-:W-:Y:S02]  /*1ee0*/  IMAD.SHL.U32 R4, R4, 0x2, RZ ;  /* 0x0000000204047824 */ /* 0x000fe400078e00ff */
[----:B------:R-:W-:Y:S01]  /*1ef0*/  IMAD.SHL.U32 R198, R198, 0x2, RZ ;  /* 0x00000002c6c67824 */ /* 0x000fe200078e00ff */
[----:B------:R-:W-:Y:S02]  /*1f00*/  LOP3.LUT R8, R11, 0x8, R14, 0xf8, !PT ;  /* 0x000000080b087812 */ /* 0x000fe400078ef80e */
[----:B------:R-:W-:Y:S01]  /*1f10*/  SHF.R.U32.HI R11, RZ, 0x3, R11 ;  /* 0x00000003ff0b7819 */ /* 0x000fe2000001160b */
[--C-:B------:R-:W-:Y:S01]  /*1f20*/  IMAD R196, R7, 0x2, R198.reuse ;  /* 0x0000000207c47824 */ /* 0x100fe200078e02c6 */
[----:B------:R-:W-:Y:S01]  /*1f30*/  LDSM.16.M88.4 R48, [R198] ;  /* 0x00000000c630783b */ /* 0x000fe20000000200 */
[C---:B------:R-:W-:Y:S01]  /*1f40*/  IMAD R194, R5.reuse, 0x2, R198 ;  /* 0x0000000205c27824 */ /* 0x040fe200078e02c6 */
[----:B------:R-:W-:Y:S01]  /*1f50*/  LOP3.LUT R8, R8, R11, RZ, 0x3c, !PT ;  /* 0x0000000b08087212 */ /* 0x000fe200078e3cff */
[----:B------:R-:W-:Y:S01]  /*1f60*/  IMAD R193, R5, 0x2, R196 ;  /* 0x0000000205c17824 */ /* 0x000fe200078e02c4 */
[----:B------:R-:W-:Y:S01]  /*1f70*/  LDSM.16.M88.4 R76, [R198+0x4000] ;  /* 0x00400000c64c783b */ /* 0x000fe20000000200 */
[----:B------:R-:W-:-:S02]  /*1f80*/  LOP3.LUT R4, R4, 0x6, RZ, 0xc0, !PT ;  /* 0x0000000604047812 */ /* 0x000fc400078ec0ff */
[----:B------:R-:W-:Y:S01]  /*1f90*/  IMAD R197, R197, 0x200, R8 ;  /* 0x00000200c5c57824 */ /* 0x000fe200078e0208 */
[----:B------:R-:W-:Y:S03]  /*1fa0*/  LDSM.16.M88.4 R52, [R194] ;  /* 0x00000000c234783b */ /* 0x000fe60000000200 */
[----:B------:R-:W-:Y:S01]  /*1fb0*/  IMAD.SHL.U32 R197, R197, 0x2, RZ ;  /* 0x00000002c5c57824 */ /* 0x000fe200078e00ff */
[----:B------:R-:W-:Y:S04]  /*1fc0*/  LDSM.16.M88.4 R8, [R196] ;  /* 0x00000000c408783b */ /* 0x000fe80000000200 */
[----:B------:R-:W4:Y:S01]  /*1fd0*/  LDSM.16.M88.4 R24, [R197+0xc000] ;  /* 0x00c00000c518783b */ /* 0x000f220000000200 */
[----:B------:R-:W-:-:S02]  /*1fe0*/  IADD3 R2, R197, 0xc000, RZ ;  /* 0x0000c000c5027810 */ /* 0x000fc40007ffe0ff */
[----:B------:R-:W-:Y:S01]  /*1ff0*/  IADD3 R195, R197, 0xc020, RZ ;  /* 0x0000c020c5c37810 */ /* 0x000fe20007ffe0ff */
[----:B--2---:R-:W2:Y:S01]  /*2000*/  LDSM.16.M88.4 R16, [R197+0xc800] ;  /* 0x00c80000c510783b */ /* 0x004ea20000000200 */
[----:B------:R-:W-:Y:S01]  /*2010*/  @P1 IADD3 R195, R2, -0x20, RZ ;  /* 0xffffffe002c31810 */ /* 0x000fe20007ffe0ff */
[----:B------:R-:W-:Y:S02]  /*2020*/  IMAD.MOV.U32 R2, RZ, RZ, 0x40 ;  /* 0x00000040ff027424 */ /* 0x000fe400078e00ff */
[----:B------:R-:W5:Y:S01]  /*2030*/  LDSM.16.M88.4 R60, [R197+0xd000] ;  /* 0x00d00000c53c783b */ /* 0x000f620000000200 */
[C---:B------:R-:W-:Y:S02]  /*2040*/  IADD3 R187, R195.reuse, 0x800, RZ ;  /* 0x00000800c3bb7810 */ /* 0x040fe40007ffe0ff */
[----:B------:R-:W-:Y:S01]  /*2050*/  SEL R2, R2, 0xffffffc0, !P2 ;  /* 0xffffffc002027807 */ /* 0x000fe20005000000 */
[----:B------:R-:W1:Y:S01]  /*2060*/  LDSM.16.M88.4 R32, [R197+0xd800] ;  /* 0x00d80000c520783b */ /* 0x000e620000000200 */
[----:B------:R-:W-:-:S02]  /*2070*/  IADD3 R186, R195, 0x1000, RZ ;  /* 0x00001000c3ba7810 */ /* 0x000fc40007ffe0ff */
[----:B------:R-:W-:Y:S01]  /*2080*/  IADD3 R185, R195, 0x1800, RZ ;  /* 0x00001800c3b97810 */ /* 0x000fe20007ffe0ff */
[----:B------:R-:W3:Y:S01]  /*2090*/  LDSM.16.M88.4 R36, [R195] ;  /* 0x00000000c324783b */ /* 0x000ee20000000200 */
[----:B------:R-:W-:Y:S01]  /*20a0*/  IMAD.IADD R191, R197, 0x1, R2 ;  /* 0x00000001c5bf7824 */ /* 0x000fe200078e0202 */
[C---:B------:R-:W-:Y:S01]  /*20b0*/  IADD3 R183, R195.reuse, 0x2000, RZ ;  /* 0x00002000c3b77810 */ /* 0x040fe20007ffe0ff */
[----:B------:R-:W-:Y:S01]  /*20c0*/  IMAD.IADD R184, R2, 0x1, R195 ;  /* 0x0000000102b87824 */ /* 0x000fe200078e02c3 */
[----:B------:R-:W1:Y:S01]  /*20d0*/  LDSM.16.M88.4 R12, [R195+0x800] ;  /* 0x00080000c30c783b */ /* 0x000e620000000200 */
[C---:B------:R-:W-:Y:S02]  /*20e0*/  IADD3 R182, R195.reuse, 0x2800, RZ ;  /* 0x00002800c3b67810 */ /* 0x040fe40007ffe0ff */
[C---:B------:R-:W-:Y:S01]  /*20f0*/  IADD3 R181, R195.reuse, 0x3000, RZ ;  /* 0x00003000c3b57810 */ /* 0x040fe20007ffe0ff */
[----:B------:R-:W1:Y:S01]  /*2100*/  LDSM.16.M88.4 R40, [R195+0x1000] ;  /* 0x00100000c328783b */ /* 0x000e620000000200 */
[----:B------:R-:W-:-:S02]  /*2110*/  IADD3 R180, R195, 0x3800, RZ ;  /* 0x00003800c3b47810 */ /* 0x000fc40007ffe0ff */
[C---:B------:R-:W-:Y:S01]  /*2120*/  IADD3 R179, R195.reuse, 0x4000, RZ ;  /* 0x00004000c3b37810 */ /* 0x040fe20007ffe0ff */
[----:B------:R-:W-:Y:S01]  /*2130*/  LDSM.16.M88.4 R72, [R191+0xc800] ;  /* 0x00c80000bf48783b */ /* 0x000fe20000000200 */
[C---:B------:R-:W-:Y:S02]  /*2140*/  IADD3 R178, R195.reuse, 0x4800, RZ ;  /* 0x00004800c3b27810 */ /* 0x040fe40007ffe0ff */
[C---:B------:R-:W-:Y:S01]  /*2150*/  IADD3 R177, R195.reuse, 0x5000, RZ ;  /* 0x00005000c3b17810 */ /* 0x040fe20007ffe0ff */
[----:B------:R-:W-:Y:S01]  /*2160*/  LDSM.16.M88.4 R68, [R191+0xd800] ;  /* 0x00d80000bf44783b */ /* 0x000fe20000000200 */
[----:B------:R-:W-:-:S03]  /*2170*/  IADD3 R176, R195, 0x5800, RZ ;  /* 0x00005800c3b07810 */ /* 0x000fc60007ffe0ff */
[----:B------:R-:W-:Y:S01]  /*2180*/  LDSM.16.M88.4 R44, [R184+0x800] ;  /* 0x00080000b82c783b */ /* 0x000fe20000000200 */
[C---:B----4-:R-:W-:Y:S08]  /*2190*/  HMMA.16816.F32 R28, R48.reuse, R24, RZ ;  /* 0x00000018301c723c */ /* 0x050ff000000018ff */
[C---:B------:R-:W-:Y:S08]  /*21a0*/  HMMA.16816.F32 R24, R48.reuse, R26, RZ ;  /* 0x0000001a3018723c */ /* 0x040ff000000018ff */
[C---:B--2---:R-:W-:Y:S08]  /*21b0*/  HMMA.16816.F32 R20, R48.reuse, R16, RZ ;  /* 0x000000103014723c */ /* 0x044ff000000018ff */
[C---:B-----5:R-:W-:Y:S08]  /*21c0*/  HMMA.16816.F32 R64, R48.reuse, R60, RZ ;  /* 0x0000003c3040723c */ /* 0x060ff000000018ff */
[C---:B------:R-:W-:Y:S08]  /*21d0*/  HMMA.16816.F32 R16, R48.reuse, R18, RZ ;  /* 0x000000123010723c */ /* 0x040ff000000018ff */
[C---:B------:R-:W-:Y:S08]  /*21e0*/  HMMA.16816.F32 R60, R48.reuse, R62, RZ ;  /* 0x0000003e303c723c */ /* 0x040ff000000018ff */
[C---:B-1----:R-:W-:Y:S08]  /*21f0*/  HMMA.16816.F32 R56, R48.reuse, R32, RZ ;  /* 0x000000203038723c */ /* 0x042ff000000018ff */
[----:B------:R-:W-:Y:S01]  /*2200*/  HMMA.16816.F32 R48, R48, R34, RZ ;  /* 0x000000223030723c */ /* 0x000fe200000018ff */
[----:B------:R-:W1:Y:S07]  /*2210*/  LDSM.16.M88.4 R32, [R195+0x1800] ;  /* 0x00180000c320783b */ /* 0x000e6e0000000200 */
[C---:B---3--:R-:W-:Y:S08]  /*2220*/  HMMA.16816.F32 R28, R8.reuse, R36, R28 ;  /* 0x00000024081c723c */ /* 0x048ff0000000181c */
[C---:B------:R-:W-:Y:S01]  /*2230*/  HMMA.16816.F32 R24, R8.reuse, R38, R24 ;  /* 0x000000260818723c */ /* 0x040fe20000001818 */
[----:B------:R-:W2:Y:S07]  /*2240*/  LDSM.16.M88.4 R36, [R191+0xc000] ;  /* 0x00c00000bf24783b */ /* 0x000eae0000000200 */
[C---:B------:R-:W-:Y:S08]  /*2250*/  HMMA.16816.F32 R20, R8.reuse, R12, R20 ;  /* 0x0000000c0814723c */ /* 0x040ff00000001814 */
[C---:B------:R-:W-:Y:S01]  /*2260*/  HMMA.16816.F32 R16, R8.reuse, R14, R16 ;  /* 0x0000000e0810723c */ /* 0x040fe20000001810 */
[----:B------:R-:W3:Y:S07]  /*2270*/  LDSM.16.M88.4 R12, [R191+0xd000] ;  /* 0x00d00000bf0c783b */ /* 0x000eee0000000200 */
[C---:B------:R-:W-:Y:S08]  /*2280*/  HMMA.16816.F32 R64, R8.reuse, R40, R64 ;  /* 0x000000280840723c */ /* 0x040ff00000001840 */
[C---:B------:R-:W-:Y:S01]  /*2290*/  HMMA.16816.F32 R60, R8.reuse, R42, R60 ;  /* 0x0000002a083c723c */ /* 0x040fe2000000183c */
[----:B------:R-:W-:Y:S07]  /*22a0*/  LDSM.16.M88.4 R40, [R184+0x1000] ;  /* 0x00100000b828783b */ /* 0x000fee0000000200 */
[C---:B-1----:R-:W-:Y:S08]  /*22b0*/  HMMA.16816.F32 R56, R8.reuse, R32, R56 ;  /* 0x000000200838723c */ /* 0x042ff00000001838 */
[----:B------:R-:W-:Y:S01]  /*22c0*/  HMMA.16816.F32 R48, R8, R34, R48 ;  /* 0x000000220830723c */ /* 0x000fe20000001830 */
[----:B------:R-:W-:Y:S04]  /*22d0*/  LDSM.16.M88.4 R32, [R193] ;  /* 0x00000000c120783b */ /* 0x000fe80000000200 */
[----:B------:R-:W1:Y:S03]  /*22e0*/  LDSM.16.M88.4 R8, [R184] ;  /* 0x00000000b808783b */ /* 0x000e660000000200 */
[C---:B--2---:R-:W-:Y:S08]  /*22f0*/  HMMA.16816.F32 R28, R52.reuse, R36, R28 ;  /* 0x00000024341c723c */ /* 0x044ff0000000181c */
[C---:B------:R-:W-:Y:S01]  /*2300*/  HMMA.16816.F32 R24, R52.reuse, R38, R24 ;  /* 0x000000263418723c */ /* 0x040fe20000001818 */
[----:B------:R-:W2:Y:S07]  /*2310*/  LDSM.16.M88.4 R36, [R184+0x1800] ;  /* 0x00180000b824783b */ /* 0x000eae0000000200 */
[C---:B------:R-:W-:Y:S08]  /*2320*/  HMMA.16816.F32 R20, R52.reuse, R72, R20 ;  /* 0x000000483414723c */ /* 0x040ff00000001814 */
[C---:B------:R-:W-:Y:S01]  /*2330*/  HMMA.16816.F32 R16, R52.reuse, R74, R16 ;  /* 0x0000004a3410723c */ /* 0x040fe20000001810 */
[----:B------:R-:W-:Y:S07]  /*2340*/  LDSM.16.M88.4 R72, [R197+0xf000] ;  /* 0x00f00000c548783b */ /* 0x000fee0000000200 */
[C---:B---3--:R-:W-:Y:S08]  /*2350*/  HMMA.16816.F32 R64, R52.reuse, R12, R64 ;  /* 0x0000000c3440723c */ /* 0x048ff00000001840 */
[----:B------:R-:W-:Y:S01]  /*2360*/  HMMA.16816.F32 R60, R52, R14, R60 ;  /* 0x0000000e343c723c */ /* 0x000fe2000000183c */
[----:B------:R-:W3:Y:S07]  /*2370*/  LDSM.16.M88.4 R12, [R197+0xe000] ;  /* 0x00e00000c50c783b */ /* 0x000eee0000000200 */
[C---:B-1----:R-:W-:Y:S08]  /*2380*/  HMMA.16816.F32 R28, R32.reuse, R8, R28 ;  /* 0x00000008201c723c */ /* 0x042ff0000000181c */
[----:B------:R-:W-:Y:S01]  /*2390*/  HMMA.16816.F32 R24, R32, R10, R24 ;  /* 0x0000000a2018723c */ /* 0x000fe20000001818 */
[----:B------:R-:W1:Y:S07]  /*23a0*/  LDSM.16.M88.4 R8, [R197+0xe800] ;  /* 0x00e80000c508783b */ /* 0x000e6e0000000200 */
[C---:B------:R-:W-:Y:S08]  /*23b0*/  HMMA.16816.F32 R56, R52.reuse, R68, R56 ;  /* 0x000000443438723c */ /* 0x040ff00000001838 */
[----:B------:R-:W-:Y:S01]  /*23c0*/  HMMA.16816.F32 R52, R52, R70, R48 ;  /* 0x000000463434723c */ /* 0x000fe20000001830 */
[----:B------:R-:W4:Y:S04]  /*23d0*/  LDSM.16.M88.4 R68, [R197+0xf800] ;  /* 0x00f80000c544783b */ /* 0x000f280000000200 */
[----:B------:R-:W-:Y:S03]  /*23e0*/  LDSM.16.M88.4 R48, [R196+0x4000] ;  /* 0x00400000c430783b */ /* 0x000fe60000000200 */
[C---:B------:R-:W-:Y:S08]  /*23f0*/  HMMA.16816.F32 R20, R32.reuse, R44, R20 ;  /* 0x0000002c2014723c */ /* 0x040ff00000001814 */
[C---:B------:R-:W-:Y:S01]  /*2400*/  HMMA.16816.F32 R16, R32.reuse, R46, R16 ;  /* 0x0000002e2010723c */ /* 0x040fe20000001810 */
[----:B------:R-:W5:Y:S07]  /*2410*/  LDSM.16.M88.4 R44, [R195+0x2000] ;  /* 0x00200000c32c783b */ /* 0x000f6e0000000200 */
[C---:B------:R-:W-:Y:S08]  /*2420*/  HMMA.16816.F32 R64, R32.reuse, R40, R64 ;  /* 0x000000282040723c */ /* 0x040ff00000001840 */
[C---:B------:R-:W-:Y:S01]  /*2430*/  HMMA.16816.F32 R60, R32.reuse, R42, R60 ;  /* 0x0000002a203c723c */ /* 0x040fe2000000183c */
[----:B------:R-:W4:Y:S07]  /*2440*/  LDSM.16.M88.4 R40, [R195+0x2800] ;  /* 0x00280000c328783b */ /* 0x000f2e0000000200 */
[C---:B--2---:R-:W-:Y:S08]  /*2450*/  HMMA.16816.F32 R56, R32.reuse, R36, R56 ;  /* 0x000000242038723c */ /* 0x044ff00000001838 */
[----:B------:R-:W-:Y:S01]  /*2460*/  HMMA.16816.F32 R52, R32, R38, R52 ;  /* 0x000000262034723c */ /* 0x000fe20000001834 */
[----:B------:R-:W2:Y:S04]  /*2470*/  LDSM.16.M88.4 R36, [R195+0x3000] ;  /* 0x00300000c324783b */ /* 0x000ea80000000200 */
[----:B------:R-:W2:Y:S03]  /*2480*/  LDSM.16.M88.4 R32, [R195+0x3800] ;  /* 0x00380000c320783b */ /* 0x000ea60000000200 */
[C---:B---3--:R-:W-:Y:S08]  /*2490*/  HMMA.16816.F32 R28, R76.reuse, R12, R28 ;  /* 0x0000000c4c1c723c */ /* 0x048ff0000000181c */
[C---:B------:R-:W-:Y:S01]  /*24a0*/  HMMA.16816.F32 R24, R76.reuse, R14, R24 ;  /* 0x0000000e4c18723c */ /* 0x040fe20000001818 */
[----:B------:R-:W-:Y:S07]  /*24b0*/  LDSM.16.M88.4 R12, [R194+0x4000] ;  /* 0x00400000c20c783b */ /* 0x000fee0000000200 */
[C---:B-1----:R-:W-:Y:S08]  /*24c0*/  HMMA.16816.F32 R20, R76.reuse, R8, R20 ;  /* 0x000000084c14723c */ /* 0x042ff00000001814 */
[C---:B------:R-:W-:Y:S01]  /*24d0*/  HMMA.16816.F32 R16, R76.reuse, R10, R16 ;  /* 0x0000000a4c10723c */ /* 0x040fe20000001810 */
[----:B------:R-:W1:Y:S07]  /*24e0*/  LDSM.16.M88.4 R8, [R191+0xe000] ;  /* 0x00e00000bf08783b */ /* 0x000e6e0000000200 */
[C---:B------:R-:W-:Y:S08]  /*24f0*/  HMMA.16816.F32 R64, R76.reuse, R72, R64 ;  /* 0x000000484c40723c */ /* 0x040ff00000001840 */
[C---:B------:R-:W-:Y:S01]  /*2500*/  HMMA.16816.F32 R60, R76.reuse, R74, R60 ;  /* 0x0000004a4c3c723c */ /* 0x040fe2000000183c */
[----:B------:R-:W-:Y:S07]  /*2510*/  LDSM.16.M88.4 R72, [R198+0x8000] ;  /* 0x00800000c648783b */ /* 0x000fee0000000200 */
[C---:B----4-:R-:W-:Y:S08]  /*2520*/  HMMA.16816.F32 R56, R76.reuse, R68, R56 ;  /* 0x000000444c38723c */ /* 0x050ff00000001838 */
[----:B------:R-:W-:Y:S01]  /*2530*/  HMMA.16816.F32 R52, R76, R70, R52 ;  /* 0x000000464c34723c */ /* 0x000fe20000001834 */
[----:B------:R-:W-:Y:S07]  /*2540*/  LDSM.16.M88.4 R68, [R191+0xf000] ;  /* 0x00f00000bf44783b */ /* 0x000fee0000000200 */
[C---:B-----5:R-:W-:Y:S08]  /*2550*/  HMMA.16816.F32 R28, R48.reuse, R44, R28 ;  /* 0x0000002c301c723c */ /* 0x060ff0000000181c */
[C---:B------:R-:W-:Y:S01]  /*2560*/  HMMA.16816.F32 R24, R48.reuse, R46, R24 ;  /* 0x0000002e3018723c */ /* 0x040fe20000001818 */
[----:B------:R-:W3:Y:S07]  /*2570*/  LDSM.16.M88.4 R44, [R191+0xe800] ;  /* 0x00e80000bf2c783b */ /* 0x000eee0000000200 */
[C---:B------:R-:W-:Y:S08]  /*2580*/  HMMA.16816.F32 R20, R48.reuse, R40, R20 ;  /* 0x000000283014723c */ /* 0x040ff00000001814 */
[C---:B------:R-:W-:Y:S01]  /*2590*/  HMMA.16816.F32 R16, R48.reuse, R42, R16 ;  /* 0x0000002a3010723c */ /* 0x040fe20000001810 */
[----:B------:R-:W4:Y:S07]  /*25a0*/  LDSM.16.M88.4 R40, [R191+0xf800] ;  /* 0x00f80000bf28783b */ /* 0x000f2e0000000200 */
[C---:B--2---:R-:W-:Y:S08]  /*25b0*/  HMMA.16816.F32 R64, R48.reuse, R36, R64 ;  /* 0x000000243040723c */ /* 0x044ff00000001840 */
[C---:B------:R-:W-:Y:S01]  /*25c0*/  HMMA.16816.F32 R60, R48.reuse, R38, R60 ;  /* 0x00000026303c723c */ /* 0x040fe2000000183c */
[----:B------:R-:W-:Y:S07]  /*25d0*/  LDSM.16.M88.4 R36, [R184+0x2000] ;  /* 0x00200000b824783b */ /* 0x000fee0000000200 */
[C---:B------:R-:W-:Y:S08]  /*25e0*/  HMMA.16816.F32 R56, R48.reuse, R32, R56 ;  /* 0x000000203038723c */ /* 0x040ff00000001838 */
[----:B------:R-:W-:Y:S01]  /*25f0*/  HMMA.16816.F32 R52, R48, R34, R52 ;  /* 0x000000223034723c */ /* 0x000fe20000001834 */
[----:B------:R-:W-:Y:S04]  /*2600*/  LDSM.16.M88.4 R48, [R193+0x4000] ;  /* 0x00400000c130783b */ /* 0x000fe80000000200 */
[----:B------:R-:W2:Y:S03]  /*2610*/  LDSM.16.M88.4 R32, [R184+0x2800] ;  /* 0x00280000b820783b */ /* 0x000ea60000000200 */
[C---:B-1----:R-:W-:Y:S08]  /*2620*/  HMMA.16816.F32 R28, R12.reuse, R8, R28 ;  /* 0x000000080c1c723c */ /* 0x042ff0000000181c */
[C---:B------:R-:W-:Y:S01]  /*2630*/  HMMA.16816.F32 R24, R12.reuse, R10, R24 ;  /* 0x0000000a0c18723c */ /* 0x040fe20000001818 */
[----:B------:R-:W1:Y:S07]  /*2640*/  LDSM.16.M88.4 R8, [R184+0x3000] ;  /* 0x00300000b808783b */ /* 0x000e6e0000000200 */
[C---:B---3--:R-:W-:Y:S08]  /*2650*/  HMMA.16816.F32 R20, R12.reuse, R44, R20 ;  /* 0x0000002c0c14723c */ /* 0x048ff00000001814 */
[C---:B------:R-:W-:Y:S01]  /*2660*/  HMMA.16816.F32 R16, R12.reuse, R46, R16 ;  /* 0x0000002e0c10723c */ /* 0x040fe20000001810 */
[----:B------:R-:W3:Y:S07]  /*2670*/  LDSM.16.M88.4 R44, [R184+0x3800] ;  /* 0x00380000b82c783b */ /* 0x000eee0000000200 */
[C---:B------:R-:W-:Y:S08]  /*2680*/  HMMA.16816.F32 R64, R12.reuse, R68, R64 ;  /* 0x000000440c40723c */ /* 0x040ff00000001840 */
[C---:B------:R-:W-:Y:S01]  /*2690*/  HMMA.16816.F32 R60, R12.reuse, R70, R60 ;  /* 0x000000460c3c723c */ /* 0x040fe2000000183c */
[----:B------:R-:W-:Y:S07]  /*26a0*/  LDSM.16.M88.4 R68, [R197+0x10000] ;  /* 0x01000000c544783b */ /* 0x000fee0000000200 */
[C---:B----4-:R-:W-:Y:S01]  /*26b0*/  HMMA.16816.F32 R76, R12.reuse, R40, R56 ;  /* 0x000000280c4c723c */ /* 0x050fe20000001838 */
[----:B------:R-:W4:Y:S07]  /*26c0*/  LDSM.16.M88.4 R56, [R197+0x10800] ;  /* 0x01080000c538783b */ /* 0x000f2e0000000200 */
[----:B------:R-:W-:Y:S01]  /*26d0*/  HMMA.16816.F32 R52, R12, R42, R52 ;  /* 0x0000002a0c34723c */ /* 0x000fe20000001834 */
[----:B------:R-:W5:Y:S04]  /*26e0*/  LDSM.16.M88.4 R12, [R197+0x11000] ;  /* 0x01100000c50c783b */ /* 0x000f680000000200 */
[----:B------:R-:W-:Y:S03]  /*26f0*/  LDSM.16.M88.4 R40, [R196+0x8000] ;  /* 0x00800000c428783b */ /* 0x000fe60000000200 */
[C---:B--2---:R-:W-:Y:S08]  /*2700*/  HMMA.16816.F32 R20, R48.reuse, R32, R20 ;  /* 0x000000203014723c */ /* 0x044ff00000001814 */
[C---:B------:R-:W-:Y:S01]  /*2710*/  HMMA.16816.F32 R16, R48.reuse, R34, R16 ;  /* 0x000000223010723c */ /* 0x040fe20000001810 */
[----:B------:R-:W-:Y:S07]  /*2720*/  LDSM.16.M88.4 R32, [R197+0x11800] ;  /* 0x01180000c520783b */ /* 0x000fee0000000200 */
[C---:B-1----:R-:W-:Y:S08]  /*2730*/  HMMA.16816.F32 R64, R48.reuse, R8, R64 ;  /* 0x000000083040723c */ /* 0x042ff00000001840 */
[C---:B------:R-:W-:Y:S01]  /*2740*/  HMMA.16816.F32 R60, R48.reuse, R10, R60 ;  /* 0x0000000a303c723c */ /* 0x040fe2000000183c */
[----:B------:R-:W1:Y:S07]  /*2750*/  LDSM.16.M88.4 R8, [R195+0x4800] ;  /* 0x00480000c308783b */ /* 0x000e6e0000000200 */
[C---:B------:R-:W-:Y:S08]  /*2760*/  HMMA.16816.F32 R28, R48.reuse, R36, R28 ;  /* 0x00000024301c723c */ /* 0x040ff0000000181c */
[C---:B---3--:R-:W-:Y:S08]  /*2770*/  HMMA.16816.F32 R76, R48.reuse, R44, R76 ;  /* 0x0000002c304c723c */ /* 0x048ff0000000184c */
[----:B------:R-:W-:Y:S01]  /*2780*/  HMMA.16816.F32 R52, R48, R46, R52 ;  /* 0x0000002e3034723c */ /* 0x000fe20000001834 */
[----:B------:R-:W2:Y:S07]  /*2790*/  LDSM.16.M88.4 R44, [R195+0x5000] ;  /* 0x00500000c32c783b */ /* 0x000eae0000000200 */
[C---:B----4-:R-:W-:Y:S08]  /*27a0*/  HMMA.16816.F32 R20, R72.reuse, R56, R20 ;  /* 0x000000384814723c */ /* 0x050ff00000001814 */
[----:B------:R-:W-:Y:S01]  /*27b0*/  HMMA.16816.F32 R16, R72, R58, R16 ;  /* 0x0000003a4810723c */ /* 0x000fe20000001810 */
[----:B------:R-:W-:Y:S07]  /*27c0*/  LDSM.16.M88.4 R56, [R194+0x8000] ;  /* 0x00800000c238783b */ /* 0x000fee0000000200 */
[----:B------:R-:W-:Y:S01]  /*27d0*/  HMMA.16816.F32 R24, R48, R38, R24 ;  /* 0x000000263018723c */ /* 0x000fe20000001818 */
[----:B------:R-:W3:Y:S04]  /*27e0*/  LDSM.16.M88.4 R36, [R195+0x4000] ;  /* 0x00400000c324783b */ /* 0x000ee80000000200 */
[----:B------:R-:W4:Y:S03]  /*27f0*/  LDSM.16.M88.4 R48, [R195+0x5800] ;  /* 0x00580000c330783b */ /* 0x000f260000000200 */
[C---:B-----5:R-:W-:Y:S08]  /*2800*/  HMMA.16816.F32 R64, R72.reuse, R12, R64 ;  /* 0x0000000c4840723c */ /* 0x060ff00000001840 */
[C---:B------:R-:W-:Y:S01]  /*2810*/  HMMA.16816.F32 R60, R72.reuse, R14, R60 ;  /* 0x0000000e483c723c */ /* 0x040fe2000000183c */
[----:B------:R-:W-:Y:S07]  /*2820*/  LDSM.16.M88.4 R12, [R191+0x10000] ;  /* 0x01000000bf0c783b */ /* 0x000fee0000000200 */
[----:B------:R-:W-:Y:S08]  /*2830*/  HMMA.16816.F32 R28, R72, R68, R28 ;  /* 0x00000044481c723c */ /* 0x000ff0000000181c */
[C---:B-1----:R-:W-:Y:S08]  /*2840*/  HMMA.16816.F32 R20, R40.reuse, R8, R20 ;  /* 0x000000082814723c */ /* 0x042ff00000001814 */
[----:B------:R-:W-:Y:S01]  /*2850*/  HMMA.16816.F32 R16, R40, R10, R16 ;  /* 0x0000000a2810723c */ /* 0x000fe20000001810 */
[----:B------:R-:W1:Y:S07]  /*2860*/  LDSM.16.M88.4 R8, [R191+0x11000] ;  /* 0x01100000bf08783b */ /* 0x000e6e0000000200 */
[C---:B------:R-:W-:Y:S01]  /*2870*/  HMMA.16816.F32 R24, R72.reuse, R70, R24 ;  /* 0x000000464818723c */ /* 0x040fe20000001818 */
[----:B------:R-:W-:Y:S07]  /*2880*/  LDSM.16.M88.4 R68, [R193+0x8000] ;  /* 0x00800000c144783b */ /* 0x000fee0000000200 */
[C---:B------:R-:W-:Y:S08]  /*2890*/  HMMA.16816.F32 R76, R72.reuse, R32, R76 ;  /* 0x00000020484c723c */ /* 0x040ff0000000184c */
[----:B------:R-:W-:Y:S01]  /*28a0*/  HMMA.16816.F32 R52, R72, R34, R52 ;  /* 0x000000224834723c */ /* 0x000fe20000001834 */
[----:B------:R-:W5:Y:S07]  /*28b0*/  LDSM.16.M88.4 R32, [R191+0x10800] ;  /* 0x01080000bf20783b */ /* 0x000f6e0000000200 */
[C---:B--2---:R-:W-:Y:S08]  /*28c0*/  HMMA.16816.F32 R64, R40.reuse, R44, R64 ;  /* 0x0000002c2840723c */ /* 0x044ff00000001840 */
[C---:B------:R-:W-:Y:S01]  /*28d0*/  HMMA.16816.F32 R60, R40.reuse, R46, R60 ;  /* 0x0000002e283c723c */ /* 0x040fe2000000183c */
[----:B------:R-:W2:Y:S07]  /*28e0*/  LDSM.16.M88.4 R44, [R184+0x4000] ;  /* 0x00400000b82c783b */ /* 0x000eae0000000200 */
[C---:B---3--:R-:W-:Y:S08]  /*28f0*/  HMMA.16816.F32 R28, R40.reuse, R36, R28 ;  /* 0x00000024281c723c */ /* 0x048ff0000000181c */
[C---:B------:R-:W-:Y:S01]  /*2900*/  HMMA.16816.F32 R24, R40.reuse, R38, R24 ;  /* 0x000000262818723c */ /* 0x040fe20000001818 */
[----:B------:R-:W3:Y:S07]  /*2910*/  LDSM.16.M88.4 R36, [R191+0x11800] ;  /* 0x01180000bf24783b */ /* 0x000eee0000000200 */
[C---:B----4-:R-:W-:Y:S08]  /*2920*/  HMMA.16816.F32 R76, R40.reuse, R48, R76 ;  /* 0x00000030284c723c */ /* 0x050ff0000000184c */
[----:B------:R-:W-:Y:S01]  /*2930*/  HMMA.16816.F32 R52, R40, R50, R52 ;  /* 0x000000322834723c */ /* 0x000fe20000001834 */
[----:B------:R-:W4:Y:S07]  /*2940*/  LDSM.16.M88.4 R40, [R184+0x4800] ;  /* 0x00480000b828783b */ /* 0x000f2e0000000200 */
[C---:B-1----:R-:W-:Y:S08]  /*2950*/  HMMA.16816.F32 R64, R56.reuse, R8, R64 ;  /* 0x000000083840723c */ /* 0x042ff00000001840 */
[C---:B------:R-:W-:Y:S01]  /*2960*/  HMMA.16816.F32 R60, R56.reuse, R10, R60 ;  /* 0x0000000a383c723c */ /* 0x040fe2000000183c */
[----:B------:R-:W1:Y:S07]  /*2970*/  LDSM.16.M88.4 R8, [R184+0x5000] ;  /* 0x00500000b808783b */ /* 0x000e6e0000000200 */
[C---:B------:R-:W-:Y:S08]  /*2980*/  HMMA.16816.F32 R28, R56.reuse, R12, R28 ;  /* 0x0000000c381c723c */ /* 0x040ff0000000181c */
[----:B------:R-:W-:Y:S01]  /*2990*/  HMMA.16816.F32 R24, R56, R14, R24 ;  /* 0x0000000e3818723c */ /* 0x000fe20000001818 */
[----:B------:R-:W1:Y:S01]  /*29a0*/  LDSM.16.M88.4 R12, [R184+0x5800] ;  /* 0x00580000b80c783b */ /* 0x000e620000000200 */
[----:B------:R-:W-:-:S06]  /*29b0*/  DEPBAR.LE SB0, 0x0 ;  /* 0x000080000000791a */ /* 0x000fcc0000000000 */
[C---:B-----5:R-:W-:Y:S08]  /*29c0*/  HMMA.16816.F32 R20, R56.reuse, R32, R20 ;  /* 0x000000203814723c */ /* 0x060ff00000001814 */
[----:B------:R-:W-:Y:S07]  /*29d0*/  HMMA.16816.F32 R16, R56, R34, R16 ;  /* 0x000000223810723c */ /* 0x000fee0000001810 */
[----:B------:R-:W-:Y:S01]  /*29e0*/  IMAD R35, R3, 0x40, R4 ;  /* 0x0000004003237824 */ /* 0x000fe200078e0204 */
[----:B--2---:R-:W-:Y:S04]  /*29f0*/  HMMA.16816.F32 R28, R68, R44, R28 ;  /* 0x0000002c441c723c */ /* 0x004fe8000000181c */
[----:B------:R-:W-:-:S02]  /*2a00*/  IADD3 R3, R35, 0x10, RZ ;  /* 0x0000001023037810 */ /* 0x000fc40007ffe0ff */
[----:B------:R-:W-:Y:S02]  /*2a10*/  IADD3 R33, R35, 0x9, RZ ;  /* 0x0000000923217810 */ /* 0x000fe40007ffe0ff */
[C---:B---3--:R-:W-:Y:S01]  /*2a20*/  HMMA.16816.F32 R76, R56.reuse, R36, R76 ;  /* 0x00000024384c723c */ /* 0x048fe2000000184c */
[-C--:B------:R-:W-:Y:S02]  /*2a30*/  ISETP.GE.AND P4, PT, R3, R6.reuse, PT ;  /* 0x000000060300720c */ /* 0x080fe40003f86270 */
[----:B------:R-:W-:Y:S02]  /*2a40*/  IADD3 R3, R35, 0x11, RZ ;  /* 0x0000001123037810 */ /* 0x000fe40007ffe0ff */
[-C--:B------:R-:W-:Y:S02]  /*2a50*/  ISETP.GE.AND P6, PT, R33, R6.reuse, PT ;  /* 0x000000062100720c */ /* 0x080fe40003fc6270 */
[C---:B------:R-:W-:Y:S01]  /*2a60*/  ISETP.GE.AND P1, PT, R35.reuse, R6, PT ;  /* 0x000000062300720c */ /* 0x040fe20003f26270 */
[----:B------:R-:W-:Y:S01]  /*2a70*/  HMMA.16816.F32 R52, R56, R38, R52 ;  /* 0x000000263834723c */ /* 0x000fe20000001834 */
[----:B------:R-:W-:-:S02]  /*2a80*/  IADD3 R33, R35, 0x19, RZ ;  /* 0x0000001923217810 */ /* 0x000fc40007ffe0ff */
[----:B------:R-:W-:Y:S02]  /*2a90*/  IADD3 R37, R35, 0x8, RZ ;  /* 0x0000000823257810 */ /* 0x000fe40007ffe0ff */
[-C--:B------:R-:W-:Y:S02]  /*2aa0*/  ISETP.GE.AND P3, PT, R3, R6.reuse, PT ;  /* 0x000000060300720c */ /* 0x080fe40003f66270 */
[----:B------:R-:W-:Y:S01]  /*2ab0*/  IADD3 R39, R35, 0x1, RZ ;  /* 0x0000000123277810 */ /* 0x000fe20007ffe0ff */
[----:B------:R-:W-:Y:S01]  /*2ac0*/  HMMA.16816.F32 R24, R68, R46, R24 ;  /* 0x0000002e4418723c */ /* 0x000fe20000001818 */
[----:B------:R-:W-:Y:S02]  /*2ad0*/  FSEL R30, R30, -INF , !P1 ;  /* 0xff8000001e1e7808 */ /* 0x000fe40004800000 */
[----:B------:R-:W-:Y:S02]  /*2ae0*/  FSEL R3, R28, -INF , !P1 ;  /* 0xff8000001c037808 */ /* 0x000fe40004800000 */
[----:B------:R-:W-:-:S02]  /*2af0*/  ISETP.GE.AND P5, PT, R39, R6, PT ;  /* 0x000000062700720c */ /* 0x000fc40003fa6270 */
[-C--:B------:R-:W-:Y:S01]  /*2b00*/  ISETP.GE.AND P1, PT, R33, R6.reuse, PT ;  /* 0x000000062100720c */ /* 0x080fe20003f26270 */
[C---:B----4-:R-:W-:Y:S01]  /*2b10*/  HMMA.16816.F32 R20, R68.reuse, R40, R20 ;  /* 0x000000284414723c */ /* 0x050fe20000001814 */
[----:B------:R-:W-:Y:S02]  /*2b20*/  IADD3 R33, R35, 0x20, RZ ;  /* 0x0000002023217810 */ /* 0x000fe40007ffe0ff */
[-C--:B------:R-:W-:Y:S02]  /*2b30*/  ISETP.GE.AND P0, PT, R37, R6.reuse, PT ;  /* 0x000000062500720c */ /* 0x080fe40003f06270 */
[----:B------:R-:W-:Y:S02]  /*2b40*/  FSEL R31, R31, -INF , !P5 ;  /* 0xff8000001f1f7808 */ /* 0x000fe40006800000 */
[----:B------:R-:W-:Y:S01]  /*2b50*/  FSEL R29, R29, -INF , !P5 ;  /* 0xff8000001d1d7808 */ /* 0x000fe20006800000 */
[----:B-1----:R-:W-:Y:S01]  /*2b60*/  HMMA.16816.F32 R64, R68, R8, R64 ;  /* 0x000000084440723c */ /* 0x002fe20000001840 */
[----:B------:R-:W-:-:S02]  /*2b70*/  ISETP.GE.AND P5, PT, R33, R6, PT ;  /* 0x000000062100720c */ /* 0x000fc40003fa6270 */
[----:B------:R-:W-:-:S04]  /*2b80*/  IADD3 R37, R35, 0x18, RZ ;  /* 0x0000001823257810 */ /* 0x000fc80007ffe0ff */
[----:B------:R-:W-:Y:S01]  /*2b90*/  IADD3 R9, R35, 0x21, RZ ;  /* 0x0000002123097810 */ /* 0x000fe20007ffe0ff */
[C---:B------:R-:W-:Y:S01]  /*2ba0*/  HMMA.16816.F32 R16, R68.reuse, R42, R16 ;  /* 0x0000002a4410723c */ /* 0x040fe20000001810 */
[----:B------:R-:W-:Y:S02]  /*2bb0*/  FSEL R26, R26, -INF , !P0 ;  /* 0xff8000001a1a7808 */ /* 0x000fe40004000000 */
[----:B------:R-:W-:Y:S02]  /*2bc0*/  FSEL R33, R24, -INF , !P0 ;  /* 0xff80000018217808 */ /* 0x000fe40004000000 */
[----:B------:R-:W-:Y:S02]  /*2bd0*/  ISETP.GE.AND P0, PT, R9, R6, PT ;  /* 0x000000060900720c */ /* 0x000fe40003f06270 */
[----:B------:R-:W-:Y:S01]  /*2be0*/  IADD3 R9, R35, 0x29, RZ ;  /* 0x0000002923097810 */ /* 0x000fe20007ffe0ff */
[----:B------:R-:W-:Y:S01]  /*2bf0*/  HMMA.16816.F32 R60, R68, R10, R60 ;  /* 0x0000000a443c723c */ /* 0x000fe2000000183c */
[----:B------:R-:W-:-:S02]  /*2c00*/  FSEL R2, R27, -INF , !P6 ;  /* 0xff8000001b027808 */ /* 0x000fc40007000000 */
[----:B------:R-:W-:Y:S02]  /*2c10*/  FSEL R25, R25, -INF , !P6 ;  /* 0xff80000019197808 */ /* 0x000fe40007000000 */
[----:B------:R-:W-:Y:S02]  /*2c20*/  FSEL R22, R22, -INF , !P4 ;  /* 0xff80000016167808 */ /* 0x000fe40006000000 */
[----:B------:R-:W-:Y:S01]  /*2c30*/  IADD3 R11, R35, 0x28, RZ ;  /* 0x00000028230b7810 */ /* 0x000fe20007ffe0ff */
[----:B------:R-:W-:Y:S01]  /*2c40*/  HMMA.16816.F32 R76, R68, R12, R76 ;  /* 0x0000000c444c723c */ /* 0x000fe2000000184c */
[----:B------:R-:W-:Y:S02]  /*2c50*/  FSEL R160, R66, -INF , !P5 ;  /* 0xff80000042a07808 */ /* 0x000fe40006800000 */
[----:B------:R-:W-:Y:S02]  /*2c60*/  ISETP.GE.AND P6, PT, R11, R6, PT ;  /* 0x000000060b00720c */ /* 0x000fe40003fc6270 */
[----:B------:R-:W-:-:S02]  /*2c70*/  FSEL R11, R20, -INF , !P4 ;  /* 0xff800000140b7808 */ /* 0x000fc40006000000 */
[-C--:B------:R-:W-:Y:S01]  /*2c80*/  ISETP.GE.AND P4, PT, R9, R6.reuse, PT ;  /* 0x000000060900720c */ /* 0x080fe20003f86270 */
[----:B------:R-:W-:Y:S01]  /*2c90*/  HMMA.16816.F32 R52, R68, R14, R52 ;  /* 0x0000000e4434723c */ /* 0x000fe20000001834 */
[----:B------:R-:W-:Y:S02]  /*2ca0*/  IADD3 R9, R35, 0x30, RZ ;  /* 0x0000003023097810 */ /* 0x000fe40007ffe0ff */
[----:B------:R-:W-:Y:S02]  /*2cb0*/  FSEL R167, R64, -INF , !P5 ;  /* 0xff80000040a77808 */ /* 0x000fe40006800000 */
[----:B------:R-:W-:Y:S02]  /*2cc0*/  ISETP.GE.AND P2, PT, R37, R6, PT ;  /* 0x000000062500720c */ /* 0x000fe40003f46270 */
[----:B------:R-:W-:Y:S02]  /*2cd0*/  ISETP.GE.AND P5, PT, R6, 0x41, PT ;  /* 0x000000410600780c */ /* 0x000fe40003fa6270 */
[----:B------:R-:W-:-:S02]  /*2ce0*/  IADD3 R13, R35, 0x31, RZ ;  /* 0x00000031230d7810 */ /* 0x000fc40007ffe0ff */
[----:B------:R-:W-:Y:S02]  /*2cf0*/  FSEL R10, R23, -INF , !P3 ;  /* 0xff800000170a7808 */ /* 0x000fe40005800000 */
[----:B------:R-:W-:Y:S02]  /*2d00*/  FSEL R21, R21, -INF , !P3 ;  /* 0xff80000015157808 */ /* 0x000fe40005800000 */
[-C--:B------:R-:W-:Y:S02]  /*2d10*/  ISETP.GE.AND P3, PT, R9, R6.reuse, PT ;  /* 0x000000060900720c */ /* 0x080fe40003f66270 */
[----:B------:R-:W-:Y:S02]  /*2d20*/  FSEL R18, R18, -INF , !P2 ;  /* 0xff80000012127808 */ /* 0x000fe40005000000 */
[----:B------:R-:W-:Y:S02]  /*2d30*/  FSEL R9, R16, -INF , !P2 ;  /* 0xff80000010097808 */ /* 0x000fe40005000000 */
[----:B------:R-:W-:-:S02]  /*2d40*/  ISETP.GE.AND P2, PT, R13, R6, PT ;  /* 0x000000060d00720c */ /* 0x000fc40003f46270 */
[C---:B------:R-:W-:Y:S02]  /*2d50*/  IADD3 R13, R35.reuse, 0x38, RZ ;  /* 0x00000038230d7810 */ /* 0x040fe40007ffe0ff */
[----:B------:R-:W-:Y:S02]  /*2d60*/  IADD3 R35, R35, 0x39, RZ ;  /* 0x0000003923237810 */ /* 0x000fe40007ffe0ff */
[----:B------:R-:W-:Y:S02]  /*2d70*/  FSEL R8, R19, -INF , !P1 ;  /* 0xff80000013087808 */ /* 0x000fe40004800000 */
[----:B------:R-:W-:Y:S02]  /*2d80*/  FSEL R17, R17, -INF , !P1 ;  /* 0xff80000011117808 */ /* 0x000fe40004800000 */
[----:B------:R-:W-:Y:S02]  /*2d90*/  FSEL R170, R67, -INF , !P0 ;  /* 0xff80000043aa7808 */ /* 0x000fe40004000000 */
[----:B------:R-:W-:-:S02]  /*2da0*/  FSEL R159, R65, -INF , !P0 ;  /* 0xff800000419f7808 */ /* 0x000fc40004000000 */
[-C--:B------:R-:W-:Y:S02]  /*2db0*/  ISETP.GE.AND P1, PT, R13, R6.reuse, PT ;  /* 0x000000060d00720c */ /* 0x080fe40003f26270 */
[----:B------:R-:W-:Y:S02]  /*2dc0*/  ISETP.GE.AND P0, PT, R35, R6, PT ;  /* 0x000000062300720c */ /* 0x000fe40003f06270 */
[----:B------:R-:W-:Y:S02]  /*2dd0*/  FSEL R162, R62, -INF , !P6 ;  /* 0xff8000003ea27808 */ /* 0x000fe40007000000 */
[----:B------:R-:W-:Y:S02]  /*2de0*/  FSEL R165, R60, -INF , !P6 ;  /* 0xff8000003ca57808 */ /* 0x000fe40007000000 */
        /* <DEDUP_REMOVED lines=9> */
[----:B------:R-:W-:Y:S01]  /*2e80*/  FSEL R141, R53, -INF , !P0 ;  /* 0xff800000358d7808 */ /* 0x000fe20004000000 */
[----:B------:R-:W-:Y:S06]  /*2e90*/  BAR.SYNC.DEFER_BLOCKING 0x0 ;  /* 0x0000000000007b1d */ /* 0x000fec0000010000 */
[----:B------:R-:W-:Y:S05]  /*2ea0*/  @!P5 BRA `(.L_x_75) ;  /* 0x000003900000d947 */ /* 0x000fea0003800000 */
[----:B------:R-:W-:Y:S01]  /*2eb0*/  LEA.HI.SX32 R13, R133, 0xfffffffe, 0x1a ;  /* 0xfffffffe850d7811 */ /* 0x000fe200078fd2ff */
[----:B------:R-:W-:Y:S01]  /*2ec0*/  BSSY B0, `(.L_x_76) ;  /* 0x0000036000007945 */ /* 0x000fe20003800000 */
[----:B------:R-:W-:-:S02]  /*2ed0*/  ISETP.GE.AND P4, PT, R214, c[0x0][0x220], PT ;  /* 0x00008800d6007a0c */ /* 0x000fc40003f86270 */
[----:B------:R-:W-:Y:S01]  /*2ee0*/  SHF.R.S32.HI R15, RZ, 0x1f, R13 ;  /* 0x0000001fff0f7819 */ /* 0x000fe2000001140d */
[----:B------:R-:W-:Y:S01]  /*2ef0*/  IMAD R4, R13, UR7, RZ ;  /* 0x000000070d047c24 */ /* 0x000fe2000f8e02ff */
[----:B------:R-:W-:Y:S01]  /*2f00*/  ISETP.GE.AND P3, PT, R205, c[0x0][0x220], PT ;  /* 0x00008800cd007a0c */ /* 0x000fe20003f66270 */
[----:B------:R-:W-:Y:S01]  /*2f10*/  IMAD.WIDE.U32 R12, R13, UR8, R212 ;  /* 0x000000080d0c7c25 */ /* 0x000fe2000f8e00d4 */
[----:B------:R-:W-:-:S03]  /*2f20*/  ISETP.GE.AND P1, PT, R204, c[0x0][0x220], PT ;  /* 0x00008800cc007a0c */ /* 0x000fc60003f26270 */
[----:B------:R-:W-:-:S04]  /*2f30*/  IMAD R4, R15, UR8, R4 ;  /* 0x000000080f047c24 */ /* 0x000fc8000f8e0204 */
[----:B------:R-:W-:Y:S01]  /*2f40*/  IMAD.IADD R4, R13, 0x1, R4 ;  /* 0x000000010d047824 */ /* 0x000fe200078e0204 */
[C---:B------:R-:W-:Y:S01]  /*2f50*/  @!P4 LEA R40, P6, R12.reuse, c[0x0][0x168], 0x1 ;  /* 0x00005a000c28ca11 */ /* 0x040fe200078c08ff */
[----:B------:R1:W-:Y:S02]  /*2f60*/  @P4 STS.128 [R203+0xc000], RZ ;  /* 0x00c000ffcb004388 */ /* 0x0003e40000000c00 */
[C---:B------:R-:W-:Y:S02]  /*2f70*/  @!P3 LEA R36, P2, R12.reuse, c[0x0][0x168], 0x1 ;  /* 0x00005a000c24ba11 */ /* 0x040fe400078408ff */
[C---:B------:R-:W-:Y:S02]  /*2f80*/  @!P1 LEA R34, P0, R12.reuse, c[0x0][0x168], 0x1 ;  /* 0x00005a000c229a11 */ /* 0x040fe400078008ff */
[C---:B------:R-:W-:Y:S02]  /*2f90*/  @!P4 LEA.HI.X R41, R12.reuse, c[0x0][0x16c], R4, 0x1, P6 ;  /* 0x00005b000c29ca11 */ /* 0x040fe400030f0c04 */
[----:B------:R-:W-:-:S02]  /*2fa0*/  IADD3 R13, P6, R12, UR9, RZ ;  /* 0x000000090c0d7c10 */ /* 0x000fc4000ffde0ff */
[C-C-:B------:R-:W-:Y:S01]  /*2fb0*/  @!P3 LEA.HI.X R37, R12.reuse, c[0x0][0x16c], R4.reuse, 0x1, P2 ;  /* 0x00005b000c25ba11 */ /* 0x140fe200010f0c04 */
[----:B------:R-:W-:Y:S01]  /*2fc0*/  @!PT LDS RZ, [RZ] ;  /* 0x00000000fffff984 */ /* 0x000fe20000000800 */
[----:B------:R-:W-:Y:S01]  /*2fd0*/  @!PT LDS RZ, [RZ] ;  /* 0x00000000fffff984 */ /* 0x000fe20000000800 */
[----:B------:R-:W-:Y:S01]  /*2fe0*/  @!PT LDS RZ, [RZ] ;  /* 0x00000000fffff984 */ /* 0x000fe20000000800 */
[----:B------:R1:W-:Y:S01]  /*2ff0*/  @!P4 LDGSTS.E.BYPASS.LTC128B.128 [R203+0xc000], [R40.64] ;  /* 0x0c00000028cbcfae */ /* 0x0003e2000b901d4a */
[----:B------:R-:W-:Y:S02]  /*3000*/  @!P1 LEA.HI.X R35, R12, c[0x0][0x16c], R4, 0x1, P0 ;  /* 0x00005b000c239a11 */ /* 0x000fe400000f0c04 */
[C---:B------:R-:W-:Y:S01]  /*3010*/  @!P4 LEA R38, P2, R13.reuse, c[0x0][0x168], 0x1 ;  /* 0x00005a000d26ca11 */ /* 0x040fe200078408ff */
[----:B------:R1:W-:Y:S01]  /*3020*/  @P3 STS.128 [R203+0xe000], RZ ;  /* 0x00e000ffcb003388 */ /* 0x0003e20000000c00 */
[----:B------:R-:W-:Y:S02]  /*3030*/  IADD3.X R4, R4, UR5, RZ, P6, !PT ;  /* 0x0000000504047c10 */ /* 0x000fe4000b7fe4ff */
[C---:B------:R-:W-:Y:S01]  /*3040*/  @!P3 LEA R14, P0, R13.reuse, c[0x0][0x168], 0x1 ;  /* 0x00005a000d0eba11 */ /* 0x040fe200078008ff */
[----:B------:R-:W-:Y:S01]  /*3050*/  @!PT LDS RZ, [RZ] ;  /* 0x00000000fffff984 */ /* 0x000fe20000000800 */
[----:B------:R-:W-:Y:S01]  /*3060*/  @!PT LDS RZ, [RZ] ;  /* 0x00000000fffff984 */ /* 0x000fe20000000800 */
[----:B------:R-:W-:Y:S01]  /*3070*/  @!PT LDS RZ, [RZ] ;  /* 0x00000000fffff984 */ /* 0x000fe20000000800 */
[----:B------:R1:W-:Y:S01]  /*3080*/  @!P3 LDGSTS.E.BYPASS.LTC128B.128 [R203+0xe000], [R36.64+0x80] ;  /* 0x0e00008024cbbfae */ /* 0x0003e2000b901d4a */
[----:B------:R-:W-:-:S02]  /*3090*/  @!P4 LEA.HI.X R39, R13, c[0x0][0x16c], R4, 0x1, P2 ;  /* 0x00005b000d27ca11 */ /* 0x000fc400010f0c04 */
[----:B------:R-:W-:Y:S01]  /*30a0*/  @!P3 LEA.HI.X R15, R13, c[0x0][0x16c], R4, 0x1, P0 ;  /* 0x00005b000d0fba11 */ /* 0x000fe200000f0c04 */
[----:B------:R1:W-:Y:S04]  /*30b0*/  @P1 STS.128 [R203+0x10000], RZ ;  /* 0x010000ffcb001388 */ /* 0x0003e80000000c00 */
[----:B------:R-:W-:Y:S01]  /*30c0*/  @!PT LDS RZ, [RZ] ;  /* 0x00000000fffff984 */ /* 0x000fe20000000800 */
[----:B------:R-:W-:Y:S01]  /*30d0*/  @!PT LDS RZ, [RZ] ;  /* 0x00000000fffff984 */ /* 0x000fe20000000800 */
[----:B------:R-:W-:Y:S01]  /*30e0*/  @!PT LDS RZ, [RZ] ;  /* 0x00000000fffff984 */ /* 0x000fe20000000800 */
[----:B------:R1:W-:Y:S04]  /*30f0*/  @!P1 LDGSTS.E.BYPASS.LTC128B.128 [R203+0x10000], [R34.64+0x100] ;  /* 0x1000010022cb9fae */ /* 0x0003e8000b901d4a */
[----:B------:R1:W-:Y:S04]  /*3100*/  @P4 STS.128 [R203+0xd000], RZ ;  /* 0x00d000ffcb004388 */ /* 0x0003e80000000c00 */
        /* <DEDUP_REMOVED lines=17> */
.L_x_77:
[----:B------:R-:W-:Y:S05]  /*3220*/  BSYNC B0 ;  /* 0x0000000000007941 */ /* 0x000fea0003800000 */
.L_x_76:
[----:B------:R-:W0:Y:S02]  /*3230*/  LDGDEPBAR ;  /* 0x00000000000079af */ /* 0x000e240000000000 */
.L_x_75:
[----:B--2---:R-:W-:Y:S02]  /*3240*/  FMNMX.FTZ R12, R3, R29, !PT ;  /* 0x0000001d030c7209 */ /* 0x004fe40007810000 */
        /* <DEDUP_REMOVED lines=45> */
[----:B------:R-:W4:Y:S04]  /*3520*/  LDSM.16.MT88.4 R76, [R190+0x14000] ;  /* 0x01400000be4c783b */ /* 0x000f280000004200 */
[----:B------:R-:W5:Y:S04]  /*3530*/  LDSM.16.MT88.4 R92, [R188+0x14000] ;  /* 0x01400000bc5c783b */ /* 0x000f680000004200 */
[----:B------:R-:W3:Y:S01]  /*3540*/  LDSM.16.MT88.4 R100, [R192+0x16000] ;  /* 0x01600000c064783b */ /* 0x000ee20000004200 */
[----:B-1----:R-:W-:-:S03]  /*3550*/  FMNMX.FTZ R132, R15, R132, !PT ;  /* 0x000000840f847209 */ /* 0x002fc60007810000 */
[----:B------:R-:W1:Y:S01]  /*3560*/  LDSM.16.MT88.4 R124, [R190+0x16000] ;  /* 0x01600000be7c783b */ /* 0x000e620000004200 */
[C---:B------:R-:W-:Y:S01]  /*3570*/  FSETP.NEU.FTZ.AND P0, PT, R132.reuse, -INF , PT ;  /* 0xff8000008400780b */ /* 0x040fe20003f1d000 */
[----:B------:R-:W-:Y:S02]  /*3580*/  FMUL.FTZ R166, R132, c[0x0][0x23c] ;  /* 0x00008f0084a67a20 */ /* 0x000fe40000410000 */
[----:B------:R-:W1:Y:S03]  /*3590*/  LDSM.16.MT88.4 R112, [R189+0x16000] ;  /* 0x01600000bd70783b */ /* 0x000e660000004200 */
[----:B------:R-:W-:Y:S01]  /*35a0*/  FSEL R166, R166, RZ, P0 ;  /* 0x000000ffa6a67208 */ /* 0x000fe20000000000 */
[----:B------:R-:W-:Y:S04]  /*35b0*/  LDSM.16.MT88.4 R136, [R190+0x12800] ;  /* 0x01280000be88783b */ /* 0x000fe80000004200 */
[--C-:B------:R-:W-:Y:S01]  /*35c0*/  FFMA.FTZ R153, R3, c[0x0][0x23c], -R166.reuse ;  /* 0x00008f0003997a23 */ /* 0x100fe200000108a6 */
[----:B--2---:R-:W-:Y:S01]  /*35d0*/  FMNMX.FTZ R3, R13, R4, !PT ;  /* 0x000000040d037209 */ /* 0x004fe20007810000 */
[--C-:B------:R-:W-:Y:S01]  /*35e0*/  FFMA.FTZ R150, R29, c[0x0][0x23c], -R166.reuse ;  /* 0x00008f001d967a23 */ /* 0x100fe200000108a6 */
[----:B------:R-:W2:Y:S01]  /*35f0*/  LDSM.16.MT88.4 R4, [R188+0x16000] ;  /* 0x01600000bc04783b */ /* 0x000ea20000004200 */
[--C-:B------:R-:W-:Y:S01]  /*3600*/  FFMA.FTZ R151, R33, c[0x0][0x23c], -R166.reuse ;  /* 0x00008f0021977a23 */ /* 0x100fe200000108a6 */
[C---:B------:R-:W-:Y:S01]  /*3610*/  FSETP.NEU.FTZ.AND P0, PT, R3.reuse, -INF , PT ;  /* 0xff8000000300780b */ /* 0x040fe20003f1d000 */
[----:B------:R-:W-:Y:S01]  /*3620*/  FMUL.FTZ R163, R3, c[0x0][0x23c] ;  /* 0x00008f0003a37a20 */ /* 0x000fe20000410000 */
[----:B------:R-:W-:Y:S01]  /*3630*/  MUFU.EX2 R153, R153 ;  /* 0x0000009900997308 */ /* 0x000fe20000000800 */
[--C-:B------:R-:W-:Y:S01]  /*3640*/  FFMA.FTZ R146, R25, c[0x0][0x23c], -R166.reuse ;  /* 0x00008f0019927a23 */ /* 0x100fe200000108a6 */
[----:B------:R-:W-:Y:S01]  /*3650*/  LDSM.16.MT88.4 R12, [R188+0x14800] ;  /* 0x01480000bc0c783b */ /* 0x000fe20000004200 */
[--C-:B------:R-:W-:Y:S01]  /*3660*/  FFMA.FTZ R149, R11, c[0x0][0x23c], -R166.reuse ;  /* 0x00008f000b957a23 */ /* 0x100fe200000108a6 */
[----:B------:R-:W-:Y:S01]  /*3670*/  FSEL R163, R163, RZ, P0 ;  /* 0x000000ffa3a37208 */ /* 0x000fe20000000000 */
[--C-:B------:R-:W-:Y:S01]  /*3680*/  FFMA.FTZ R145, R9, c[0x0][0x23c], -R166.reuse ;  /* 0x00008f0009917a23 */ /* 0x100fe200000108a6 */
[----:B------:R-:W-:Y:S01]  /*3690*/  LDSM.16.MT88.4 R32, [R189+0x12800] ;  /* 0x01280000bd20783b */ /* 0x000fe20000004200 */
[----:B------:R-:W-:Y:S01]  /*36a0*/  FFMA.FTZ R144, R21, c[0x0][0x23c], -R166 ;  /* 0x00008f0015907a23 */ /* 0x000fe200000108a6 */
[----:B------:R-:W1:Y:S01]  /*36b0*/  MUFU.EX2 R150, R150 ;  /* 0x0000009600967308 */ /* 0x000e620000000800 */
[----:B------:R-:W-:-:S02]  /*36c0*/  FFMA.FTZ R152, R30, c[0x0][0x23c], -R163 ;  /* 0x00008f001e987a23 */ /* 0x000fc400000108a3 */
[--C-:B------:R-:W-:Y:S02]  /*36d0*/  FFMA.FTZ R155, R31, c[0x0][0x23c], -R163.reuse ;  /* 0x00008f001f9b7a23 */ /* 0x100fe400000108a3 */
[--C-:B------:R-:W-:Y:S01]  /*36e0*/  FFMA.FTZ R157, R26, c[0x0][0x23c], -R163.reuse ;  /* 0x00008f001a9d7a23 */ /* 0x100fe200000108a3 */
[----:B------:R-:W-:Y:S01]  /*36f0*/  LDSM.16.MT88.4 R28, [R188+0x12800] ;  /* 0x01280000bc1c783b */ /* 0x000fe20000004200 */
[--C-:B------:R-:W-:Y:S01]  /*3700*/  FFMA.FTZ R148, R2, c[0x0][0x23c], -R163.reuse ;  /* 0x00008f0002947a23 */ /* 0x100fe200000108a3 */
[----:B------:R-:W-:Y:S01]  /*3710*/  MUFU.EX2 R151, R151 ;  /* 0x0000009700977308 */ /* 0x000fe20000000800 */
[----:B------:R-:W-:Y:S01]  /*3720*/  FFMA.FTZ R2, R17, c[0x0][0x23c], -R166 ;  /* 0x00008f0011027a23 */ /* 0x000fe200000108a6 */
[----:B------:R-:W-:Y:S01]  /*3730*/  LDSM.16.MT88.4 R24, [R190+0x14800] ;  /* 0x01480000be18783b */ /* 0x000fe20000004200 */
[--C-:B------:R-:W-:Y:S02]  /*3740*/  FFMA.FTZ R134, R10, c[0x0][0x23c], -R163.reuse ;  /* 0x00008f000a867a23 */ /* 0x100fe400000108a3 */
[----:B------:R-:W-:-:S02]  /*3750*/  FFMA.FTZ R135, R18, c[0x0][0x23c], -R163 ;  /* 0x00008f0012877a23 */ /* 0x000fc400000108a3 */
[--C-:B------:R-:W-:Y:S01]  /*3760*/  FFMA.FTZ R0, R8, c[0x0][0x23c], -R163.reuse ;  /* 0x00008f0008007a23 */ /* 0x100fe200000108a3 */
[----:B------:R-:W2:Y:S01]  /*3770*/  MUFU.EX2 R146, R146 ;  /* 0x0000009200927308 */ /* 0x000ea20000000800 */
[----:B------:R-:W3:Y:S01]  /*3780*/  LDSM.16.MT88.4 R8, [R192+0x14800] ;  /* 0x01480000c008783b */ /* 0x000ee20000004200 */
[----:B-1----:R-:W-:Y:S01]  /*3790*/  F2FP.PACK_AB R116, R150, R153 ;  /* 0x000000999674723e */ /* 0x002fe200000000ff */
[----:B------:R-:W-:Y:S02]  /*37a0*/  FFMA.FTZ R147, R22, c[0x0][0x23c], -R163 ;  /* 0x00008f0016937a23 */ /* 0x000fe400000108a3 */
[----:B------:R-:W1:Y:S01]  /*37b0*/  LDSM.16.MT88.4 R16, [R189+0x14800] ;  /* 0x01480000bd10783b */ /* 0x000e620000004200 */
[--C-:B------:R-:W-:Y:S02]  /*37c0*/  FFMA.FTZ R154, R167, c[0x0][0x23c], -R166.reuse ;  /* 0x00008f00a79a7a23 */ /* 0x100fe400000108a6 */
[----:B------:R-:W-:Y:S01]  /*37d0*/  MUFU.EX2 R152, R152 ;  /* 0x0000009800987308 */ /* 0x000fe20000000800 */
[----:B------:R-:W1:Y:S01]  /*37e0*/  LDSM.16.MT88.4 R20, [R192+0x12800] ;  /* 0x01280000c014783b */ /* 0x000e620000004200 */
[----:B------:R-:W-:-:S02]  /*37f0*/  FFMA.FTZ R156, R165, c[0x0][0x23c], -R166 ;  /* 0x00008f00a59c7a23 */ /* 0x000fc400000108a6 */
[--C-:B------:R-:W-:Y:S02]  /*3800*/  FFMA.FTZ R159, R159, c[0x0][0x23c], -R166.reuse ;  /* 0x00008f009f9f7a23 */ /* 0x100fe400000108a6 */
[----:B------:R-:W-:Y:S02]  /*3810*/  FFMA.FTZ R161, R161, c[0x0][0x23c], -R166 ;  /* 0x00008f00a1a17a23 */ /* 0x000fe400000108a6 */
[----:B------:R-:W4:Y:S01]  /*3820*/  MUFU.EX2 R155, R155 ;  /* 0x0000009b009b7308 */ /* 0x000f220000000800 */
[----:B--2---:R-:W-:Y:S01]  /*3830*/  F2FP.PACK_AB R118, R146, R151 ;  /* 0x000000979276723e */ /* 0x004fe200000000ff */
[--C-:B------:R-:W-:Y:S02]  /*3840*/  FFMA.FTZ R160, R160, c[0x0][0x23c], -R163.reuse ;  /* 0x00008f00a0a07a23 */ /* 0x100fe400000108a3 */
[--C-:B------:R-:W-:Y:S02]  /*3850*/  FFMA.FTZ R165, R170, c[0x0][0x23c], -R163.reuse ;  /* 0x00008f00aaa57a23 */ /* 0x100fe400000108a3 */
[----:B------:R-:W-:-:S02]  /*3860*/  FFMA.FTZ R162, R162, c[0x0][0x23c], -R163 ;  /* 0x00008f00a2a27a23 */ /* 0x000fc400000108a3 */
[----:B------:R-:W-:Y:S01]  /*3870*/  MUFU.EX2 R157, R157 ;  /* 0x0000009d009d7308 */ /* 0x000fe20000000800 */
[----:B------:R-:W-:Y:S02]  /*3880*/  FFMA.FTZ R167, R168, c[0x0][0x23c], -R163 ;  /* 0x00008f00a8a77a23 */ /* 0x000fe400000108a3 */
[--C-:B------:R-:W-:Y:S02]  /*3890*/  FFMA.FTZ R168, R171, c[0x0][0x23c], -R166.reuse ;  /* 0x00008f00aba87a23 */ /* 0x100fe400000108a6 */
[--C-:B------:R-:W-:Y:S02]  /*38a0*/  FFMA.FTZ R169, R169, c[0x0][0x23c], -R166.reuse ;  /* 0x00008f00a9a97a23 */ /* 0x100fe400000108a6 */
[--C-:B------:R-:W-:Y:S01]  /*38b0*/  FFMA.FTZ R170, R143, c[0x0][0x23c], -R166.reuse ;  /* 0x00008f008faa7a23 */ /* 0x100fe200000108a6 */
[----:B------:R-:W2:Y:S01]  /*38c0*/  MUFU.EX2 R148, R148 ;  /* 0x0000009400947308 */ /* 0x000ea20000000800 */
[----:B----4-:R-:W-:Y:S01]  /*38d0*/  F2FP.PACK_AB R117, R155, R152 ;  /* 0x000000989b75723e */ /* 0x010fe200000000ff */
[----:B------:R-:W-:-:S02]  /*38e0*/  FFMA.FTZ R221, R141, c[0x0][0x23c], -R166 ;  /* 0x00008f008ddd7a23 */ /* 0x000fc400000108a6 */
[--C-:B------:R-:W-:Y:S02]  /*38f0*/  FFMA.FTZ R164, R164, c[0x0][0x23c], -R163.reuse ;  /* 0x00008f00a4a47a23 */ /* 0x100fe400000108a3 */
[--C-:B------:R-:W-:Y:S02]  /*3900*/  FFMA.FTZ R171, R142, c[0x0][0x23c], -R163.reuse ;  /* 0x00008f008eab7a23 */ /* 0x100fe400000108a3 */
[----:B------:R-:W-:Y:S01]  /*3910*/  MUFU.EX2 R149, R149 ;  /* 0x0000009500957308 */ /* 0x000fe20000000800 */
[--C-:B------:R-:W-:Y:S02]  /*3920*/  FFMA.FTZ R166, R140, c[0x0][0x23c], -R163.reuse ;  /* 0x00008f008ca67a23 */ /* 0x100fe400000108a3 */
[----:B------:R-:W-:Y:S01]  /*3930*/  FFMA.FTZ R219, R158, c[0x0][0x23c], -R163 ;  /* 0x00008f009edb7a23 */ /* 0x000fe200000108a3 */
[----:B------:R-:W-:Y:S01]  /*3940*/  LDSM.16.MT88.4 R140, [R190+0x13800] ;  /* 0x01380000be8c783b */ /* 0x000fe20000004200 */
[----:B------:R-:W-:Y:S02]  /*3950*/  FADD.FTZ R150, R153, R150 ;  /* 0x0000009699967221 */ /* 0x000fe40000010000 */
[----:B------:R-:W-:Y:S01]  /*3960*/  FADD.FTZ R152, R152, R155 ;  /* 0x0000009b98987221 */ /* 0x000fe20000010000 */
[----:B--2---:R-:W-:Y:S01]  /*3970*/  F2FP.PACK_AB R119, R148, R157 ;  /* 0x0000009d9477723e */ /* 0x004fe200000000ff */
[----:B------:R-:W2:Y:S01]  /*3980*/  MUFU.EX2 R144, R144 ;  /* 0x0000009000907308 */ /* 0x000ea20000000800 */
[----:B------:R-:W-:-:S02]  /*3990*/  FADD.FTZ R151, R151, R150 ;  /* 0x0000009697977221 */ /* 0x000fc40000010000 */
[----:B------:R-:W-:Y:S02]  /*39a0*/  FADD.FTZ R157, R157, R152 ;  /* 0x000000989d9d7221 */ /* 0x000fe40000010000 */
[----:B------:R-:W-:Y:S01]  /*39b0*/  FADD.FTZ R146, R146, R151 ;  /* 0x0000009792927221 */ /* 0x000fe20000010000 */
[C---:B------:R-:W-:Y:S01]  /*39c0*/  HMMA.16816.F32 R64, R116.reuse, R68, RZ ;  /* 0x000000447440723c */ /* 0x040fe200000018ff */
[----:B------:R-:W-:Y:S01]  /*39d0*/  FADD.FTZ R148, R148, R157 ;  /* 0x0000009d94947221 */ /* 0x000fe20000010000 */
        /* <DEDUP_REMOVED lines=13> */
[C---:B---3--:R-:W-:Y:S02]  /*3ab0*/  HMMA.16816.F32 R56, R116.reuse, R60, RZ ;  /* 0x0000003c7438723c */ /* 0x048fe400000018ff */
[----:B------:R-:W3:Y:S06]  /*3ac0*/  MUFU.EX2 R159, R159 ;  /* 0x0000009f009f7308 */ /* 0x000eec0000000800 */
[C---:B------:R-:W-:Y:S02]  /*3ad0*/  HMMA.16816.F32 R72, R116.reuse, R76, RZ ;  /* 0x0000004c7448723c */ /* 0x040fe400000018ff */
[----:B------:R-:W-:Y:S06]  /*3ae0*/  MUFU.EX2 R156, R156 ;  /* 0x0000009c009c7308 */ /* 0x000fec0000000800 */
[C---:B-----5:R-:W-:Y:S02]  /*3af0*/  HMMA.16816.F32 R88, R116.reuse, R92, RZ ;  /* 0x0000005c7458723c */ /* 0x060fe400000018ff */
[----:B------:R-:W-:Y:S06]  /*3b00*/  MUFU.EX2 R161, R161 ;  /* 0x000000a100a17308 */ /* 0x000fec0000000800 */
[C---:B------:R-:W-:Y:S02]  /*3b10*/  HMMA.16816.F32 R96, R116.reuse, R100, RZ ;  /* 0x000000647460723c */ /* 0x040fe400000018ff */
[----:B------:R-:W-:Y:S06]  /*3b20*/  MUFU.EX2 R160, R160 ;  /* 0x000000a000a07308 */ /* 0x000fec0000000800 */
[C---:B------:R-:W-:Y:S02]  /*3b30*/  HMMA.16816.F32 R104, R116.reuse, R124, RZ ;  /* 0x0000007c7468723c */ /* 0x040fe400000018ff */
[----:B------:R-:W5:Y:S06]  /*3b40*/  MUFU.EX2 R165, R165 ;  /* 0x000000a500a57308 */ /* 0x000f6c0000000800 */
        /* <DEDUP_REMOVED lines=20> */
[C---:B------:R-:W-:Y:S07]  /*3c90*/  HMMA.16816.F32 R120, R116.reuse, R4, RZ ;  /* 0x000000047478723c */ /* 0x040fee00000018ff */
[----:B--2---:R-:W-:Y:S01]  /*3ca0*/  F2FP.PACK_AB R4, R144, R149 ;  /* 0x000000959004723e */ /* 0x004fe200000000ff */
[----:B------:R-:W-:Y:S01]  /*3cb0*/  HMMA.16816.F32 R116, R116, R6, RZ ;  /* 0x000000067474723c */ /* 0x000fe200000018ff */
[----:B----4-:R-:W-:Y:S01]  /*3cc0*/  F2FP.PACK_AB R5, R134, R147 ;  /* 0x000000938605723e */ /* 0x010fe200000000ff */
[----:B------:R-:W-:-:S02]  /*3cd0*/  FADD.FTZ R149, R149, R146 ;  /* 0x0000009295957221 */ /* 0x000fc40000010000 */
[----:B------:R-:W-:Y:S02]  /*3ce0*/  FADD.FTZ R147, R147, R148 ;  /* 0x0000009493937221 */ /* 0x000fe40000010000 */
[----:B------:R-:W-:Y:S01]  /*3cf0*/  FADD.FTZ R144, R144, R149 ;  /* 0x0000009590907221 */ /* 0x000fe20000010000 */
[----:B------:R-:W-:Y:S01]  /*3d00*/  F2FP.PACK_AB R6, R2, R145 ;  /* 0x000000910206723e */ /* 0x000fe200000000ff */
[----:B------:R-:W-:Y:S01]  /*3d10*/  FADD.FTZ R134, R134, R147 ;  /* 0x0000009386867221 */ /* 0x000fe20000010000 */
[----:B-1----:R-:W-:Y:S01]  /*3d20*/  F2FP.PACK_AB R7, R0, R135 ;  /* 0x000000870007723e */ /* 0x002fe200000000ff */
[----:B------:R-:W-:Y:S02]  /*3d30*/  FADD.FTZ R145, R145, R144 ;  /* 0x0000009091917221 */ /* 0x000fe40000010000 */
[----:B------:R-:W-:Y:S02]  /*3d40*/  FADD.FTZ R135, R135, R134 ;  /* 0x0000008687877221 */ /* 0x000fe40000010000 */
[----:B------:R-:W-:-:S02]  /*3d50*/  FADD.FTZ R145, R2, R145 ;  /* 0x0000009102917221 */ /* 0x000fc40000010000 */
[----:B------:R-:W-:Y:S01]  /*3d60*/  HMMA.16816.F32 R64, R4, R8, R64 ;  /* 0x000000080440723c */ /* 0x000fe20000001840 */
[----:B------:R-:W-:-:S07]  /*3d70*/  FADD.FTZ R135, R0, R135 ;  /* 0x0000008700877221 */ /* 0x000fce0000010000 */
[C---:B------:R-:W-:Y:S01]  /*3d80*/  HMMA.16816.F32 R68, R4.reuse, R10, R68 ;  /* 0x0000000a0444723c */ /* 0x040fe20000001844 */
[----:B------:R-:W1:Y:S07]  /*3d90*/  LDSM.16.MT88.4 R8, [R190+0x16800] ;  /* 0x01680000be08783b */ /* 0x000e6e0000004200 */
[C---:B------:R-:W-:Y:S08]  /*3da0*/  HMMA.16816.F32 R80, R4.reuse, R16, R80 ;  /* 0x000000100450723c */ /* 0x040ff00000001850 */
[C---:B------:R-:W-:Y:S01]  /*3db0*/  HMMA.16816.F32 R84, R4.reuse, R18, R84 ;  /* 0x000000120454723c */ /* 0x040fe20000001854 */
[----:B------:R-:W2:Y:S07]  /*3dc0*/  LDSM.16.MT88.4 R16, [R189+0x16800] ;  /* 0x01680000bd10783b */ /* 0x000eae0000004200 */
[C---:B------:R-:W-:Y:S08]  /*3dd0*/  HMMA.16816.F32 R128, R4.reuse, R20, R128 ;  /* 0x000000140480723c */ /* 0x040ff00000001880 */
[C---:B------:R-:W-:Y:S01]  /*3de0*/  HMMA.16816.F32 R36, R4.reuse, R22, R36 ;  /* 0x000000160424723c */ /* 0x040fe20000001824 */
[----:B------:R-:W4:Y:S07]  /*3df0*/  LDSM.16.MT88.4 R20, [R192+0x16800] ;  /* 0x01680000c014783b */ /* 0x000f2e0000004200 */
[C---:B------:R-:W-:Y:S08]  /*3e00*/  HMMA.16816.F32 R88, R4.reuse, R12, R88 ;  /* 0x0000000c0458723c */ /* 0x040ff00000001858 */
[C---:B------:R-:W-:Y:S01]  /*3e10*/  HMMA.16816.F32 R92, R4.reuse, R14, R92 ;  /* 0x0000000e045c723c */ /* 0x040fe2000000185c */
[----:B------:R-:W3:Y:S07]  /*3e20*/  LDSM.16.MT88.4 R12, [R188+0x16800] ;  /* 0x01680000bc0c783b */ /* 0x000eee0000004200 */
[C---:B-1----:R-:W-:Y:S08]  /*3e30*/  HMMA.16816.F32 R104, R4.reuse, R8, R104 ;  /* 0x000000080468723c */ /* 0x042ff00000001868 */
[C---:B------:R-:W-:Y:S01]  /*3e40*/  HMMA.16816.F32 R124, R4.reuse, R10, R124 ;  /* 0x0000000a047c723c */ /* 0x040fe2000000187c */
[----:B------:R-:W1:Y:S07]  /*3e50*/  LDSM.16.MT88.4 R8, [R192+0x13000] ;  /* 0x01300000c008783b */ /* 0x000e6e0000004200 */
[C---:B--2---:R-:W-:Y:S08]  /*3e60*/  HMMA.16816.F32 R108, R4.reuse, R16, R108 ;  /* 0x00000010046c723c */ /* 0x044ff0000000186c */
[C---:B------:R-:W-:Y:S01]  /*3e70*/  HMMA.16816.F32 R112, R4.reuse, R18, R112 ;  /* 0x000000120470723c */ /* 0x040fe20000001870 */
[----:B------:R-:W2:Y:S07]  /*3e80*/  LDSM.16.MT88.4 R16, [R190+0x13000] ;  /* 0x01300000be10783b */ /* 0x000eae0000004200 */
        /* <DEDUP_REMOVED lines=15> */
[C---:B---3--:R-:W-:Y:S08]  /*3f80*/  HMMA.16816.F32 R120, R4.reuse, R12, R120 ;  /* 0x0000000c0478723c */ /* 0x048ff00000001878 */
[----:B------:R-:W-:Y:S01]  /*3f90*/  HMMA.16816.F32 R116, R4, R14, R116 ;  /* 0x0000000e0474723c */ /* 0x000fe20000001874 */
[----:B------:R-:W3:Y:S06]  /*3fa0*/  LDSM.16.MT88.4 R12, [R192+0x15000] ;  /* 0x01500000c00c783b */ /* 0x000eec0000004200 */
[----:B------:R-:W-:Y:S01]  /*3fb0*/  F2FP.PACK_AB R4, R159, R154 ;  /* 0x0000009a9f04723e */ /* 0x000fe200000000ff */
[----:B------:R-:W-:Y:S01]  /*3fc0*/  FADD.FTZ R154, R154, R145 ;  /* 0x000000919a9a7221 */ /* 0x000fe20000010000 */
[----:B-----5:R-:W-:Y:S01]  /*3fd0*/  F2FP.PACK_AB R5, R165, R160 ;  /* 0x000000a0a505723e */ /* 0x020fe200000000ff */
        /* <DEDUP_REMOVED lines=12> */
[C---:B--2---:R-:W-:Y:S08]  /*40a0*/  HMMA.16816.F32 R40, R4.reuse, R16, R40 ;  /* 0x000000100428723c */ /* 0x044ff00000001828 */
[C---:B------:R-:W-:Y:S01]  /*40b0*/  HMMA.16816.F32 R44, R4.reuse, R18, R44 ;  /* 0x00000012042c723c */ /* 0x040fe2000000182c */
[----:B------:R-:W2:Y:S07]  /*40c0*/  LDSM.16.MT88.4 R16, [R188+0x15000] ;  /* 0x01500000bc10783b */ /* 0x000eae0000004200 */
[C---:B---3--:R-:W-:Y:S08]  /*40d0*/  HMMA.16816.F32 R64, R4.reuse, R12, R64 ;  /* 0x0000000c0440723c */ /* 0x048ff00000001840 */
[C---:B------:R-:W-:Y:S01]  /*40e0*/  HMMA.16816.F32 R68, R4.reuse, R14, R68 ;  /* 0x0000000e0444723c */ /* 0x040fe20000001844 */
[----:B------:R-:W3:Y:S07]  /*40f0*/  LDSM.16.MT88.4 R12, [R190+0x17000] ;  /* 0x01700000be0c783b */ /* 0x000eee0000004200 */
[C---:B------:R-:W-:Y:S08]  /*4100*/  HMMA.16816.F32 R96, R4.reuse, R20, R96 ;  /* 0x000000140460723c */ /* 0x040ff00000001860 */
[C---:B-1----:R-:W-:Y:S08]  /*4110*/  HMMA.16816.F32 R80, R4.reuse, R8, R80 ;  /* 0x000000080450723c */ /* 0x042ff00000001850 */
        /* <DEDUP_REMOVED lines=8> */
[C---:B------:R-:W-:Y:S01]  /*41a0*/  HMMA.16816.F32 R100, R4.reuse, R22, R100 ;  /* 0x000000160464723c */ /* 0x040fe20000001864 */
[----:B------:R-:W-:Y:S07]  /*41b0*/  LDSM.16.MT88.4 R20, [R188+0x15800] ;  /* 0x01580000bc14783b */ /* 0x000fee0000004200 */
        /* <DEDUP_REMOVED lines=48> */
[C---:B---3--:R-:W-:Y:S08]  /*44c0*/  HMMA.16816.F32 R104, R4.reuse, R12, R104 ;  /* 0x0000000c0468723c */ /* 0x048ff00000001868 */
[C---:B------:R-:W-:Y:S08]  /*44d0*/  HMMA.16816.F32 R124, R4.reuse, R14, R124 ;  /* 0x0000000e047c723c */ /* 0x040ff0000000187c */
[C---:B-1----:R-:W-:Y:S08]  /*44e0*/  HMMA.16816.F32 R108, R4.reuse, R8, R108 ;  /* 0x00000008046c723c */ /* 0x042ff0000000186c */
[C---:B------:R-:W-:Y:S08]  /*44f0*/  HMMA.16816.F32 R112, R4.reuse, R10, R112 ;  /* 0x0000000a0470723c */ /* 0x040ff00000001870 */
[C---:B--2---:R-:W-:Y:S08]  /*4500*/  HMMA.16816.F32 R120, R4.reuse, R16, R120 ;  /* 0x000000100478723c */ /* 0x044ff00000001878 */
[----:B------:R-:W-:Y:S01]  /*4510*/  HMMA.16816.F32 R116, R4, R18, R116 ;  /* 0x000000120474723c */ /* 0x000fe20000001874 */
[----:B------:R-:W-:Y:S07]  /*4520*/  @!P5 BRA `(.L_x_78) ;  /* 0x00002ad00000d947 */ /* 0x000fee0003800000 */
[----:B------:R-:W-:Y:S01]  /*4530*/  LEA.HI.SX32 R217, R133, 0xfffffffe, 0x1a ;  /* 0xfffffffe85d97811 */ /* 0x000fe200078fd2ff */
[----:B------:R-:W-:Y:S01]  /*4540*/  IMAD.MOV.U32 R0, RZ, RZ, R3 ;  /* 0x000000ffff007224 */ /* 0x000fe200078e0003 */
[----:B------:R-:W-:Y:S01]  /*4550*/  ISETP.GE.AND P4, PT, R214, c[0x0][0x220], PT ;  /* 0x00008800d6007a0c */ /* 0x000fe20003f86270 */
[----:B------:R-:W-:Y:S01]  /*4560*/  IMAD.MOV.U32 R133, RZ, RZ, R132 ;  /* 0x000000ffff857224 */ /* 0x000fe200078e0084 */
[----:B------:R-:W-:Y:S01]  /*4570*/  ISETP.GE.AND P3, PT, R205, c[0x0][0x220], PT ;  /* 0x00008800cd007a0c */ /* 0x000fe20003f66270 */
[----:B------:R-:W-:Y:S01]  /*4580*/  IMAD.MOV.U32 R216, RZ, RZ, c[0x0][0x1a0] ;  /* 0x00006800ffd87624 */ /* 0x000fe200078e00ff */
[----:B------:R-:W-:Y:S01]  /*4590*/  ISETP.GE.AND P2, PT, R204, c[0x0][0x220], PT ;  /* 0x00008800cc007a0c */ /* 0x000fe20003f46270 */
[----:B------:R-:W-:Y:S01]  /*45a0*/  IMAD.MOV.U32 R207, RZ, RZ, c[0x0][0x1a4] ;  /* 0x00006900ffcf7624 */ /* 0x000fe200078e00ff */
[----:B------:R-:W-:Y:S08]  /*45b0*/  BRA `(.L_x_79) ;  /* 0x0000036000007947 */ /* 0x000ff00003800000 */
.L_x_81:
[----:B------:R1:W-:Y:S01]  /*45c0*/  @P4 STS.128 [R203+0xc000], RZ ;  /* 0x00c000ffcb004388 */ /* 0x0003e20000000c00 */
[----:B------:R-:W-:Y:S04]  /*45d0*/  IADD3 R2, R217, -0x1, RZ ;  /* 0xffffffffd9027810 */ /* 0x000fe80007ffe0ff */
[----:B------:R-:W-:Y:S01]  /*45e0*/  SHF.R.S32.HI R3, RZ, 0x1f, R2 ;  /* 0x0000001fff037819 */ /* 0x000fe20000011402 */
[----:B------:R-:W-:Y:S04]  /*45f0*/  IMAD.WIDE.U32 R134, R2, c[0x0][0x198], RZ ;  /* 0x0000660002867a25 */ /* 0x000fe800078e00ff */
[----:B------:R-:W-:Y:S01]  /*4600*/  IMAD R3, R3, c[0x0][0x198], RZ ;  /* 0x0000660003037a24 */ /* 0x000fe200078e02ff */
[----:B------:R-:W-:Y:S03]  /*4610*/  LEA R132, P1, R134, R210, 0x6 ;  /* 0x000000d286847211 */ /* 0x000fe600078230ff */
[----:B------:R-:W-:Y:S01]  /*4620*/  IMAD R3, R2, c[0x0][0x19c], R3 ;  /* 0x0000670002037a24 */ /* 0x000fe200078e0203 */
[C---:B------:R-:W-:Y:S02]  /*4630*/  @!P4 LEA R140, P0, R132.reuse, c[0x0][0x168], 0x1 ;  /* 0x00005a00848cca11 */ /* 0x040fe400078008ff */
[----:B------:R-:W-:Y:S01]  /*4640*/  @!P3 LEA R136, P6, R132, c[0x0][0x168], 0x1 ;  /* 0x00005a008488ba11 */ /* 0x000fe200078c08ff */
[----:B------:R-:W-:Y:S05]  /*4650*/  IMAD.IADD R3, R135, 0x1, R3 ;  /* 0x0000000187037824 */ /* 0x000fea00078e0203 */
[----:B------:R-:W-:Y:S02]  /*4660*/  LEA.HI.X R3, R134, R213, R3, 0x6, P1 ;  /* 0x000000d586037211 */ /* 0x000fe400008f3403 */
[C---:B------:R-:W-:Y:S02]  /*4670*/  IADD3 R2, P1, R132.reuse, UR9, RZ ;  /* 0x0000000984027c10 */ /* 0x040fe4000ff3e0ff */
[C-C-:B------:R-:W-:Y:S02]  /*4680*/  @!P4 LEA.HI.X R141, R132.reuse, c[0x0][0x16c], R3.reuse, 0x1, P0 ;  /* 0x00005b00848dca11 */ /* 0x140fe400000f0c03 */
[C-C-:B------:R-:W-:Y:S02]  /*4690*/  @!P3 LEA.HI.X R137, R132.reuse, c[0x0][0x16c], R3.reuse, 0x1, P6 ;  /* 0x00005b008489ba11 */ /* 0x140fe400030f0c03 */
[----:B------:R-:W-:Y:S01]  /*46a0*/  @!P2 LEA R134, P0, R132, c[0x0][0x168], 0x1 ;  /* 0x00005a008486aa11 */ /* 0x000fe200078008ff */
[----:B------:R-:W-:Y:S01]  /*46b0*/  @!PT LDS RZ, [RZ] ;  /* 0x00000000fffff984 */ /* 0x000fe20000000800 */
[----:B------:R-:W-:Y:S01]  /*46c0*/  @!PT LDS RZ, [RZ] ;  /* 0x00000000fffff984 */ /* 0x000fe20000000800 */
[----:B------:R-:W-:Y:S01]  /*46d0*/  @!PT LDS RZ, [RZ] ;  /* 0x00000000fffff984 */ /* 0x000fe20000000800 */
[----:B------:R1:W-:Y:S01]  /*46e0*/  @!P4 LDGSTS.E.BYPASS.LTC128B.128 [R203+0xc000], [R140.64] ;  /* 0x0c0000008ccbcfae */ /* 0x0003e2000b901d4a */
[----:B------:R-:W-:Y:S02]  /*46f0*/  @!P4 LEA R138, P6, R2, c[0x0][0x168], 0x1 ;  /* 0x00005a00028aca11 */ /* 0x000fe400078c08ff */
[----:B------:R-:W-:Y:S01]  /*4700*/  @!P2 LEA.HI.X R135, R132, c[0x0][0x16c], R3, 0x1, P0 ;  /* 0x00005b008487aa11 */ /* 0x000fe200000f0c03 */
[----:B------:R1:W-:Y:S01]  /*4710*/  @P3 STS.128 [R203+0xe000], RZ ;  /* 0x00e000ffcb003388 */ /* 0x0003e20000000c00 */
[C---:B------:R-:W-:Y:S02]  /*4720*/  @!P2 LEA R142, P0, R2.reuse, c[0x0][0x168], 0x1 ;  /* 0x00005a00028eaa11 */ /* 0x040fe400078008ff */
[----:B------:R-:W-:Y:S01]  /*4730*/  IADD3.X R3, R3, UR5, RZ, P1, !PT ;  /* 0x0000000503037c10 */ /* 0x000fe20008ffe4ff */
[----:B------:R-:W-:Y:S01]  /*4740*/  @!PT LDS RZ, [RZ] ;  /* 0x00000000fffff984 */ /* 0x000fe20000000800 */
[----:B------:R-:W-:Y:S01]  /*4750*/  @!PT LDS RZ, [RZ] ;  /* 0x00000000fffff984 */ /* 0x000fe20000000800 */
[----:B------:R-:W-:Y:S01]  /*4760*/  @!PT LDS RZ, [RZ] ;  /* 0x00000000fffff984 */ /* 0x000fe20000000800 */
[----:B------:R1:W-:Y:S01]  /*4770*/  @!P3 LDGSTS.E.BYPASS.LTC128B.128 [R203+0xe000], [R136.64+0x80] ;  /* 0x0e00008088cbbfae */ /* 0x0003e2000b901d4a */
[C---:B------:R-:W-:Y:S02]  /*4780*/  @!P3 LEA R144, P1, R2.reuse, c[0x0][0x168], 0x1 ;  /* 0x00005a000290ba11 */ /* 0x040fe400078208ff */
[C-C-:B------:R-:W-:Y:S01]  /*4790*/  @!P4 LEA.HI.X R139, R2.reuse, c[0x0][0x16c], R3.reuse, 0x1, P6 ;  /* 0x00005b00028bca11 */ /* 0x140fe200030f0c03 */
[----:B------:R1:W-:Y:S01]  /*47a0*/  @P2 STS.128 [R203+0x10000], RZ ;  /* 0x010000ffcb002388 */ /* 0x0003e20000000c00 */
[C-C-:B------:R-:W-:Y:S02]  /*47b0*/  @!P3 LEA.HI.X R145, R2.reuse, c[0x0][0x16c], R3.reuse, 0x1, P1 ;  /* 0x00005b000291ba11 */ /* 0x140fe400008f0c03 */
[----:B------:R-:W-:Y:S01]  /*47c0*/  @!P2 LEA.HI.X R143, R2, c[0x0][0x16c], R3, 0x1, P0 ;  /* 0x00005b00028faa11 */ /* 0x000fe200000f0c03 */
        /* <DEDUP_REMOVED lines=18> */
[----:B------:R1:W-:Y:S04]  /*48f0*/  @!P2 LDGSTS.E.BYPASS.LTC128B.128 [R203+0x11000], [R142.64+0x100] ;  /* 0x110001008ecbafae */ /* 0x0003e8000b901d4a */
[----:B------:R-:W0:Y:S01]  /*4900*/  LDGDEPBAR ;  /* 0x00000000000079af */ /* 0x000e220000000000 */
[----:B------:R-:W-:-:S05]  /*4910*/  BRA `(.L_x_80) ;  /* 0x00000d6000007947 */ /* 0x000fca0003800000 */
.L_x_79:
[----:B------:R-:W-:Y:S04]  /*4920*/  DEPBAR.LE SB0, 0x0 ;  /* 0x000080000000791a */ /* 0x000fe80000000000 */
[----:B------:R-:W-:Y:S01]  /*4930*/  BAR.SYNC.DEFER_BLOCKING 0x0 ;  /* 0x0000000000007b1d */ /* 0x000fe20000010000 */
[----:B------:R-:W-:Y:S01]  /*4940*/  SHF.R.S32.HI R223, RZ, 0x1f, R217 ;  /* 0x0000001fffdf7819 */ /* 0x000fe200000114d9 */
[----:B------:R-:W-:Y:S04]  /*4950*/  IMAD.WIDE.U32 R2, R217, c[0x0][0x1a0], RZ ;  /* 0x00006800d9027a25 */ /* 0x000fe800078e00ff */
[----:B------:R-:W-:Y:S01]  /*4960*/  IMAD R223, R223, c[0x0][0x1a0], RZ ;  /* 0x00006800dfdf7a24 */ /* 0x000fe200078e02ff */
[----:B------:R-:W-:Y:S03]  /*4970*/  LEA R135, P0, R2, R208, 0x6 ;  /* 0x000000d002877211 */ /* 0x000fe600078030ff */
[----:B------:R-:W-:Y:S01]  /*4980*/  IMAD R223, R217, c[0x0][0x1a4], R223 ;  /* 0x00006900d9df7a24 */ /* 0x000fe200078e02df */
[C---:B------:R-:W-:Y:S02]  /*4990*/  @!P4 LEA R230, P1, R135.reuse, c[0x0][0x170], 0x1 ;  /* 0x00005c0087e6ca11 */ /* 0x040fe400078208ff */
[----:B------:R-:W-:Y:S01]  /*49a0*/  @!P2 LEA R224, P5, R135, c[0x0][0x170], 0x1 ;  /* 0x00005c0087e0aa11 */ /* 0x000fe200078a08ff */
[----:B------:R-:W-:Y:S01]  /*49b0*/  IMAD.IADD R223, R3, 0x1, R223 ;  /* 0x0000000103df7824 */ /* 0x000fe200078e02df */
[----:B------:R-:W-:Y:S04]  /*49c0*/  LEA R3, P6, R216, R135, 0x5 ;  /* 0x00000087d8037211 */ /* 0x000fe800078c28ff */
[----:B------:R-:W-:Y:S02]  /*49d0*/  LEA.HI.X R132, R2, R200, R223, 0x6, P0 ;  /* 0x000000c802847211 */ /* 0x000fe400000f34df */
[C---:B------:R-:W-:Y:S02]  /*49e0*/  @!P3 LEA R226, P0, R135.reuse, c[0x0][0x170], 0x1 ;  /* 0x00005c0087e2ba11 */ /* 0x040fe400078008ff */
[C-C-:B------:R-:W-:Y:S01]  /*49f0*/  @!P4 LEA.HI.X R231, R135.reuse, c[0x0][0x174], R132.reuse, 0x1, P1 ;  /* 0x00005d0087e7ca11 */ /* 0x140fe200008f0c84 */
[----:B------:R-:W-:Y:S01]  /*4a00*/  @P4 STS.128 [R203+0x12000], RZ ;  /* 0x012000ffcb004388 */ /* 0x000fe20000000c00 */
[C-C-:B------:R-:W-:Y:S02]  /*4a10*/  @!P3 LEA.HI.X R227, R135.reuse, c[0x0][0x174], R132.reuse, 0x1, P0 ;  /* 0x00005d0087e3ba11 */ /* 0x140fe400000f0c84 */
[----:B------:R-:W-:Y:S01]  /*4a20*/  @!P2 LEA.HI.X R225, R135, c[0x0][0x174], R132, 0x1, P5 ;  /* 0x00005d0087e1aa11 */ /* 0x000fe200028f0c84 */
[----:B------:R-:W-:Y:S01]  /*4a30*/  @!PT LDS RZ, [RZ] ;  /* 0x00000000fffff984 */ /* 0x000fe20000000800 */
[----:B------:R-:W-:Y:S01]  /*4a40*/  @!PT LDS RZ, [RZ] ;  /* 0x00000000fffff984 */ /* 0x000fe20000000800 */
[----:B------:R-:W-:Y:S01]  /*4a50*/  @!PT LDS RZ, [RZ] ;  /* 0x00000000fffff984 */ /* 0x000fe20000000800 */
[----:B------:R1:W-:Y:S01]  /*4a60*/  @!P4 LDGSTS.E.BYPASS.LTC128B.128 [R203+0x12000], [R230.64] ;  /* 0x12000000e6cbcfae */ /* 0x0003e2000b901d4a */
[----:B------:R-:W-:Y:S02]  /*4a70*/  LEA.HI.X R2, R216, R132, R207, 0x5, P6 ;  /* 0x00000084d8027211 */ /* 0x000fe400030f2ccf */
[C---:B------:R-:W-:Y:S01]  /*4a80*/  @!P4 LEA R228, P6, R3.reuse, c[0x0][0x170], 0x1 ;  /* 0x00005c0003e4ca11 */ /* 0x040fe200078c08ff */
[----:B------:R-:W-:Y:S01]  /*4a90*/  @P3 STS.128 [R203+0x14000], RZ ;  /* 0x014000ffcb003388 */ /* 0x000fe20000000c00 */
[C---:B------:R-:W-:Y:S02]  /*4aa0*/  @!P3 LEA R222, P1, R3.reuse, c[0x0][0x170], 0x1 ;  /* 0x00005c0003deba11 */ /* 0x040fe400078208ff */
[C-C-:B------:R-:W-:Y:S01]  /*4ab0*/  @!P4 LEA.HI.X R229, R3.reuse, c[0x0][0x174], R2.reuse, 0x1, P6 ;  /* 0x00005d0003e5ca11 */ /* 0x140fe200030f0c02 */
[----:B------:R-:W-:Y:S01]  /*4ac0*/  @!PT LDS RZ, [RZ] ;  /* 0x00000000fffff984 */ /* 0x000fe20000000800 */
[----:B------:R-:W-:Y:S01]  /*4ad0*/  @!PT LDS RZ, [RZ] ;  /* 0x00000000fffff984 */ /* 0x000fe20000000800 */
[----:B------:R-:W-:Y:S01]  /*4ae0*/  @!PT LDS RZ, [RZ] ;  /* 0x00000000fffff984 */ /* 0x000fe20000000800 */
[----:B------:R1:W-:Y:S01]  /*4af0*/  @!P3 LDGSTS.E.BYPASS.LTC128B.128 [R203+0x14000], [R226.64+0x80] ;  /* 0x14000080e2cbbfae */ /* 0x0003e2000b901d4a */
[C-C-:B------:R-:W-:Y:S02]  /*4b00*/  @!P3 LEA.HI.X R223, R3.reuse, c[0x0][0x174], R2.reuse, 0x1, P1 ;  /* 0x00005d0003dfba11 */ /* 0x140fe400008f0c02 */
[----:B------:R-:W-:Y:S01]  /*4b10*/  @!P2 LEA R134, P0, R3, c[0x0][0x170], 0x1 ;  /* 0x00005c000386aa11 */ /* 0x000fe200078008ff */
[----:B------:R-:W-:Y:S01]  /*4b20*/  @P2 STS.128 [R203+0x16000], RZ ;  /* 0x016000ffcb002388 */ /* 0x000fe20000000c00 */
[----:B------:R-:W-:Y:S02]  /*4b30*/  ISETP.GT.AND P5, PT, R217, RZ, PT ;  /* 0x000000ffd900720c */ /* 0x000fe40003fa4270 */
[----:B------:R-:W-:Y:S01]  /*4b40*/  @!P2 LEA.HI.X R135, R3, c[0x0][0x174], R2, 0x1, P0 ;  /* 0x00005d000387aa11 */ /* 0x000fe200000f0c02 */
[----:B------:R-:W-:Y:S01]  /*4b50*/  @!PT LDS RZ, [RZ] ;  /* 0x00000000fffff984 */ /* 0x000fe20000000800 */
[----:B------:R-:W-:Y:S01]  /*4b60*/  @!PT LDS RZ, [RZ] ;  /* 0x00000000fffff984 */ /* 0x000fe20000000800 */
[----:B------:R-:W-:Y:S01]  /*4b70*/  @!PT LDS RZ, [RZ] ;  /* 0x00000000fffff984 */ /* 0x000fe20000000800 */
[----:B------:R1:W-:Y:S04]  /*4b80*/  @!P2 LDGSTS.E.BYPASS.LTC128B.128 [R203+0x16000], [R224.64+0x100] ;  /* 0x16000100e0cbafae */ /* 0x0003e8000b901d4a */
[----:B------:R-:W-:Y:S04]  /*4b90*/  @P4 STS.128 [R203+0x13000], RZ ;  /* 0x013000ffcb004388 */ /* 0x000fe80000000c00 */
[----:B------:R-:W-:Y:S01]  /*4ba0*/  @!PT LDS RZ, [RZ] ;  /* 0x00000000fffff984 */ /* 0x000fe20000000800 */
[----:B------:R-:W-:Y:S01]  /*4bb0*/  @!PT LDS RZ, [RZ] ;  /* 0x00000000fffff984 */ /* 0x000fe20000000800 */
[----:B------:R-:W-:Y:S01]  /*4bc0*/  @!PT LDS RZ, [RZ] ;  /* 0x00000000fffff984 */ /* 0x000fe20000000800 */
[----:B------:R1:W-:Y:S04]  /*4bd0*/  @!P4 LDGSTS.E.BYPASS.LTC128B.128 [R203+0x13000], [R228.64] ;  /* 0x13000000e4cbcfae */ /* 0x0003e8000b901d4a */
[----:B------:R-:W-:Y:S04]  /*4be0*/  @P3 STS.128 [R203+0x15000], RZ ;  /* 0x015000ffcb003388 */ /* 0x000fe80000000c00 */
        /* <DEDUP_REMOVED lines=8> */
[----:B------:R1:W-:Y:S04]  /*4c70*/  @!P2 LDGSTS.E.BYPASS.LTC128B.128 [R203+0x17000], [R134.64+0x100] ;  /* 0x1700010086cbafae */ /* 0x0003e8000b901d4a */
        /* <DEDUP_REMOVED lines=160> */
.L_x_80:
[----:B------:R-:W-:Y:S01]  /*5680*/  FMNMX.FTZ R2, R4, R133, !PT ;  /* 0x0000008504027209 */ /* 0x000fe20007810000 */
[----:B-1----:R-:W-:Y:S01]  /*5690*/  LDSM.16.MT88.4 R140, [R190+0x12000] ;  /* 0x01200000be8c783b */ /* 0x002fe20000004200 */
        /* <DEDUP_REMOVED lines=34> */
[----:B------:R-:W-:Y:S02]  /*58c0*/  FMNMX.FTZ R136, R33, R2, !PT ;  /* 0x0000000221887209 */ /* 0x000fe40007810000 */
        /* <DEDUP_REMOVED lines=371> */
.L_x_78:
        /* <DEDUP_REMOVED lines=329> */
.L_x_83:
[----:B--2-4-:R-:W-:Y:S05]  /*8490*/  BSYNC B0 ;  /* 0x0000000000007941 */ /* 0x014fea0003800000 */
.L_x_82:
[----:B------:R-:W2:Y:S01]  /*84a0*/  S2R R0, SR_TID.X ;  /* 0x0000000000007919 */ /* 0x000ea20000002100 */
[----:B------:R-:W-:Y:S01]  /*84b0*/  IADD3 R10, P0, R214, R6, RZ ;  /* 0x00000006d60a7210 */ /* 0x000fe20007f1e0ff */
[----:B------:R-:W-:Y:S01]  /*84c0*/  BSSY B0, `(.L_x_84) ;  /* 0x000001c000007945 */ /* 0x000fe20003800000 */
[----:B------:R-:W-:Y:S02]  /*84d0*/  SHF.R.S32.HI R2, RZ, 0x1f, R214 ;  /* 0x0000001fff027819 */ /* 0x000fe400000114d6 */
[----:B------:R-:W-:-:S03]  /*84e0*/  SHF.R.S32.HI R4, RZ, 0x1f, R8 ;  /* 0x0000001fff047819 */ /* 0x000fc60000011408 */
[----:B------:R-:W-:Y:S02]  /*84f0*/  IMAD.X R11, R2, 0x1, R5, P0 ;  /* 0x00000001020b7824 */ /* 0x000fe400000e0605 */
[----:B------:R-:W-:-:S04]  /*8500*/  IMAD R5, R4, c[0x0][0x1f0], RZ ;  /* 0x00007c0004057a24 */ /* 0x000fc800078e02ff */
[C---:B------:R-:W-:Y:S02]  /*8510*/  IMAD R5, R8.reuse, c[0x0][0x1f4], R5 ;  /* 0x00007d0008057a24 */ /* 0x040fe400078e0205 */
[----:B------:R-:W-:-:S04]  /*8520*/  IMAD.WIDE.U32 R8, R8, c[0x0][0x1f0], R10 ;  /* 0x00007c0008087a25 */ /* 0x000fc800078e000a */
[----:B------:R-:W-:Y:S01]  /*8530*/  IMAD.IADD R5, R9, 0x1, R5 ;  /* 0x0000000109057824 */ /* 0x000fe200078e0205 */
[----:B--2---:R-:W-:-:S04]  /*8540*/  SHF.R.S32.HI R3, RZ, 0x1f, R0 ;  /* 0x0000001fff037819 */ /* 0x004fc80000011400 */
[----:B------:R-:W-:-:S04]  /*8550*/  LEA.HI R3, R3, R0, RZ, 0x3 ;  /* 0x0000000003037211 */ /* 0x000fc800078f18ff */
[----:B------:R-:W-:-:S04]  /*8560*/  SHF.R.S32.HI R6, RZ, 0x3, R3 ;  /* 0x00000003ff067819 */ /* 0x000fc80000011403 */
[----:B------:R-:W-:Y:S02]  /*8570*/  ISETP.GE.AND P0, PT, R6, R199, PT ;  /* 0x000000c70600720c */ /* 0x000fe40003f06270 */
[----:B------:R-:W-:-:S05]  /*8580*/  SHF.R.S32.HI R7, RZ, 0x1f, R6 ;  /* 0x0000001fff077819 */ /* 0x000fca0000011406 */
[----:B-1-3--:R-:W-:-:S06]  /*8590*/  IMAD.WIDE R202, R202, 0x80, R6 ;  /* 0x00000080caca7825 */ /* 0x00afcc00078e0206 */
[----:B------:R-:W-:Y:S05]  /*85a0*/  @P0 BRA `(.L_x_85) ;  /* 0x000000d000000947 */ /* 0x000fea0003800000 */
[----:B------:R-:W-:Y:S01]  /*85b0*/  IMAD R0, R203, c[0x0][0x1e8], RZ ;  /* 0x00007a00cb007a24 */ /* 0x000fe200078e02ff */
[----:B------:R-:W-:Y:S01]  /*85c0*/  ISETP.GE.AND P3, PT, R214, c[0x0][0x220], PT ;  /* 0x00008800d6007a0c */ /* 0x000fe20003f66270 */
[----:B------:R-:W-:Y:S01]  /*85d0*/  IMAD.MOV.U32 R4, RZ, RZ, R8 ;  /* 0x000000ffff047224 */ /* 0x000fe200078e0008 */
[----:B------:R-:W-:Y:S01]  /*85e0*/  ISETP.GE.AND P2, PT, R205, c[0x0][0x220], PT ;  /* 0x00008800cd007a0c */ /* 0x000fe20003f46270 */
[----:B------:R-:W-:Y:S01]  /*85f0*/  IMAD R0, R202, c[0x0][0x1ec], R0 ;  /* 0x00007b00ca007a24 */ /* 0x000fe200078e0200 */
[----:B------:R-:W-:Y:S01]  /*8600*/  ISETP.GE.AND P1, PT, R204, c[0x0][0x220], PT ;  /* 0x00008800cc007a0c */ /* 0x000fe20003f26270 */
[----:B------:R-:W-:-:S04]  /*8610*/  IMAD.WIDE.U32 R2, R202, c[0x0][0x1e8], R4 ;  /* 0x00007a00ca027a25 */ /* 0x000fc800078e0004 */
[----:B------:R-:W-:Y:S01]  /*8620*/  IMAD.IADD R0, R3, 0x1, R0 ;  /* 0x0000000103007824 */ /* 0x000fe200078e0200 */
[----:B------:R-:W-:-:S04]  /*8630*/  LEA R10, P0, R2, c[0x0][0x1d0], 0x1 ;  /* 0x00007400020a7a11 */ /* 0x000fc800078008ff */
[----:B------:R-:W-:-:S05]  /*8640*/  LEA.HI.X R11, R2, c[0x0][0x1d4], R0, 0x1, P0 ;  /* 0x00007500020b7a11 */ /* 0x000fca00000f0c00 */
[----:B------:R1:W-:Y:S04]  /*8650*/  @!P3 STG.E.128 [R10.64], R52 ;  /* 0x000000340a00b986 */ /* 0x0003e8000c101d0a */
[----:B------:R1:W-:Y:S04]  /*8660*/  @!P2 STG.E.128 [R10.64+0x80], R36 ;  /* 0x000080240a00a986 */ /* 0x0003e8000c101d0a */
[----:B------:R1:W-:Y:S02]  /*8670*/  @!P1 STG.E.128 [R10.64+0x100], R20 ;  /* 0x000100140a009986 */ /* 0x0003e4000c101d0a */
.L_x_85:
[----:B------:R-:W-:Y:S05]  /*8680*/  BSYNC B0 ;  /* 0x0000000000007941 */ /* 0x000fea0003800000 */
.L_x_84:
[----:B------:R-:W-:Y:S01]  /*8690*/  IADD3 R0, R6, 0x20, RZ ;  /* 0x0000002006007810 */ /* 0x000fe20007ffe0ff */
[----:B------:R-:W-:Y:S03]  /*86a0*/  BSSY B0, `(.L_x_86) ;  /* 0x0000013000007945 */ /* 0x000fe60003800000 */
[----:B------:R-:W-:-:S13]  /*86b0*/  ISETP.GE.AND P0, PT, R0, R199, PT ;  /* 0x000000c70000720c */ /* 0x000fda0003f06270 */
[----:B------:R-:W-:Y:S05]  /*86c0*/  @P0 BRA `(.L_x_87) ;  /* 0x0000010000000947 */ /* 0x000fea0003800000 */
[----:B------:R-:W-:Y:S01]  /*86d0*/  IADD3 R2, P0, R202, 0x20, RZ ;  /* 0x00000020ca027810 */ /* 0x000fe20007f1e0ff */
[----:B-1----:R-:W-:Y:S01]  /*86e0*/  IMAD.MOV.U32 R10, RZ, RZ, R8 ;  /* 0x000000ffff0a7224 */ /* 0x002fe200078e0008 */
[----:B------:R-:W-:Y:S02]  /*86f0*/  MOV R11, R5 ;  /* 0x00000005000b7202 */ /* 0x000fe40000000f00 */
[----:B------:R-:W-:Y:S01]  /*8700*/  ISETP.GE.AND P2, PT, R214, c[0x0][0x220], PT ;  /* 0x00008800d6007a0c */ /* 0x000fe20003f46270 */
[----:B------:R-:W-:Y:S01]  /*8710*/  IMAD.X R0, RZ, RZ, R203, P0 ;  /* 0x000000ffff007224 */ /* 0x000fe200000e06cb */
[----:B------:R-:W-:Y:S01]  /*8720*/  ISETP.GE.AND P1, PT, R205, c[0x0][0x220], PT ;  /* 0x00008800cd007a0c */ /* 0x000fe20003f26270 */
[----:B------:R-:W-:Y:S01]  /*8730*/  IMAD.WIDE.U32 R10, R2, c[0x0][0x1e8], R10 ;  /* 0x00007a00020a7a25 */ /* 0x000fe200078e000a */
[----:B------:R-:W-:-:S03]  /*8740*/  ISETP.GE.AND P0, PT, R204, c[0x0][0x220], PT ;  /* 0x00008800cc007a0c */ /* 0x000fc60003f06270 */
[----:B------:R-:W-:-:S04]  /*8750*/  IMAD R3, R0, c[0x0][0x1e8], RZ ;  /* 0x00007a0000037a24 */ /* 0x000fc800078e02ff */
[----:B------:R-:W-:Y:S01]  /*8760*/  IMAD R3, R2, c[0x0][0x1ec], R3 ;  /* 0x00007b0002037a24 */ /* 0x000fe200078e0203 */
[----:B------:R-:W-:-:S03]  /*8770*/  LEA R2, P3, R10, c[0x0][0x1d0], 0x1 ;  /* 0x000074000a027a11 */ /* 0x000fc600078608ff */
[----:B------:R-:W-:-:S05]  /*8780*/  IMAD.IADD R3, R11, 0x1, R3 ;  /* 0x000000010b037824 */ /* 0x000fca00078e0203 */
[----:B------:R-:W-:-:S05]  /*8790*/  LEA.HI.X R3, R10, c[0x0][0x1d4], R3, 0x1, P3 ;  /* 0x000075000a037a11 */ /* 0x000fca00018f0c03 */
[----:B------:R1:W-:Y:S04]  /*87a0*/  @!P2 STG.E.128 [R2.64], R48 ;  /* 0x000000300200a986 */ /* 0x0003e8000c101d0a */
[----:B------:R1:W-:Y:S04]  /*87b0*/  @!P1 STG.E.128 [R2.64+0x80], R32 ;  /* 0x0000802002009986 */ /* 0x0003e8000c101d0a */
[----:B------:R1:W-:Y:S02]  /*87c0*/  @!P0 STG.E.128 [R2.64+0x100], R16 ;  /* 0x0001001002008986 */ /* 0x0003e4000c101d0a */
.L_x_87:
[----:B------:R-:W-:Y:S05]  /*87d0*/  BSYNC B0 ;  /* 0x0000000000007941 */ /* 0x000fea0003800000 */
.L_x_86:
[----:B------:R-:W-:Y:S01]  /*87e0*/  IADD3 R0, R6, 0x40, RZ ;  /* 0x0000004006007810 */ /* 0x000fe20007ffe0ff */
[----:B------:R-:W-:Y:S03]  /*87f0*/  BSSY B0, `(.L_x_88) ;  /* 0x0000013000007945 */ /* 0x000fe60003800000 */
[----:B------:R-:W-:-:S13]  /*8800*/  ISETP.GE.AND P0, PT, R0, R199, PT ;  /* 0x000000c70000720c */ /* 0x000fda0003f06270 */
[----:B------:R-:W-:Y:S05]  /*8810*/  @P0 BRA `(.L_x_89) ;  /* 0x0000010000000947 */ /* 0x000fea0003800000 */
[----:B-1----:R-:W-:Y:S01]  /*8820*/  IADD3 R2, P0, R202, 0x40, RZ ;  /* 0x00000040ca027810 */ /* 0x002fe20007f1e0ff */
[----:B------:R-:W-:Y:S01]  /*8830*/  IMAD.MOV.U32 R10, RZ, RZ, R8 ;  /* 0x000000ffff0a7224 */ /* 0x000fe200078e0008 */
        /* <DEDUP_REMOVED lines=14> */
.L_x_89:
[----:B------:R-:W-:Y:S05]  /*8920*/  BSYNC B0 ;  /* 0x0000000000007941 */ /* 0x000fea0003800000 */
.L_x_88:
[----:B------:R-:W-:-:S04]  /*8930*/  IADD3 R6, R6, 0x60, RZ ;  /* 0x0000006006067810 */ /* 0x000fc80007ffe0ff */
[----:B------:R-:W-:-:S13]  /*8940*/  ISETP.GE.AND P0, PT, R6, R199, PT ;  /* 0x000000c70600720c */ /* 0x000fda0003f06270 */
[----:B------:R-:W-:Y:S05]  /*8950*/  @P0 EXIT ;  /* 0x000000000000094d */ /* 0x000fea0003800000 */
[----:B------:R-:W-:Y:S01]  /*8960*/  IADD3 R0, P0, R202, 0x60, RZ ;  /* 0x00000060ca007810 */ /* 0x000fe20007f1e0ff */
[----:B------:R-:W-:Y:S01]  /*8970*/  IMAD.MOV.U32 R4, RZ, RZ, R8 ;  /* 0x000000ffff047224 */ /* 0x000fe200078e0008 */
[----:B------:R-:W-:-:S03]  /*8980*/  ISETP.GE.AND P1, PT, R214, c[0x0][0x220], PT ;  /* 0x00008800d6007a0c */ /* 0x000fc60003f26270 */
[----:B------:R-:W-:Y:S01]  /*8990*/  IMAD.X R202, RZ, RZ, R203, P0 ;  /* 0x000000ffffca7224 */ /* 0x000fe200000e06cb */
[----:B------:R-:W-:Y:S01]  /*89a0*/  ISETP.GE.AND P0, PT, R205, c[0x0][0x220], PT ;  /* 0x00008800cd007a0c */ /* 0x000fe20003f06270 */
[----:B------:R-:W-:-:S04]  /*89b0*/  IMAD.WIDE.U32 R4, R0, c[0x0][0x1e8], R4 ;  /* 0x00007a0000047a25 */ /* 0x000fc800078e0004 */
[----:B-1----:R-:W-:Y:S01]  /*89c0*/  IMAD R3, R202, c[0x0][0x1e8], RZ ;  /* 0x00007a00ca037a24 */ /* 0x002fe200078e02ff */
[----:B------:R-:W-:-:S03]  /*89d0*/  LEA R2, P2, R4, c[0x0][0x1d0], 0x1 ;  /* 0x0000740004027a11 */ /* 0x000fc600078408ff */
[----:B------:R-:W-:-:S04]  /*89e0*/  IMAD R3, R0, c[0x0][0x1ec], R3 ;  /* 0x00007b0000037a24 */ /* 0x000fc800078e0203 */
[----:B------:R-:W-:-:S05]  /*89f0*/  IMAD.IADD R3, R5, 0x1, R3 ;  /* 0x0000000105037824 */ /* 0x000fca00078e0203 */
[----:B------:R-:W-:-:S05]  /*8a00*/  LEA.HI.X R3, R4, c[0x0][0x1d4], R3, 0x1, P2 ;  /* 0x0000750004037a11 */ /* 0x000fca00010f0c03 */
[----:B------:R1:W-:Y:S01]  /*8a10*/  @!P0 STG.E.128 [R2.64+0x80], R24 ;  /* 0x0000801802008986 */ /* 0x0003e2000c101d0a */
[----:B------:R-:W-:-:S03]  /*8a20*/  ISETP.GE.AND P0, PT, R204, c[0x0][0x220], PT ;  /* 0x00008800cc007a0c */ /* 0x000fc60003f06270 */
[----:B------:R1:W-:Y:S10]  /*8a30*/  @!P1 STG.E.128 [R2.64], R40 ;  /* 0x0000002802009986 */ /* 0x0003f4000c101d0a */
[----:B------:R-:W-:Y:S05]  /*8a40*/  @P0 EXIT ;  /* 0x000000000000094d */ /* 0x000fea0003800000 */
[----:B------:R-:W-:Y:S01]  /*8a50*/  STG.E.128 [R2.64+0x100], R56 ;  /* 0x0001003802007986 */ /* 0x000fe2000c101d0a */
[----:B------:R-:W-:Y:S05]  /*8a60*/  EXIT ;  /* 0x000000000000794d */ /* 0x000fea0003800000 */
.L_x_56:
[----:B------:R-:W1:Y:S01]  /*8a70*/  LDC.U8 R3, c[0x0][0x329] ;  /* 0x0000ca40ff037b82 */ /* 0x000e620000000000 */
[----:B------:R-:W-:Y:S01]  /*8a80*/  ISETP.NE.AND P3, PT, R201, -0x1, PT ;  /* 0xffffffffc900780c */ /* 0x000fe20003f65270 */
[----:B------:R-:W-:Y:S01]  /*8a90*/  CS2R R14, SRZ ;  /* 0x00000000000e7805 */ /* 0x000fe2000001ff00 */
[----:B------:R-:W-:Y:S01]  /*8aa0*/  SHF.R.S32.HI R7, RZ, 0x1f, R4 ;  /* 0x0000001fff077819 */ /* 0x000fe20000011404 */
[----:B------:R-:W-:Y:S01]  /*8ab0*/  BSSY B0, `(.L_x_90) ;  /* 0x0000041000007945 */ /* 0x000fe20003800000 */
[----:B------:R-:W-:-:S02]  /*8ac0*/  IADD3 R206, -R199, R206, RZ ;  /* 0x000000cec7ce7210 */ /* 0x000fc40007ffe1ff */
[----:B------:R-:W-:Y:S01]  /*8ad0*/  LEA.HI R8, R7, R4, RZ, 0x3 ;  /* 0x0000000407087211 */ /* 0x000fe200078f18ff */
[----:B------:R-:W2:Y:S03]  /*8ae0*/  LDC.U8 R2, c[0x0][0x328] ;  /* 0x0000ca00ff027b82 */ /* 0x000ea60000000000 */
[----:B------:R-:W-:Y:S02]  /*8af0*/  LOP3.LUT R7, R8, 0xfffffff8, RZ, 0xc0, !PT ;  /* 0xfffffff808077812 */ /* 0x000fe400078ec0ff */
[----:B------:R-:W-:Y:S01]  /*8b00*/  SHF.R.S32.HI R8, RZ, 0x3, R8 ;  /* 0x00000003ff087819 */ /* 0x000fe20000011408 */
[----:B------:R-:W-:Y:S01]  /*8b10*/  @P3 IMAD.WIDE.U32 R10, R201, c[0x0][0x1e8], RZ ;  /* 0x00007a00c90a3a25 */ /* 0x000fe200078e00ff */
[----:B------:R-:W-:-:S03]  /*8b20*/  @!P3 SHF.R.S32.HI R9, RZ, 0x1f, R0 ;  /* 0x0000001fff09b819 */ /* 0x000fc60000011400 */
[----:B------:R-:W-:-:S04]  /*8b30*/  @!P3 IMAD.WIDE.U32 R12, R0, c[0x0][0x1e0], RZ ;  /* 0x00007800000cba25 */ /* 0x000fc800078e00ff */
[----:B------:R-:W-:Y:S01]  /*8b40*/  @!P3 IMAD R9, R9, c[0x0][0x1e0], RZ ;  /* 0x000078000909ba24 */ /* 0x000fe200078e02ff */
[----:B------:R-:W-:Y:S01]  /*8b50*/  @!P3 MOV R10, R12 ;  /* 0x0000000c000ab202 */ /* 0x000fe20000000f00 */
[----:B------:R-:W-:Y:S01]  /*8b60*/  IMAD.IADD R4, R4, 0x1, -R7 ;  /* 0x0000000104047824 */ /* 0x000fe200078e0a07 */
[----:B-1----:R-:W-:Y:S02]  /*8b70*/  ISETP.NE.AND P1, PT, R3, RZ, PT ;  /* 0x000000ff0300720c */ /* 0x002fe40003f25270 */
[----:B------:R-:W-:Y:S02]  /*8b80*/  SHF.R.S32.HI R7, RZ, 0x1f, R16 ;  /* 0x0000001fff077819 */ /* 0x000fe40000011410 */
[----:B--2---:R-:W-:-:S03]  /*8b90*/  ISETP.NE.AND P0, PT, R2, RZ, PT ;  /* 0x000000ff0200720c */ /* 0x004fc60003f05270 */
[----:B------:R-:W-:Y:S01]  /*8ba0*/  IMAD R7, R7, c[0x0][0x1f0], RZ ;  /* 0x00007c0007077a24 */ /* 0x000fe200078e02ff */
[----:B------:R-:W-:Y:S01]  /*8bb0*/  ISETP.NE.OR P2, PT, R3, RZ, !P0 ;  /* 0x000000ff0300720c */ /* 0x000fe20004745670 */
[----:B------:R-:W-:-:S04]  /*8bc0*/  @P3 IMAD R3, R201, c[0x0][0x1ec], R11 ;  /* 0x00007b00c9033a24 */ /* 0x000fc800078e020b */
[----:B------:R-:W-:Y:S02]  /*8bd0*/  @P1 IMAD.MOV.U32 R6, RZ, RZ, c[0x0][0x210] ;  /* 0x00008400ff061624 */ /* 0x000fe400078e00ff */
[----:B------:R-:W-:Y:S02]  /*8be0*/  @!P1 IMAD.MOV.U32 R2, RZ, RZ, c[0x0][0x214] ;  /* 0x00008500ff029624 */ /* 0x000fe400078e00ff */
[----:B------:R-:W-:Y:S02]  /*8bf0*/  @P1 IMAD R6, R6, c[0x0][0x214], RZ ;  /* 0x0000850006061a24 */ /* 0x000fe400078e02ff */
[----:B------:R-:W-:Y:S01]  /*8c00*/  @P1 IMAD.MOV.U32 R5, RZ, RZ, 0x1 ;  /* 0x00000001ff051424 */ /* 0x000fe200078e00ff */
[----:B------:R-:W-:Y:S01]  /*8c10*/  @!P1 SEL R6, R2, c[0x0][0x234], !P0 ;  /* 0x00008d0002069a07 */ /* 0x000fe20004000000 */
[----:B------:R-:W-:Y:S01]  /*8c20*/  @!P3 IMAD R2, R0, c[0x0][0x1e4], R9 ;  /* 0x000079000002ba24 */ /* 0x000fe200078e0209 */
[----:B------:R-:W-:Y:S02]  /*8c30*/  ISETP.NE.OR P0, PT, R201, -0x1, P2 ;  /* 0xffffffffc900780c */ /* 0x000fe40001705670 */
[----:B------:R-:W-:Y:S01]  /*8c40*/  SHF.R.S32.HI R9, RZ, 0x1f, R8 ;  /* 0x0000001fff097819 */ /* 0x000fe20000011408 */
[----:B------:R-:W-:-:S02]  /*8c50*/  @!P1 IMAD R5, R6, c[0x0][0x1c0], RZ ;  /* 0x0000700006059a24 */ /* 0x000fc400078e02ff */
[----:B------:R-:W-:Y:S02]  /*8c60*/  @!P3 IMAD.IADD R3, R13, 0x1, R2 ;  /* 0x000000010d03b824 */ /* 0x000fe400078e0202 */
[----:B------:R-:W-:Y:S02]  /*8c70*/  IMAD R5, R0, R5, RZ ;  /* 0x0000000500057224 */ /* 0x000fe400078e02ff */
[----:B------:R-:W-:Y:S02]  /*8c80*/  IMAD R2, R16, c[0x0][0x1f4], R7 ;  /* 0x00007d0010027a24 */ /* 0x000fe400078e0207 */
[----:B------:R-:W-:Y:S01]  /*8c90*/  IMAD.WIDE R202, R202, 0x80, R8 ;  /* 0x00000080caca7825 */ /* 0x000fe200078e0208 */
[----:B------:R-:W-:-:S03]  /*8ca0*/  SEL R5, R5, RZ, P2 ;  /* 0x000000ff05057207 */ /* 0x000fc60001000000 */
[----:B------:R-:W-:Y:S02]  /*8cb0*/  @!P0 IMAD R201, R0, c[0x0][0x214], RZ ;  /* 0x0000850000c98a24 */ /* 0x000fe400078e02ff */
[----:B------:R-:W-:Y:S02]  /*8cc0*/  IMAD.SHL.U32 R0, R4, 0x8, RZ ;  /* 0x0000000804007824 */ /* 0x000fe400078e00ff */
[----:B------:R-:W-:Y:S01]  /*8cd0*/  IMAD R5, R16, R6, R5 ;  /* 0x0000000610057224 */ /* 0x000fe200078e0205 */
[----:B------:R-:W-:Y:S01]  /*8ce0*/  @!P2 SHF.R.S32.HI R15, RZ, 0x1f, R201 ;  /* 0x0000001fff0fa819 */ /* 0x000fe200000114c9 */
[----:B------:R-:W-:Y:S01]  /*8cf0*/  @P1 IMAD.MOV.U32 R6, RZ, RZ, c[0x0][0x210] ;  /* 0x00008400ff061624 */ /* 0x000fe200078e00ff */
[----:B------:R-:W-:Y:S01]  /*8d00*/  @!P2 MOV R14, R201 ;  /* 0x000000c9000ea202 */ /* 0x000fe20000000f00 */
[----:B------:R-:W-:Y:S01]  /*8d10*/  @!P1 IMAD.MOV.U32 R6, RZ, RZ, 0x1 ;  /* 0x00000001ff069424 */ /* 0x000fe200078e00ff */
[----:B------:R-:W-:Y:S02]  /*8d20*/  IADD3 R10, P0, R0, R10, RZ ;  /* 0x0000000a000a7210 */ /* 0x000fe40007f1e0ff */
[----:B------:R-:W-:Y:S01]  /*8d30*/  ISETP.GE.AND P2, PT, R8, R206, PT ;  /* 0x000000ce0800720c */ /* 0x000fe20003f46270 */
[----:B------:R-:W-:Y:S01]  /*8d40*/  IMAD R12, R199, R6, RZ ;  /* 0x00000006c70c7224 */ /* 0x000fe200078e02ff */
[----:B------:R-:W-:-:S02]  /*8d50*/  LEA.HI.X.SX32 R11, R0, R3, 0x1, P0 ;  /* 0x00000003000b7211 */ /* 0x000fc400000f0eff */
[----:B------:R-:W-:Y:S02]  /*8d60*/  IADD3 R7, R0, 0x40, RZ ;  /* 0x0000004000077810 */ /* 0x000fe40007ffe0ff */
[----:B------:R-:W-:Y:S01]  /*8d70*/  IADD3 R3, P1, P0, R12, R14, R5 ;  /* 0x0000000e0c037210 */ /* 0x000fe2000783e005 */
[----:B------:R-:W-:Y:S01]  /*8d80*/  IMAD.WIDE.U32 R16, R16, c[0x0][0x1f0], R10 ;  /* 0x00007c0010107a25 */ /* 0x000fe200078e000a */
[----:B------:R-:W-:Y:S02]  /*8d90*/  SHF.R.S32.HI R10, RZ, 0x1f, R12 ;  /* 0x0000001fff0a7819 */ /* 0x000fe4000001140c */
[----:B------:R-:W-:Y:S01]  /*8da0*/  SHF.R.S32.HI R5, RZ, 0x1f, R5 ;  /* 0x0000001fff057819 */ /* 0x000fe20000011405 */
[----:B------:R-:W-:-:S03]  /*8db0*/  IMAD.IADD R19, R2, 0x1, R17 ;  /* 0x0000000102137824 */ /* 0x000fc600078e0211 */
[----:B------:R-:W-:Y:S02]  /*8dc0*/  IADD3.X R10, R10, R15, R5, P1, P0 ;  /* 0x0000000f0a0a7210 */ /* 0x000fe40000fe0405 */
[----:B------:R-:W-:Y:S01]  /*8dd0*/  IADD3 R5, R0, 0x80, RZ ;  /* 0x0000008000057810 */ /* 0x000fe20007ffe0ff */
[----:B------:R-:W-:Y:S05]  /*8de0*/  @P2 BRA `(.L_x_91) ;  /* 0x000000d000002947 */ /* 0x000fea0003800000 */
[----:B------:R-:W-:Y:S01]  /*8df0*/  IMAD R11, R203, c[0x0][0x1e8], RZ ;  /* 0x00007a00cb0b7a24 */ /* 0x000fe200078e02ff */
[----:B------:R-:W-:Y:S01]  /*8e00*/  ISETP.GE.AND P2, PT, R0, c[0x0][0x220], PT ;  /* 0x0000880000007a0c */ /* 0x000fe20003f46270 */
[----:B------:R-:W-:Y:S01]  /*8e10*/  IMAD.MOV.U32 R18, RZ, RZ, R16 ;  /* 0x000000ffff127224 */ /* 0x000fe200078e0010 */
[----:B------:R-:W-:Y:S01]  /*8e20*/  ISETP.GE.AND P1, PT, R7, c[0x0][0x220], PT ;  /* 0x0000880007007a0c */ /* 0x000fe20003f26270 */
[C---:B------:R-:W-:Y:S01]  /*8e30*/  IMAD R2, R202.reuse, c[0x0][0x1ec], R11 ;  /* 0x00007b00ca027a24 */ /* 0x040fe200078e020b */
[----:B------:R-:W-:Y:S01]  /*8e40*/  ISETP.GE.AND P0, PT, R5, c[0x0][0x220], PT ;  /* 0x0000880005007a0c */ /* 0x000fe20003f06270 */
[----:B------:R-:W-:-:S04]  /*8e50*/  IMAD.WIDE.U32 R12, R202, c[0x0][0x1e8], R18 ;  /* 0x00007a00ca0c7a25 */ /* 0x000fc800078e0012 */
[----:B------:R-:W-:Y:S01]  /*8e60*/  IMAD.IADD R2, R13, 0x1, R2 ;  /* 0x000000010d027824 */ /* 0x000fe200078e0202 */
[----:B------:R-:W-:-:S04]  /*8e70*/  LEA R14, P3, R12, c[0x0][0x1d0], 0x1 ;  /* 0x000074000c0e7a11 */ /* 0x000fc800078608ff */
[----:B------:R-:W-:-:S05]  /*8e80*/  LEA.HI.X R15, R12, c[0x0][0x1d4], R2, 0x1, P3 ;  /* 0x000075000c0f7a11 */ /* 0x000fca00018f0c02 */
[----:B------:R1:W-:Y:S04]  /*8e90*/  @!P2 STG.E.128 [R14.64], RZ ;  /* 0x000000ff0e00a986 */ /* 0x0003e8000c101d0a */
[----:B------:R1:W-:Y:S04]  /*8ea0*/  @!P1 STG.E.128 [R14.64+0x80], RZ ;  /* 0x000080ff0e009986 */ /* 0x0003e8000c101d0a */
[----:B------:R1:W-:Y:S02]  /*8eb0*/  @!P0 STG.E.128 [R14.64+0x100], RZ ;  /* 0x000100ff0e008986 */ /* 0x0003e4000c101d0a */
.L_x_91:
[----:B------:R-:W-:Y:S05]  /*8ec0*/  BSYNC B0 ;  /* 0x0000000000007941 */ /* 0x000fea0003800000 */
.L_x_90:
        /* <DEDUP_REMOVED lines=12> */
[----:B------:R-:W-:Y:S01]  /*8f90*/  IMAD R2, R2, c[0x0][0x1e8], RZ ;  /* 0x00007a0002027a24 */ /* 0x000fe200078e02ff */
[----:B------:R-:W-:-:S03]  /*8fa0*/  LEA R20, P3, R14, c[0x0][0x1d0], 0x1 ;  /* 0x000074000e147a11 */ /* 0x000fc600078608ff */
[----:B------:R-:W-:-:S04]  /*8fb0*/  IMAD R2, R11, c[0x0][0x1ec], R2 ;  /* 0x00007b000b027a24 */ /* 0x000fc800078e0202 */
[----:B------:R-:W-:-:S05]  /*8fc0*/  IMAD.IADD R2, R15, 0x1, R2 ;  /* 0x000000010f027824 */ /* 0x000fca00078e0202 */
[----:B------:R-:W-:-:S05]  /*8fd0*/  LEA.HI.X R21, R14, c[0x0][0x1d4], R2, 0x1, P3 ;  /* 0x000075000e157a11 */ /* 0x000fca00018f0c02 */
[----:B------:R1:W-:Y:S04]  /*8fe0*/  @!P2 STG.E.128 [R20.64], RZ ;  /* 0x000000ff1400a986 */ /* 0x0003e8000c101d0a */
[----:B------:R1:W-:Y:S04]  /*8ff0*/  @!P1 STG.E.128 [R20.64+0x80], RZ ;  /* 0x000080ff14009986 */ /* 0x0003e8000c101d0a */
[----:B------:R1:W-:Y:S02]  /*9000*/  @!P0 STG.E.128 [R20.64+0x100], RZ ;  /* 0x000100ff14008986 */ /* 0x0003e4000c101d0a */
.L_x_93:
[----:B------:R-:W-:Y:S05]  /*9010*/  BSYNC B0 ;  /* 0x0000000000007941 */ /* 0x000fea0003800000 */
.L_x_92:
        /* <DEDUP_REMOVED lines=20> */
.L_x_95:
[----:B------:R-:W-:Y:S05]  /*9160*/  BSYNC B0 ;  /* 0x0000000000007941 */ /* 0x000fea0003800000 */
.L_x_94:
[----:B-1----:R-:W-:Y:S01]  /*9170*/  IADD3 R15, R8, 0x60, RZ ;  /* 0x00000060080f7810 */ /* 0x002fe20007ffe0ff */
[----:B------:R-:W-:Y:S03]  /*9180*/  BSSY B0, `(.L_x_96) ;  /* 0x0000012000007945 */ /* 0x000fe60003800000 */
[----:B------:R-:W-:-:S13]  /*9190*/  ISETP.GE.AND P0, PT, R15, R206, PT ;  /* 0x000000ce0f00720c */ /* 0x000fda0003f06270 */
        /* <DEDUP_REMOVED lines=16> */
.L_x_97:
[----:B------:R-:W-:Y:S05]  /*92a0*/  BSYNC B0 ;  /* 0x0000000000007941 */ /* 0x000fea0003800000 */
.L_x_96:
[----:B------:R-:W-:-:S04]  /*92b0*/  ISETP.NE.AND P6, PT, R4, RZ, PT ;  /* 0x000000ff0400720c */ /* 0x000fc80003fc5270 */
[-C--:B------:R-:W-:Y:S02]  /*92c0*/  ISETP.GE.OR P5, PT, R8, R206.reuse, P6 ;  /* 0x000000ce0800720c */ /* 0x080fe400037a6670 */
[-C--:B------:R-:W-:Y:S02]  /*92d0*/  ISETP.GE.OR P4, PT, R13, R206.reuse, P6 ;  /* 0x000000ce0d00720c */ /* 0x080fe40003786670 */
[-C--:B------:R-:W-:Y:S02]  /*92e0*/  ISETP.GE.OR P3, PT, R11, R206.reuse, P6 ;  /* 0x000000ce0b00720c */ /* 0x080fe40003766670 */
[----:B------:R-:W-:-:S07]  /*92f0*/  ISETP.GE.OR P6, PT, R15, R206, P6 ;  /* 0x000000ce0f00720c */ /* 0x000fce00037c6670 */
[-C--:B------:R-:W-:Y:S02]  /*9300*/  @!P5 IMAD R9, R8, R6.reuse, RZ ;  /* 0x000000060809d224 */ /* 0x080fe400078e02ff */
[-C--:B------:R-:W-:Y:S02]  /*9310*/  @!P4 IMAD R0, R13, R6.reuse, RZ ;  /* 0x000000060d00c224 */ /* 0x080fe400078e02ff */
[----:B------:R-:W-:Y:S01]  /*9320*/  @!P3 IMAD R2, R11, R6, RZ ;  /* 0x000000060b02b224 */ /* 0x000fe200078e02ff */
[CC--:B------:R-:W-:Y:S01]  /*9330*/  @!P5 IADD3 R4, P0, R9.reuse, R3.reuse, RZ ;  /* 0x000000030904d210 */ /* 0x0c0fe20007f1e0ff */
[----:B------:R-:W-:Y:S01]  /*9340*/  @!P4 IMAD.MOV.U32 R11, RZ, RZ, 0x7f800000 ;  /* 0x7f800000ff0bc424 */ /* 0x000fe200078e00ff */
[----:B------:R-:W-:Y:S02]  /*9350*/  @!P4 IADD3 R5, P1, R0, R3, RZ ;  /* 0x000000030005c210 */ /* 0x000fe40007f3e0ff */
[----:B------:R-:W-:Y:S02]  /*9360*/  @!P5 LEA.HI.X.SX32 R9, R9, R10, 0x1, P0 ;  /* 0x0000000a0909d211 */ /* 0x000fe400000f0eff */
[----:B------:R-:W-:-:S02]  /*9370*/  @!P5 LEA R12, P2, R4, c[0x0][0x200], 0x2 ;  /* 0x00008000040cda11 */ /* 0x000fc400078410ff */
[----:B------:R-:W-:Y:S02]  /*9380*/  @!P3 IADD3 R7, P0, R2, R3, RZ ;  /* 0x000000030207b210 */ /* 0x000fe40007f1e0ff */
[-C--:B------:R-:W-:Y:S02]  /*9390*/  @!P4 LEA.HI.X.SX32 R0, R0, R10.reuse, 0x1, P1 ;  /* 0x0000000a0000c211 */ /* 0x080fe400008f0eff */
[----:B------:R-:W-:Y:S02]  /*93a0*/  @!P4 LEA R8, P1, R5, c[0x0][0x200], 0x2 ;  /* 0x000080000508ca11 */ /* 0x000fe400078210ff */
[----:B------:R-:W-:Y:S02]  /*93b0*/  @!P5 LEA.HI.X R13, R4, c[0x0][0x204], R9, 0x2, P2 ;  /* 0x00008100040dda11 */ /* 0x000fe400010f1409 */
[----:B------:R-:W-:Y:S02]  /*93c0*/  @!P3 LEA.HI.X.SX32 R2, R2, R10, 0x1, P0 ;  /* 0x0000000a0202b211 */ /* 0x000fe400000f0eff */
[----:B------:R-:W-:-:S02]  /*93d0*/  @!P3 LEA R4, P0, R7, c[0x0][0x200], 0x2 ;  /* 0x000080000704ba11 */ /* 0x000fc400078010ff */
[----:B------:R-:W-:Y:S01]  /*93e0*/  @!P4 LEA.HI.X R9, R5, c[0x0][0x204], R0, 0x2, P1 ;  /* 0x000081000509ca11 */ /* 0x000fe200008f1400 */
[----:B------:R-:W-:Y:S01]  /*93f0*/  @!P5 IMAD.MOV.U32 R0, RZ, RZ, 0x7f800000 ;  /* 0x7f800000ff00d424 */ /* 0x000fe200078e00ff */
[----:B------:R-:W-:Y:S01]  /*9400*/  @!P3 LEA.HI.X R5, R7, c[0x0][0x204], R2, 0x2, P0 ;  /* 0x000081000705ba11 */ /* 0x000fe200000f1402 */
[----:B------:R-:W-:-:S03]  /*9410*/  @!P3 IMAD.MOV.U32 R7, RZ, RZ, 0x7f800000 ;  /* 0x7f800000ff07b424 */ /* 0x000fc600078e00ff */
[----:B------:R2:W-:Y:S04]  /*9420*/  @!P5 STG.E [R12.64], R0 ;  /* 0x000000000c00d986 */ /* 0x0005e8000c10190a */
[----:B------:R2:W-:Y:S04]  /*9430*/  @!P4 STG.E [R8.64], R11 ;  /* 0x0000000b0800c986 */ /* 0x0005e8000c10190a */
[----:B------:R2:W-:Y:S01]  /*9440*/  @!P3 STG.E [R4.64], R7 ;  /* 0x000000070400b986 */ /* 0x0005e2000c10190a */
[----:B------:R-:W-:Y:S05]  /*9450*/  @P6 EXIT ;  /* 0x000000000000694d */ /* 0x000fea0003800000 */
[----:B------:R-:W-:Y:S02]  /*9460*/  IMAD R6, R15, R6, RZ ;  /* 0x000000060f067224 */ /* 0x000fe400078e02ff */
[----:B--2---:R-:W-:-:S03]  /*9470*/  IMAD.MOV.U32 R5, RZ, RZ, 0x7f800000 ;  /* 0x7f800000ff057424 */ /* 0x004fc600078e00ff */
[----:B------:R-:W-:-:S04]  /*9480*/  IADD3 R3, P0, R6, R3, RZ ;  /* 0x0000000306037210 */ /* 0x000fc80007f1e0ff */
[----:B------:R-:W-:Y:S02]  /*9490*/  LEA.HI.X.SX32 R6, R6, R10, 0x1, P0 ;  /* 0x0000000a06067211 */ /* 0x000fe400000f0eff */
[----:B------:R-:W-:-:S04]  /*94a0*/  LEA R2, P0, R3, c[0x0][0x200], 0x2 ;  /* 0x0000800003027a11 */ /* 0x000fc800078010ff */
[----:B------:R-:W-:-:S05]  /*94b0*/  LEA.HI.X R3, R3, c[0x0][0x204], R6, 0x2, P0 ;  /* 0x0000810003037a11 */ /* 0x000fca00000f1406 */
[----:B------:R-:W-:Y:S01]  /*94c0*/  STG.E [R2.64], R5 ;  /* 0x0000000502007986 */ /* 0x000fe2000c10190a */
[----:B------:R-:W-:Y:S05]  /*94d0*/  EXIT ;  /* 0x000000000000794d */ /* 0x000fea0003800000 */
.L_x_98:
        /* <DEDUP_REMOVED lines=10> */
.L_x_1276:


//--------------------- .text._ZN5flash16flash_fwd_kernelI23Flash_fwd_kernel_traitsILi192ELi128ELi64ELi8ELb0ELb0EN7cutlass6half_tE19Flash_kernel_traitsILi192ELi128ELi64ELi8ES3_EELb0ELb0ELb0ELb0ELb0ELb0ELb1ELb0EEEvNS_16Flash_fwd_paramsE --------------------------
	.section	.text._ZN5flash16flash_fwd_kernelI23Flash_fwd_kernel_traitsILi192ELi128ELi64ELi8ELb0ELb0EN7cutlass6half_tE19Flash_kernel_traitsILi192ELi128ELi64ELi8ES3_EELb0ELb0ELb0ELb0ELb0ELb0ELb1ELb0EEEvNS_16Flash_fwd_paramsE,"ax",@progbits
	.sectioninfo	@"SHI_REGISTERS=255"
	.align	128
        .global         _ZN5flash16flash_fwd_kernelI23Flash_fwd_kernel_traitsILi192ELi128ELi64ELi8ELb0ELb0EN7cutlass6half_tE19Flash_kernel_traitsILi192ELi128ELi64ELi8ES3_EELb0ELb0ELb0ELb0ELb0ELb0ELb1ELb0EEEvNS_16Flash_fwd_paramsE
        .type           _ZN5flash16flash_fwd_kernelI23Flash_fwd_kernel_traitsILi192ELi128ELi64ELi8ELb0ELb0EN7cutlass6half_tE19Flash_kernel_traitsILi192ELi128ELi64ELi8ES3_EELb0ELb0ELb0ELb0ELb0ELb0ELb1ELb0EEEvNS_16Flash_fwd_paramsE,@function
        .size           _ZN5flash16flash_fwd_kernelI23Flash_fwd_kernel_traitsILi192ELi128ELi64ELi8ELb0ELb0EN7cutlass6half_tE19Flash_kernel_traitsILi192ELi128ELi64ELi8ES3_EELb0ELb0ELb0ELb0ELb0ELb0ELb1ELb0EEEvNS_16Flash_fwd_paramsE,(.L_x_1277 - _ZN5flash16flash_fwd_kernelI23Flash_fwd_kernel_traitsILi192ELi128ELi64ELi8ELb0ELb0EN7cutlass6half_tE19Flash_kernel_traitsILi192ELi128ELi64ELi8ES3_EELb0ELb0ELb0ELb0ELb0ELb0ELb1ELb0EEEvNS_16Flash_fwd_paramsE)
        .other          _ZN5flash16flash_fwd_kernelI23Flash_fwd_kernel_traitsILi192ELi128ELi64ELi8ELb0ELb0EN7cutlass6half_tE19Flash_kernel_traitsILi192ELi128ELi64ELi8ES3_EELb0ELb0ELb0ELb0ELb0ELb0ELb1ELb0EEEvNS_16Flash_fwd_paramsE,@"STO_CUDA_ENTRY STV_DEFAULT"
_ZN5flash16flash_fwd_kernelI23Flash_fwd_kernel_traitsILi192ELi128ELi64ELi8ELb0ELb0EN7cutlass6half_tE19Flash_kernel_traitsILi192ELi128ELi64ELi8ES3_EELb0ELb0ELb0ELb0ELb0ELb0ELb1ELb0EEEvNS_16Flash_fwd_paramsE:
.text._ZN5flash16flash_fwd_kernelI23Flash_fwd_kernel_traitsILi192ELi128ELi64ELi8ELb0ELb0EN7cutlass6half_tE19Flash_kernel_traitsILi192ELi128ELi64ELi8ES3_EELb0ELb0ELb0ELb0ELb0ELb0ELb1ELb0EEEvNS_16Flash_fwd_paramsE:
        /* <DEDUP_REMOVED lines=34> */
.L_x_99:
[----:B-1-34-:R-:W-:Y:S02]  /*0220*/  MOV R5, c[0x0][0x218] ;  /* 0x0000860000057a02 */ /* 0x01afe40000000f00 */
.L_x_100:
        /* <DEDUP_REMOVED lines=41> */
.L_x_102:
        /* <DEDUP_REMOVED lines=39> */
.L_x_103:
        /* <DEDUP_REMOVED lines=104> */
.L_x_105:
[----:B------:R-:W-:Y:S05]  /*0db0*/  BSYNC B0 ;  /* 0x0000000000007941 */ /* 0x000fea0003800000 */
.L_x_104:
        /* <DEDUP_REMOVED lines=37> */
.L_x_107:
[----:B------:R-:W-:Y:S05]  /*1010*/  BSYNC B0 ;  /* 0x0000000000007941 */ /* 0x000fea0003800000 */
.L_x_106:
        /* <DEDUP_REMOVED lines=37> */
.L_x_109:
[----:B------:R-:W-:Y:S05]  /*1270*/  BSYNC B0 ;  /* 0x0000000000007941 */ /* 0x000fea0003800000 */
.L_x_108:
        /* <DEDUP_REMOVED lines=40> */
.L_x_111:
[----:B------:R-:W-:Y:S05]  /*1500*/  BSYNC B0 ;  /* 0x0000000000007941 */ /* 0x000fea0003800000 */
.L_x_110:
        /* <DEDUP_REMOVED lines=36> */
.L_x_113:
[----:B------:R-:W-:Y:S05]  /*1750*/  BSYNC B0 ;  /* 0x0000000000007941 */ /* 0x000fea0003800000 */
.L_x_112:
        /* <DEDUP_REMOVED lines=34> */
.L_x_115:
[----:B------:R-:W-:Y:S05]  /*1980*/  BSYNC B0 ;  /* 0x0000000000007941 */ /* 0x000fea0003800000 */
.L_x_114:
        /* <DEDUP_REMOVED lines=40> */
.L_x_117:
[----:B------:R-:W-:Y:S05]  /*1c10*/  BSYNC B0 ;  /* 0x0000000000007941 */ /* 0x000fea0003800000 */
.L_x_116:
        /* <DEDUP_REMOVED lines=37> */
.L_x_119:
[----:B------:R-:W-:Y:S05]  /*1e70*/  BSYNC B0 ;  /* 0x0000000000007941 */ /* 0x000fea0003800000 */
.L_x_118:
        /* <DEDUP_REMOVED lines=15> */
[----:B------:R-:W-:Y:S01]  /*1f70*/  LDSM.16.M88.4 R36, [R204] ;  /* 0x00000000cc24783b */ /* 0x000fe20000000200 */
[----:B------:R-:W-:-:S02]  /*1f80*/  LOP3.LUT R4, R4, 0x6, RZ, 0xc0, !PT ;  /* 0x0000000604047812 */ /* 0x000fc400078ec0ff */
[----:B------:R-:W-:Y:S01]  /*1f90*/  IMAD R205, R205, 0x200, R8 ;  /* 0x00000200cdcd7824 */ /* 0x000fe200078e0208 */
[----:B------:R-:W-:Y:S03]  /*1fa0*/  LDSM.16.M88.4 R72, [R202] ;  /* 0x00000000ca48783b */ /* 0x000fe60000000200 */
[----:B------:R-:W-:Y:S01]  /*1fb0*/  IMAD.SHL.U32 R205, R205, 0x2, RZ ;  /* 0x00000002cdcd7824 */ /* 0x000fe200078e00ff */
[----:B------:R-:W-:Y:S04]  /*1fc0*/  LDSM.16.M88.4 R84, [R202+0x4000] ;  /* 0x00400000ca54783b */ /* 0x000fe80000000200 */
[----:B------:R-:W4:Y:S01]  /*1fd0*/  LDSM.16.M88.4 R20, [R205+0xc000] ;  /* 0x00c00000cd14783b */ /* 0x000f220000000200 */
[----:B------:R-:W-:-:S02]  /*1fe0*/  IADD3 R2, R205, 0xc000, RZ ;  /* 0x0000c000cd027810 */ /* 0x000fc40007ffe0ff */
[----:B------:R-:W-:Y:S01]  /*1ff0*/  IADD3 R203, R205, 0xc020, RZ ;  /* 0x0000c020cdcb7810 */ /* 0x000fe20007ffe0ff */
[----:B------:R-:W5:Y:S01]  /*2000*/  LDSM.16.M88.4 R44, [R205+0xc800] ;  /* 0x00c80000cd2c783b */ /* 0x000f620000000200 */
[----:B------:R-:W-:Y:S01]  /*2010*/  @P1 IADD3 R203, R2, -0x20, RZ ;  /* 0xffffffe002cb1810 */ /* 0x000fe20007ffe0ff */
[----:B------:R-:W-:Y:S02]  /*2020*/  IMAD.MOV.U32 R2, RZ, RZ, 0x40 ;  /* 0x00000040ff027424 */ /* 0x000fe400078e00ff */
[----:B------:R-:W-:Y:S01]  /*2030*/  LDSM.16.M88.4 R56, [R205+0xd000] ;  /* 0x00d00000cd38783b */ /* 0x000fe20000000200 */
[C---:B------:R-:W-:Y:S02]  /*2040*/  IADD3 R195, R203.reuse, 0x800, RZ ;  /* 0x00000800cbc37810 */ /* 0x040fe40007ffe0ff */
[----:B------:R-:W-:Y:S01]  /*2050*/  SEL R2, R2, 0xffffffc0, !P2 ;  /* 0xffffffc002027807 */ /* 0x000fe20005000000 */
[----:B--2---:R-:W2:Y:S01]  /*2060*/  LDSM.16.M88.4 R16, [R203] ;  /* 0x00000000cb10783b */ /* 0x004ea20000000200 */
[----:B------:R-:W-:-:S02]  /*2070*/  IADD3 R194, R203, 0x1000, RZ ;  /* 0x00001000cbc27810 */ /* 0x000fc40007ffe0ff */
[----:B------:R-:W-:Y:S01]  /*2080*/  IADD3 R193, R203, 0x1800, RZ ;  /* 0x00001800cbc17810 */ /* 0x000fe20007ffe0ff */
[----:B------:R-:W1:Y:S01]  /*2090*/  LDSM.16.M88.4 R28, [R205+0xd800] ;  /* 0x00d80000cd1c783b */ /* 0x000e620000000200 */
[----:B------:R-:W-:Y:S01]  /*20a0*/  IMAD.IADD R199, R205, 0x1, R2 ;  /* 0x00000001cdc77824 */ /* 0x000fe200078e0202 */
[C---:B------:R-:W-:Y:S01]  /*20b0*/  IADD3 R191, R203.reuse, 0x2000, RZ ;  /* 0x00002000cbbf7810 */ /* 0x040fe20007ffe0ff */
[----:B------:R-:W-:Y:S01]  /*20c0*/  IMAD.IADD R192, R2, 0x1, R203 ;  /* 0x0000000102c07824 */ /* 0x000fe200078e02cb */
[----:B------:R-:W-:Y:S01]  /*20d0*/  LDSM.16.M88.4 R52, [R203+0x800] ;  /* 0x00080000cb34783b */ /* 0x000fe20000000200 */
[C---:B------:R-:W-:Y:S02]  /*20e0*/  IADD3 R190, R203.reuse, 0x2800, RZ ;  /* 0x00002800cbbe7810 */ /* 0x040fe40007ffe0ff */
[C---:B------:R-:W-:Y:S01]  /*20f0*/  IADD3 R189, R203.reuse, 0x3000, RZ ;  /* 0x00003000cbbd7810 */ /* 0x040fe20007ffe0ff */
[----:B------:R-:W3:Y:S01]  /*2100*/  LDSM.16.M88.4 R24, [R199+0xc000] ;  /* 0x00c00000c718783b */ /* 0x000ee20000000200 */
[----:B------:R-:W-:-:S02]  /*2110*/  IADD3 R188, R203, 0x3800, RZ ;  /* 0x00003800cbbc7810 */ /* 0x000fc40007ffe0ff */
[C---:B------:R-:W-:Y:S01]  /*2120*/  IADD3 R187, R203.reuse, 0x4000, RZ ;  /* 0x00004000cbbb7810 */ /* 0x040fe20007ffe0ff */
[----:B------:R-:W1:Y:S01]  /*2130*/  LDSM.16.M88.4 R48, [R203+0x1000] ;  /* 0x00100000cb30783b */ /* 0x000e620000000200 */
[C---:B------:R-:W-:Y:S02]  /*2140*/  IADD3 R186, R203.reuse, 0x4800, RZ ;  /* 0x00004800cbba7810 */ /* 0x040fe40007ffe0ff */
[C---:B------:R-:W-:Y:S01]  /*2150*/  IADD3 R185, R203.reuse, 0x5000, RZ ;  /* 0x00005000cbb97810 */ /* 0x040fe20007ffe0ff */
[----:B------:R-:W1:Y:S01]  /*2160*/  LDSM.16.M88.4 R40, [R203+0x1800] ;  /* 0x00180000cb28783b */ /* 0x000e620000000200 */
[----:B------:R-:W-:-:S03]  /*2170*/  IADD3 R184, R203, 0x5800, RZ ;  /* 0x00005800cbb87810 */ /* 0x000fc60007ffe0ff */
[----:B------:R-:W-:Y:S01]  /*2180*/  LDSM.16.M88.4 R80, [R199+0xc800] ;  /* 0x00c80000c750783b */ /* 0x000fe20000000200 */
[C---:B----4-:R-:W-:Y:S03]  /*2190*/  HMMA.16816.F32 R8, R12.reuse, R20, RZ ;  /* 0x000000140c08723c */ /* 0x050fe600000018ff */
[----:B------:R-:W-:Y:S04]  /*21a0*/  LDSM.16.M88.4 R68, [R199+0xd000] ;  /* 0x00d00000c744783b */ /* 0x000fe80000000200 */
[----:B------:R-:W-:Y:S01]  /*21b0*/  LDSM.16.M88.4 R64, [R199+0xd800] ;  /* 0x00d80000c740783b */ /* 0x000fe20000000200 */
[C---:B------:R-:W-:Y:S03]  /*21c0*/  HMMA.16816.F32 R20, R12.reuse, R22, RZ ;  /* 0x000000160c14723c */ /* 0x040fe600000018ff */
[----:B------:R-:W-:Y:S04]  /*21d0*/  LDSM.16.M88.4 R92, [R205+0x10800] ;  /* 0x01080000cd5c783b */ /* 0x000fe80000000200 */
[----:B------:R-:W-:Y:S01]  /*21e0*/  LDSM.16.M88.4 R88, [R199+0x10000] ;  /* 0x01000000c758783b */ /* 0x000fe20000000200 */
[----:B-----5:R-:W-:Y:S08]  /*21f0*/  HMMA.16816.F32 R32, R12, R44, RZ ;  /* 0x0000002c0c20723c */ /* 0x020ff000000018ff */
[----:B--2---:R-:W-:Y:S08]  /*2200*/  HMMA.16816.F32 R8, R36, R16, R8 ;  /* 0x000000102408723c */ /* 0x004ff00000001808 */
[C---:B------:R-:W-:Y:S08]  /*2210*/  HMMA.16816.F32 R60, R12.reuse, R56, RZ ;  /* 0x000000380c3c723c */ /* 0x040ff000000018ff */
[C---:B------:R-:W-:Y:S08]  /*2220*/  HMMA.16816.F32 R44, R12.reuse, R46, RZ ;  /* 0x0000002e0c2c723c */ /* 0x040ff000000018ff */
[C---:B------:R-:W-:Y:S08]  /*2230*/  HMMA.16816.F32 R56, R12.reuse, R58, RZ ;  /* 0x0000003a0c38723c */ /* 0x040ff000000018ff */
[----:B-1----:R-:W-:Y:S08]  /*2240*/  HMMA.16816.F32 R76, R12, R28, RZ ;  /* 0x0000001c0c4c723c */ /* 0x002ff000000018ff */
[----:B------:R-:W-:Y:S01]  /*2250*/  HMMA.16816.F32 R20, R36, R18, R20 ;  /* 0x000000122414723c */ /* 0x000fe20000001814 */
[----:B------:R-:W-:Y:S07]  /*2260*/  LDSM.16.M88.4 R16, [R192] ;  /* 0x00000000c010783b */ /* 0x000fee0000000200 */
[----:B------:R-:W-:Y:S01]  /*2270*/  HMMA.16816.F32 R12, R12, R30, RZ ;  /* 0x0000001e0c0c723c */ /* 0x000fe200000018ff */
[----:B------:R-:W1:Y:S07]  /*2280*/  LDSM.16.M88.4 R28, [R201] ;  /* 0x00000000c91c783b */ /* 0x000e6e0000000200 */
[----:B---3--:R-:W-:Y:S08]  /*2290*/  HMMA.16816.F32 R8, R72, R24, R8 ;  /* 0x000000184808723c */ /* 0x008ff00000001808 */
        /* <DEDUP_REMOVED lines=110> */
[----:B------:R-:W2:Y:S05]  /*2980*/  MUFU.TANH R64, R64 ;  /* 0x0000004000407308 */ /* 0x000eaa0000002400 */
[----:B-1----:R-:W-:Y:S03]  /*2990*/  HMMA.16816.F32 R76, R68, R36, R76 ;  /* 0x00000024444c723c */ /* 0x002fe6000000184c */
[----:B------:R-:W-:Y:S04]  /*29a0*/  MUFU.TANH R65, R65 ;  /* 0x0000004100417308 */ /* 0x000fe80000002400 */
[----:B------:R-:W-:Y:S01]  /*29b0*/  FMUL.FTZ R36, R22, c[0x0][0x2ec] ;  /* 0x0000bb0016247a20 */ /* 0x000fe20000410000 */
[----:B------:R-:W-:Y:S05]  /*29c0*/  HMMA.16816.F32 R56, R52, R50, R56 ;  /* 0x000000323438723c */ /* 0x000fea0000001838 */
[----:B------:R-:W1:Y:S02]  /*29d0*/  MUFU.TANH R36, R36 ;  /* 0x0000002400247308 */ /* 0x000e640000002400 */
[----:B------:R-:W-:Y:S01]  /*29e0*/  FMUL.FTZ R50, R21, c[0x0][0x2ec] ;  /* 0x0000bb0015327a20 */ /* 0x000fe20000410000 */
[----:B----4-:R-:W-:Y:S05]  /*29f0*/  HMMA.16816.F32 R60, R28, R12, R60 ;  /* 0x0000000c1c3c723c */ /* 0x010fea000000183c */
[----:B------:R-:W-:Y:S02]  /*2a00*/  MUFU.TANH R50, R50 ;  /* 0x0000003200327308 */ /* 0x000fe40000002400 */
[----:B------:R-:W-:Y:S01]  /*2a10*/  FMUL.FTZ R12, R23, c[0x0][0x2ec] ;  /* 0x0000bb00170c7a20 */ /* 0x000fe20000410000 */
[----:B-----5:R-:W-:Y:S01]  /*2a20*/  HMMA.16816.F32 R32, R16, R72, R32 ;  /* 0x000000481020723c */ /* 0x020fe20000001820 */
[----:B------:R-:W3:Y:S04]  /*2a30*/  LDSM.16.M88.4 R20, [R203+0x5800] ;  /* 0x00580000cb14783b */ /* 0x000ee80000000200 */
[----:B------:R-:W-:Y:S03]  /*2a40*/  MUFU.TANH R12, R12 ;  /* 0x0000000c000c7308 */ /* 0x000fe60000002400 */
        /* <DEDUP_REMOVED lines=9> */
[----:B------:R-:W4:Y:S01]  /*2ae0*/  LDSM.16.M88.4 R32, [R199+0x11800] ;  /* 0x01180000c720783b */ /* 0x000f220000000200 */
[----:B------:R-:W-:Y:S03]  /*2af0*/  HMMA.16816.F32 R80, R52, R10, R80 ;  /* 0x0000000a3450723c */ /* 0x000fe60000001850 */
[----:B------:R-:W5:Y:S01]  /*2b00*/  LDSM.16.M88.4 R8, [R192+0x5800] ;  /* 0x00580000c008783b */ /* 0x000f620000000200 */
[----:B------:R-:W-:-:S04]  /*2b10*/  DEPBAR.LE SB0, 0x0 ;  /* 0x000080000000791a */ /* 0x000fc80000000000 */
[C---:B---3--:R-:W-:Y:S01]  /*2b20*/  HMMA.16816.F32 R76, R40.reuse, R20, R76 ;  /* 0x00000014284c723c */ /* 0x048fe2000000184c */
[----:B------:R-:W3:Y:S07]  /*2b30*/  MUFU.TANH R51, R51 ;  /* 0x0000003300337308 */ /* 0x000eee0000002400 */
[C---:B------:R-:W-:Y:S01]  /*2b40*/  HMMA.16816.F32 R56, R40.reuse, R90, R56 ;  /* 0x0000005a2838723c */ /* 0x040fe20000001838 */
[----:B------:R-:W-:Y:S07]  /*2b50*/  MUFU.TANH R37, R37 ;  /* 0x0000002500257308 */ /* 0x000fee0000002400 */
[----:B------:R-:W-:Y:S01]  /*2b60*/  HMMA.16816.F32 R80, R40, R22, R80 ;  /* 0x000000162850723c */ /* 0x000fe20000001850 */
[----:B------:R-:W1:Y:S06]  /*2b70*/  MUFU.TANH R38, R38 ;  /* 0x0000002600267308 */ /* 0x000e6c0000002400 */
[----:B------:R-:W-:Y:S01]  /*2b80*/  IMAD R23, R3, 0x40, R4 ;  /* 0x0000004003177824 */ /* 0x000fe200078e0204 */
[----:B------:R-:W-:Y:S04]  /*2b90*/  HMMA.16816.F32 R44, R16, R74, R44 ;  /* 0x0000004a102c723c */ /* 0x000fe8000000182c */
[----:B------:R-:W-:-:S02]  /*2ba0*/  IADD3 R3, R23, 0x1, RZ ;  /* 0x0000000117037810 */ /* 0x000fc40007ffe0ff */
[-C--:B------:R-:W-:Y:S02]  /*2bb0*/  ISETP.GE.AND P1, PT, R23, R6.reuse, PT ;  /* 0x000000061700720c */ /* 0x080fe40003f26270 */
[C---:B----4-:R-:W-:Y:S01]  /*2bc0*/  HMMA.16816.F32 R76, R28.reuse, R32, R76 ;  /* 0x000000201c4c723c */ /* 0x050fe2000000184c */
[-C--:B------:R-:W-:Y:S02]  /*2bd0*/  ISETP.GE.AND P5, PT, R3, R6.reuse, PT ;  /* 0x000000060300720c */ /* 0x080fe40003fa6270 */
[----:B------:R-:W-:Y:S02]  /*2be0*/  IADD3 R3, R23, 0x8, RZ ;  /* 0x0000000817037810 */ /* 0x000fe40007ffe0ff */
[----:B------:R-:W-:Y:S02]  /*2bf0*/  FSEL R49, R49, -INF , !P1 ;  /* 0xff80000031317808 */ /* 0x000fe40004800000 */
[----:B------:R-:W-:Y:S01]  /*2c00*/  ISETP.GE.AND P0, PT, R3, R6, PT ;  /* 0x000000060300720c */ /* 0x000fe20003f06270 */
[----:B------:R-:W-:Y:S01]  /*2c10*/  HMMA.16816.F32 R56, R28, R14, R56 ;  /* 0x0000000e1c38723c */ /* 0x000fe20000001838 */
[----:B------:R-:W-:-:S02]  /*2c20*/  IADD3 R3, R23, 0x10, RZ ;  /* 0x0000001017037810 */ /* 0x000fc40007ffe0ff */
[----:B--2---:R-:W-:Y:S02]  /*2c30*/  FSEL R64, R64, -INF , !P5 ;  /* 0xff80000040407808 */ /* 0x004fe40006800000 */
[-C--:B------:R-:W-:Y:S02]  /*2c40*/  ISETP.GE.AND P4, PT, R3, R6.reuse, PT ;  /* 0x000000060300720c */ /* 0x080fe40003f86270 */
[----:B------:R-:W-:Y:S01]  /*2c50*/  IADD3 R3, R23, 0x18, RZ ;  /* 0x0000001817037810 */ /* 0x000fe20007ffe0ff */
[----:B------:R-:W-:Y:S01]  /*2c60*/  HMMA.16816.F32 R80, R28, R34, R80 ;  /* 0x000000221c50723c */ /* 0x000fe20000001850 */
[----:B------:R-:W-:Y:S01]  /*2c70*/  FSEL R48, R48, -INF , !P5 ;  /* 0xff80000030307808 */ /* 0x000fe20006800000 */
[----:B------:R-:W-:Y:S01]  /*2c80*/  FMUL.FTZ R20, R46, c[0x0][0x2ec] ;  /* 0x0000bb002e147a20 */ /* 0x000fe20000410000 */
[----:B------:R-:W-:Y:S01]  /*2c90*/  ISETP.GE.AND P2, PT, R3, R6, PT ;  /* 0x000000060300720c */ /* 0x000fe20003f46270 */
[----:B------:R-:W-:Y:S01]  /*2ca0*/  FMUL.FTZ R21, R47, c[0x0][0x2ec] ;  /* 0x0000bb002f157a20 */ /* 0x000fe20000410000 */
[----:B------:R-:W-:-:S02]  /*2cb0*/  FSEL R3, R2, -INF , !P1 ;  /* 0xff80000002037808 */ /* 0x000fc40004800000 */
[----:B-1----:R-:W-:Y:S01]  /*2cc0*/  FSEL R36, R36, -INF , !P0 ;  /* 0xff80000024247808 */ /* 0x002fe20004000000 */
[C---:B------:R-:W-:Y:S01]  /*2cd0*/  HMMA.16816.F32 R60, R16.reuse, R24, R60 ;  /* 0x00000018103c723c */ /* 0x040fe2000000183c */
[----:B------:R-:W-:Y:S01]  /*2ce0*/  FSEL R65, R65, -INF , !P0 ;  /* 0xff80000041417808 */ /* 0x000fe20004000000 */
[----:B------:R-:W-:Y:S01]  /*2cf0*/  MUFU.TANH R20, R20 ;  /* 0x0000001400147308 */ /* 0x000fe20000002400 */
[----:B---3--:R-:W-:Y:S02]  /*2d00*/  FSEL R14, R51, -INF , !P4 ;  /* 0xff800000330e7808 */ /* 0x008fe40006000000 */
[----:B------:R-:W-:Y:S02]  /*2d10*/  FSEL R15, R13, -INF , !P4 ;  /* 0xff8000000d0f7808 */ /* 0x000fe40006000000 */
[----:B------:R-:W-:Y:S01]  /*2d20*/  FMUL.FTZ R24, R44, c[0x0][0x2ec] ;  /* 0x0000bb002c187a20 */ /* 0x000fe20000410000 */
[C---:B-----5:R-:W-:Y:S01]  /*2d30*/  HMMA.16816.F32 R76, R16.reuse, R8, R76 ;  /* 0x00000008104c723c */ /* 0x060fe2000000184c */
[----:B------:R-:W-:Y:S01]  /*2d40*/  FMUL.FTZ R25, R45, c[0x0][0x2ec] ;  /* 0x0000bb002d197a20 */ /* 0x000fe20000410000 */
[----:B------:R-:W-:Y:S05]  /*2d50*/  MUFU.TANH R21, R21 ;  /* 0x0000001500157308 */ /* 0x000fea0000002400 */
[----:B------:R-:W-:Y:S01]  /*2d60*/  IADD3 R9, R23, 0x9, RZ ;  /* 0x0000000917097810 */ /* 0x000fe20007ffe0ff */
[----:B------:R-:W-:Y:S02]  /*2d70*/  HMMA.16816.F32 R56, R16, R26, R56 ;  /* 0x0000001a1038723c */ /* 0x000fe40000001838 */
[----:B------:R-:W-:Y:S01]  /*2d80*/  MUFU.TANH R24, R24 ;  /* 0x0000001800187308 */ /* 0x000fe20000002400 */
[----:B------:R-:W-:-:S02]  /*2d90*/  ISETP.GE.AND P6, PT, R9, R6, PT ;  /* 0x000000060900720c */ /* 0x000fc40003fc6270 */
[----:B------:R-:W-:Y:S02]  /*2da0*/  IADD3 R9, R23, 0x11, RZ ;  /* 0x0000001117097810 */ /* 0x000fe40007ffe0ff */
[----:B------:R-:W-:Y:S01]  /*2db0*/  FSEL R2, R12, -INF , !P6 ;  /* 0xff8000000c027808 */ /* 0x000fe20007000000 */
[----:B------:R-:W-:Y:S01]  /*2dc0*/  HMMA.16816.F32 R80, R16, R10, R80 ;  /* 0x0000000a1050723c */ /* 0x000fe20000001850 */
        /* <DEDUP_REMOVED lines=13> */
[-C--:B------:R-:W-:Y:S01]  /*2ea0*/  ISETP.GE.AND P5, PT, R9, R6.reuse, PT ;  /* 0x000000060900720c */ /* 0x080fe20003fa6270 */
[----:B------:R-:W-:Y:S01]  /*2eb0*/  FMUL.FTZ R78, R78, c[0x0][0x2ec] ;  /* 0x0000bb004e4e7a20 */ /* 0x000fe20000410000 */
[----:B------:R-:W-:Y:S01]  /*2ec0*/  IADD3 R9, R23, 0x21, RZ ;  /* 0x0000002117097810 */ /* 0x000fe20007ffe0ff */
[----:B------:R-:W-:Y:S01]  /*2ed0*/  FMUL.FTZ R56, R56, c[0x0][0x2ec] ;  /* 0x0000bb0038387a20 */ /* 0x000fe20000410000 */
[----:B------:R-:W-:Y:S01]  /*2ee0*/  FSEL R12, R38, -INF , !P3 ;  /* 0xff800000260c7808 */ /* 0x000fe20005800000 */
[----:B------:R-:W-:Y:S01]  /*2ef0*/  FMUL.FTZ R57, R57, c[0x0][0x2ec] ;  /* 0x0000bb0039397a20 */ /* 0x000fe20000410000 */
[-C--:B------:R-:W-:Y:S01]  /*2f00*/  ISETP.GE.AND P0, PT, R9, R6.reuse, PT ;  /* 0x000000060900720c */ /* 0x080fe20003f06270 */
[----:B------:R-:W2:Y:S01]  /*2f10*/  MUFU.TANH R160, R62 ;  /* 0x0000003e00a07308 */ /* 0x000ea20000002400 */
[----:B------:R-:W-:Y:S01]  /*2f20*/  IADD3 R9, R23, 0x28, RZ ;  /* 0x0000002817097810 */ /* 0x000fe20007ffe0ff */
[----:B------:R-:W-:Y:S01]  /*2f30*/  FMUL.FTZ R58, R58, c[0x0][0x2ec] ;  /* 0x0000bb003a3a7a20 */ /* 0x000fe20000410000 */
[----:B------:R-:W-:Y:S01]  /*2f40*/  FSEL R13, R37, -INF , !P3 ;  /* 0xff800000250d7808 */ /* 0x000fe20005800000 */
[----:B------:R-:W-:Y:S01]  /*2f50*/  FMUL.FTZ R59, R59, c[0x0][0x2ec] ;  /* 0x0000bb003b3b7a20 */ /* 0x000fe20000410000 */
[-C--:B------:R-:W-:Y:S01]  /*2f60*/  ISETP.GE.AND P6, PT, R9, R6.reuse, PT ;  /* 0x000000060900720c */ /* 0x080fe20003fc6270 */
[----:B------:R-:W-:Y:S01]  /*2f70*/  FMUL.FTZ R79, R79, c[0x0][0x2ec] ;  /* 0x0000bb004f4f7a20 */ /* 0x000fe20000410000 */
[----:B------:R-:W-:Y:S01]  /*2f80*/  IADD3 R9, R23, 0x29, RZ ;  /* 0x0000002917097810 */ /* 0x000fe20007ffe0ff */
[----:B------:R-:W-:Y:S01]  /*2f90*/  MUFU.TANH R159, R61 ;  /* 0x0000003d009f7308 */ /* 0x000fe20000002400 */
[----:B------:R-:W-:Y:S01]  /*2fa0*/  FMUL.FTZ R80, R80, c[0x0][0x2ec] ;  /* 0x0000bb0050507a20 */ /* 0x000fe20000410000 */
[----:B-1----:R-:W-:Y:S01]  /*2fb0*/  FSEL R167, R167, -INF , !P5 ;  /* 0xff800000a7a77808 */ /* 0x002fe20006800000 */
[----:B------:R-:W-:Y:S01]  /*2fc0*/  FMUL.FTZ R82, R82, c[0x0][0x2ec] ;  /* 0x0000bb0052527a20 */ /* 0x000fe20000410000 */
[----:B------:R-:W-:Y:S01]  /*2fd0*/  ISETP.GE.AND P4, PT, R9, R6, PT ;  /* 0x000000060900720c */ /* 0x000fe20003f86270 */
[----:B------:R-:W-:Y:S01]  /*2fe0*/  FMUL.FTZ R81, R81, c[0x0][0x2ec] ;  /* 0x0000bb0051517a20 */ /* 0x000fe20000410000 */
[----:B------:R-:W-:Y:S01]  /*2ff0*/  IADD3 R9, R23, 0x30, RZ ;  /* 0x0000003017097810 */ /* 0x000fe20007ffe0ff */
[----:B------:R-:W-:Y:S01]  /*3000*/  FMUL.FTZ R83, R83, c[0x0][0x2ec] ;  /* 0x0000bb0053537a20 */ /* 0x000fe20000410000 */
[----:B------:R-:W1:Y:S01]  /*3010*/  MUFU.TANH R170, R63 ;  /* 0x0000003f00aa7308 */ /* 0x000e620000002400 */
[----:B--2---:R-:W-:-:S02]  /*3020*/  FSEL R160, R160, -INF , !P5 ;  /* 0xff800000a0a07808 */ /* 0x004fc40006800000 */
[----:B------:R-:W-:Y:S02]  /*3030*/  ISETP.GE.AND P5, PT, R6, 0x41, PT ;  /* 0x000000410600780c */ /* 0x000fe40003fa6270 */
[----:B------:R-:W-:Y:S02]  /*3040*/  ISETP.GE.AND P3, PT, R9, R6, PT ;  /* 0x000000060900720c */ /* 0x000fe40003f66270 */
[C---:B------:R-:W-:Y:S01]  /*3050*/  IADD3 R9, R23.reuse, 0x31, RZ ;  /* 0x0000003117097810 */ /* 0x040fe20007ffe0ff */
[----:B------:R-:W2:Y:S01]  /*3060*/  MUFU.TANH R165, R56 ;  /* 0x0000003800a57308 */ /* 0x000ea20000002400 */
[C---:B------:R-:W-:Y:S02]  /*3070*/  IADD3 R19, R23.reuse, 0x38, RZ ;  /* 0x0000003817137810 */ /* 0x040fe40007ffe0ff */
[----:B------:R-:W-:Y:S02]  /*3080*/  IADD3 R23, R23, 0x39, RZ ;  /* 0x0000003917177810 */ /* 0x000fe40007ffe0ff */
[----:B------:R-:W-:-:S02]  /*3090*/  FSEL R10, R20, -INF , !P2 ;  /* 0xff800000140a7808 */ /* 0x000fc40005000000 */
[----:B------:R-:W-:Y:S01]  /*30a0*/  FSEL R11, R24, -INF , !P2 ;  /* 0xff800000180b7808 */ /* 0x000fe20005000000 */
[----:B------:R-:W3:Y:S01]  /*30b0*/  MUFU.TANH R161, R57 ;  /* 0x0000003900a17308 */ /* 0x000ee20000002400 */
[----:B------:R-:W-:Y:S02]  /*30c0*/  ISETP.GE.AND P2, PT, R9, R6, PT ;  /* 0x000000060900720c */ /* 0x000fe40003f46270 */
[----:B------:R-:W-:Y:S02]  /*30d0*/  FSEL R8, R21, -INF , !P1 ;  /* 0xff80000015087808 */ /* 0x000fe40004800000 */
[----:B------:R-:W-:Y:S02]  /*30e0*/  FSEL R9, R25, -INF , !P1 ;  /* 0xff80000019097808 */ /* 0x000fe40004800000 */
[----:B-1----:R-:W-:Y:S01]  /*30f0*/  FSEL R170, R170, -INF , !P0 ;  /* 0xff800000aaaa7808 */ /* 0x002fe20004000000 */
[----:B------:R-:W1:Y:S01]  /*3100*/  MUFU.TANH R162, R58 ;  /* 0x0000003a00a27308 */ /* 0x000e620000002400 */
[----:B------:R-:W-:-:S02]  /*3110*/  FSEL R159, R159, -INF , !P0 ;  /* 0xff8000009f9f7808 */ /* 0x000fc40004000000 */
[-C--:B------:R-:W-:Y:S02]  /*3120*/  ISETP.GE.AND P1, PT, R19, R6.reuse, PT ;  /* 0x000000061300720c */ /* 0x080fe40003f26270 */
[----:B------:R-:W-:Y:S02]  /*3130*/  ISETP.GE.AND P0, PT, R23, R6, PT ;  /* 0x000000061700720c */ /* 0x000fe40003f06270 */
[----:B--2---:R-:W-:Y:S01]  /*3140*/  FSEL R165, R165, -INF , !P6 ;  /* 0xff800000a5a57808 */ /* 0x004fe20007000000 */
        /* <DEDUP_REMOVED lines=17> */
[----:B--2---:R-:W-:Y:S02]  /*3260*/  FSEL R140, R140, -INF , !P1 ;  /* 0xff8000008c8c7808 */ /* 0x004fe40004800000 */
[----:B---3--:R-:W-:Y:S02]  /*3270*/  FSEL R158, R158, -INF , !P0 ;  /* 0xff8000009e9e7808 */ /* 0x008fe40004000000 */
[----:B-1----:R-:W-:Y:S01]  /*3280*/  FSEL R141, R141, -INF , !P0 ;  /* 0xff8000008d8d7808 */ /* 0x002fe20004000000 */
        /* <DEDUP_REMOVED lines=57> */
.L_x_122:
[----:B------:R-:W-:Y:S05]  /*3620*/  BSYNC B0 ;  /* 0x0000000000007941 */ /* 0x000fea0003800000 */
.L_x_121:
[----:B------:R-:W0:Y:S02]  /*3630*/  LDGDEPBAR ;  /* 0x00000000000079af */ /* 0x000e240000000000 */
.L_x_120:
[----:B------:R-:W-:Y:S02]  /*3640*/  FMNMX.FTZ R16, R3, R48, !PT ;  /* 0x0000003003107209 */ /* 0x000fe40007810000 */
[----:B--2---:R-:W-:Y:S02]  /*3650*/  FMNMX.FTZ R19, R49, R64, !PT ;  /* 0x0000004031137209 */ /* 0x004fe40007810000 */
        /* <DEDUP_REMOVED lines=49> */
[C---:B------:R-:W-:Y:S01]  /*3970*/  FSETP.NEU.FTZ.AND P0, PT, R132.reuse, -INF , PT ;  /* 0xff8000008400780b */ /* 0x040fe20003f1d000 */
[----:B------:R-:W-:Y:S02]  /*3980*/  FMUL.FTZ R166, R132, c[0x0][0x23c] ;  /* 0x00008f0084a67a20 */ /* 0x000fe40000410000 */
[----:B------:R-:W-:Y:S03]  /*3990*/  LDSM.16.MT88.4 R20, [R200+0x12800] ;  /* 0x01280000c814783b */ /* 0x000fe60000004200 */
[----:B------:R-:W-:Y:S01]  /*39a0*/  FSEL R166, R166, RZ, P0 ;  /* 0x000000ffa6a67208 */ /* 0x000fe20000000000 */
[----:B------:R-:W-:Y:S04]  /*39b0*/  LDSM.16.MT88.4 R32, [R197+0x12800] ;  /* 0x01280000c520783b */ /* 0x000fe80000004200 */
[--C-:B------:R-:W-:Y:S01]  /*39c0*/  FFMA.FTZ R153, R3, c[0x0][0x23c], -R166.reuse ;  /* 0x00008f0003997a23 */ /* 0x100fe200000108a6 */
[----:B--2---:R-:W-:Y:S01]  /*39d0*/  FMNMX.FTZ R3, R19, R4, !PT ;  /* 0x0000000413037209 */ /* 0x004fe20007810000 */
[--C-:B------:R-:W-:Y:S01]  /*39e0*/  FFMA.FTZ R150, R48, c[0x0][0x23c], -R166.reuse ;  /* 0x00008f0030967a23 */ /* 0x100fe200000108a6 */
[----:B------:R-:W-:Y:S01]  /*39f0*/  LDSM.16.MT88.4 R4, [R196+0x16000] ;  /* 0x01600000c404783b */ /* 0x000fe20000004200 */
        /* <DEDUP_REMOVED lines=12> */
[--C-:B------:R-:W-:Y:S01]  /*3ac0*/  FFMA.FTZ R152, R49, c[0x0][0x23c], -R163.reuse ;  /* 0x00008f0031987a23 */ /* 0x100fe200000108a3 */
[----:B------:R-:W-:Y:S01]  /*3ad0*/  LDSM.16.MT88.4 R24, [R198+0x14800] ;  /* 0x01480000c618783b */ /* 0x000fe20000004200 */
[----:B------:R-:W-:-:S02]  /*3ae0*/  FFMA.FTZ R155, R64, c[0x0][0x23c], -R163 ;  /* 0x00008f00409b7a23 */ /* 0x000fc400000108a3 */
[--C-:B------:R-:W-:Y:S01]  /*3af0*/  FFMA.FTZ R157, R36, c[0x0][0x23c], -R163.reuse ;  /* 0x00008f00249d7a23 */ /* 0x100fe200000108a3 */
[----:B------:R-:W2:Y:S01]  /*3b00*/  LDSM.16.MT88.4 R48, [R198+0x14000] ;  /* 0x01400000c630783b */ /* 0x000ea20000004200 */
[--C-:B------:R-:W-:Y:S01]  /*3b10*/  FFMA.FTZ R148, R2, c[0x0][0x23c], -R163.reuse ;  /* 0x00008f0002947a23 */ /* 0x100fe200000108a3 */
[----:B------:R-:W-:Y:S01]  /*3b20*/  MUFU.EX2 R151, R151 ;  /* 0x0000009700977308 */ /* 0x000fe20000000800 */
[----:B------:R-:W-:Y:S01]  /*3b30*/  FFMA.FTZ R2, R9, c[0x0][0x23c], -R166 ;  /* 0x00008f0009027a23 */ /* 0x000fe200000108a6 */
[----:B------:R-:W4:Y:S01]  /*3b40*/  LDSM.16.MT88.4 R64, [R196+0x14000] ;  /* 0x01400000c440783b */ /* 0x000f220000004200 */
[--C-:B------:R-:W-:Y:S02]  /*3b50*/  FFMA.FTZ R135, R10, c[0x0][0x23c], -R163.reuse ;  /* 0x00008f000a877a23 */ /* 0x100fe400000108a3 */
[--C-:B------:R-:W-:Y:S02]  /*3b60*/  FFMA.FTZ R0, R8, c[0x0][0x23c], -R163.reuse ;  /* 0x00008f0008007a23 */ /* 0x100fe400000108a3 */
[----:B------:R-:W5:Y:S01]  /*3b70*/  LDSM.16.MT88.4 R8, [R200+0x14800] ;  /* 0x01480000c808783b */ /* 0x000f620000004200 */
[----:B------:R-:W3:Y:S01]  /*3b80*/  MUFU.EX2 R146, R146 ;  /* 0x0000009200927308 */ /* 0x000ee20000000800 */
[----:B-1----:R-:W-:Y:S01]  /*3b90*/  F2FP.PACK_AB R96, R150, R153 ;  /* 0x000000999660723e */ /* 0x002fe200000000ff */
[----:B------:R-:W-:-:S02]  /*3ba0*/  FFMA.FTZ R147, R14, c[0x0][0x23c], -R163 ;  /* 0x00008f000e937a23 */ /* 0x000fc400000108a3 */
[--C-:B------:R-:W-:Y:S02]  /*3bb0*/  FFMA.FTZ R134, R12, c[0x0][0x23c], -R163.reuse ;  /* 0x00008f000c867a23 */ /* 0x100fe400000108a3 */
[----:B------:R-:W1:Y:S01]  /*3bc0*/  LDSM.16.MT88.4 R12, [R196+0x14800] ;  /* 0x01480000c40c783b */ /* 0x000e620000004200 */
[--C-:B------:R-:W-:Y:S01]  /*3bd0*/  FFMA.FTZ R154, R167, c[0x0][0x23c], -R166.reuse ;  /* 0x00008f00a79a7a23 */ /* 0x100fe200000108a6 */
[----:B------:R-:W-:Y:S01]  /*3be0*/  MUFU.EX2 R152, R152 ;  /* 0x0000009800987308 */ /* 0x000fe20000000800 */
[--C-:B------:R-:W-:Y:S02]  /*3bf0*/  FFMA.FTZ R156, R165, c[0x0][0x23c], -R166.reuse ;  /* 0x00008f00a59c7a23 */ /* 0x100fe400000108a6 */
[--C-:B------:R-:W-:Y:S02]  /*3c00*/  FFMA.FTZ R159, R159, c[0x0][0x23c], -R166.reuse ;  /* 0x00008f009f9f7a23 */ /* 0x100fe400000108a6 */
[----:B------:R-:W-:Y:S02]  /*3c10*/  FFMA.FTZ R161, R161, c[0x0][0x23c], -R166 ;  /* 0x00008f00a1a17a23 */ /* 0x000fe400000108a6 */
[--C-:B------:R-:W-:Y:S01]  /*3c20*/  FFMA.FTZ R160, R160, c[0x0][0x23c], -R163.reuse ;  /* 0x00008f00a0a07a23 */ /* 0x100fe200000108a3 */
[----:B------:R-:W2:Y:S01]  /*3c30*/  MUFU.EX2 R155, R155 ;  /* 0x0000009b009b7308 */ /* 0x000ea20000000800 */
[----:B---3--:R-:W-:Y:S01]  /*3c40*/  F2FP.PACK_AB R98, R146, R151 ;  /* 0x000000979262723e */ /* 0x008fe200000000ff */
[----:B------:R-:W-:-:S02]  /*3c50*/  FFMA.FTZ R165, R170, c[0x0][0x23c], -R163 ;  /* 0x00008f00aaa57a23 */ /* 0x000fc400000108a3 */
[--C-:B------:R-:W-:Y:S02]  /*3c60*/  FFMA.FTZ R162, R162, c[0x0][0x23c], -R163.reuse ;  /* 0x00008f00a2a27a23 */ /* 0x100fe400000108a3 */
[--C-:B------:R-:W-:Y:S02]  /*3c70*/  FFMA.FTZ R167, R168, c[0x0][0x23c], -R163.reuse ;  /* 0x00008f00a8a77a23 */ /* 0x100fe400000108a3 */
[----:B------:R-:W-:Y:S01]  /*3c80*/  MUFU.EX2 R157, R157 ;  /* 0x0000009d009d7308 */ /* 0x000fe20000000800 */
[--C-:B------:R-:W-:Y:S02]  /*3c90*/  FFMA.FTZ R168, R171, c[0x0][0x23c], -R166.reuse ;  /* 0x00008f00aba87a23 */ /* 0x100fe400000108a6 */
[--C-:B------:R-:W-:Y:S02]  /*3ca0*/  FFMA.FTZ R169, R169, c[0x0][0x23c], -R166.reuse ;  /* 0x00008f00a9a97a23 */ /* 0x100fe400000108a6 */
[--C-:B------:R-:W-:Y:S02]  /*3cb0*/  FFMA.FTZ R170, R143, c[0x0][0x23c], -R166.reuse ;  /* 0x00008f008faa7a23 */ /* 0x100fe400000108a6 */
[----:B------:R-:W-:Y:S01]  /*3cc0*/  FFMA.FTZ R229, R141, c[0x0][0x23c], -R166 ;  /* 0x00008f008de57a23 */ /* 0x000fe200000108a6 */
[----:B------:R-:W3:Y:S01]  /*3cd0*/  MUFU.EX2 R148, R148 ;  /* 0x0000009400947308 */ /* 0x000ee20000000800 */
[----:B--2---:R-:W-:Y:S01]  /*3ce0*/  F2FP.PACK_AB R97, R155, R152 ;  /* 0x000000989b61723e */ /* 0x004fe200000000ff */
[----:B------:R-:W-:-:S02]  /*3cf0*/  FFMA.FTZ R164, R164, c[0x0][0x23c], -R163 ;  /* 0x00008f00a4a47a23 */ /* 0x000fc400000108a3 */
[--C-:B------:R-:W-:Y:S02]  /*3d00*/  FFMA.FTZ R171, R142, c[0x0][0x23c], -R163.reuse ;  /* 0x00008f008eab7a23 */ /* 0x100fe400000108a3 */
[--C-:B------:R-:W-:Y:S02]  /*3d10*/  FFMA.FTZ R166, R140, c[0x0][0x23c], -R163.reuse ;  /* 0x00008f008ca67a23 */ /* 0x100fe400000108a3 */
[----:B------:R-:W-:Y:S01]  /*3d20*/  MUFU.EX2 R149, R149 ;  /* 0x0000009500957308 */ /* 0x000fe20000000800 */
[----:B------:R-:W-:Y:S01]  /*3d30*/  FFMA.FTZ R227, R158, c[0x0][0x23c], -R163 ;  /* 0x00008f009ee37a23 */ /* 0x000fe200000108a3 */
[----:B------:R-:W-:Y:S01]  /*3d40*/  LDSM.16.MT88.4 R140, [R198+0x13800] ;  /* 0x01380000c68c783b */ /* 0x000fe20000004200 */
[----:B------:R-:W-:Y:S02]  /*3d50*/  FADD.FTZ R150, R153, R150 ;  /* 0x0000009699967221 */ /* 0x000fe40000010000 */
[----:B------:R-:W-:Y:S02]  /*3d60*/  FADD.FTZ R152, R152, R155 ;  /* 0x0000009b98987221 */ /* 0x000fe40000010000 */
[----:B------:R-:W-:Y:S01]  /*3d70*/  FADD.FTZ R151, R151, R150 ;  /* 0x0000009697977221 */ /* 0x000fe20000010000 */
[----:B---3--:R-:W-:Y:S01]  /*3d80*/  F2FP.PACK_AB R99, R148, R157 ;  /* 0x0000009d9463723e */ /* 0x008fe200000000ff */
[----:B------:R-:W2:Y:S01]  /*3d90*/  MUFU.EX2 R144, R144 ;  /* 0x0000009000907308 */ /* 0x000ea20000000800 */
[----:B------:R-:W-:-:S02]  /*3da0*/  FADD.FTZ R157, R157, R152 ;  /* 0x000000989d9d7221 */ /* 0x000fc40000010000 */
        /* <DEDUP_REMOVED lines=9> */
[----:B------:R-:W3:Y:S06]  /*3e40*/  MUFU.EX2 R134, R134 ;  /* 0x0000008600867308 */ /* 0x000eec0000000800 */
        /* <DEDUP_REMOVED lines=10> */
[C---:B----4-:R-:W-:Y:S02]  /*3ef0*/  HMMA.16816.F32 R60, R96.reuse, R64, RZ ;  /* 0x00000040603c723c */ /* 0x050fe400000018ff */
        /* <DEDUP_REMOVED lines=28> */
[----:B---3--:R-:W-:Y:S01]  /*40c0*/  F2FP.PACK_AB R5, R134, R147 ;  /* 0x000000938605723e */ /* 0x008fe200000000ff */
        /* <DEDUP_REMOVED lines=18> */
[----:B------:R-:W3:Y:S07]  /*41f0*/  LDSM.16.MT88.4 R20, [R200+0x16800] ;  /* 0x01680000c814783b */ /* 0x000eee0000004200 */
[C---:B------:R-:W-:Y:S08]  /*4200*/  HMMA.16816.F32 R60, R4.reuse, R12, R60 ;  /* 0x0000000c043c723c */ /* 0x040ff0000000183c */
[C---:B------:R-:W-:Y:S01]  /*4210*/  HMMA.16816.F32 R64, R4.reuse, R14, R64 ;  /* 0x0000000e0440723c */ /* 0x040fe20000001840 */
[----:B------:R-:W5:Y:S07]  /*4220*/  LDSM.16.MT88.4 R12, [R196+0x16800] ;  /* 0x01680000c40c783b */ /* 0x000f6e0000004200 */
        /* <DEDUP_REMOVED lines=18> */
[C---:B---3--:R-:W-:Y:S08]  /*4350*/  HMMA.16816.F32 R68, R4.reuse, R20, R68 ;  /* 0x000000140444723c */ /* 0x048ff00000001844 */
[C---:B------:R-:W-:Y:S01]  /*4360*/  HMMA.16816.F32 R72, R4.reuse, R22, R72 ;  /* 0x000000160448723c */ /* 0x040fe20000001848 */
[----:B------:R-:W-:Y:S07]  /*4370*/  LDSM.16.MT88.4 R20, [R200+0x17000] ;  /* 0x01700000c814783b */ /* 0x000fee0000004200 */
[C---:B-----5:R-:W-:Y:S08]  /*4380*/  HMMA.16816.F32 R92, R4.reuse, R12, R92 ;  /* 0x0000000c045c723c */ /* 0x060ff0000000185c */
[----:B------:R-:W-:Y:S01]  /*4390*/  HMMA.16816.F32 R96, R4, R14, R96 ;  /* 0x0000000e0460723c */ /* 0x000fe20000001860 */
[----:B------:R-:W3:Y:S06]  /*43a0*/  LDSM.16.MT88.4 R12, [R200+0x15000] ;  /* 0x01500000c80c783b */ /* 0x000eec0000004200 */
[----:B------:R-:W-:Y:S01]  /*43b0*/  F2FP.PACK_AB R4, R159, R154 ;  /* 0x0000009a9f04723e */ /* 0x000fe200000000ff */
[----:B------:R-:W-:Y:S01]  /*43c0*/  FADD.FTZ R154, R154, R145 ;  /* 0x000000919a9a7221 */ /* 0x000fe20000010000 */
[----:B----4-:R-:W-:Y:S01]  /*43d0*/  F2FP.PACK_AB R5, R165, R160 ;  /* 0x000000a0a505723e */ /* 0x010fe200000000ff */
        /* <DEDUP_REMOVED lines=94> */
.L_x_126:
        /* <DEDUP_REMOVED lines=54> */
.L_x_124:
        /* <DEDUP_REMOVED lines=8> */
[----:B------:R-:W-:Y:S02]  /*4da0*/  @!P2 LEA R234, P5, R133, c[0x0][0x170], 0x1 ;  /* 0x00005c0085eaaa11 */ /* 0x000fe400078a08ff */
[----:B------:R-:W-:Y:S02]  /*4db0*/  IADD3 R231, R3, R231, RZ ;  /* 0x000000e703e77210 */ /* 0x000fe40007ffe0ff */
[----:B------:R-:W-:Y:S02]  /*4dc0*/  LEA R3, P6, R224, R133, 0x5 ;  /* 0x00000085e0037211 */ /* 0x000fe400078c28ff */
[----:B------:R-:W-:Y:S02]  /*4dd0*/  LEA.HI.X R132, R2, R208, R231, 0x6, P0 ;  /* 0x000000d002847211 */ /* 0x000fe400000f34e7 */
[C---:B------:R-:W-:Y:S02]  /*4de0*/  @!P3 LEA R236, P0, R133.reuse, c[0x0][0x170], 0x1 ;  /* 0x00005c0085ecba11 */ /* 0x040fe400078008ff */
[C-C-:B------:R-:W-:Y:S01]  /*4df0*/  @!P4 LEA.HI.X R241, R133.reuse, c[0x0][0x174], R132.reuse, 0x1, P1 ;  /* 0x00005d0085f1ca11 */ /* 0x140fe200008f0c84 */
[----:B------:R-:W-:Y:S01]  /*4e00*/  @P4 STS.128 [R211+0x12000], RZ ;  /* 0x012000ffd3004388 */ /* 0x000fe20000000c00 */
[C-C-:B------:R-:W-:Y:S02]  /*4e10*/  @!P3 LEA.HI.X R237, R133.reuse, c[0x0][0x174], R132.reuse, 0x1, P0 ;  /* 0x00005d0085edba11 */ /* 0x140fe400000f0c84 */
[----:B------:R-:W-:Y:S02]  /*4e20*/  @!P2 LEA.HI.X R235, R133, c[0x0][0x174], R132, 0x1, P5 ;  /* 0x00005d0085ebaa11 */ /* 0x000fe400028f0c84 */
[----:B------:R-:W-:Y:S01]  /*4e30*/  LEA.HI.X R2, R224, R132, R215, 0x5, P6 ;  /* 0x00000084e0027211 */ /* 0x000fe200030f2cd7 */
[----:B------:R-:W-:Y:S01]  /*4e40*/  @!PT LDS RZ, [RZ] ;  /* 0x00000000fffff984 */ /* 0x000fe20000000800 */
[----:B------:R-:W-:Y:S01]  /*4e50*/  @!PT LDS RZ, [RZ] ;  /* 0x00000000fffff984 */ /* 0x000fe20000000800 */
[----:B------:R-:W-:Y:S01]  /*4e60*/  @!PT LDS RZ, [RZ] ;  /* 0x00000000fffff984 */ /* 0x000fe20000000800 */
[----:B------:R1:W-:Y:S01]  /*4e70*/  @!P4 LDGSTS.E.BYPASS.LTC128B.128 [R211+0x12000], [R240.64] ;  /* 0x12000000f0d3cfae */ /* 0x0003e2000b901d4a */
[C---:B------:R-:W-:Y:S02]  /*4e80*/  @!P4 LEA R238, P6, R3.reuse, c[0x0][0x170], 0x1 ;  /* 0x00005c0003eeca11 */ /* 0x040fe400078c08ff */
[C---:B------:R-:W-:Y:S02]  /*4e90*/  @!P3 LEA R232, P1, R3.reuse, c[0x0][0x170], 0x1 ;  /* 0x00005c0003e8ba11 */ /* 0x040fe400078208ff */
[C-C-:B------:R-:W-:Y:S01]  /*4ea0*/  @!P4 LEA.HI.X R239, R3.reuse, c[0x0][0x174], R2.reuse, 0x1, P6 ;  /* 0x00005d0003efca11 */ /* 0x140fe200030f0c02 */
[----:B------:R-:W-:Y:S01]  /*4eb0*/  @P3 STS.128 [R211+0x14000], RZ ;  /* 0x014000ffd3003388 */ /* 0x000fe20000000c00 */
[C-C-:B------:R-:W-:Y:S02]  /*4ec0*/  @!P3 LEA.HI.X R233, R3.reuse, c[0x0][0x174], R2.reuse, 0x1, P1 ;  /* 0x00005d0003e9ba11 */ /* 0x140fe400008f0c02 */
[----:B------:R-:W-:Y:S02]  /*4ed0*/  @!P2 LEA R230, P0, R3, c[0x0][0x170], 0x1 ;  /* 0x00005c0003e6aa11 */ /* 0x000fe400078008ff */
[----:B------:R-:W-:Y:S01]  /*4ee0*/  ISETP.GT.AND P5, PT, R225, RZ, PT ;  /* 0x000000ffe100720c */ /* 0x000fe20003fa4270 */
[----:B------:R-:W-:Y:S01]  /*4ef0*/  @!PT LDS RZ, [RZ] ;  /* 0x00000000fffff984 */ /* 0x000fe20000000800 */
[----:B------:R-:W-:Y:S01]  /*4f00*/  @!PT LDS RZ, [RZ] ;  /* 0x00000000fffff984 */ /* 0x000fe20000000800 */
[----:B------:R-:W-:Y:S01]  /*4f10*/  @!PT LDS RZ, [RZ] ;  /* 0x00000000fffff984 */ /* 0x000fe20000000800 */
[----:B------:R2:W-:Y:S01]  /*4f20*/  @!P3 LDGSTS.E.BYPASS.LTC128B.128 [R211+0x14000], [R236.64+0x80] ;  /* 0x14000080ecd3bfae */ /* 0x0005e2000b901d4a */
[----:B------:R-:W-:Y:S05]  /*4f30*/  @!P2 LEA.HI.X R231, R3, c[0x0][0x174], R2, 0x1, P0 ;  /* 0x00005d0003e7aa11 */ /* 0x000fea00000f0c02 */
[----:B------:R-:W-:Y:S06]  /*4f40*/  @P2 STS.128 [R211+0x16000], RZ ;  /* 0x016000ffd3002388 */ /* 0x000fec0000000c00 */
[----:B------:R-:W-:Y:S01]  /*4f50*/  @!PT LDS RZ, [RZ] ;  /* 0x00000000fffff984 */ /* 0x000fe20000000800 */
[----:B------:R-:W-:Y:S01]  /*4f60*/  @!PT LDS RZ, [RZ] ;  /* 0x00000000fffff984 */ /* 0x000fe20000000800 */
[----:B------:R-:W-:Y:S01]  /*4f70*/  @!PT LDS RZ, [RZ] ;  /* 0x00000000fffff984 */ /* 0x000fe20000000800 */
[----:B------:R3:W-:Y:S06]  /*4f80*/  @!P2 LDGSTS.E.BYPASS.LTC128B.128 [R211+0x16000], [R234.64+0x100] ;  /* 0x16000100ead3afae */ /* 0x0007ec000b901d4a */
[----:B------:R-:W-:Y:S06]  /*4f90*/  @P4 STS.128 [R211+0x13000], RZ ;  /* 0x013000ffd3004388 */ /* 0x000fec0000000c00 */
[----:B------:R-:W-:Y:S01]  /*4fa0*/  @!PT LDS RZ, [RZ] ;  /* 0x00000000fffff984 */ /* 0x000fe20000000800 */
[----:B------:R-:W-:Y:S01]  /*4fb0*/  @!PT LDS RZ, [RZ] ;  /* 0x00000000fffff984 */ /* 0x000fe20000000800 */
[----:B------:R-:W-:Y:S01]  /*4fc0*/  @!PT LDS RZ, [RZ] ;  /* 0x00000000fffff984 */ /* 0x000fe20000000800 */
[----:B------:R4:W-:Y:S06]  /*4fd0*/  @!P4 LDGSTS.E.BYPASS.LTC128B.128 [R211+0x13000], [R238.64] ;  /* 0x13000000eed3cfae */ /* 0x0009ec000b901d4a */
        /* <DEDUP_REMOVED lines=9> */
[----:B------:R1:W-:Y:S06]  /*5070*/  @!P2 LDGSTS.E.BYPASS.LTC128B.128 [R211+0x17000], [R230.64+0x100] ;  /* 0x17000100e6d3afae */ /* 0x0003ec000b901d4a */
[----:B------:R-:W-:Y:S06]  /*5080*/  LDSM.16.M88.4 R136, [R206] ;  /* 0x00000000ce88783b */ /* 0x000fec0000000200 */
[----:B------:R-:W1:Y:S06]  /*5090*/  LDSM.16.M88.4 R140, [R205+0xc000] ;  /* 0x00c00000cd8c783b */ /* 0x000e6c0000000200 */
[----:B------:R-:W2:Y:S06]  /*50a0*/  LDSM.16.M88.4 R144, [R205+0xc800] ;  /* 0x00c80000cd90783b */ /* 0x000eac0000000200 */
[----:B------:R-:W2:Y:S06]  /*50b0*/  LDSM.16.M88.4 R148, [R205+0xd000] ;  /* 0x00d00000cd94783b */ /* 0x000eac0000000200 */
[----:B------:R-:W0:Y:S06]  /*50c0*/  LDGDEPBAR ;  /* 0x00000000000079af */ /* 0x000e2c0000000000 */
[----:B------:R-:W3:Y:S06]  /*50d0*/  LDSM.16.M88.4 R152, [R205+0xd800] ;  /* 0x00d80000cd98783b */ /* 0x000eec0000000200 */
[----:B------:R-:W-:Y:S06]  /*50e0*/  LDSM.16.M88.4 R156, [R204] ;  /* 0x00000000cc9c783b */ /* 0x000fec0000000200 */
[----:B------:R-:W3:Y:S01]  /*50f0*/  LDSM.16.M88.4 R160, [R203] ;  /* 0x00000000cba0783b */ /* 0x000ee20000000200 */
[C---:B-1----:R-:W-:Y:S05]  /*5100*/  HMMA.16816.F32 R4, R136.reuse, R140, RZ ;  /* 0x0000008c8804723c */ /* 0x042fea00000018ff */
[----:B------:R-:W1:Y:S03]  /*5110*/  LDSM.16.M88.4 R164, [R195] ;  /* 0x00000000c3a4783b */ /* 0x000e660000000200 */
[C---:B------:R-:W-:Y:S03]  /*5120*/  HMMA.16816.F32 R8, R136.reuse, R142, RZ ;  /* 0x0000008e8808723c */ /* 0x040fe600000018ff */
[----:B------:R-:W1:Y:S06]  /*5130*/  LDSM.16.M88.4 R168, [R194] ;  /* 0x00000000c2a8783b */ /* 0x000e6c0000000200 */
[----:B------:R-:W1:Y:S01]  /*5140*/  LDSM.16.M88.4 R172, [R193] ;  /* 0x00000000c1ac783b */ /* 0x000e620000000200 */
[C---:B--2---:R-:W-:Y:S05]  /*5150*/  HMMA.16816.F32 R12, R136.reuse, R144, RZ ;  /* 0x00000090880c723c */ /* 0x044fea00000018ff */
[----:B------:R-:W-:Y:S03]  /*5160*/  LDSM.16.M88.4 R176, [R202] ;  /* 0x00000000cab0783b */ /* 0x000fe60000000200 */
[C---:B------:R-:W-:Y:S03]  /*5170*/  HMMA.16816.F32 R16, R136.reuse, R146, RZ ;  /* 0x000000928810723c */ /* 0x040fe600000018ff */
[----:B------:R-:W2:Y:S05]  /*5180*/  LDSM.16.M88.4 R180, [R199+0xc000] ;  /* 0x00c00000c7b4783b */ /* 0x000eaa0000000200 */
[C---:B------:R-:W-:Y:S01]  /*5190*/  HMMA.16816.F32 R20, R136.reuse, R148, RZ ;  /* 0x000000948814723c */ /* 0x040fe200000018ff */
[----:B------:R-:W-:Y:S06]  /*51a0*/  LDSM.16.M88.4 R140, [R199+0xd000] ;  /* 0x00d00000c78c783b */ /* 0x000fec0000000200 */
[----:B------:R-:W-:Y:S01]  /*51b0*/  LDSM.16.M88.4 R144, [R199+0xd800] ;  /* 0x00d80000c790783b */ /* 0x000fe20000000200 */
[C---:B------:R-:W-:Y:S05]  /*51c0*/  HMMA.16816.F32 R24, R136.reuse, R150, RZ ;  /* 0x000000968818723c */ /* 0x040fea00000018ff */
[----:B------:R-:W-:Y:S03]  /*51d0*/  LDSM.16.M88.4 R148, [R201] ;  /* 0x00000000c994783b */ /* 0x000fe60000000200 */
[C---:B---3--:R-:W-:Y:S08]  /*51e0*/  HMMA.16816.F32 R28, R136.reuse, R152, RZ ;  /* 0x00000098881c723c */ /* 0x048ff000000018ff */
[----:B------:R-:W-:Y:S01]  /*51f0*/  HMMA.16816.F32 R32, R136, R154, RZ ;  /* 0x0000009a8820723c */ /* 0x000fe200000018ff */
[----:B------:R-:W3:Y:S06]  /*5200*/  LDSM.16.M88.4 R136, [R199+0xc800] ;  /* 0x00c80000c788783b */ /* 0x000eec0000000200 */
[----:B------:R-:W2:Y:S01]  /*5210*/  LDSM.16.M88.4 R152, [R192] ;  /* 0x00000000c098783b */ /* 0x000ea20000000200 */
[C---:B------:R-:W-:Y:S08]  /*5220*/  HMMA.16816.F32 R4, R156.reuse, R160, R4 ;  /* 0x000000a09c04723c */ /* 0x040ff00000001804 */
[C---:B------:R-:W-:Y:S01]  /*5230*/  HMMA.16816.F32 R8, R156.reuse, R162, R8 ;  /* 0x000000a29c08723c */ /* 0x040fe20000001808 */
[----:B------:R-:W-:Y:S07]  /*5240*/  LDSM.16.M88.4 R160, [R192+0x1000] ;  /* 0x00100000c0a0783b */ /* 0x000fee0000000200 */
[C---:B-1----:R-:W-:Y:S08]  /*5250*/  HMMA.16816.F32 R12, R156.reuse, R164, R12 ;  /* 0x000000a49c0c723c */ /* 0x042ff0000000180c */
[C---:B------:R-:W-:Y:S01]  /*5260*/  HMMA.16816.F32 R16, R156.reuse, R166, R16 ;  /* 0x000000a69c10723c */ /* 0x040fe20000001810 */
[----:B------:R-:W-:Y:S07]  /*5270*/  LDSM.16.M88.4 R164, [R192+0x1800] ;  /* 0x00180000c0a4783b */ /* 0x000fee0000000200 */
[C---:B------:R-:W-:Y:S08]  /*5280*/  HMMA.16816.F32 R20, R156.reuse, R168, R20 ;  /* 0x000000a89c14723c */ /* 0x040ff00000001814 */
[C---:B------:R-:W-:Y:S01]  /*5290*/  HMMA.16816.F32 R24, R156.reuse, R170, R24 ;  /* 0x000000aa9c18723c */ /* 0x040fe20000001818 */
[----:B------:R-:W-:Y:S07]  /*52a0*/  LDSM.16.M88.4 R168, [R206+0x4000] ;  /* 0x00400000cea8783b */ /* 0x000fee0000000200 */
[C---:B------:R-:W-:Y:S08]  /*52b0*/  HMMA.16816.F32 R28, R156.reuse, R172, R28 ;  /* 0x000000ac9c1c723c */ /* 0x040ff0000000181c */
[----:B------:R-:W-:Y:S01]  /*52c0*/  HMMA.16816.F32 R32, R156, R174, R32 ;  /* 0x000000ae9c20723c */ /* 0x000fe20000001820 */
[----:B------:R-:W1:Y:S06]  /*52d0*/  LDSM.16.M88.4 R156, [R192+0x800] ;  /* 0x00080000c09c783b */ /* 0x000e6c0000000200 */
[----:B------:R-:W1:Y:S01]  /*52e0*/  LDSM.16.M88.4 R172, [R205+0xe000] ;  /* 0x00e00000cdac783b */ /* 0x000e620000000200 */
[C---:B--2---:R-:W-:Y:S08]  /*52f0*/  HMMA.16816.F32 R4, R176.reuse, R180, R4 ;  /* 0x000000b4b004723c */ /* 0x044ff00000001804 */
[C---:B------:R-:W-:Y:S01]  /*5300*/  HMMA.16816.F32 R8, R176.reuse, R182, R8 ;  /* 0x000000b6b008723c */ /* 0x040fe20000001808 */
[----:B------:R-:W-:Y:S07]  /*5310*/  LDSM.16.M88.4 R180, [R191] ;  /* 0x00000000bfb4783b */ /* 0x000fee0000000200 */
[C---:B---3--:R-:W-:Y:S08]  /*5320*/  HMMA.16816.F32 R12, R176.reuse, R136, R12 ;  /* 0x00000088b00c723c */ /* 0x048ff0000000180c */
[C---:B------:R-:W-:Y:S01]  /*5330*/  HMMA.16816.F32 R16, R176.reuse, R138, R16 ;  /* 0x0000008ab010723c */ /* 0x040fe20000001810 */
[----:B------:R-:W2:Y:S07]  /*5340*/  LDSM.16.M88.4 R136, [R205+0xe800] ;  /* 0x00e80000cd88783b */ /* 0x000eae0000000200 */
[C---:B------:R-:W-:Y:S08]  /*5350*/  HMMA.16816.F32 R20, R176.reuse, R140, R20 ;  /* 0x0000008cb014723c */ /* 0x040ff00000001814 */
[C---:B------:R-:W-:Y:S01]  /*5360*/  HMMA.16816.F32 R24, R176.reuse, R142, R24 ;  /* 0x0000008eb018723c */ /* 0x040fe20000001818 */
[----:B------:R-:W3:Y:S07]  /*5370*/  LDSM.16.M88.4 R140, [R205+0xf000] ;  /* 0x00f00000cd8c783b */ /* 0x000eee0000000200 */
[C---:B------:R-:W-:Y:S08]  /*5380*/  HMMA.16816.F32 R28, R176.reuse, R144, R28 ;  /* 0x00000090b01c723c */ /* 0x040ff0000000181c */
[----:B------:R-:W-:Y:S01]  /*5390*/  HMMA.16816.F32 R32, R176, R146, R32 ;  /* 0x00000092b020723c */ /* 0x000fe20000001820 */
[----:B------:R-:W2:Y:S06]  /*53a0*/  LDSM.16.M88.4 R144, [R205+0xf800] ;  /* 0x00f80000cd90783b */ /* 0x000eac0000000200 */
[----:B------:R-:W2:Y:S01]  /*53b0*/  LDSM.16.M88.4 R176, [R204+0x4000] ;  /* 0x00400000ccb0783b */ /* 0x000ea20000000200 */
[C---:B------:R-:W-:Y:S08]  /*53c0*/  HMMA.16816.F32 R4, R148.reuse, R152, R4 ;  /* 0x000000989404723c */ /* 0x040ff00000001804 */
[C---:B------:R-:W-:Y:S01]  /*53d0*/  HMMA.16816.F32 R8, R148.reuse, R154, R8 ;  /* 0x0000009a9408723c */ /* 0x040fe20000001808 */
[----:B------:R-:W-:Y:S07]  /*53e0*/  LDSM.16.M88.4 R152, [R189] ;  /* 0x00000000bd98783b */ /* 0x000fee0000000200 */
[C---:B-1----:R-:W-:Y:S08]  /*53f0*/  HMMA.16816.F32 R12, R148.reuse, R156, R12 ;  /* 0x0000009c940c723c */ /* 0x042ff0000000180c */
[C---:B------:R-:W-:Y:S01]  /*5400*/  HMMA.16816.F32 R16, R148.reuse, R158, R16 ;  /* 0x0000009e9410723c */ /* 0x040fe20000001810 */
[----:B------:R-:W-:Y:S07]  /*5410*/  LDSM.16.M88.4 R156, [R188] ;  /* 0x00000000bc9c783b */ /* 0x000fee0000000200 */
[C---:B------:R-:W-:Y:S08]  /*5420*/  HMMA.16816.F32 R20, R148.reuse, R160, R20 ;  /* 0x000000a09414723c */ /* 0x040ff00000001814 */
[C---:B------:R-:W-:Y:S01]  /*5430*/  HMMA.16816.F32 R24, R148.reuse, R162, R24 ;  /* 0x000000a29418723c */ /* 0x040fe20000001818 */
[----:B------:R-:W-:Y:S07]  /*5440*/  LDSM.16.M88.4 R160, [R202+0x4000] ;  /* 0x00400000caa0783b */ /* 0x000fee0000000200 */
[C---:B------:R-:W-:Y:S08]  /*5450*/  HMMA.16816.F32 R28, R148.reuse, R164, R28 ;  /* 0x000000a4941c723c */ /* 0x040ff0000000181c */
[----:B------:R-:W-:Y:S01]  /*5460*/  HMMA.16816.F32 R32, R148, R166, R32 ;  /* 0x000000a69420723c */ /* 0x000fe20000001820 */
[----:B------:R-:W1:Y:S06]  /*5470*/  LDSM.16.M88.4 R148, [R190] ;  /* 0x00000000be94783b */ /* 0x000e6c0000000200 */
[----:B------:R-:W1:Y:S01]  /*5480*/  LDSM.16.M88.4 R164, [R199+0xe000] ;  /* 0x00e00000c7a4783b */ /* 0x000e620000000200 */
[C---:B------:R-:W-:Y:S08]  /*5490*/  HMMA.16816.F32 R4, R168.reuse, R172, R4 ;  /* 0x000000aca804723c */ /* 0x040ff00000001804 */
[C---:B------:R-:W-:Y:S01]  /*54a0*/  HMMA.16816.F32 R8, R168.reuse, R174, R8 ;  /* 0x000000aea808723c */ /* 0x040fe20000001808 */
[----:B------:R-:W-:Y:S07]  /*54b0*/  LDSM.16.M88.4 R172, [R192+0x2000] ;  /* 0x00200000c0ac783b */ /* 0x000fee0000000200 */
[C---:B--2---:R-:W-:Y:S08]  /*54c0*/  HMMA.16816.F32 R12, R168.reuse, R136, R12 ;  /* 0x00000088a80c723c */ /* 0x044ff0000000180c */
[C---:B------:R-:W-:Y:S01]  /*54d0*/  HMMA.16816.F32 R16, R168.reuse, R138, R16 ;  /* 0x0000008aa810723c */ /* 0x040fe20000001810 */
[----:B------:R-:W2:Y:S07]  /*54e0*/  LDSM.16.M88.4 R136, [R199+0xe800] ;  /* 0x00e80000c788783b */ /* 0x000eae0000000200 */
[C---:B---3--:R-:W-:Y:S08]  /*54f0*/  HMMA.16816.F32 R20, R168.reuse, R140, R20 ;  /* 0x0000008ca814723c */ /* 0x048ff00000001814 */
        /* <DEDUP_REMOVED lines=15> */
[C---:B------:R-:W-:Y:S08]  /*55f0*/  HMMA.16816.F32 R28, R176.reuse, R156, R28 ;  /* 0x0000009cb01c723c */ /* 0x040ff0000000181c */
[----:B------:R-:W-:Y:S01]  /*5600*/  HMMA.16816.F32 R32, R176, R158, R32 ;  /* 0x0000009eb020723c */ /* 0x000fe20000001820 */
[----:B------:R-:W1:Y:S06]  /*5610*/  LDSM.16.M88.4 R156, [R192+0x3800] ;  /* 0x00380000c09c783b */ /* 0x000e6c0000000200 */
[----:B------:R-:W1:Y:S01]  /*5620*/  LDSM.16.M88.4 R176, [R206+0x8000] ;  /* 0x00800000ceb0783b */ /* 0x000e620000000200 */
[C---:B------:R-:W-:Y:S08]  /*5630*/  HMMA.16816.F32 R4, R160.reuse, R164, R4 ;  /* 0x000000a4a004723c */ /* 0x040ff00000001804 */
[C---:B------:R-:W-:Y:S01]  /*5640*/  HMMA.16816.F32 R8, R160.reuse, R166, R8 ;  /* 0x000000a6a008723c */ /* 0x040fe20000001808 */
[----:B------:R-:W-:Y:S07]  /*5650*/  LDSM.16.M88.4 R164, [R187] ;  /* 0x00000000bba4783b */ /* 0x000fee0000000200 */
        /* <DEDUP_REMOVED lines=15> */
[----:B------:R-:W1:Y:S07]  /*5750*/  LDSM.16.M88.4 R148, [R186] ;  /* 0x00000000ba94783b */ /* 0x000e6e0000000200 */
[C---:B------:R-:W-:Y:S08]  /*5760*/  HMMA.16816.F32 R20, R168.reuse, R152, R20 ;  /* 0x00000098a814723c */ /* 0x040ff00000001814 */
[C---:B------:R-:W-:Y:S01]  /*5770*/  HMMA.16816.F32 R24, R168.reuse, R154, R24 ;  /* 0x0000009aa818723c */ /* 0x040fe20000001818 */
[----:B------:R-:W1:Y:S07]  /*5780*/  LDSM.16.M88.4 R152, [R185] ;  /* 0x00000000b998783b */ /* 0x000e6e0000000200 */
        /* <DEDUP_REMOVED lines=18> */
[C---:B------:R-:W-:Y:S08]  /*58b0*/  HMMA.16816.F32 R8, R160.reuse, R166, R8 ;  /* 0x000000a6a008723c */ /* 0x040ff00000001808 */
[C---:B-1----:R-:W-:Y:S08]  /*58c0*/  HMMA.16816.F32 R12, R160.reuse, R148, R12 ;  /* 0x00000094a00c723c */ /* 0x042ff0000000180c */
[C---:B------:R-:W-:Y:S08]  /*58d0*/  HMMA.16816.F32 R16, R160.reuse, R150, R16 ;  /* 0x00000096a010723c */ /* 0x040ff00000001810 */
[C---:B------:R-:W-:Y:S08]  /*58e0*/  HMMA.16816.F32 R20, R160.reuse, R152, R20 ;  /* 0x00000098a014723c */ /* 0x040ff00000001814 */
[C---:B------:R-:W-:Y:S08]  /*58f0*/  HMMA.16816.F32 R24, R160.reuse, R154, R24 ;  /* 0x0000009aa018723c */ /* 0x040ff00000001818 */
[C---:B------:R-:W-:Y:S08]  /*5900*/  HMMA.16816.F32 R28, R160.reuse, R156, R28 ;  /* 0x0000009ca01c723c */ /* 0x040ff0000000181c */
[----:B------:R-:W-:Y:S08]  /*5910*/  HMMA.16816.F32 R32, R160, R158, R32 ;  /* 0x0000009ea020723c */ /* 0x000ff00000001820 */
[C---:B------:R-:W-:Y:S08]  /*5920*/  HMMA.16816.F32 R4, R168.reuse, R172, R4 ;  /* 0x000000aca804723c */ /* 0x040ff00000001804 */
[C---:B------:R-:W-:Y:S08]  /*5930*/  HMMA.16816.F32 R8, R168.reuse, R174, R8 ;  /* 0x000000aea808723c */ /* 0x040ff00000001808 */
[C---:B--2---:R-:W-:Y:S08]  /*5940*/  HMMA.16816.F32 R12, R168.reuse, R136, R12 ;  /* 0x00000088a80c723c */ /* 0x044ff0000000180c */
[C---:B------:R-:W-:Y:S01]  /*5950*/  HMMA.16816.F32 R16, R168.reuse, R138, R16 ;  /* 0x0000008aa810723c */ /* 0x040fe20000001810 */
[----:B------:R-:W1:Y:S07]  /*5960*/  LDSM.16.M88.4 R136, [R192+0x4800] ;  /* 0x00480000c088783b */ /* 0x000e6e0000000200 */
[C---:B---3--:R-:W-:Y:S08]  /*5970*/  HMMA.16816.F32 R20, R168.reuse, R140, R20 ;  /* 0x0000008ca814723c */ /* 0x048ff00000001814 */
[C---:B------:R-:W-:Y:S01]  /*5980*/  HMMA.16816.F32 R24, R168.reuse, R142, R24 ;  /* 0x0000008ea818723c */ /* 0x040fe20000001818 */
[----:B------:R-:W2:Y:S07]  /*5990*/  LDSM.16.M88.4 R140, [R192+0x5000] ;  /* 0x00500000c08c783b */ /* 0x000eae0000000200 */
[C---:B------:R-:W-:Y:S08]  /*59a0*/  HMMA.16816.F32 R28, R168.reuse, R144, R28 ;  /* 0x00000090a81c723c */ /* 0x040ff0000000181c */
        /* <DEDUP_REMOVED lines=29> */
[----:B----4-:R-:W-:Y:S01]  /*5b80*/  FMUL.FTZ R238, R21, c[0x0][0x2ec] ;  /* 0x0000bb0015ee7a20 */ /* 0x010fe20000410000 */
[----:B------:R-:W-:Y:S01]  /*5b90*/  HMMA.16816.F32 R32, R176, R138, R32 ;  /* 0x0000008ab020723c */ /* 0x000fe20000001820 */
[----:B------:R-:W1:Y:S03]  /*5ba0*/  MUFU.TANH R250, R250 ;  /* 0x000000fa00fa7308 */ /* 0x000e660000002400 */
[----:B------:R-:W-:Y:S02]  /*5bb0*/  FMUL.FTZ R241, R22, c[0x0][0x2ec] ;  /* 0x0000bb0016f17a20 */ /* 0x000fe40000410000 */
[----:B------:R-:W-:Y:S02]  /*5bc0*/  FMUL.FTZ R239, R23, c[0x0][0x2ec] ;  /* 0x0000bb0017ef7a20 */ /* 0x000fe40000410000 */
[----:B------:R-:W-:Y:S03]  /*5bd0*/  FMUL.FTZ R236, R24, c[0x0][0x2ec] ;  /* 0x0000bb0018ec7a20 */ /* 0x000fe60000410000 */
[----:B------:R-:W4:Y:S01]  /*5be0*/  MUFU.TANH R248, R248 ;  /* 0x000000f800f87308 */ /* 0x000f220000002400 */
[----:B------:R-:W-:Y:S02]  /*5bf0*/  FMUL.FTZ R234, R25, c[0x0][0x2ec] ;  /* 0x0000bb0019ea7a20 */ /* 0x000fe40000410000 */
[----:B------:R-:W-:Y:S02]  /*5c00*/  FMUL.FTZ R237, R26, c[0x0][0x2ec] ;  /* 0x0000bb001aed7a20 */ /* 0x000fe40000410000 */
[----:B------:R-:W-:Y:S02]  /*5c10*/  FMUL.FTZ R235, R27, c[0x0][0x2ec] ;  /* 0x0000bb001beb7a20 */ /* 0x000fe40000410000 */
[----:B------:R-:W-:Y:S02]  /*5c20*/  FMUL.FTZ R230, R28, c[0x0][0x2ec] ;  /* 0x0000bb001ce67a20 */ /* 0x000fe40000410000 */
[----:B-----5:R-:W-:Y:S01]  /*5c30*/  FMUL.FTZ R232, R29, c[0x0][0x2ec] ;  /* 0x0000bb001de87a20 */ /* 0x020fe20000410000 */
        /* <DEDUP_REMOVED lines=9> */
[----:B------:R-:W-:Y:S02]  /*5cd0*/  FMUL.FTZ R2, R11, c[0x0][0x2ec] ;  /* 0x0000bb000b027a20 */ /* 0x000fe40000410000 */
[----:B------:R-:W-:Y:S03]  /*5ce0*/  FMUL.FTZ R35, R35, c[0x0][0x2ec] ;  /* 0x0000bb0023237a20 */ /* 0x000fe60000410000 */
[----:B------:R2:W1:Y:S10]  /*5cf0*/  MUFU.TANH R182, R132 ;  /* 0x0000008400b67308 */ /* 0x0004740000002400 */
        /* <DEDUP_REMOVED lines=24> */
.L_x_125:
[----:B-1----:R-:W-:Y:S01]  /*5e80*/  FMNMX.FTZ R11, R170, R135, !PT ;  /* 0x00000087aa0b7209 */ /* 0x002fe20007810000 */
        /* <DEDUP_REMOVED lines=407> */
.L_x_123:
        /* <DEDUP_REMOVED lines=329> */
.L_x_128:
[----:B--2-4-:R-:W-:Y:S05]  /*8c90*/  BSYNC B0 ;  /* 0x0000000000007941 */ /* 0x014fea0003800000 */
.L_x_127:
        /* <DEDUP_REMOVED lines=30> */
.L_x_130:
[----:B------:R-:W-:Y:S05]  /*8e80*/  BSYNC B0 ;  /* 0x0000000000007941 */ /* 0x000fea0003800000 */
.L_x_129:
        /* <DEDUP_REMOVED lines=20> */
.L_x_132:
[----:B------:R-:W-:Y:S05]  /*8fd0*/  BSYNC B0 ;  /* 0x0000000000007941 */ /* 0x000fea0003800000 */
.L_x_131:
        /* <DEDUP_REMOVED lines=20> */
.L_x_134:
[----:B------:R-:W-:Y:S05]  /*9120*/  BSYNC B0 ;  /* 0x0000000000007941 */ /* 0x000fea0003800000 */
.L_x_133:
        /* <DEDUP_REMOVED lines=20> */
.L_x_101:
        /* <DEDUP_REMOVED lines=69> */
.L_x_136:
[----:B------:R-:W-:Y:S05]  /*96c0*/  BSYNC B0 ;  /* 0x0000000000007941 */ /* 0x000fea0003800000 */
.L_x_135:
        /* <DEDUP_REMOVED lines=20> */
.L_x_138:
[----:B------:R-:W-:Y:S05]  /*9810*/  BSYNC B0 ;  /* 0x0000000000007941 */ /* 0x000fea0003800000 */
.L_x_137:
        /* <DEDUP_REMOVED lines=20> */
.L_x_140:
[----:B------:R-:W-:Y:S05]  /*9960*/  BSYNC B0 ;  /* 0x0000000000007941 */ /* 0x000fea0003800000 */
.L_x_139:
        /* <DEDUP_REMOVED lines=19> */
.L_x_142:
[----:B------:R-:W-:Y:S05]  /*9aa0*/  BSYNC B0 ;  /* 0x0000000000007941 */ /* 0x000fea0003800000 */
.L_x_141:
        /* <DEDUP_REMOVED lines=35> */
.L_x_143:
        /* <DEDUP_REMOVED lines=10> */
.L_x_1277:


//--------------------- .text._ZN5flash16flash_fwd_kernelI23Flash_fwd_kernel_traitsILi192ELi128ELi64ELi8ELb0ELb0EN7cutlass6half_tE19Flash_kernel_traitsILi192ELi128ELi64ELi8ES3_EELb0ELb0ELb0ELb1ELb0ELb0ELb0ELb0EEEvNS_16Flash_fwd_paramsE --------------------------
	.section	.text._ZN5flash16flash_fwd_kernelI23Flash_fwd_kernel_traitsILi192ELi128ELi64ELi8ELb0ELb0EN7cutlass6half_tE19Flash_kernel_traitsILi192ELi128ELi64ELi8ES3_EELb0ELb0ELb0ELb1ELb0ELb0ELb0ELb0EEEvNS_16Flash_fwd_paramsE,"ax",@progbits
	.sectioninfo	@"SHI_REGISTERS=236"
	.align	128
        .global         _ZN5flash16flash_fwd_kernelI23Flash_fwd_kernel_traitsILi192ELi128ELi64ELi8ELb0ELb0EN7cutlass6half_tE19Flash_kernel_traitsILi192ELi128ELi64ELi8ES3_EELb0ELb0ELb0ELb1ELb0ELb0ELb0ELb0EEEvNS_16Flash_fwd_paramsE
        .type           _ZN5flash16flash_fwd_kernelI23Flash_fwd_kernel_traitsILi192ELi128ELi64ELi8ELb0ELb0EN7cutlass6half_tE19Flash_kernel_traitsILi192ELi128ELi64ELi8ES3_EELb0ELb0ELb0ELb1ELb0ELb0ELb0ELb0EEEvNS_16Flash_fwd_paramsE,@function
        .size           _ZN5flash16flash_fwd_kernelI23Flash_fwd_kernel_traitsILi192ELi128ELi64ELi8ELb0ELb0EN7cutlass6half_tE19Flash_kernel_traitsILi192ELi128ELi64ELi8ES3_EELb0ELb0ELb0ELb1ELb0ELb0ELb0ELb0EEEvNS_16Flash_fwd_paramsE,(.L_x_1278 - _ZN5flash16flash_fwd_kernelI23Flash_fwd_kernel_traitsILi192ELi128ELi64ELi8ELb0ELb0EN7cutlass6half_tE19Flash_kernel_traitsILi192ELi128ELi64ELi8ES3_EELb0ELb0ELb0ELb1ELb0ELb0ELb0ELb0EEEvNS_16Flash_fwd_paramsE)
        .other          _ZN5flash16flash_fwd_kernelI23Flash_fwd_kernel_traitsILi192ELi128ELi64ELi8ELb0ELb0EN7cutlass6half_tE19Flash_kernel_traitsILi192ELi128ELi64ELi8ES3_EELb0ELb0ELb0ELb1ELb0ELb0ELb0ELb0EEEvNS_16Flash_fwd_paramsE,@"STO_CUDA_ENTRY STV_DEFAULT"
_ZN5flash16flash_fwd_kernelI23Flash_fwd_kernel_traitsILi192ELi128ELi64ELi8ELb0ELb0EN7cutlass6half_tE19Flash_kernel_traitsILi192ELi128ELi64ELi8ES3_EELb0ELb0ELb0ELb1ELb0ELb0ELb0ELb0EEEvNS_16Flash_fwd_paramsE:
.text._ZN5flash16flash_fwd_kernelI23Flash_fwd_kernel_traitsILi192ELi128ELi64ELi8ELb0ELb0EN7cutlass6half_tE19Flash_kernel_traitsILi192ELi128ELi64ELi8ES3_EELb0ELb0ELb0ELb1ELb0ELb0ELb0ELb0EEEvNS_16Flash_fwd_paramsE:
        /* <DEDUP_REMOVED lines=34> */
.L_x_144:
[----:B-1-34-:R-:W-:Y:S02]  /*0220*/  MOV R4, c[0x0][0x218] ;  /* 0x0000860000047a02 */ /* 0x01afe40000000f00 */
.L_x_145:
        /* <DEDUP_REMOVED lines=12> */
[----:B------:R-:W-:-:S13]  /*02f0*/  ISETP.GE.AND P0, PT, R145, 0x1, PT ;  /* 0x000000019100780c */ /* 0x000fda0003f06270 */
[----:B------:R-:W-:Y:S05]  /*0300*/  @!P0 BRA `(.L_x_146) ;  /* 0x0000987000008947 */ /* 0x000fea0003800000 */
[----:B------:R-:W-:Y:S02]  /*0310*/  ISETP.NE.AND P1, PT, R201, -0x1, PT ;  /* 0xffffffffc900780c */ /* 0x000fe40003f25270 */
[----:B------:R-:W-:Y:S02]  /*0320*/  ISETP.NE.AND P0, PT, R9, -0x1, PT ;  /* 0xffffffff0900780c */ /* 0x000fe40003f05270 */
[----:B------:R-:W-:-:S09]  /*0330*/  SHF.R.S32.HI R15, RZ, 0x1f, R14 ;  /* 0x0000001fff0f7819 */ /* 0x000fd2000001140e */
        /* <DEDUP_REMOVED lines=22> */
.L_x_147:
[----:B------:R-:W-:-:S04]  /*04a0*/  IABS R5, c[0x0][0x1c8] ;  /* 0x0000720000057a13 */ /* 0x000fc80000000000 */
[----:B------:R-:W1:Y:S08]  /*04b0*/  I2F.RP R6, R5 ;  /* 0x0000000500067306 */ /* 0x000e700000209400 */
[----:B-1----:R-:W1:Y:S02]  /*04c0*/  MUFU.RCP R12, R6 ;  /* 0x00000006000c7308 */ /* 0x002e640000001000 */
[----:B-1----:R-:W-:-:S06]  /*04d0*/  IADD3 R12, R12, 0xffffffe, RZ ;  /* 0x0ffffffe0c0c7810 */ /* 0x002fcc0007ffe0ff */
[----:B------:R-:W1:Y:S02]  /*04e0*/  F2I.FTZ.U32.TRUNC.NTZ R13, R12 ;  /* 0x0000000c000d7305 */ /* 0x000e64000021f000 */
[----:B-1----:R-:W-:Y:S02]  /*04f0*/  IMAD.MOV R3, RZ, RZ, -R13 ;  /* 0x000000ffff037224 */ /* 0x002fe400078e0a0d */
[----:B------:R-:W-:Y:S02]  /*0500*/  IMAD.MOV.U32 R12, RZ, RZ, RZ ;  /* 0x000000ffff0c7224 */ /* 0x000fe400078e00ff */
[----:B------:R-:W-:Y:S01]  /*0510*/  IMAD R4, R3, R5, RZ ;  /* 0x0000000503047224 */ /* 0x000fe200078e02ff */
[----:B------:R-:W-:-:S03]  /*0520*/  IABS R3, R14 ;  /* 0x0000000e00037213 */ /* 0x000fc60000000000 */
[----:B------:R-:W-:-:S06]  /*0530*/  IMAD.HI.U32 R4, R13, R4, R12 ;  /* 0x000000040d047227 */ /* 0x000fcc00078e000c */
[----:B------:R-:W-:-:S04]  /*0540*/  IMAD.HI.U32 R208, R4, R3, RZ ;  /* 0x0000000304d07227 */ /* 0x000fc800078e00ff */
[----:B------:R-:W-:-:S04]  /*0550*/  IMAD.MOV R4, RZ, RZ, -R208 ;  /* 0x000000ffff047224 */ /* 0x000fc800078e0ad0 */
[----:B------:R-:W-:Y:S01]  /*0560*/  IMAD R4, R5, R4, R3 ;  /* 0x0000000405047224 */ /* 0x000fe200078e0203 */
[----:B------:R-:W-:-:S04]  /*0570*/  LOP3.LUT R3, R14, c[0x0][0x1c8], RZ, 0x3c, !PT ;  /* 0x000072000e037a12 */ /* 0x000fc800078e3cff */
[----:B------:R-:W-:Y:S02]  /*0580*/  ISETP.GT.U32.AND P2, PT, R5, R4, PT ;  /* 0x000000040500720c */ /* 0x000fe40003f44070 */
[----:B------:R-:W-:-:S11]  /*0590*/  ISETP.GE.AND P1, PT, R3, RZ, PT ;  /* 0x000000ff0300720c */ /* 0x000fd60003f26270 */
[-C--:B------:R-:W-:Y:S02]  /*05a0*/  @!P2 IADD3 R4, R4, -R5.reuse, RZ ;  /* 0x800000050404a210 */ /* 0x080fe40007ffe0ff */
[----:B------:R-:W-:Y:S02]  /*05b0*/  @!P2 IADD3 R208, R208, 0x1, RZ ;  /* 0x00000001d0d0a810 */ /* 0x000fe40007ffe0ff */
[----:B------:R-:W-:Y:S01]  /*05c0*/  ISETP.GE.U32.AND P3, PT, R4, R5, PT ;  /* 0x000000050400720c */ /* 0x000fe20003f66070 */
[----:B------:R-:W-:Y:S01]  /*05d0*/  @P0 IMAD.IADD R5, R2, 0x1, R9 ;  /* 0x0000000102050824 */ /* 0x000fe200078e0209 */
[----:B------:R-:W-:-:S03]  /*05e0*/  ISETP.NE.AND P2, PT, RZ, c[0x0][0x1c8], PT ;  /* 0x00007200ff007a0c */ /* 0x000fc60003f45270 */
[----:B------:R-:W-:-:S04]  /*05f0*/  @P0 IMAD.WIDE.U32 R8, R5, c[0x0][0x1a0], RZ ;  /* 0x0000680005080a25 */ /* 0x000fc800078e00ff */
[----:B------:R-:W-:Y:S01]  /*0600*/  @P0 IMAD R5, R5, c[0x0][0x1a4], R9 ;  /* 0x0000690005050a24 */ /* 0x000fe200078e0209 */
[----:B------:R-:W-:-:S03]  /*0610*/  @P0 MOV R10, R8 ;  /* 0x00000008000a0202 */ /* 0x000fc60000000f00 */
[----:B------:R-:W-:-:S05]  /*0620*/  @P3 IADD3 R208, R208, 0x1, RZ ;  /* 0x00000001d0d03810 */ /* 0x000fca0007ffe0ff */
[----:B------:R-:W-:Y:S01]  /*0630*/  @!P1 IMAD.MOV R208, RZ, RZ, -R208 ;  /* 0x000000ffffd09224 */ /* 0x000fe200078e0ad0 */
        /* <DEDUP_REMOVED lines=12> */
[----:B------:R-:W-:Y:S02]  /*0700*/  MOV R10, R8 ;  /* 0x00000008000a7202 */ /* 0x000fe40000000f00 */
.L_x_148:
[----:B------:R-:W-:Y:S01]  /*0710*/  SHF.R.S32.HI R9, RZ, 0x1f, R134 ;  /* 0x0000001fff097819 */ /* 0x000fe20000011486 */
[----:B------:R-:W-:Y:S01]  /*0720*/  IMAD.IADD R199, R206, 0x1, -R81 ;  /* 0x00000001cec77824 */ /* 0x000fe200078e0a51 */
[----:B------:R-:W-:Y:S02]  /*0730*/  BSSY B0, `(.L_x_149) ;  /* 0x0000068000007945 */ /* 0x000fe40003800000 */
[CC--:B------:R-:W-:Y:S02]  /*0740*/  LEA.HI R17, R9.reuse, R134.reuse, RZ, 0x4 ;  /* 0x0000008609117211 */ /* 0x0c0fe400078f20ff */
[----:B------:R-:W-:Y:S02]  /*0750*/  LEA.HI R3, R9, R134, RZ, 0x3 ;  /* 0x0000008609037211 */ /* 0x000fe400078f18ff */
[----:B------:R-:W-:-:S02]  /*0760*/  SHF.R.S32.HI R2, RZ, 0x4, R17 ;  /* 0x00000004ff027819 */ /* 0x000fc40000011411 */
[----:B------:R-:W-:Y:S02]  /*0770*/  SHF.R.S32.HI R12, RZ, 0x3, R3 ;  /* 0x00000003ff0c7819 */ /* 0x000fe40000011403 */
[----:B------:R-:W-:Y:S02]  /*0780*/  LOP3.LUT R3, R3, 0xfffffff8, RZ, 0xc0, !PT ;  /* 0xfffffff803037812 */ /* 0x000fe400078ec0ff */
[C---:B------:R-:W-:Y:S01]  /*0790*/  LEA.HI R197, R17.reuse, R2, RZ, 0x1 ;  /* 0x0000000211c57211 */ /* 0x040fe200078f08ff */
[----:B------:R-:W-:Y:S01]  /*07a0*/  IMAD.SHL.U32 R203, R12, 0x40, RZ ;  /* 0x000000400ccb7824 */ /* 0x000fe200078e00ff */
[----:B------:R-:W-:Y:S01]  /*07b0*/  LOP3.LUT R17, R17, 0xfffffff0, RZ, 0xc0, !PT ;  /* 0xfffffff011117812 */ /* 0x000fe200078ec0ff */
[C---:B------:R-:W-:Y:S01]  /*07c0*/  IMAD.IADD R4, R134.reuse, 0x1, -R3 ;  /* 0x0000000186047824 */ /* 0x040fe200078e0a03 */
[----:B------:R-:W-:Y:S02]  /*07d0*/  LOP3.LUT R197, R197, 0xfffffffe, RZ, 0xc0, !PT ;  /* 0xfffffffec5c57812 */ /* 0x000fe400078ec0ff */
[----:B------:R-:W-:Y:S01]  /*07e0*/  LOP3.LUT R203, R203, 0x1c0, RZ, 0xc0, !PT ;  /* 0x000001c0cbcb7812 */ /* 0x000fe200078ec0ff */
[----:B------:R-:W-:Y:S01]  /*07f0*/  IMAD.IADD R17, R134, 0x1, -R17 ;  /* 0x0000000186117824 */ /* 0x000fe200078e0a11 */
[----:B------:R-:W-:Y:S01]  /*0800*/  SHF.R.S32.HI R13, RZ, 0x1f, R12 ;  /* 0x0000001fff0d7819 */ /* 0x000fe2000001140c */
[----:B------:R-:W-:Y:S01]  /*0810*/  IMAD.SHL.U32 R214, R4, 0x8, RZ ;  /* 0x0000000804d67824 */ /* 0x000fe200078e00ff */
[----:B------:R-:W-:Y:S01]  /*0820*/  LEA.HI R8, R9, R134, RZ, 0x6 ;  /* 0x0000008609087211 */ /* 0x000fe200078f30ff */
[----:B------:R-:W-:Y:S01]  /*0830*/  IMAD.IADD R197, R2, 0x1, -R197 ;  /* 0x0000000102c57824 */ /* 0x000fe200078e0ac5 */
[----:B------:R-:W-:Y:S01]  /*0840*/  SHF.R.S32.HI R2, RZ, 0x1f, R17 ;  /* 0x0000001fff027819 */ /* 0x000fe20000011411 */
[----:B------:R-:W-:Y:S01]  /*0850*/  IMAD R19, R13, c[0x0][0x198], RZ ;  /* 0x000066000d137a24 */ /* 0x000fe200078e02ff */
[--C-:B------:R-:W-:Y:S01]  /*0860*/  LOP3.LUT R6, R203, 0x38, R214.reuse, 0xf8, !PT ;  /* 0x00000038cb067812 */ /* 0x100fe200078ef8d6 */
[----:B------:R-:W-:Y:S01]  /*0870*/  IMAD.SHL.U32 R8, R8, 0x8, RZ ;  /* 0x0000000808087824 */ /* 0x000fe200078e00ff */
[----:B------:R-:W-:-:S02]  /*0880*/  SHF.R.S32.HI R215, RZ, 0x1f, R214 ;  /* 0x0000001fffd77819 */ /* 0x000fc400000114d6 */
[----:B------:R-:W-:Y:S02]  /*0890*/  SHF.R.U32.HI R203, RZ, 0x3, R203 ;  /* 0x00000003ffcb7819 */ /* 0x000fe400000116cb */
[----:B------:R-:W-:Y:S01]  /*08a0*/  LEA.HI R3, R2, R17, RZ, 0x3 ;  /* 0x0000001102037211 */ /* 0x000fe200078f18ff */
[----:B------:R-:W-:Y:S01]  /*08b0*/  IMAD.WIDE.U32 R20, R12, c[0x0][0x198], R214 ;  /* 0x000066000c147a25 */ /* 0x000fe200078e00d6 */
[----:B------:R-:W-:Y:S02]  /*08c0*/  LOP3.LUT R203, R6, R203, RZ, 0x3c, !PT ;  /* 0x000000cb06cb7212 */ /* 0x000fe400078e3cff */
[----:B------:R-:W-:Y:S01]  /*08d0*/  LOP3.LUT R6, R3, 0xfffffff8, RZ, 0xc0, !PT ;  /* 0xfffffff803067812 */ /* 0x000fe200078ec0ff */
[----:B------:R-:W-:Y:S01]  /*08e0*/  IMAD R2, R12, c[0x0][0x19c], R19 ;  /* 0x000067000c027a24 */ /* 0x000fe200078e0213 */
[----:B------:R-:W-:Y:S01]  /*08f0*/  IADD3 R16, P0, R214, R16, RZ ;  /* 0x00000010d6107210 */ /* 0x000fe20007f1e0ff */
[----:B------:R-:W-:Y:S01]  /*0900*/  IMAD.SHL.U32 R19, R197, 0x8, RZ ;  /* 0x00000008c5137824 */ /* 0x000fe200078e00ff */
[----:B------:R-:W-:Y:S01]  /*0910*/  IADD3 R210, P1, R210, R20, RZ ;  /* 0x00000014d2d27210 */ /* 0x000fe20007f3e0ff */
[----:B------:R-:W-:Y:S01]  /*0920*/  IMAD.IADD R6, R17, 0x1, -R6 ;  /* 0x0000000111067824 */ /* 0x000fe200078e0a06 */
[----:B------:R-:W-:Y:S01]  /*0930*/  LOP3.LUT R203, R203, 0xfffffe00, R8, 0xf8, !PT ;  /* 0xfffffe00cbcb7812 */ /* 0x000fe200078ef808 */
[----:B------:R-:W-:Y:S01]  /*0940*/  IMAD.X R17, R215, 0x1, R11, P0 ;  /* 0x00000001d7117824 */ /* 0x000fe200000e060b */
[----:B------:R-:W-:Y:S01]  /*0950*/  IADD3.X R211, R7, R21, R2, P1, !PT ;  /* 0x0000001507d37210 */ /* 0x000fe20000ffe402 */
[----:B------:R-:W-:Y:S01]  /*0960*/  IMAD R11, R13, c[0x0][0x1a0], RZ ;  /* 0x000068000d0b7a24 */ /* 0x000fe200078e02ff */
[----:B------:R-:W-:Y:S01]  /*0970*/  LOP3.LUT P2, RZ, R6, 0x4, RZ, 0xc0, !PT ;  /* 0x0000000406ff7812 */ /* 0x000fe2000784c0ff */
[----:B------:R-:W-:Y:S01]  /*0980*/  IMAD.WIDE.U32 R20, R12, c[0x0][0x1a0], R214 ;  /* 0x000068000c147a25 */ /* 0x000fe200078e00d6 */
[----:B------:R-:W-:-:S02]  /*0990*/  LOP3.LUT P1, RZ, R6, 0x2, RZ, 0xc0, !PT ;  /* 0x0000000206ff7812 */ /* 0x000fc4000782c0ff */
[----:B------:R-:W-:Y:S01]  /*09a0*/  SHF.R.S32.HI R7, RZ, 0x1f, R208 ;  /* 0x0000001fff077819 */ /* 0x000fe200000114d0 */
[----:B------:R-:W-:Y:S01]  /*09b0*/  IMAD.SHL.U32 R6, R6, 0x40, RZ ;  /* 0x0000004006067824 */ /* 0x000fe200078e00ff */
[----:B------:R-:W-:Y:S01]  /*09c0*/  IADD3 R10, P0, R10, R20, RZ ;  /* 0x000000140a0a7210 */ /* 0x000fe20007f1e0ff */
[----:B------:R-:W-:Y:S01]  /*09d0*/  IMAD R2, R12, c[0x0][0x1a4], R11 ;  /* 0x000069000c027a24 */ /* 0x000fe200078e020b */
[----:B------:R-:W-:Y:S01]  /*09e0*/  LEA.HI R9, R9, R134, RZ, 0x5 ;  /* 0x0000008609097211 */ /* 0x000fe200078f28ff */
[C---:B------:R-:W-:Y:S01]  /*09f0*/  IMAD R213, R7.reuse, c[0x0][0x1b0], RZ ;  /* 0x00006c0007d57a24 */ /* 0x040fe200078e02ff */
[----:B------:R-:W-:Y:S01]  /*0a00*/  LOP3.LUT R6, R6, 0x1c0, RZ, 0xc0, !PT ;  /* 0x000001c006067812 */ /* 0x000fe200078ec0ff */
[----:B------:R-:W-:Y:S01]  /*0a10*/  IMAD R7, R7, c[0x0][0x1b8], RZ ;  /* 0x00006e0007077a24 */ /* 0x000fe200078e02ff */
[----:B------:R-:W-:Y:S01]  /*0a20*/  IADD3.X R11, R5, R21, R2, P0, !PT ;  /* 0x00000015050b7210 */ /* 0x000fe200007fe402 */
[----:B------:R-:W-:Y:S01]  /*0a30*/  IMAD.SHL.U32 R3, R3, 0x40, RZ ;  /* 0x0000004003037824 */ /* 0x000fe200078e00ff */
[----:B------:R-:W-:Y:S01]  /*0a40*/  ISETP.GE.AND P0, PT, R12, R199, PT ;  /* 0x000000c70c00720c */ /* 0x000fe20003f06270 */
[----:B------:R-:W-:Y:S01]  /*0a50*/  IMAD R213, R208, c[0x0][0x1b4], R213 ;  /* 0x00006d00d0d57a24 */ /* 0x000fe200078e02d5 */
[----:B------:R-:W-:Y:S01]  /*0a60*/  LOP3.LUT R19, R6, 0x8, R19, 0xf8, !PT ;  /* 0x0000000806137812 */ /* 0x000fe200078ef813 */
[C---:B------:R-:W-:Y:S01]  /*0a70*/  IMAD R7, R208.reuse, c[0x0][0x1bc], R7 ;  /* 0x00006f00d0077a24 */ /* 0x040fe200078e0207 */
[----:B------:R-:W-:Y:S01]  /*0a80*/  SHF.R.U32.HI R6, RZ, 0x3, R6 ;  /* 0x00000003ff067819 */ /* 0x000fe20000011606 */
[----:B------:R-:W-:Y:S01]  /*0a90*/  IMAD.WIDE.U32 R210, R208, c[0x0][0x1b0], R210 ;  /* 0x00006c00d0d27a25 */ /* 0x000fe200078e00d2 */
[----:B------:R-:W-:-:S02]  /*0aa0*/  SHF.R.S32.HI R80, RZ, 0x5, R9 ;  /* 0x00000005ff507819 */ /* 0x000fc40000011409 */
[----:B------:R-:W-:Y:S01]  /*0ab0*/  LOP3.LUT R2, R19, R6, RZ, 0x3c, !PT ;  /* 0x0000000613027212 */ /* 0x000fe200078e3cff */
[----:B------:R-:W-:Y:S01]  /*0ac0*/  IMAD R19, R15, c[0x0][0x1a8], RZ ;  /* 0x00006a000f137a24 */ /* 0x000fe200078e02ff */
[----:B------:R-:W-:Y:S01]  /*0ad0*/  IADD3 R205, R214, 0x40, RZ ;  /* 0x00000040d6cd7810 */ /* 0x000fe20007ffe0ff */
[----:B------:R-:W-:Y:S01]  /*0ae0*/  IMAD.MOV.U32 R5, RZ, RZ, 0x10 ;  /* 0x00000010ff057424 */ /* 0x000fe200078e00ff */
[----:B------:R-:W-:Y:S01]  /*0af0*/  LOP3.LUT R2, R2, 0xfffffe00, R3, 0xf8, !PT ;  /* 0xfffffe0002027812 */ /* 0x000fe200078ef803 */
[----:B------:R-:W-:Y:S01]  /*0b00*/  IMAD.MOV.U32 R8, RZ, RZ, 0x20 ;  /* 0x00000020ff087424 */ /* 0x000fe200078e00ff */
[----:B------:R-:W-:Y:S01]  /*0b10*/  IADD3 R204, R214, 0x80, RZ ;  /* 0x00000080d6cc7810 */ /* 0x000fe20007ffe0ff */
[----:B------:R-:W-:Y:S01]  /*0b20*/  IMAD.WIDE.U32 R208, R208, c[0x0][0x1b8], R10 ;  /* 0x00006e00d0d07a25 */ /* 0x000fe200078e000a */
[----:B------:R-:W-:Y:S02]  /*0b30*/  SEL R5, R5, 0xfffffff0, !P1 ;  /* 0xfffffff005057807 */ /* 0x000fe40004800000 */
[----:B------:R-:W-:Y:S01]  /*0b40*/  SEL R3, R8, 0xffffffe0, !P2 ;  /* 0xffffffe008037807 */ /* 0x000fe20005000000 */
[----:B------:R-:W-:-:S02]  /*0b50*/  IMAD R19, R14, c[0x0][0x1ac], R19 ;  /* 0x00006b000e137a24 */ /* 0x000fc400078e0213 */
[----:B------:R-:W-:-:S04]  /*0b60*/  IMAD.WIDE.U32 R16, R14, c[0x0][0x1a8], R16 ;  /* 0x00006a000e107a25 */ /* 0x000fc800078e0010 */
        /* <DEDUP_REMOVED lines=36> */
.L_x_150:
[----:B------:R-:W-:Y:S05]  /*0db0*/  BSYNC B0 ;  /* 0x0000000000007941 */ /* 0x000fea0003800000 */
.L_x_149:
[----:B------:R-:W-:Y:S01]  /*0dc0*/  IADD3 R10, R12, 0x20, RZ ;  /* 0x000000200c0a7810 */ /* 0x000fe20007ffe0ff */
[----:B------:R-:W-:Y:S03]  /*0dd0*/  BSSY B0, `(.L_x_151) ;  /* 0x0000024000007945 */ /* 0x000fe60003800000 */
[----:B------:R-:W-:-:S13]  /*0de0*/  ISETP.GE.AND P0, PT, R10, R199, PT ;  /* 0x000000c70a00720c */ /* 0x000fda0003f06270 */
[----:B------:R-:W-:Y:S05]  /*0df0*/  @P0 BRA `(.L_x_152) ;  /* 0x0000021000000947 */ /* 0x000fea0003800000 */
[----:B------:R-:W-:Y:S01]  /*0e00*/  IADD3 R7, P0, R20, 0x20, RZ ;  /* 0x0000002014077810 */ /* 0x000fe20007f1e0ff */
[----:B-1----:R-:W-:Y:S01]  /*0e10*/  IMAD.MOV.U32 R22, RZ, RZ, R16 ;  /* 0x000000ffff167224 */ /* 0x002fe200078e0010 */
        /* <DEDUP_REMOVED lines=31> */
.L_x_152:
[----:B------:R-:W-:Y:S05]  /*1010*/  BSYNC B0 ;  /* 0x0000000000007941 */ /* 0x000fea0003800000 */
.L_x_151:
        /* <DEDUP_REMOVED lines=37> */
.L_x_154:
[----:B------:R-:W-:Y:S05]  /*1270*/  BSYNC B0 ;  /* 0x0000000000007941 */ /* 0x000fea0003800000 */
.L_x_153:
[----:B------:R-:W-:Y:S01]  /*1280*/  IADD3 R6, R12, 0x60, RZ ;  /* 0x000000600c067810 */ /* 0x000fe20007ffe0ff */
[----:B------:R-:W-:Y:S01]  /*1290*/  UMOV UR7, 0x6 ;  /* 0x0000000600077882 */ /* 0x000fe20000000000 */
[----:B------:R-:W-:Y:S01]  /*12a0*/  IADD3 R7, R145, 0x3f, RZ ;  /* 0x0000003f91077810 */ /* 0x000fe20007ffe0ff */
[----:B------:R-:W-:Y:S01]  /*12b0*/  ULDC.64 UR4, c[0x0][0x198] ;  /* 0x0000660000047ab9 */ /* 0x000fe20000000a00 */
[----:B------:R-:W-:Y:S01]  /*12c0*/  ISETP.GE.AND P0, PT, R6, R199, PT ;  /* 0x000000c70600720c */ /* 0x000fe20003f06270 */
[----:B------:R-:W-:Y:S01]  /*12d0*/  USHF.L.U64.HI UR7, UR4, UR7, UR5 ;  /* 0x0000000704077299 */ /* 0x000fe20008010205 */
[----:B------:R-:W-:Y:S01]  /*12e0*/  SHF.R.S32.HI R6, RZ, 0x1f, R7 ;  /* 0x0000001fff067819 */ /* 0x000fe20000011407 */
[----:B------:R-:W-:Y:S01]  /*12f0*/  USHF.L.U32 UR8, UR4, 0x6, URZ ;  /* 0x0000000604087899 */ /* 0x000fe2000800063f */
[----:B------:R-:W-:Y:S02]  /*1300*/  BSSY B0, `(.L_x_155) ;  /* 0x0000023000007945 */ /* 0x000fe40003800000 */
[----:B------:R-:W-:-:S07]  /*1310*/  LEA.HI R6, R6, R7, RZ, 0x6 ;  /* 0x0000000706067211 */ /* 0x000fce00078f30ff */
        /* <DEDUP_REMOVED lines=33> */
.L_x_156:
[----:B------:R-:W-:Y:S05]  /*1530*/  BSYNC B0 ;  /* 0x0000000000007941 */ /* 0x000fea0003800000 */
.L_x_155:
[----:B------:R-:W-:Y:S01]  /*1540*/  LEA.HI.SX32 R7, R6, 0xffffffff, 0x1a ;  /* 0xffffffff06077811 */ /* 0x000fe200078fd2ff */
[----:B------:R-:W-:Y:S01]  /*1550*/  BSSY B0, `(.L_x_157) ;  /* 0x0000023000007945 */ /* 0x000fe20003800000 */
[----:B------:R-:W-:Y:S02]  /*1560*/  MOV R212, R210 ;  /* 0x000000d200d47202 */ /* 0x000fe40000000f00 */
[----:B--2---:R-:W-:Y:S01]  /*1570*/  SHF.R.S32.HI R18, RZ, 0x1f, R7 ;  /* 0x0000001fff127819 */ /* 0x004fe20000011407 */
[C---:B------:R-:W-:Y:S02]  /*1580*/  IMAD R11, R7.reuse, -0x40, R145 ;  /* 0xffffffc0070b7824 */ /* 0x040fe400078e0291 */
        /* <DEDUP_REMOVED lines=31> */
.L_x_158:
[----:B------:R-:W-:Y:S05]  /*1780*/  BSYNC B0 ;  /* 0x0000000000007941 */ /* 0x000fea0003800000 */
.L_x_157:
        /* <DEDUP_REMOVED lines=34> */
.L_x_160:
[----:B------:R-:W-:Y:S05]  /*19b0*/  BSYNC B0 ;  /* 0x0000000000007941 */ /* 0x000fea0003800000 */
.L_x_159:
[----:B------:R-:W-:Y:S01]  /*19c0*/  ISETP.NE.U32.AND P2, PT, RZ, c[0x0][0x318], PT ;  /* 0x0000c600ff007a0c */ /* 0x000fe20003f45070 */
[----:B------:R-:W0:Y:S03]  /*19d0*/  LDGDEPBAR ;  /* 0x00000000000079af */ /* 0x000e260000000000 */
[----:B------:R-:W-:-:S13]  /*19e0*/  ISETP.NE.AND.EX P2, PT, RZ, c[0x0][0x31c], PT, P2 ;  /* 0x0000c700ff007a0c */ /* 0x000fda0003f45320 */
[----:B------:R-:W-:Y:S01]  /*19f0*/  @P2 SHF.R.S32.HI R16, RZ, 0x1f, R0 ;  /* 0x0000001fff102819 */ /* 0x000fe20000011400 */
[----:B------:R-:W-:-:S04]  /*1a00*/  @P2 IMAD.WIDE.U32 R14, R0, c[0x0][0x320], R14 ;  /* 0x0000c800000e2a25 */ /* 0x000fc800078e000e */
[----:B------:R-:W-:Y:S01]  /*1a10*/  @P2 IMAD R17, R16, c[0x0][0x320], RZ ;  /* 0x0000c80010112a24 */ /* 0x000fe200078e02ff */
[----:B-1----:R-:W-:Y:S01]  /*1a20*/  @P2 LEA R20, P0, R14, c[0x0][0x318], 0x2 ;  /* 0x0000c6000e142a11 */ /* 0x002fe200078010ff */
[----:B------:R-:W-:-:S04]  /*1a30*/  DEPBAR.LE SB0, 0x0 ;  /* 0x000080000000791a */ /* 0x000fc80000000000 */
[----:B------:R-:W-:-:S04]  /*1a40*/  @P2 IMAD R17, R0, c[0x0][0x324], R17 ;  /* 0x0000c90000112a24 */ /* 0x000fc800078e0211 */
[----:B------:R-:W-:-:S05]  /*1a50*/  @P2 IMAD.IADD R17, R15, 0x1, R17 ;  /* 0x000000010f112824 */ /* 0x000fca00078e0211 */
[----:B------:R-:W-:-:S05]  /*1a60*/  @P2 LEA.HI.X R21, R14, c[0x0][0x31c], R17, 0x2, P0 ;  /* 0x0000c7000e152a11 */ /* 0x000fca00000f1411 */
[----:B------:R-:W2:Y:S04]  /*1a70*/  @P2 LDG.E R17, [R20.64] ;  /* 0x0000000a14112981 */ /* 0x000ea8000c1e1900 */
[----:B------:R-:W-:Y:S01]  /*1a80*/  BAR.SYNC.DEFER_BLOCKING 0x0 ;  /* 0x0000000000007b1d */ /* 0x000fe20000010000 */
[----:B------:R-:W-:Y:S01]  /*1a90*/  ISETP.GE.AND P1, PT, R12, R11, PT ;  /* 0x0000000b0c00720c */ /* 0x000fe20003f26270 */
[----:B------:R-:W-:Y:S01]  /*1aa0*/  IMAD R14, R18, c[0x0][0x1a0], RZ ;  /* 0x00006800120e7a24 */ /* 0x000fe200078e02ff */
[----:B------:R-:W-:Y:S01]  /*1ab0*/  MOV R0, RZ ;  /* 0x000000ff00007202 */ /* 0x000fe20000000f00 */
[C---:B------:R-:W-:Y:S02]  /*1ac0*/  IMAD.WIDE.U32 R18, R7.reuse, c[0x0][0x1a0], RZ ;  /* 0x0000680007127a25 */ /* 0x040fe400078e00ff */
[----:B------:R-:W2:Y:S01]  /*1ad0*/  @P2 MUFU.RCP R16, c[0x0][0x238] ;  /* 0x00008e0000102b08 */ /* 0x000ea20000001000 */
[----:B------:R-:W-:Y:S01]  /*1ae0*/  BSSY B0, `(.L_x_161) ;  /* 0x0000023000007945 */ /* 0x000fe20003800000 */
[----:B------:R-:W-:Y:S01]  /*1af0*/  IMAD R14, R7, c[0x0][0x1a4], R14 ;  /* 0x00006900070e7a24 */ /* 0x000fe200078e020e */
[----:B------:R-:W-:-:S03]  /*1b00*/  LEA R15, P0, R18, R208, 0x6 ;  /* 0x000000d0120f7211 */ /* 0x000fc600078030ff */
[----:B------:R-:W-:-:S05]  /*1b10*/  IMAD.IADD R19, R19, 0x1, R14 ;  /* 0x0000000113137824 */ /* 0x000fca00078e020e */
[----:B------:R-:W-:Y:S01]  /*1b20*/  LEA.HI.X R14, R18, R200, R19, 0x6, P0 ;  /* 0x000000c8120e7211 */ /* 0x000fe200000f3413 */
[----:B------:R1:W-:Y:S04]  /*1b30*/  @P1 STS.128 [R203+0x12000], RZ ;  /* 0x012000ffcb001388 */ /* 0x0003e80000000c00 */
[----:B------:R1:W-:Y:S04]  /*1b40*/  @P1 STS.128 [R203+0x14000], RZ ;  /* 0x014000ffcb001388 */ /* 0x0003e80000000c00 */
[----:B------:R1:W-:Y:S01]  /*1b50*/  @P1 STS.128 [R203+0x16000], RZ ;  /* 0x016000ffcb001388 */ /* 0x0003e20000000c00 */
[----:B--2---:R-:W-:Y:S01]  /*1b60*/  @P2 FMUL.FTZ R0, R17, R16 ;  /* 0x0000001011002220 */ /* 0x004fe20000410000 */
[----:B------:R-:W-:Y:S05]  /*1b70*/  @P1 BRA `(.L_x_162) ;  /* 0x0000019000001947 */ /* 0x000fea0003800000 */
[----:B-1----:R-:W-:Y:S02]  /*1b80*/  ISETP.GE.AND P3, PT, R214, c[0x0][0x220], PT ;  /* 0x00008800d6007a0c */ /* 0x002fe40003f66270 */
        /* <DEDUP_REMOVED lines=24> */
.L_x_162:
[----:B-1----:R-:W-:Y:S05]  /*1d10*/  BSYNC B0 ;  /* 0x0000000000007941 */ /* 0x002fea0003800000 */
.L_x_161:
[----:B------:R-:W-:Y:S01]  /*1d20*/  ISETP.GE.AND P0, PT, R10, R11, PT ;  /* 0x0000000b0a00720c */ /* 0x000fe20003f06270 */
[----:B------:R-:W-:Y:S01]  /*1d30*/  BSSY B0, `(.L_x_163) ;  /* 0x0000024000007945 */ /* 0x000fe20003800000 */
[----:B------:R-:W-:-:S05]  /*1d40*/  LOP3.LUT R9, R9, 0xffffffe0, RZ, 0xc0, !PT ;  /* 0xffffffe009097812 */ /* 0x000fca00078ec0ff */
[----:B------:R-:W-:-:S06]  /*1d50*/  IMAD.IADD R82, R134, 0x1, -R9 ;  /* 0x0000000186527824 */ /* 0x000fcc00078e0a09 */
[----:B------:R1:W-:Y:S04]  /*1d60*/  @P0 STS.128 [R203+0x13000], RZ ;  /* 0x013000ffcb000388 */ /* 0x0003e80000000c00 */
[----:B------:R1:W-:Y:S04]  /*1d70*/  @P0 STS.128 [R203+0x15000], RZ ;  /* 0x015000ffcb000388 */ /* 0x0003e80000000c00 */
[----:B------:R1:W-:Y:S01]  /*1d80*/  @P0 STS.128 [R203+0x17000], RZ ;  /* 0x017000ffcb000388 */ /* 0x0003e20000000c00 */
[----:B------:R-:W-:Y:S05]  /*1d90*/  @P0 BRA `(.L_x_164) ;  /* 0x000001d000000947 */ /* 0x000fea0003800000 */
[----:B------:R-:W-:Y:S01]  /*1da0*/  ISETP.GE.AND P3, PT, R214, c[0x0][0x220], PT ;  /* 0x00008800d6007a0c */ /* 0x000fe20003f66270 */
[----:B------:R-:W-:Y:S01]  /*1db0*/  IMAD.WIDE.U32 R10, R8, c[0x0][0x1a0], RZ ;  /* 0x00006800080a7a25 */ /* 0x000fe200078e00ff */
        /* <DEDUP_REMOVED lines=27> */
.L_x_164:
[----:B------:R-:W-:Y:S05]  /*1f70*/  BSYNC B0 ;  /* 0x0000000000007941 */ /* 0x000fea0003800000 */
.L_x_163:
[C---:B--2---:R-:W-:Y:S01]  /*1f80*/  IMAD.SHL.U32 R8, R4.reuse, 0x40, RZ ;  /* 0x0000004004087824 */ /* 0x044fe200078e00ff */
[----:B------:R-:W-:Y:S01]  /*1f90*/  R2P PR, R4, 0x6 ;  /* 0x0000000604007804 */ /* 0x000fe20000000000 */
[----:B------:R-:W-:Y:S01]  /*1fa0*/  IMAD.SHL.U32 R12, R12, 0x8, RZ ;  /* 0x000000080c0c7824 */ /* 0x000fe200078e00ff */
[----:B------:R-:W-:Y:S01]  /*1fb0*/  SHF.R.S32.HI R207, RZ, 0x1f, R82 ;  /* 0x0000001fffcf7819 */ /* 0x000fe20000011452 */
[----:B------:R-:W-:Y:S01]  /*1fc0*/  IMAD R198, R80, 0x400, R2 ;  /* 0x0000040050c67824 */ /* 0x000fe200078e0202 */
[----:B------:R-:W-:Y:S01]  /*1fd0*/  LOP3.LUT R9, R8, 0x1c0, RZ, 0xc0, !PT ;  /* 0x000001c008097812 */ /* 0x000fe200078ec0ff */
[----:B------:R-:W0:Y:S01]  /*1fe0*/  LDGDEPBAR ;  /* 0x00000000000079af */ /* 0x000e220000000000 */
[----:B------:R-:W-:Y:S01]  /*1ff0*/  LEA.HI R207, R207, R82, RZ, 0x2 ;  /* 0x00000052cfcf7211 */ /* 0x000fe200078f10ff */
        /* <DEDUP_REMOVED lines=9> */
[----:B------:R-:W-:-:S02]  /*2090*/  SHF.R.S32.HI R207, RZ, 0x2, R207 ;  /* 0x00000002ffcf7819 */ /* 0x000fc400000114cf */
[----:B------:R-:W-:Y:S01]  /*20a0*/  IMAD R197, R197, 0x200, R8 ;  /* 0x00000200c5c57824 */ /* 0x000fe200078e0208 */
[----:B------:R-:W-:Y:S02]  /*20b0*/  LDSM.16.M88.4 R52, [R194] ;  /* 0x00000000c234783b */ /* 0x000fe40000000200 */
[----:B------:R-:W-:Y:S02]  /*20c0*/  IMAD R80, R80, 0x10, R207 ;  /* 0x0000001050507824 */ /* 0x000fe400078e02cf */
[----:B------:R-:W-:Y:S01]  /*20d0*/  IMAD.SHL.U32 R197, R197, 0x2, RZ ;  /* 0x00000002c5c57824 */ /* 0x000fe200078e00ff */
[----:B------:R-:W-:Y:S01]  /*20e0*/  LDSM.16.M88.4 R76, [R194+0x4000] ;  /* 0x00400000c24c783b */ /* 0x000fe20000000200 */
[----:B------:R-:W-:-:S03]  /*20f0*/  IMAD.IADD R135, R81, 0x1, R80 ;  /* 0x0000000151877824 */ /* 0x000fc600078e0250 */
[----:B------:R-:W2:Y:S01]  /*2100*/  LDSM.16.M88.4 R24, [R197+0xc000] ;  /* 0x00c00000c518783b */ /* 0x000ea20000000200 */
[C---:B------:R-:W-:Y:S02]  /*2110*/  IADD3 R4, R197.reuse, 0xc000, RZ ;  /* 0x0000c000c5047810 */ /* 0x040fe40007ffe0ff */
[----:B------:R-:W-:Y:S01]  /*2120*/  IADD3 R195, R197, 0xc020, RZ ;  /* 0x0000c020c5c37810 */ /* 0x000fe20007ffe0ff */
[----:B------:R-:W3:Y:S01]  /*2130*/  LDSM.16.M88.4 R16, [R197+0xc800] ;  /* 0x00c80000c510783b */ /* 0x000ee20000000200 */
[----:B------:R-:W-:Y:S01]  /*2140*/  @P1 IADD3 R195, R4, -0x20, RZ ;  /* 0xffffffe004c31810 */ /* 0x000fe20007ffe0ff */
[----:B------:R-:W-:Y:S02]  /*2150*/  IMAD.MOV.U32 R4, RZ, RZ, 0x40 ;  /* 0x00000040ff047424 */ /* 0x000fe400078e00ff */
[----:B------:R-:W4:Y:S01]  /*2160*/  LDSM.16.M88.4 R60, [R197+0xd000] ;  /* 0x00d00000c53c783b */ /* 0x000f220000000200 */
[C---:B------:R-:W-:Y:S02]  /*2170*/  IADD3 R187, R195.reuse, 0x800, RZ ;  /* 0x00000800c3bb7810 */ /* 0x040fe40007ffe0ff */
[----:B------:R-:W-:Y:S01]  /*2180*/  SEL R4, R4, 0xffffffc0, !P2 ;  /* 0xffffffc004047807 */ /* 0x000fe20005000000 */
[----:B------:R-:W5:Y:S01]  /*2190*/  LDSM.16.M88.4 R68, [R197+0xd800] ;  /* 0x00d80000c544783b */ /* 0x000f620000000200 */
[----:B------:R-:W-:-:S02]  /*21a0*/  IADD3 R186, R195, 0x1000, RZ ;  /* 0x00001000c3ba7810 */ /* 0x000fc40007ffe0ff */
[----:B------:R-:W-:Y:S01]  /*21b0*/  IADD3 R185, R195, 0x1800, RZ ;  /* 0x00001800c3b97810 */ /* 0x000fe20007ffe0ff */
[----:B------:R-:W1:Y:S01]  /*21c0*/  LDSM.16.M88.4 R48, [R195] ;  /* 0x00000000c330783b */ /* 0x000e620000000200 */
[----:B------:R-:W-:Y:S01]  /*21d0*/  IMAD.IADD R191, R197, 0x1, R4 ;  /* 0x00000001c5bf7824 */ /* 0x000fe200078e0204 */
[C---:B------:R-:W-:Y:S01]  /*21e0*/  IADD3 R183, R195.reuse, 0x2000, RZ ;  /* 0x00002000c3b77810 */ /* 0x040fe20007ffe0ff */
[----:B------:R-:W-:Y:S01]  /*21f0*/  IMAD.IADD R184, R4, 0x1, R195 ;  /* 0x0000000104b87824 */ /* 0x000fe200078e02c3 */
[----:B------:R-:W1:Y:S01]  /*2200*/  LDSM.16.M88.4 R40, [R195+0x800] ;  /* 0x00080000c328783b */ /* 0x000e620000000200 */
[----:B------:R-:W-:Y:S01]  /*2210*/  IMAD.SHL.U32 R4, R134, 0x2, RZ ;  /* 0x0000000286047824 */ /* 0x000fe200078e00ff */
[C---:B------:R-:W-:Y:S02]  /*2220*/  IADD3 R182, R195.reuse, 0x2800, RZ ;  /* 0x00002800c3b67810 */ /* 0x040fe40007ffe0ff */
[----:B------:R-:W1:Y:S01]  /*2230*/  LDSM.16.M88.4 R8, [R195+0x1000] ;  /* 0x00100000c308783b */ /* 0x000e620000000200 */
[----:B------:R-:W-:-:S02]  /*2240*/  IADD3 R181, R195, 0x3000, RZ ;  /* 0x00003000c3b57810 */ /* 0x000fc40007ffe0ff */
[----:B------:R-:W-:Y:S01]  /*2250*/  LOP3.LUT R4, R4, 0x6, RZ, 0xc0, !PT ;  /* 0x0000000604047812 */ /* 0x000fe200078ec0ff */
[----:B------:R-:W1:Y:S01]  /*2260*/  LDSM.16.M88.4 R44, [R195+0x1800] ;  /* 0x00180000c32c783b */ /* 0x000e620000000200 */
[C---:B------:R-:W-:Y:S02]  /*2270*/  IADD3 R180, R195.reuse, 0x3800, RZ ;  /* 0x00003800c3b47810 */ /* 0x040fe40007ffe0ff */
[----:B------:R-:W-:Y:S01]  /*2280*/  IADD3 R179, R195, 0x4000, RZ ;  /* 0x00004000c3b37810 */ /* 0x000fe20007ffe0ff */
[----:B------:R-:W1:Y:S01]  /*2290*/  LDSM.16.M88.4 R32, [R191+0xc000] ;  /* 0x00c00000bf20783b */ /* 0x000e620000000200 */
[----:B------:R-:W-:Y:S01]  /*22a0*/  IMAD R4, R7, 0x40, R4 ;  /* 0x0000004007047824 */ /* 0x000fe200078e0204 */
[C---:B------:R-:W-:Y:S02]  /*22b0*/  IADD3 R178, R195.reuse, 0x4800, RZ ;  /* 0x00004800c3b27810 */ /* 0x040fe40007ffe0ff */
[----:B------:R-:W1:Y:S01]  /*22c0*/  LDSM.16.M88.4 R72, [R191+0xc800] ;  /* 0x00c80000bf48783b */ /* 0x000e620000000200 */
[----:B------:R-:W-:-:S02]  /*22d0*/  IADD3 R177, R195, 0x5000, RZ ;  /* 0x00005000c3b17810 */ /* 0x000fc40007ffe0ff */
[C---:B------:R-:W-:Y:S01]  /*22e0*/  IADD3 R82, R4.reuse, 0x20, RZ ;  /* 0x0000002004527810 */ /* 0x040fe20007ffe0ff */
[C---:B--2---:R-:W-:Y:S01]  /*22f0*/  HMMA.16816.F32 R28, R36.reuse, R24, RZ ;  /* 0x00000018241c723c */ /* 0x044fe200000018ff */
[C---:B------:R-:W-:Y:S02]  /*2300*/  IADD3 R92, R4.reuse, 0x18, RZ ;  /* 0x00000018045c7810 */ /* 0x040fe40007ffe0ff */
[C---:B------:R-:W-:Y:S02]  /*2310*/  IADD3 R90, R4.reuse, 0x28, RZ ;  /* 0x00000028045a7810 */ /* 0x040fe40007ffe0ff */
[C---:B------:R-:W-:Y:S02]  /*2320*/  IADD3 R80, R4.reuse, 0x19, RZ ;  /* 0x0000001904507810 */ /* 0x040fe40007ffe0ff */
[C---:B------:R-:W-:Y:S01]  /*2330*/  IADD3 R86, R4.reuse, 0x21, RZ ;  /* 0x0000002104567810 */ /* 0x040fe20007ffe0ff */
[----:B------:R-:W-:Y:S01]  /*2340*/  HMMA.16816.F32 R24, R36, R26, RZ ;  /* 0x0000001a2418723c */ /* 0x000fe200000018ff */
[----:B------:R-:W-:-:S02]  /*2350*/  IADD3 R88, R4, 0x29, RZ ;  /* 0x0000002904587810 */ /* 0x000fc40007ffe0ff */
[C---:B------:R-:W-:Y:S02]  /*2360*/  IADD3 R96, R4.reuse, 0x30, RZ ;  /* 0x0000003004607810 */ /* 0x040fe40007ffe0ff */
[C---:B------:R-:W-:Y:S02]  /*2370*/  IADD3 R100, R4.reuse, 0x38, RZ ;  /* 0x0000003804647810 */ /* 0x040fe40007ffe0ff */
[C---:B------:R-:W-:Y:S01]  /*2380*/  IADD3 R98, R4.reuse, 0x39, RZ ;  /* 0x0000003904627810 */ /* 0x040fe20007ffe0ff */
[----:B---3--:R-:W-:Y:S01]  /*2390*/  HMMA.16816.F32 R20, R36, R16, RZ ;  /* 0x000000102414723c */ /* 0x008fe200000018ff */
[C---:B------:R-:W-:Y:S02]  /*23a0*/  IADD3 R84, R4.reuse, 0x11, RZ ;  /* 0x0000001104547810 */ /* 0x040fe40007ffe0ff */
[C---:B------:R-:W-:Y:S02]  /*23b0*/  IADD3 R94, R4.reuse, 0x31, RZ ;  /* 0x00000031045e7810 */ /* 0x040fe40007ffe0ff */
[----:B------:R-:W-:-:S02]  /*23c0*/  ISETP.GE.AND P1, PT, R4, R145, PT ;  /* 0x000000910400720c */ /* 0x000fc40003f26270 */
[-C--:B------:R-:W-:Y:S01]  /*23d0*/  ISETP.GE.AND P2, PT, R92, R145.reuse, PT ;  /* 0x000000915c00720c */ /* 0x080fe20003f46270 */
[----:B----4-:R-:W-:Y:S01]  /*23e0*/  HMMA.16816.F32 R64, R36, R60, RZ ;  /* 0x0000003c2440723c */ /* 0x010fe200000018ff */
[----:B------:R-:W-:Y:S02]  /*23f0*/  ISETP.GE.AND P3, PT, R84, R145, PT ;  /* 0x000000915400720c */ /* 0x000fe40003f66270 */
[----:B------:R-:W-:-:S05]  /*2400*/  IADD3 R176, R195, 0x5800, RZ ;  /* 0x00005800c3b07810 */ /* 0x000fca0007ffe0ff */
[C---:B------:R-:W-:Y:S08]  /*2410*/  HMMA.16816.F32 R16, R36.reuse, R18, RZ ;  /* 0x000000122410723c */ /* 0x040ff000000018ff */
[C---:B------:R-:W-:Y:S08]  /*2420*/  HMMA.16816.F32 R60, R36.reuse, R62, RZ ;  /* 0x0000003e243c723c */ /* 0x040ff000000018ff */
[C---:B-----5:R-:W-:Y:S08]  /*2430*/  HMMA.16816.F32 R56, R36.reuse, R68, RZ ;  /* 0x000000442438723c */ /* 0x060ff000000018ff */
[----:B------:R-:W-:Y:S01]  /*2440*/  HMMA.16816.F32 R36, R36, R70, RZ ;  /* 0x000000462424723c */ /* 0x000fe200000018ff */
[----:B------:R-:W2:Y:S07]  /*2450*/  LDSM.16.M88.4 R68, [R191+0xd000] ;  /* 0x00d00000bf44783b */ /* 0x000eae0000000200 */
[C---:B-1----:R-:W-:Y:S08]  /*2460*/  HMMA.16816.F32 R28, R12.reuse, R48, R28 ;  /* 0x000000300c1c723c */ /* 0x042ff0000000181c */
[C---:B------:R-:W-:Y:S01]  /*2470*/  HMMA.16816.F32 R24, R12.reuse, R50, R24 ;  /* 0x000000320c18723c */ /* 0x040fe20000001818 */
[----:B------:R-:W1:Y:S07]  /*2480*/  LDSM.16.M88.4 R48, [R191+0xd800] ;  /* 0x00d80000bf30783b */ /* 0x000e6e0000000200 */
[C---:B------:R-:W-:Y:S08]  /*2490*/  HMMA.16816.F32 R20, R12.reuse, R40, R20 ;  /* 0x000000280c14723c */ /* 0x040ff00000001814 */
[C---:B------:R-:W-:Y:S01]  /*24a0*/  HMMA.16816.F32 R16, R12.reuse, R42, R16 ;  /* 0x0000002a0c10723c */ /* 0x040fe20000001810 */
[----:B------:R-:W-:Y:S07]  /*24b0*/  LDSM.16.M88.4 R40, [R193] ;  /* 0x00000000c128783b */ /* 0x000fee0000000200 */
[C---:B------:R-:W-:Y:S08]  /*24c0*/  HMMA.16816.F32 R64, R12.reuse, R8, R64 ;  /* 0x000000080c40723c */ /* 0x040ff00000001840 */
[C---:B------:R-:W-:Y:S01]  /*24d0*/  HMMA.16816.F32 R60, R12.reuse, R10, R60 ;  /* 0x0000000a0c3c723c */ /* 0x040fe2000000183c */
[----:B------:R-:W3:Y:S07]  /*24e0*/  LDSM.16.M88.4 R8, [R184] ;  /* 0x00000000b808783b */ /* 0x000eee0000000200 */
        /* <DEDUP_REMOVED lines=9> */
[----:B------:R-:W-:Y:S07]  /*2580*/  LDSM.16.M88.4 R72, [R197+0xe000] ;  /* 0x00e00000c548783b */ /* 0x000fee0000000200 */
[C---:B--2---:R-:W-:Y:S08]  /*2590*/  HMMA.16816.F32 R64, R52.reuse, R68, R64 ;  /* 0x000000443440723c */ /* 0x044ff00000001840 */
[C---:B------:R-:W-:Y:S01]  /*25a0*/  HMMA.16816.F32 R60, R52.reuse, R70, R60 ;  /* 0x00000046343c723c */ /* 0x040fe2000000183c */
[----:B------:R-:W-:Y:S07]  /*25b0*/  LDSM.16.M88.4 R68, [R197+0xe800] ;  /* 0x00e80000c544783b */ /* 0x000fee0000000200 */
[C---:B-1----:R-:W-:Y:S08]  /*25c0*/  HMMA.16816.F32 R56, R52.reuse, R48, R56 ;  /* 0x000000303438723c */ /* 0x042ff00000001838 */
[----:B------:R-:W-:Y:S01]  /*25d0*/  HMMA.16816.F32 R52, R52, R50, R36 ;  /* 0x000000323434723c */ /* 0x000fe20000001824 */
[----:B------:R-:W-:Y:S04]  /*25e0*/  LDSM.16.M88.4 R36, [R197+0xf000] ;  /* 0x00f00000c524783b */ /* 0x000fe80000000200 */
[----:B------:R-:W-:Y:S03]  /*25f0*/  LDSM.16.M88.4 R48, [R195+0x2000] ;  /* 0x00200000c330783b */ /* 0x000fe60000000200 */
[C---:B---3--:R-:W-:Y:S08]  /*2600*/  HMMA.16816.F32 R28, R40.reuse, R8, R28 ;  /* 0x00000008281c723c */ /* 0x048ff0000000181c */
[C---:B------:R-:W-:Y:S01]  /*2610*/  HMMA.16816.F32 R24, R40.reuse, R10, R24 ;  /* 0x0000000a2818723c */ /* 0x040fe20000001818 */
[----:B------:R-:W1:Y:S07]  /*2620*/  LDSM.16.M88.4 R8, [R198+0x4000] ;  /* 0x00400000c608783b */ /* 0x000e6e0000000200 */
[C---:B----4-:R-:W-:Y:S08]  /*2630*/  HMMA.16816.F32 R20, R40.reuse, R12, R20 ;  /* 0x0000000c2814723c */ /* 0x050ff00000001814 */
[C---:B------:R-:W-:Y:S01]  /*2640*/  HMMA.16816.F32 R16, R40.reuse, R14, R16 ;  /* 0x0000000e2810723c */ /* 0x040fe20000001810 */
[----:B------:R-:W2:Y:S07]  /*2650*/  LDSM.16.M88.4 R12, [R197+0xf800] ;  /* 0x00f80000c50c783b */ /* 0x000eae0000000200 */
[C---:B-----5:R-:W-:Y:S08]  /*2660*/  HMMA.16816.F32 R64, R40.reuse, R32, R64 ;  /* 0x000000202840723c */ /* 0x060ff00000001840 */
[C---:B------:R-:W-:Y:S01]  /*2670*/  HMMA.16816.F32 R60, R40.reuse, R34, R60 ;  /* 0x00000022283c723c */ /* 0x040fe2000000183c */
[----:B------:R-:W3:Y:S07]  /*2680*/  LDSM.16.M88.4 R32, [R196+0x4000] ;  /* 0x00400000c420783b */ /* 0x000eee0000000200 */
[C---:B------:R-:W-:Y:S08]  /*2690*/  HMMA.16816.F32 R56, R40.reuse, R44, R56 ;  /* 0x0000002c2838723c */ /* 0x040ff00000001838 */
[----:B------:R-:W-:Y:S01]  /*26a0*/  HMMA.16816.F32 R52, R40, R46, R52 ;  /* 0x0000002e2834723c */ /* 0x000fe20000001834 */
[----:B------:R-:W4:Y:S04]  /*26b0*/  LDSM.16.M88.4 R44, [R195+0x2800] ;  /* 0x00280000c32c783b */ /* 0x000f280000000200 */
[----:B------:R-:W-:Y:S03]  /*26c0*/  LDSM.16.M88.4 R40, [R195+0x3000] ;  /* 0x00300000c328783b */ /* 0x000fe60000000200 */
[C---:B-1----:R-:W-:Y:S08]  /*26d0*/  HMMA.16816.F32 R28, R8.reuse, R72, R28 ;  /* 0x00000048081c723c */ /* 0x042ff0000000181c */
[C---:B------:R-:W-:Y:S01]  /*26e0*/  HMMA.16816.F32 R24, R8.reuse, R74, R24 ;  /* 0x0000004a0818723c */ /* 0x040fe20000001818 */
[----:B------:R-:W-:Y:S07]  /*26f0*/  LDSM.16.M88.4 R72, [R191+0xf000] ;  /* 0x00f00000bf48783b */ /* 0x000fee0000000200 */
[C---:B------:R-:W-:Y:S08]  /*2700*/  HMMA.16816.F32 R64, R8.reuse, R36, R64 ;  /* 0x000000240840723c */ /* 0x040ff00000001840 */
[C---:B------:R-:W-:Y:S01]  /*2710*/  HMMA.16816.F32 R60, R8.reuse, R38, R60 ;  /* 0x00000026083c723c */ /* 0x040fe2000000183c */
[----:B------:R-:W1:Y:S07]  /*2720*/  LDSM.16.M88.4 R36, [R195+0x3800] ;  /* 0x00380000c324783b */ /* 0x000e6e0000000200 */
[C---:B------:R-:W-:Y:S08]  /*2730*/  HMMA.16816.F32 R20, R8.reuse, R68, R20 ;  /* 0x000000440814723c */ /* 0x040ff00000001814 */
[C---:B------:R-:W-:Y:S01]  /*2740*/  HMMA.16816.F32 R16, R8.reuse, R70, R16 ;  /* 0x000000460810723c */ /* 0x040fe20000001810 */
[----:B------:R-:W-:Y:S07]  /*2750*/  LDSM.16.M88.4 R68, [R191+0xf800] ;  /* 0x00f80000bf44783b */ /* 0x000fee0000000200 */
[C---:B--2---:R-:W-:Y:S08]  /*2760*/  HMMA.16816.F32 R56, R8.reuse, R12, R56 ;  /* 0x0000000c0838723c */ /* 0x044ff00000001838 */
[----:B------:R-:W-:Y:S01]  /*2770*/  HMMA.16816.F32 R52, R8, R14, R52 ;  /* 0x0000000e0834723c */ /* 0x000fe20000001834 */
[----:B------:R-:W2:Y:S04]  /*2780*/  LDSM.16.M88.4 R12, [R191+0xe000] ;  /* 0x00e00000bf0c783b */ /* 0x000ea80000000200 */
[----:B------:R-:W5:Y:S03]  /*2790*/  LDSM.16.M88.4 R8, [R191+0xe800] ;  /* 0x00e80000bf08783b */ /* 0x000f660000000200 */
[C---:B---3--:R-:W-:Y:S08]  /*27a0*/  HMMA.16816.F32 R28, R32.reuse, R48, R28 ;  /* 0x00000030201c723c */ /* 0x048ff0000000181c */
[C---:B------:R-:W-:Y:S01]  /*27b0*/  HMMA.16816.F32 R24, R32.reuse, R50, R24 ;  /* 0x000000322018723c */ /* 0x040fe20000001818 */
[----:B------:R-:W-:Y:S07]  /*27c0*/  LDSM.16.M88.4 R48, [R193+0x4000] ;  /* 0x00400000c130783b */ /* 0x000fee0000000200 */
[C---:B----4-:R-:W-:Y:S08]  /*27d0*/  HMMA.16816.F32 R20, R32.reuse, R44, R20 ;  /* 0x0000002c2014723c */ /* 0x050ff00000001814 */
[C---:B------:R-:W-:Y:S01]  /*27e0*/  HMMA.16816.F32 R16, R32.reuse, R46, R16 ;  /* 0x0000002e2010723c */ /* 0x040fe20000001810 */
[----:B------:R-:W3:Y:S07]  /*27f0*/  LDSM.16.M88.4 R44, [R184+0x2000] ;  /* 0x00200000b82c783b */ /* 0x000eee0000000200 */
[C---:B-1----:R-:W-:Y:S08]  /*2800*/  HMMA.16816.F32 R56, R32.reuse, R36, R56 ;  /* 0x000000242038723c */ /* 0x042ff00000001838 */
[----:B------:R-:W-:Y:S01]  /*2810*/  HMMA.16816.F32 R52, R32, R38, R52 ;  /* 0x000000262034723c */ /* 0x000fe20000001834 */
[----:B------:R-:W-:Y:S07]  /*2820*/  LDSM.16.M88.4 R36, [R184+0x3000] ;  /* 0x00300000b824783b */ /* 0x000fee0000000200 */
[----:B--2---:R-:W-:Y:S08]  /*2830*/  HMMA.16816.F32 R28, R76, R12, R28 ;  /* 0x0000000c4c1c723c */ /* 0x004ff0000000181c */
[C---:B------:R-:W-:Y:S08]  /*2840*/  HMMA.16816.F32 R64, R32.reuse, R40, R64 ;  /* 0x000000282040723c */ /* 0x040ff00000001840 */
[----:B------:R-:W-:Y:S01]  /*2850*/  HMMA.16816.F32 R60, R32, R42, R60 ;  /* 0x0000002a203c723c */ /* 0x000fe2000000183c */
[----:B------:R-:W1:Y:S04]  /*2860*/  LDSM.16.M88.4 R32, [R184+0x3800] ;  /* 0x00380000b820783b */ /* 0x000e680000000200 */
[----:B------:R-:W-:Y:S03]  /*2870*/  LDSM.16.M88.4 R40, [R184+0x2800] ;  /* 0x00280000b828783b */ /* 0x000fe60000000200 */
[C---:B------:R-:W-:Y:S01]  /*2880*/  HMMA.16816.F32 R24, R76.reuse, R14, R24 ;  /* 0x0000000e4c18723c */ /* 0x040fe20000001818 */
[----:B------:R-:W-:Y:S07]  /*2890*/  LDSM.16.M88.4 R12, [R197+0x10000] ;  /* 0x01000000c50c783b */ /* 0x000fee0000000200 */
[C---:B-----5:R-:W-:Y:S08]  /*28a0*/  HMMA.16816.F32 R20, R76.reuse, R8, R20 ;  /* 0x000000084c14723c */ /* 0x060ff00000001814 */
[C---:B------:R-:W-:Y:S01]  /*28b0*/  HMMA.16816.F32 R16, R76.reuse, R10, R16 ;  /* 0x0000000a4c10723c */ /* 0x040fe20000001810 */
[----:B------:R-:W2:Y:S07]  /*28c0*/  LDSM.16.M88.4 R8, [R198+0x8000] ;  /* 0x00800000c608783b */ /* 0x000eae0000000200 */
[C---:B------:R-:W-:Y:S08]  /*28d0*/  HMMA.16816.F32 R56, R76.reuse, R68, R56 ;  /* 0x000000444c38723c */ /* 0x040ff00000001838 */
[----:B------:R-:W-:Y:S01]  /*28e0*/  HMMA.16816.F32 R68, R76, R70, R52 ;  /* 0x000000464c44723c */ /* 0x000fe20000001834 */
[----:B------:R-:W-:Y:S07]  /*28f0*/  LDSM.16.M88.4 R52, [R197+0x10800] ;  /* 0x01080000c534783b */ /* 0x000fee0000000200 */
[----:B---3--:R-:W-:Y:S08]  /*2900*/  HMMA.16816.F32 R28, R48, R44, R28 ;  /* 0x0000002c301c723c */ /* 0x008ff0000000181c */
[C---:B------:R-:W-:Y:S07]  /*2910*/  HMMA.16816.F32 R64, R76.reuse, R72, R64 ;  /* 0x000000484c40723c */ /* 0x040fee0000001840 */
[----:B------:R-:W-:Y:S01]  /*2920*/  IADD3 R72, R4, 0x1, RZ ;  /* 0x0000000104487810 */ /* 0x000fe20007ffe0ff */
[----:B------:R-:W-:Y:S03]  /*2930*/  HMMA.16816.F32 R60, R76, R74, R60 ;  /* 0x0000004a4c3c723c */ /* 0x000fe6000000183c */
[----:B------:R-:W-:-:S04]  /*2940*/  ISETP.GE.AND P0, PT, R72, R145, PT ;  /* 0x000000914800720c */ /* 0x000fc80003f06270 */
[----:B------:R-:W-:Y:S01]  /*2950*/  IADD3 R77, R145, R135, -R206 ;  /* 0x00000087914d7210 */ /* 0x000fe20007ffe8ce */
[C---:B------:R-:W-:Y:S01]  /*2960*/  HMMA.16816.F32 R44, R48.reuse, R46, R24 ;  /* 0x0000002e302c723c */ /* 0x040fe20000001818 */
[----:B------:R-:W3:Y:S01]  /*2970*/  LDSM.16.M88.4 R24, [R197+0x11000] ;  /* 0x01100000c518783b */ /* 0x000ee20000000200 */
[C---:B------:R-:W-:Y:S02]  /*2980*/  IADD3 R76, R4.reuse, 0x9, RZ ;  /* 0x00000009044c7810 */ /* 0x040fe40007ffe0ff */
[C---:B------:R-:W-:Y:S01]  /*2990*/  IMAD.IADD R85, R77.reuse, 0x1, -R100 ;  /* 0x000000014d557824 */ /* 0x040fe200078e0a64 */
[----:B------:R-:W-:Y:S01]  /*29a0*/  IADD3 R78, R4, 0x10, RZ ;  /* 0x00000010044e7810 */ /* 0x000fe20007ffe0ff */
[C---:B------:R-:W-:Y:S01]  /*29b0*/  IMAD.IADD R7, R77.reuse, 0x1, -R4 ;  /* 0x000000014d077824 */ /* 0x040fe200078e0a04 */
[----:B------:R-:W-:Y:S01]  /*29c0*/  ISETP.GE.AND P6, PT, R76, R145, PT ;  /* 0x000000914c00720c */ /* 0x000fe20003fc6270 */
[----:B-1----:R-:W-:Y:S01]  /*29d0*/  HMMA.16816.F32 R56, R48, R32, R56 ;  /* 0x000000203038723c */ /* 0x002fe20000001838 */
[----:B------:R-:W-:Y:S01]  /*29e0*/  IABS R85, R85 ;  /* 0x0000005500557213 */ /* 0x000fe20000000000 */
[----:B------:R-:W-:Y:S01]  /*29f0*/  IMAD.IADD R81, R77, 0x1, -R94 ;  /* 0x000000014d517824 */ /* 0x000fe200078e0a5e */
[----:B------:R-:W-:-:S02]  /*2a00*/  IABS R7, R7 ;  /* 0x0000000700077213 */ /* 0x000fc40000000000 */
[----:B------:R-:W-:Y:S01]  /*2a10*/  ISETP.GE.AND P4, PT, R78, R145, PT ;  /* 0x000000914e00720c */ /* 0x000fe20003f86270 */
[----:B------:R-:W-:Y:S01]  /*2a20*/  IMAD.MOV.U32 R89, RZ, RZ, R85 ;  /* 0x000000ffff597224 */ /* 0x000fe200078e0055 */
[----:B------:R-:W-:Y:S01]  /*2a30*/  IADD3 R85, R77, 0x8, RZ ;  /* 0x000000084d557810 */ /* 0x000fe20007ffe0ff */
[----:B------:R-:W-:Y:S01]  /*2a40*/  HMMA.16816.F32 R68, R48, R34, R68 ;  /* 0x000000223044723c */ /* 0x000fe20000001844 */
[----:B------:R-:W1:Y:S01]  /*2a50*/  LDSM.16.M88.4 R32, [R197+0x11800] ;  /* 0x01180000c520783b */ /* 0x000e620000000200 */
[----:B------:R-:W4:Y:S01]  /*2a60*/  I2F R7, R7 ;  /* 0x0000000700077306 */ /* 0x000f220000201400 */
[----:B------:R-:W-:-:S05]  /*2a70*/  IABS R81, R81 ;  /* 0x0000005100517213 */ /* 0x000fca0000000000 */
[C---:B------:R-:W-:Y:S02]  /*2a80*/  HMMA.16816.F32 R64, R48.reuse, R36, R64 ;  /* 0x000000243040723c */ /* 0x040fe40000001840 */
[----:B------:R-:W-:Y:S06]  /*2a90*/  I2F R81, R81 ;  /* 0x0000005100517306 */ /* 0x000fec0000201400 */
[----:B------:R-:W-:Y:S01]  /*2aa0*/  HMMA.16816.F32 R60, R48, R38, R60 ;  /* 0x00000026303c723c */ /* 0x000fe2000000183c */
[----:B------:R-:W-:Y:S07]  /*2ab0*/  LDSM.16.M88.4 R36, [R196+0x8000] ;  /* 0x00800000c424783b */ /* 0x000fee0000000200 */
[C---:B--2---:R-:W-:Y:S08]  /*2ac0*/  HMMA.16816.F32 R28, R8.reuse, R12, R28 ;  /* 0x0000000c081c723c */ /* 0x044ff0000000181c */
[----:B------:R-:W-:Y:S01]  /*2ad0*/  HMMA.16816.F32 R44, R8, R14, R44 ;  /* 0x0000000e082c723c */ /* 0x000fe2000000182c */
[----:B------:R-:W2:Y:S07]  /*2ae0*/  LDSM.16.M88.4 R12, [R195+0x4000] ;  /* 0x00400000c30c783b */ /* 0x000eae0000000200 */
[C---:B------:R-:W-:Y:S08]  /*2af0*/  HMMA.16816.F32 R20, R48.reuse, R40, R20 ;  /* 0x000000283014723c */ /* 0x040ff00000001814 */
[----:B------:R-:W-:Y:S01]  /*2b00*/  HMMA.16816.F32 R16, R48, R42, R16 ;  /* 0x0000002a3010723c */ /* 0x000fe20000001810 */
[----:B------:R-:W5:Y:S06]  /*2b10*/  LDSM.16.M88.4 R40, [R195+0x4800] ;  /* 0x00480000c328783b */ /* 0x000f6c0000000200 */
[C---:B------:R-:W-:Y:S01]  /*2b20*/  IMAD.IADD R51, R77.reuse, 0x1, -R78 ;  /* 0x000000014d337824 */ /* 0x040fe200078e0a4e */
[----:B---3--:R-:W-:Y:S01]  /*2b30*/  HMMA.16816.F32 R64, R8, R24, R64 ;  /* 0x000000180840723c */ /* 0x008fe20000001840 */
[----:B------:R-:W-:-:S03]  /*2b40*/  IMAD.IADD R50, R77, 0x1, -R84 ;  /* 0x000000014d327824 */ /* 0x000fc600078e0a54 */
[----:B------:R-:W-:Y:S02]  /*2b50*/  IABS R51, R51 ;  /* 0x0000003300337213 */ /* 0x000fe40000000000 */
[----:B------:R-:W-:Y:S01]  /*2b60*/  IABS R50, R50 ;  /* 0x0000003200327213 */ /* 0x000fe20000000000 */
[----:B------:R-:W-:Y:S01]  /*2b70*/  IMAD.IADD R24, R77, 0x1, -R72 ;  /* 0x000000014d187824 */ /* 0x000fe200078e0a48 */
[----:B------:R-:W-:Y:S02]  /*2b80*/  HMMA.16816.F32 R20, R8, R52, R20 ;  /* 0x000000340814723c */ /* 0x000fe40000001814 */
[----:B------:R-:W-:Y:S02]  /*2b90*/  I2F R51, R51 ;  /* 0x0000003300337306 */ /* 0x000fe40000201400 */
[----:B------:R-:W-:-:S03]  /*2ba0*/  IABS R24, R24 ;  /* 0x0000001800187213 */ /* 0x000fc60000000000 */
[----:B------:R-:W-:Y:S01]  /*2bb0*/  IADD3 R52, R4, 0x8, RZ ;  /* 0x0000000804347810 */ /* 0x000fe20007ffe0ff */
[----:B------:R-:W-:Y:S01]  /*2bc0*/  HMMA.16816.F32 R16, R8, R54, R16 ;  /* 0x000000360810723c */ /* 0x000fe20000001810 */
[----:B------:R-:W-:Y:S01]  /*2bd0*/  IMAD.MOV.U32 R48, RZ, RZ, R24 ;  /* 0x000000ffff307224 */ /* 0x000fe200078e0018 */
[----:B------:R-:W-:Y:S01]  /*2be0*/  I2F R50, R50 ;  /* 0x0000003200327306 */ /* 0x000fe20000201400 */
[----:B------:R-:W-:Y:S01]  /*2bf0*/  ISETP.GE.AND P5, PT, R52, R145, PT ;  /* 0x000000913400720c */ /* 0x000fe20003fa6270 */
[----:B------:R-:W-:-:S04]  /*2c00*/  IMAD.IADD R25, R77, 0x1, -R52 ;  /* 0x000000014d197824 */ /* 0x000fc800078e0a34 */
[C---:B------:R-:W-:Y:S01]  /*2c10*/  HMMA.16816.F32 R60, R8.reuse, R26, R60 ;  /* 0x0000001a083c723c */ /* 0x040fe2000000183c */
[----:B------:R-:W-:Y:S01]  /*2c20*/  IABS R24, R25 ;  /* 0x0000001900187213 */ /* 0x000fe20000000000 */
[----:B------:R-:W-:Y:S06]  /*2c30*/  I2F R48, R48 ;  /* 0x0000003000307306 */ /* 0x000fec0000201400 */
[C---:B-1----:R-:W-:Y:S02]  /*2c40*/  HMMA.16816.F32 R56, R8.reuse, R32, R56 ;  /* 0x000000200838723c */ /* 0x042fe40000001838 */
[----:B------:R1:W-:Y:S06]  /*2c50*/  I2F R53, R24 ;  /* 0x0000001800357306 */ /* 0x0003ec0000201400 */
[----:B------:R-:W-:Y:S01]  /*2c60*/  HMMA.16816.F32 R68, R8, R34, R68 ;  /* 0x000000220844723c */ /* 0x000fe20000001844 */
[----:B------:R-:W3:Y:S04]  /*2c70*/  LDSM.16.M88.4 R8, [R195+0x5000] ;  /* 0x00500000c308783b */ /* 0x000ee80000000200 */
[----:B------:R-:W-:Y:S03]  /*2c80*/  LDSM.16.M88.4 R32, [R194+0x8000] ;  /* 0x00800000c220783b */ /* 0x000fe60000000200 */
[C---:B--2---:R-:W-:Y:S01]  /*2c90*/  HMMA.16816.F32 R28, R36.reuse, R12, R28 ;  /* 0x0000000c241c723c */ /* 0x044fe2000000181c */
[----:B-1----:R-:W1:Y:S06]  /*2ca0*/  LDSM.16.M88.4 R24, [R191+0x10000] ;  /* 0x01000000bf18783b */ /* 0x002e6c0000000200 */
[----:B------:R-:W-:Y:S01]  /*2cb0*/  IMAD.IADD R12, R77, 0x1, -R76 ;  /* 0x000000014d0c7824 */ /* 0x000fe200078e0a4c */
[----:B------:R-:W-:Y:S04]  /*2cc0*/  HMMA.16816.F32 R44, R36, R14, R44 ;  /* 0x0000000e242c723c */ /* 0x000fe8000000182c */
[----:B------:R-:W-:-:S04]  /*2cd0*/  IABS R12, R12 ;  /* 0x0000000c000c7213 */ /* 0x000fc80000000000 */
[C---:B-----5:R-:W-:Y:S01]  /*2ce0*/  HMMA.16816.F32 R20, R36.reuse, R40, R20 ;  /* 0x000000282414723c */ /* 0x060fe20000001814 */
[----:B------:R-:W-:Y:S02]  /*2cf0*/  IMAD.MOV.U32 R55, RZ, RZ, R12 ;  /* 0x000000ffff377224 */ /* 0x000fe400078e000c */
[----:B------:R-:W2:Y:S04]  /*2d00*/  LDSM.16.M88.4 R12, [R195+0x5800] ;  /* 0x00580000c30c783b */ /* 0x000ea80000000200 */
[C---:B------:R-:W-:Y:S01]  /*2d10*/  IMAD.IADD R40, R77.reuse, 0x1, -R92 ;  /* 0x000000014d287824 */ /* 0x040fe200078e0a5c */
[----:B------:R-:W-:Y:S01]  /*2d20*/  HMMA.16816.F32 R16, R36, R42, R16 ;  /* 0x0000002a2410723c */ /* 0x000fe20000001810 */
[----:B------:R-:W-:Y:S01]  /*2d30*/  IMAD.IADD R41, R77, 0x1, -R80 ;  /* 0x000000014d297824 */ /* 0x000fe200078e0a50 */
[----:B------:R-:W-:Y:S02]  /*2d40*/  I2F R55, R55 ;  /* 0x0000003700377306 */ /* 0x000fe40000201400 */
[----:B------:R-:W-:-:S04]  /*2d50*/  IABS R40, R40 ;  /* 0x0000002800287213 */ /* 0x000fc80000000000 */
[----:B---3--:R-:W-:Y:S01]  /*2d60*/  HMMA.16816.F32 R64, R36, R8, R64 ;  /* 0x000000082440723c */ /* 0x008fe20000001840 */
[----:B------:R-:W-:Y:S01]  /*2d70*/  IMAD.MOV.U32 R49, RZ, RZ, R40 ;  /* 0x000000ffff317224 */ /* 0x000fe200078e0028 */
[----:B------:R-:W-:-:S05]  /*2d80*/  IABS R40, R41 ;  /* 0x0000002900287213 */ /* 0x000fca0000000000 */
[C---:B------:R-:W-:Y:S01]  /*2d90*/  IMAD.IADD R8, R77.reuse, 0x1, -R82 ;  /* 0x000000014d087824 */ /* 0x040fe200078e0a52 */
[----:B------:R-:W-:Y:S01]  /*2da0*/  HMMA.16816.F32 R60, R36, R10, R60 ;  /* 0x0000000a243c723c */ /* 0x000fe2000000183c */
[----:B------:R-:W-:Y:S01]  /*2db0*/  IMAD.MOV.U32 R54, RZ, RZ, R40 ;  /* 0x000000ffff367224 */ /* 0x000fe200078e0028 */
[----:B------:R-:W-:Y:S01]  /*2dc0*/  I2F R49, R49 ;  /* 0x0000003100317306 */ /* 0x000fe20000201400 */
[----:B------:R-:W-:Y:S01]  /*2dd0*/  IMAD.IADD R40, R77, 0x1, -R86 ;  /* 0x000000014d287824 */ /* 0x000fe200078e0a56 */
[----:B------:R-:W-:-:S04]  /*2de0*/  IABS R8, R8 ;  /* 0x0000000800087213 */ /* 0x000fc80000000000 */
[C---:B-1----:R-:W-:Y:S01]  /*2df0*/  HMMA.16816.F32 R28, R32.reuse, R24, R28 ;  /* 0x00000018201c723c */ /* 0x042fe2000000181c */
[----:B------:R-:W-:Y:S01]  /*2e00*/  IMAD.MOV.U32 R73, RZ, RZ, R8 ;  /* 0x000000ffff497224 */ /* 0x000fe200078e0008 */
[----:B------:R-:W-:Y:S01]  /*2e10*/  IABS R40, R40 ;  /* 0x0000002800287213 */ /* 0x000fe20000000000 */
[----:B------:R-:W1:Y:S01]  /*2e20*/  LDSM.16.M88.4 R8, [R191+0x10800] ;  /* 0x01080000bf08783b */ /* 0x000e620000000200 */
[----:B------:R-:W-:Y:S03]  /*2e30*/  I2F R54, R54 ;  /* 0x0000003600367306 */ /* 0x000fe60000201400 */
[C---:B------:R-:W-:Y:S01]  /*2e40*/  IMAD.IADD R24, R77.reuse, 0x1, -R96 ;  /* 0x000000014d187824 */ /* 0x040fe200078e0a60 */
[----:B------:R-:W-:Y:S04]  /*2e50*/  HMMA.16816.F32 R44, R32, R26, R44 ;  /* 0x0000001a202c723c */ /* 0x000fe8000000182c */
[----:B------:R-:W-:Y:S01]  /*2e60*/  IABS R24, R24 ;  /* 0x0000001800187213 */ /* 0x000fe20000000000 */
[----:B------:R3:W-:Y:S03]  /*2e70*/  I2F R74, R40 ;  /* 0x00000028004a7306 */ /* 0x0007e60000201400 */
[C---:B--2---:R-:W-:Y:S05]  /*2e80*/  HMMA.16816.F32 R56, R36.reuse, R12, R56 ;  /* 0x0000000c2438723c */ /* 0x044fea0000001838 */
[----:B------:R2:W-:Y:S02]  /*2e90*/  I2F R83, R24 ;  /* 0x0000001800537306 */ /* 0x0005e40000201400 */
[C---:B------:R-:W-:Y:S01]  /*2ea0*/  IMAD.IADD R12, R77.reuse, 0x1, -R90 ;  /* 0x000000014d0c7824 */ /* 0x040fe200078e0a5a */
[----:B------:R-:W-:Y:S04]  /*2eb0*/  HMMA.16816.F32 R68, R36, R14, R68 ;  /* 0x0000000e2444723c */ /* 0x000fe80000001844 */
[----:B------:R-:W-:Y:S01]  /*2ec0*/  IABS R12, R12 ;  /* 0x0000000c000c7213 */ /* 0x000fe20000000000 */
[----:B---3--:R-:W3:Y:S01]  /*2ed0*/  LDSM.16.M88.4 R40, [R191+0x11800] ;  /* 0x01180000bf28783b */ /* 0x008ee20000000200 */
[----:B------:R-:W-:Y:S01]  /*2ee0*/  I2F R73, R73 ;  /* 0x0000004900497306 */ /* 0x000fe20000201400 */
[----:B------:R-:W-:-:S02]  /*2ef0*/  IMAD.IADD R36, R77, 0x1, -R88 ;  /* 0x000000014d247824 */ /* 0x000fc400078e0a58 */
[----:B------:R-:W-:Y:S02]  /*2f00*/  IMAD.MOV.U32 R75, RZ, RZ, R12 ;  /* 0x000000ffff4b7224 */ /* 0x000fe400078e000c */
[----:B------:R-:W5:Y:S01]  /*2f10*/  LDSM.16.M88.4 R12, [R191+0x11000] ;  /* 0x01100000bf0c783b */ /* 0x000f620000000200 */
[----:B------:R-:W-:-:S03]  /*2f20*/  IABS R36, R36 ;  /* 0x0000002400247213 */ /* 0x000fc60000000000 */
[----:B--2---:R-:W-:Y:S01]  /*2f30*/  LDSM.16.M88.4 R24, [R184+0x4000] ;  /* 0x00400000b818783b */ /* 0x004fe20000000200 */
[----:B------:R2:W-:Y:S01]  /*2f40*/  I2F R79, R36 ;  /* 0x00000024004f7306 */ /* 0x0005e20000201400 */
[C---:B-1----:R-:W-:Y:S07]  /*2f50*/  HMMA.16816.F32 R20, R32.reuse, R8, R20 ;  /* 0x000000082014723c */ /* 0x042fee0000001814 */
[----:B------:R-:W-:Y:S01]  /*2f60*/  I2F R75, R75 ;  /* 0x0000004b004b7306 */ /* 0x000fe20000201400 */
[----:B------:R-:W-:Y:S01]  /*2f70*/  IMAD.IADD R8, R77, 0x1, -R98 ;  /* 0x000000014d087824 */ /* 0x000fe200078e0a62 */
[----:B------:R-:W-:Y:S01]  /*2f80*/  HMMA.16816.F32 R16, R32, R10, R16 ;  /* 0x0000000a2010723c */ /* 0x000fe20000001810 */
[----:B------:R-:W-:-:S03]  /*2f90*/  IMAD.IADD R9, R85, 0x1, -R4 ;  /* 0x0000000155097824 */ /* 0x000fc600078e0a04 */
[----:B------:R-:W-:Y:S01]  /*2fa0*/  IABS R8, R8 ;  /* 0x0000000800087213 */ /* 0x000fe20000000000 */
[----:B--2---:R-:W1:Y:S01]  /*2fb0*/  LDSM.16.M88.4 R36, [R193+0x8000] ;  /* 0x00800000c124783b */ /* 0x004e620000000200 */
[----:B------:R2:W-:Y:S03]  /*2fc0*/  I2F R77, R89 ;  /* 0x00000059004d7306 */ /* 0x0005e60000201400 */
[----:B------:R-:W-:Y:S01]  /*2fd0*/  IMAD.MOV.U32 R87, RZ, RZ, R8 ;  /* 0x000000ffff577224 */ /* 0x000fe200078e0008 */
[----:B------:R-:W-:-:S05]  /*2fe0*/  IABS R8, R9 ;  /* 0x0000000900087213 */ /* 0x000fca0000000000 */
[----:B------:R-:W-:Y:S01]  /*2ff0*/  IMAD.MOV.U32 R91, RZ, RZ, R8 ;  /* 0x000000ffff5b7224 */ /* 0x000fe200078e0008 */
[----:B------:R-:W-:Y:S01]  /*3000*/  I2F R87, R87 ;  /* 0x0000005700577306 */ /* 0x000fe20000201400 */
[----:B------:R-:W4:Y:S01]  /*3010*/  LDSM.16.M88.4 R8, [R184+0x4800] ;  /* 0x00480000b808783b */ /* 0x000f220000000200 */
[C---:B---3--:R-:W-:Y:S06]  /*3020*/  HMMA.16816.F32 R56, R32.reuse, R40, R56 ;  /* 0x000000282038723c */ /* 0x048fec0000001838 */
[----:B------:R-:W3:Y:S02]  /*3030*/  I2F R91, R91 ;  /* 0x0000005b005b7306 */ /* 0x000ee40000201400 */
[C---:B-----5:R-:W-:Y:S07]  /*3040*/  HMMA.16816.F32 R64, R32.reuse, R12, R64 ;  /* 0x0000000c2040723c */ /* 0x060fee0000001840 */
[C---:B------:R-:W-:Y:S01]  /*3050*/  IMAD.IADD R12, R85.reuse, 0x1, -R72 ;  /* 0x00000001550c7824 */ /* 0x040fe200078e0a48 */
[----:B------:R-:W-:Y:S01]  /*3060*/  HMMA.16816.F32 R60, R32, R14, R60 ;  /* 0x0000000e203c723c */ /* 0x000fe2000000183c */
[----:B------:R-:W-:-:S03]  /*3070*/  IMAD.IADD R13, R85, 0x1, -R52 ;  /* 0x00000001550d7824 */ /* 0x000fc600078e0a34 */
[----:B------:R-:W-:-:S04]  /*3080*/  IABS R12, R12 ;  /* 0x0000000c000c7213 */ /* 0x000fc80000000000 */
[----:B------:R-:W-:Y:S01]  /*3090*/  HMMA.16816.F32 R68, R32, R42, R68 ;  /* 0x0000002a2044723c */ /* 0x000fe20000001844 */
[----:B--2---:R-:W-:Y:S01]  /*30a0*/  IMAD.MOV.U32 R89, RZ, RZ, R12 ;  /* 0x000000ffff597224 */ /* 0x004fe200078e000c */
[----:B------:R-:W-:Y:S01]  /*30b0*/  IABS R12, R13 ;  /* 0x0000000d000c7213 */ /* 0x000fe20000000000 */
[----:B------:R-:W-:-:S04]  /*30c0*/  IMAD.IADD R13, R85, 0x1, -R76 ;  /* 0x00000001550d7824 */ /* 0x000fc800078e0a4c */
[----:B------:R-:W-:Y:S01]  /*30d0*/  IMAD.MOV.U32 R41, RZ, RZ, R12 ;  /* 0x000000ffff297224 */ /* 0x000fe200078e000c */
[----:B------:R-:W-:Y:S01]  /*30e0*/  IABS R12, R13 ;  /* 0x0000000d000c7213 */ /* 0x000fe20000000000 */
[----:B------:R-:W-:Y:S01]  /*30f0*/  IMAD.IADD R13, R85, 0x1, -R78 ;  /* 0x00000001550d7824 */ /* 0x000fe200078e0a4e */
[----:B-1----:R-:W-:Y:S01]  /*3100*/  HMMA.16816.F32 R28, R36, R24, R28 ;  /* 0x00000018241c723c */ /* 0x002fe2000000181c */
[----:B------:R-:W-:Y:S03]  /*3110*/  I2F R89, R89 ;  /* 0x0000005900597306 */ /* 0x000fe60000201400 */
[----:B------:R-:W-:-:S03]  /*3120*/  IABS R4, R13 ;  /* 0x0000000d00047213 */ /* 0x000fc60000000000 */
[C---:B------:R-:W-:Y:S01]  /*3130*/  IMAD.IADD R24, R85.reuse, 0x1, -R84 ;  /* 0x0000000155187824 */ /* 0x040fe200078e0a54 */
[----:B------:R-:W-:Y:S01]  /*3140*/  HMMA.16816.F32 R44, R36, R26, R44 ;  /* 0x0000001a242c723c */ /* 0x000fe2000000182c */
[----:B------:R1:W-:Y:S01]  /*3150*/  I2F R40, R12 ;  /* 0x0000000c00287306 */ /* 0x0003e20000201400 */
[----:B------:R-:W-:Y:S02]  /*3160*/  IMAD.MOV.U32 R43, RZ, RZ, R4 ;  /* 0x000000ffff2b7224 */ /* 0x000fe400078e0004 */
[----:B------:R-:W-:Y:S01]  /*3170*/  IABS R4, R24 ;  /* 0x0000001800047213 */ /* 0x000fe20000000000 */
[----:B------:R-:W-:-:S03]  /*3180*/  IMAD.IADD R24, R85, 0x1, -R92 ;  /* 0x0000000155187824 */ /* 0x000fc600078e0a5c */
[C---:B----4-:R-:W-:Y:S01]  /*3190*/  HMMA.16816.F32 R20, R36.reuse, R8, R20 ;  /* 0x000000082414723c */ /* 0x050fe20000001814 */
[----:B------:R-:W-:Y:S01]  /*31a0*/  IMAD.MOV.U32 R32, RZ, RZ, R4 ;  /* 0x000000ffff207224 */ /* 0x000fe200078e0004 */
[----:B------:R-:W-:Y:S01]  /*31b0*/  IABS R4, R24 ;  /* 0x0000001800047213 */ /* 0x000fe20000000000 */
[----:B------:R-:W2:Y:S01]  /*31c0*/  I2F R41, R41 ;  /* 0x0000002900297306 */ /* 0x000ea20000201400 */
[----:B------:R-:W4:Y:S03]  /*31d0*/  LDSM.16.M88.4 R24, [R184+0x5800] ;  /* 0x00580000b818783b */ /* 0x000f260000000200 */
[----:B------:R-:W-:Y:S01]  /*31e0*/  IMAD.IADD R8, R85, 0x1, -R80 ;  /* 0x0000000155087824 */ /* 0x000fe200078e0a50 */
[----:B------:R-:W-:Y:S01]  /*31f0*/  HMMA.16816.F32 R16, R36, R10, R16 ;  /* 0x0000000a2410723c */ /* 0x000fe20000001810 */
[----:B-1----:R-:W1:Y:S01]  /*3200*/  LDSM.16.M88.4 R12, [R184+0x5000] ;  /* 0x00500000b80c783b */ /* 0x002e620000000200 */
[----:B------:R-:W-:Y:S01]  /*3210*/  FFMA.FTZ R7, R7, -R0, R28 ;  /* 0x8000000007077223 */ /* 0x000fe2000001001c */
[----:B------:R-:W5:Y:S01]  /*3220*/  I2F R9, R4 ;  /* 0x0000000400097306 */ /* 0x000f620000201400 */
[----:B------:R-:W-:Y:S01]  /*3230*/  IABS R8, R8 ;  /* 0x0000000800087213 */ /* 0x000fe20000000000 */
[----:B---3--:R-:W-:Y:S01]  /*3240*/  FFMA.FTZ R30, R91, -R0, R30 ;  /* 0x800000005b1e7223 */ /* 0x008fe2000001001e */
[----:B------:R-:W-:-:S04]  /*3250*/  DEPBAR.LE SB0, 0x0 ;  /* 0x000080000000791a */ /* 0x000fc80000000000 */
[----:B------:R-:W-:Y:S01]  /*3260*/  FSEL R33, R7, -INF , !P1 ;  /* 0xff80000007217808 */ /* 0x000fe20004800000 */
[C---:B------:R-:W-:Y:S01]  /*3270*/  IMAD.IADD R7, R85.reuse, 0x1, -R82 ;  /* 0x0000000155077824 */ /* 0x040fe200078e0a52 */
[----:B------:R-:W3:Y:S01]  /*3280*/  I2F R43, R43 ;  /* 0x0000002b002b7306 */ /* 0x000ee20000201400 */
[----:B------:R-:W-:Y:S02]  /*3290*/  IMAD.IADD R10, R85, 0x1, -R86 ;  /* 0x00000001550a7824 */ /* 0x000fe400078e0a56 */
[----:B--2---:R-:W-:Y:S01]  /*32a0*/  FFMA.FTZ R28, R41, -R0, R46 ;  /* 0x80000000291c7223 */ /* 0x004fe2000001002e */
[----:B------:R-:W-:Y:S01]  /*32b0*/  IABS R7, R7 ;  /* 0x0000000700077213 */ /* 0x000fe20000000000 */
[----:B------:R-:W-:Y:S01]  /*32c0*/  IMAD.IADD R11, R85, 0x1, -R90 ;  /* 0x00000001550b7824 */ /* 0x000fe200078e0a5a */
[----:B------:R-:W-:Y:S01]  /*32d0*/  IABS R10, R10 ;  /* 0x0000000a000a7213 */ /* 0x000fe20000000000 */
[-C--:B------:R-:W-:Y:S01]  /*32e0*/  FFMA.FTZ R45, R55, -R0.reuse, R45 ;  /* 0x80000000372d7223 */ /* 0x080fe2000001002d */
[----:B------:R2:W-:Y:S01]  /*32f0*/  I2F R41, R7 ;  /* 0x0000000700297306 */ /* 0x0005e20000201400 */
[-C--:B------:R-:W-:Y:S01]  /*3300*/  FFMA.FTZ R35, R53, -R0.reuse, R44 ;  /* 0x8000000035237223 */ /* 0x080fe2000001002c */
[----:B------:R-:W-:Y:S01]  /*3310*/  FSEL R28, R28, -INF , !P5 ;  /* 0xff8000001c1c7808 */ /* 0x000fe20006800000 */
[----:B------:R-:W-:Y:S01]  /*3320*/  IMAD.MOV.U32 R34, RZ, RZ, R10 ;  /* 0x000000ffff227224 */ /* 0x000fe200078e000a */
[----:B------:R-:W-:Y:S01]  /*3330*/  IABS R10, R11 ;  /* 0x0000000b000a7213 */ /* 0x000fe20000000000 */
[----:B------:R-:W-:Y:S01]  /*3340*/  IMAD.IADD R11, R85, 0x1, -R96 ;  /* 0x00000001550b7824 */ /* 0x000fe200078e0a60 */
[----:B------:R-:W-:Y:S01]  /*3350*/  FSEL R35, R35, -INF , !P5 ;  /* 0xff80000023237808 */ /* 0x000fe20006800000 */
[-C--:B-----5:R-:W-:Y:S01]  /*3360*/  FFMA.FTZ R9, R9, -R0.reuse, R18 ;  /* 0x8000000009097223 */ /* 0x0a0fe20000010012 */
[----:B------:R-:W5:Y:S01]  /*3370*/  I2F R32, R32 ;  /* 0x0000002000207306 */ /* 0x000f620000201400 */
[-C--:B------:R-:W-:Y:S01]  /*3380*/  FFMA.FTZ R49, R49, -R0.reuse, R16 ;  /* 0x8000000031317223 */ /* 0x080fe20000010010 */
[----:B------:R-:W-:Y:S01]  /*3390*/  IABS R11, R11 ;  /* 0x0000000b000b7213 */ /* 0x000fe20000000000 */
[-C--:B------:R-:W-:Y:S01]  /*33a0*/  FFMA.FTZ R29, R48, -R0.reuse, R29 ;  /* 0x80000000301d7223 */ /* 0x080fe2000001001d */
[----:B------:R-:W-:Y:S01]  /*33b0*/  ISETP.GE.AND P5, PT, R86, R145, PT ;  /* 0x000000915600720c */ /* 0x000fe20003fa6270 */
[-C--:B------:R-:W-:Y:S01]  /*33c0*/  FFMA.FTZ R89, R89, -R0.reuse, R31 ;  /* 0x8000000059597223 */ /* 0x080fe2000001001f */
[----:B------:R-:W-:Y:S01]  /*33d0*/  FSEL R4, R30, -INF , !P1 ;  /* 0xff8000001e047808 */ /* 0x000fe20004800000 */
[----:B------:R-:W-:Y:S01]  /*33e0*/  FFMA.FTZ R30, R40, -R0, R47 ;  /* 0x80000000281e7223 */ /* 0x000fe2000001002f */
[----:B------:R-:W-:Y:S01]  /*33f0*/  I2F R34, R34 ;  /* 0x0000002200227306 */ /* 0x000fe20000201400 */
[----:B--2---:R-:W-:Y:S01]  /*3400*/  IMAD.IADD R7, R85, 0x1, -R88 ;  /* 0x0000000155077824 */ /* 0x004fe200078e0a58 */
[----:B----4-:R-:W-:Y:S01]  /*3410*/  HMMA.16816.F32 R56, R36, R24, R56 ;  /* 0x000000182438723c */ /* 0x010fe20000001838 */
[----:B------:R-:W-:-:S02]  /*3420*/  FSEL R31, R29, -INF , !P0 ;  /* 0xff8000001d1f7808 */ /* 0x000fc40004000000 */
[----:B------:R-:W-:Y:S02]  /*3430*/  FSEL R29, R89, -INF , !P0 ;  /* 0xff800000591d7808 */ /* 0x000fe40004000000 */
[----:B------:R-:W-:Y:S01]  /*3440*/  IABS R7, R7 ;  /* 0x0000000700077213 */ /* 0x000fe20000000000 */
[----:B------:R-:W2:Y:S01]  /*3450*/  I2F R8, R8 ;  /* 0x0000000800087306 */ /* 0x000ea20000201400 */
[-C--:B------:R-:W-:Y:S01]  /*3460*/  ISETP.GE.AND P1, PT, R80, R145.reuse, PT ;  /* 0x000000915000720c */ /* 0x080fe20003f26270 */
[----:B-1----:R-:W-:Y:S01]  /*3470*/  HMMA.16816.F32 R64, R36, R12, R64 ;  /* 0x0000000c2440723c */ /* 0x002fe20000001840 */
[----:B------:R-:W-:Y:S02]  /*3480*/  ISETP.GE.AND P0, PT, R82, R145, PT ;  /* 0x000000915200720c */ /* 0x000fe40003f06270 */
[----:B------:R-:W-:-:S04]  /*3490*/  FSEL R30, R30, -INF , !P6 ;  /* 0xff8000001e1e7808 */ /* 0x000fc80007000000 */
[-C--:B------:R-:W-:Y:S01]  /*34a0*/  FFMA.FTZ R13, R51, -R0.reuse, R20 ;  /* 0x80000000330d7223 */ /* 0x080fe20000010014 */
[C---:B------:R-:W-:Y:S01]  /*34b0*/  HMMA.16816.F32 R60, R36.reuse, R14, R60 ;  /* 0x0000000e243c723c */ /* 0x040fe2000000183c */
[----:B------:R-:W-:Y:S02]  /*34c0*/  IMAD.MOV.U32 R20, RZ, RZ, R7 ;  /* 0x000000ffff147224 */ /* 0x000fe400078e0007 */
[-C--:B------:R-:W-:Y:S01]  /*34d0*/  FFMA.FTZ R7, R50, -R0.reuse, R21 ;  /* 0x8000000032077223 */ /* 0x080fe20000010015 */
[----:B------:R-:W-:Y:S01]  /*34e0*/  FSEL R13, R13, -INF , !P4 ;  /* 0xff8000000d0d7808 */ /* 0x000fe20006000000 */
[----:B------:R-:W-:Y:S02]  /*34f0*/  IMAD.IADD R21, R85, 0x1, -R94 ;  /* 0x0000000155157824 */ /* 0x000fe400078e0a5e */
[----:B------:R-:W-:Y:S01]  /*3500*/  FSEL R15, R45, -INF , !P6 ;  /* 0xff8000002d0f7808 */ /* 0x000fe20007000000 */
[----:B------:R-:W-:Y:S01]  /*3510*/  HMMA.16816.F32 R68, R36, R26, R68 ;  /* 0x0000001a2444723c */ /* 0x000fe20000001844 */
[----:B------:R1:W4:Y:S01]  /*3520*/  I2F R45, R10 ;  /* 0x0000000a002d7306 */ /* 0x0003220000201400 */
[-C--:B---3--:R-:W-:Y:S01]  /*3530*/  FFMA.FTZ R14, R43, -R0.reuse, R22 ;  /* 0x800000002b0e7223 */ /* 0x088fe20000010016 */
[----:B------:R-:W-:Y:S01]  /*3540*/  FSEL R7, R7, -INF , !P3 ;  /* 0xff80000007077808 */ /* 0x000fe20005800000 */
[-C--:B-----5:R-:W-:Y:S01]  /*3550*/  FFMA.FTZ R12, R32, -R0.reuse, R23 ;  /* 0x80000000200c7223 */ /* 0x0a0fe20000010017 */
[----:B------:R-:W-:Y:S01]  /*3560*/  ISETP.GE.AND P6, PT, R90, R145, PT ;  /* 0x000000915a00720c */ /* 0x000fe20003fc6270 */
[-C--:B--2---:R-:W-:Y:S01]  /*3570*/  FFMA.FTZ R8, R8, -R0.reuse, R19 ;  /* 0x8000000008087223 */ /* 0x084fe20000010013 */
[----:B------:R-:W-:Y:S01]  /*3580*/  FSEL R14, R14, -INF , !P4 ;  /* 0xff8000000e0e7808 */ /* 0x000fe20006000000 */
[-C--:B------:R-:W-:Y:S01]  /*3590*/  FFMA.FTZ R65, R74, -R0.reuse, R65 ;  /* 0x800000004a417223 */ /* 0x080fe20000010041 */
[----:B------:R-:W2:Y:S01]  /*35a0*/  I2F R20, R20 ;  /* 0x0000001400147306 */ /* 0x000ea20000201400 */
[-C--:B------:R-:W-:Y:S01]  /*35b0*/  FFMA.FTZ R34, R34, -R0.reuse, R67 ;  /* 0x8000000022227223 */ /* 0x080fe20000010043 */
[----:B------:R-:W-:Y:S01]  /*35c0*/  FSEL R12, R12, -INF , !P3 ;  /* 0xff8000000c0c7808 */ /* 0x000fe20005800000 */
[-C--:B------:R-:W-:Y:S01]  /*35d0*/  FFMA.FTZ R64, R73, -R0.reuse, R64 ;  /* 0x8000000049407223 */ /* 0x080fe20000010040 */
[----:B------:R-:W-:Y:S01]  /*35e0*/  FSEL R161, R65, -INF , !P5 ;  /* 0xff80000041a17808 */ /* 0x000fe20006800000 */
[-C--:B------:R-:W-:Y:S01]  /*35f0*/  FFMA.FTZ R41, R41, -R0.reuse, R66 ;  /* 0x8000000029297223 */ /* 0x080fe20000010042 */
[----:B------:R-:W-:Y:S01]  /*3600*/  FSEL R174, R34, -INF , !P5 ;  /* 0xff80000022ae7808 */ /* 0x000fe20006800000 */
[-C--:B------:R-:W-:Y:S01]  /*3610*/  FFMA.FTZ R60, R75, -R0.reuse, R60 ;  /* 0x800000004b3c7223 */ /* 0x080fe2000001003c */
[----:B-1----:R-:W-:Y:S01]  /*3620*/  IABS R10, R21 ;  /* 0x00000015000a7213 */ /* 0x002fe20000000000 */
[-C--:B------:R-:W-:Y:S01]  /*3630*/  FFMA.FTZ R61, R79, -R0.reuse, R61 ;  /* 0x800000004f3d7223 */ /* 0x080fe2000001003d */
[----:B------:R1:W3:Y:S01]  /*3640*/  I2F R21, R11 ;  /* 0x0000000b00157306 */ /* 0x0002e20000201400 */
[----:B------:R-:W-:Y:S01]  /*3650*/  ISETP.GE.AND P5, PT, R145, 0x41, PT ;  /* 0x000000419100780c */ /* 0x000fe20003fa6270 */
[-C--:B------:R-:W-:Y:S01]  /*3660*/  FFMA.FTZ R56, R83, -R0.reuse, R56 ;  /* 0x8000000053387223 */ /* 0x080fe20000010038 */
[----:B------:R-:W-:Y:S01]  /*3670*/  FSEL R8, R8, -INF , !P1 ;  /* 0xff80000008087808 */ /* 0x000fe20004800000 */
[-C--:B------:R-:W-:Y:S01]  /*3680*/  FFMA.FTZ R57, R81, -R0.reuse, R57 ;  /* 0x8000000051397223 */ /* 0x080fe20000010039 */
[----:B------:R-:W-:Y:S01]  /*3690*/  FSEL R169, R64, -INF , !P0 ;  /* 0xff80000040a97808 */ /* 0x000fe20004000000 */
[-C--:B------:R-:W-:Y:S01]  /*36a0*/  FFMA.FTZ R68, R77, -R0.reuse, R68 ;  /* 0x800000004d447223 */ /* 0x080fe20000010044 */
[----:B------:R-:W-:Y:S01]  /*36b0*/  FSEL R164, R41, -INF , !P0 ;  /* 0xff80000029a47808 */ /* 0x000fe20004000000 */
[----:B------:R-:W5:Y:S01]  /*36c0*/  I2F R16, R10 ;  /* 0x0000000a00107306 */ /* 0x000f620000201400 */
[-C--:B------:R-:W-:Y:S01]  /*36d0*/  FFMA.FTZ R69, R87, -R0.reuse, R69 ;  /* 0x8000000057457223 */ /* 0x080fe20000010045 */
[-C--:B------:R-:W-:Y:S01]  /*36e0*/  ISETP.GE.AND P4, PT, R88, R145.reuse, PT ;  /* 0x000000915800720c */ /* 0x080fe20003f86270 */
[-C--:B----4-:R-:W-:Y:S01]  /*36f0*/  FFMA.FTZ R45, R45, -R0.reuse, R62 ;  /* 0x800000002d2d7223 */ /* 0x090fe2000001003e */
[-C--:B------:R-:W-:Y:S01]  /*3700*/  ISETP.GE.AND P3, PT, R96, R145.reuse, PT ;  /* 0x000000916000720c */ /* 0x080fe20003f66270 */
[-C--:B--2---:R-:W-:Y:S01]  /*3710*/  FFMA.FTZ R20, R20, -R0.reuse, R63 ;  /* 0x8000000014147223 */ /* 0x084fe2000001003f */
[----:B------:R-:W-:Y:S01]  /*3720*/  ISETP.GE.AND P0, PT, R98, R145, PT ;  /* 0x000000916200720c */ /* 0x000fe20003f06270 */
[C---:B-1----:R-:W-:Y:S01]  /*3730*/  IMAD.IADD R11, R85.reuse, 0x1, -R100 ;  /* 0x00000001550b7824 */ /* 0x042fe200078e0a64 */
[----:B------:R-:W-:Y:S01]  /*3740*/  FSEL R167, R60, -INF , !P6 ;  /* 0xff8000003ca77808 */ /* 0x000fe20007000000 */
[----:B------:R-:W-:Y:S01]  /*3750*/  IMAD.IADD R85, R85, 0x1, -R98 ;  /* 0x0000000155557824 */ /* 0x000fe200078e0a62 */
[----:B------:R-:W-:Y:S01]  /*3760*/  FSEL R168, R45, -INF , !P6 ;  /* 0xff8000002da87808 */ /* 0x000fe20007000000 */
[----:B---3--:R-:W-:Y:S01]  /*3770*/  FFMA.FTZ R21, R21, -R0, R58 ;  /* 0x8000000015157223 */ /* 0x008fe2000001003a */
[----:B------:R-:W-:-:S02]  /*3780*/  IABS R22, R11 ;  /* 0x0000000b00167213 */ /* 0x000fc40000000000 */
[----:B------:R-:W-:Y:S01]  /*3790*/  IABS R85, R85 ;  /* 0x0000005500557213 */ /* 0x000fe20000000000 */
[-C--:B-----5:R-:W-:Y:S01]  /*37a0*/  FFMA.FTZ R16, R16, -R0.reuse, R59 ;  /* 0x8000000010107223 */ /* 0x0a0fe2000001003b */
[----:B------:R-:W-:Y:S01]  /*37b0*/  FSEL R10, R9, -INF , !P2 ;  /* 0xff800000090a7808 */ /* 0x000fe20005000000 */
[----:B------:R-:W-:Y:S01]  /*37c0*/  FFMA.FTZ R9, R54, -R0, R17 ;  /* 0x8000000036097223 */ /* 0x000fe20000010011 */
[----:B------:R-:W1:Y:S01]  /*37d0*/  I2F R18, R85 ;  /* 0x0000005500127306 */ /* 0x000e620000201400 */
[----:B------:R-:W-:Y:S02]  /*37e0*/  FSEL R11, R49, -INF , !P2 ;  /* 0xff800000310b7808 */ /* 0x000fe40005000000 */
[-C--:B------:R-:W-:Y:S02]  /*37f0*/  ISETP.GE.AND P2, PT, R94, R145.reuse, PT ;  /* 0x000000915e00720c */ /* 0x080fe40003f46270 */
[----:B------:R-:W-:Y:S02]  /*3800*/  FSEL R9, R9, -INF , !P1 ;  /* 0xff80000009097808 */ /* 0x000fe40004800000 */
[----:B------:R-:W-:Y:S01]  /*3810*/  ISETP.GE.AND P1, PT, R100, R145, PT ;  /* 0x000000916400720c */ /* 0x000fe20003f26270 */
[----:B------:R-:W2:Y:S01]  /*3820*/  I2F R17, R22 ;  /* 0x0000001600117306 */ /* 0x000ea20000201400 */
[----:B------:R-:W-:-:S02]  /*3830*/  FSEL R163, R61, -INF , !P4 ;  /* 0xff8000003da37808 */ /* 0x000fc40006000000 */
[----:B------:R-:W-:Y:S02]  /*3840*/  FSEL R172, R20, -INF , !P4 ;  /* 0xff80000014ac7808 */ /* 0x000fe40006000000 */
[----:B------:R-:W-:Y:S02]  /*3850*/  FSEL R173, R56, -INF , !P3 ;  /* 0xff80000038ad7808 */ /* 0x000fe40005800000 */
[----:B------:R-:W-:Y:S01]  /*3860*/  FSEL R166, R21, -INF , !P3 ;  /* 0xff80000015a67808 */ /* 0x000fe20005800000 */
[----:B-1----:R-:W-:Y:S01]  /*3870*/  FFMA.FTZ R18, R18, -R0, R71 ;  /* 0x8000000012127223 */ /* 0x002fe20000010047 */
[----:B------:R-:W-:Y:S02]  /*3880*/  FSEL R171, R57, -INF , !P2 ;  /* 0xff80000039ab7808 */ /* 0x000fe40005000000 */
[----:B------:R-:W-:Y:S02]  /*3890*/  FSEL R142, R16, -INF , !P2 ;  /* 0xff800000108e7808 */ /* 0x000fe40005000000 */
[----:B------:R-:W-:-:S02]  /*38a0*/  FSEL R143, R68, -INF , !P1 ;  /* 0xff800000448f7808 */ /* 0x000fc40004800000 */
[----:B------:R-:W-:Y:S01]  /*38b0*/  FSEL R141, R69, -INF , !P0 ;  /* 0xff800000458d7808 */ /* 0x000fe20004000000 */
[----:B--2---:R-:W-:Y:S01]  /*38c0*/  FFMA.FTZ R17, R17, -R0, R70 ;  /* 0x8000000011117223 */ /* 0x004fe20000010046 */
[----:B------:R-:W-:-:S04]  /*38d0*/  FSEL R162, R18, -INF , !P0 ;  /* 0xff80000012a27808 */ /* 0x000fc80004000000 */
[----:B------:R-:W-:Y:S01]  /*38e0*/  FSEL R140, R17, -INF , !P1 ;  /* 0xff800000118c7808 */ /* 0x000fe20004800000 */
[----:B------:R-:W-:Y:S06]  /*38f0*/  BAR.SYNC.DEFER_BLOCKING 0x0 ;  /* 0x0000000000007b1d */ /* 0x000fec0000010000 */
[----:B------:R-:W-:Y:S05]  /*3900*/  @!P5 BRA `(.L_x_165) ;  /* 0x000003900000d947 */ /* 0x000fea0003800000 */
[----:B------:R-:W-:Y:S01]  /*3910*/  LEA.HI.SX32 R17, R6, 0xfffffffe, 0x1a ;  /* 0xfffffffe06117811 */ /* 0x000fe200078fd2ff */
[----:B------:R-:W-:Y:S01]  /*3920*/  BSSY B0, `(.L_x_166) ;  /* 0x0000036000007945 */ /* 0x000fe20003800000 */
[----:B------:R-:W-:Y:S02]  /*3930*/  ISETP.GE.AND P4, PT, R214, c[0x0][0x220], PT ;  /* 0x00008800d6007a0c */ /* 0x000fe40003f86270 */
        /* <DEDUP_REMOVED lines=52> */
.L_x_167:
[----:B------:R-:W-:Y:S05]  /*3c80*/  BSYNC B0 ;  /* 0x0000000000007941 */ /* 0x000fea0003800000 */
.L_x_166:
[----:B------:R-:W0:Y:S02]  /*3c90*/  LDGDEPBAR ;  /* 0x00000000000079af */ /* 0x000e240000000000 */
.L_x_165:
        /* <DEDUP_REMOVED lines=28> */
[----:B-1----:R-:W-:Y:S02]  /*3e60*/  FMNMX.FTZ R19, R141, R6, !PT ;  /* 0x000000068d137209 */ /* 0x002fe40007810000 */
[----:B------:R-:W-:-:S02]  /*3e70*/  FMNMX.FTZ R16, R162, R17, !PT ;  /* 0x00000011a2107209 */ /* 0x000fc40007810000 */
[----:B------:R-:W-:Y:S01]  /*3e80*/  SHF.L.U32 R192, R2, 0x1, RZ ;  /* 0x0000000102c07819 */ /* 0x000fe200000006ff */
[----:B------:R-:W1:Y:S03]  /*3e90*/  SHFL.BFLY PT, R6, R19, 0x2, 0x1f ;  /* 0x0c401f0013067f89 */ /* 0x000e6600000e0000 */
        /* <DEDUP_REMOVED lines=19> */
[----:B--2---:R-:W-:Y:S01]  /*3fd0*/  FMNMX.FTZ R132, R17, R132, !PT ;  /* 0x0000008411847209 */ /* 0x004fe20007810000 */
[C---:B------:R-:W-:Y:S01]  /*3fe0*/  FMUL.FTZ R170, R133.reuse, c[0x0][0x23c] ;  /* 0x00008f0085aa7a20 */ /* 0x040fe20000410000 */
[----:B------:R-:W-:Y:S01]  /*3ff0*/  FSETP.NEU.FTZ.AND P0, PT, R133, -INF , PT ;  /* 0xff8000008500780b */ /* 0x000fe20003f1d000 */
[----:B------:R-:W2:Y:S02]  /*4000*/  LDSM.16.MT88.4 R120, [R189+0x16000] ;  /* 0x01600000bd78783b */ /* 0x000ea40000004200 */
[----:B------:R-:W-:Y:S01]  /*4010*/  FMUL.FTZ R165, R132, c[0x0][0x23c] ;  /* 0x00008f0084a57a20 */ /* 0x000fe20000410000 */
        /* <DEDUP_REMOVED lines=14> */
[----:B------:R-:W-:Y:S01]  /*4100*/  LDSM.16.MT88.4 R32, [R189+0x12800] ;  /* 0x01280000bd20783b */ /* 0x000fe20000004200 */
[--C-:B------:R-:W-:Y:S01]  /*4110*/  FFMA.FTZ R150, R30, c[0x0][0x23c], -R165.reuse ;  /* 0x00008f001e967a23 */ /* 0x100fe200000108a5 */
[----:B------:R-:W1:Y:S01]  /*4120*/  MUFU.EX2 R154, R154 ;  /* 0x0000009a009a7308 */ /* 0x000e620000000800 */
[--C-:B------:R-:W-:Y:S01]  /*4130*/  FFMA.FTZ R147, R7, c[0x0][0x23c], -R170.reuse ;  /* 0x00008f0007937a23 */ /* 0x100fe200000108aa */
[----:B------:R-:W-:Y:S01]  /*4140*/  LDSM.16.MT88.4 R28, [R188+0x12800] ;  /* 0x01280000bc1c783b */ /* 0x000fe20000004200 */
[--C-:B------:R-:W-:Y:S02]  /*4150*/  FFMA.FTZ R146, R11, c[0x0][0x23c], -R170.reuse ;  /* 0x00008f000b927a23 */ /* 0x100fe400000108aa */
[--C-:B------:R-:W-:Y:S01]  /*4160*/  FFMA.FTZ R3, R9, c[0x0][0x23c], -R170.reuse ;  /* 0x00008f0009037a23 */ /* 0x100fe200000108aa */
[----:B------:R-:W2:Y:S01]  /*4170*/  LDSM.16.MT88.4 R4, [R188+0x16000] ;  /* 0x01600000bc04783b */ /* 0x000ea20000004200 */
[--C-:B------:R-:W-:Y:S01]  /*4180*/  FFMA.FTZ R149, R10, c[0x0][0x23c], -R165.reuse ;  /* 0x00008f000a957a23 */ /* 0x100fe200000108a5 */
[----:B------:R-:W-:Y:S01]  /*4190*/  MUFU.EX2 R153, R153 ;  /* 0x0000009900997308 */ /* 0x000fe20000000800 */
[----:B------:R-:W-:Y:S01]  /*41a0*/  FFMA.FTZ R2, R8, c[0x0][0x23c], -R165 ;  /* 0x00008f0008027a23 */ /* 0x000fe200000108a5 */
[----:B------:R-:W-:Y:S01]  /*41b0*/  LDSM.16.MT88.4 R24, [R190+0x14800] ;  /* 0x01480000be18783b */ /* 0x000fe20000004200 */
[----:B------:R-:W-:-:S02]  /*41c0*/  FFMA.FTZ R152, R13, c[0x0][0x23c], -R170 ;  /* 0x00008f000d987a23 */ /* 0x000fc400000108aa */
[--C-:B------:R-:W-:Y:S01]  /*41d0*/  FFMA.FTZ R151, R14, c[0x0][0x23c], -R165.reuse ;  /* 0x00008f000e977a23 */ /* 0x100fe200000108a5 */
[----:B------:R-:W2:Y:S01]  /*41e0*/  LDSM.16.MT88.4 R8, [R192+0x14800] ;  /* 0x01480000c008783b */ /* 0x000ea20000004200 */
[----:B------:R-:W-:Y:S01]  /*41f0*/  FFMA.FTZ R144, R12, c[0x0][0x23c], -R165 ;  /* 0x00008f000c907a23 */ /* 0x000fe200000108a5 */
[----:B------:R-:W3:Y:S01]  /*4200*/  MUFU.EX2 R148, R148 ;  /* 0x0000009400947308 */ /* 0x000ee20000000800 */
[----:B-1----:R-:W-:Y:S01]  /*4210*/  F2FP.PACK_AB R112, R154, R155 ;  /* 0x0000009b9a70723e */ /* 0x002fe200000000ff */
[----:B------:R-:W1:Y:S01]  /*4220*/  LDSM.16.MT88.4 R12, [R188+0x14800] ;  /* 0x01480000bc0c783b */ /* 0x000e620000004200 */
        /* <DEDUP_REMOVED lines=56> */
[C---:B--2---:R-:W-:Y:S02]  /*45b0*/  HMMA.16816.F32 R108, R112.reuse, R120, RZ ;  /* 0x00000078706c723c */ /* 0x044fe400000018ff */
[----:B------:R-:W-:Y:S06]  /*45c0*/  MUFU.EX2 R168, R168 ;  /* 0x000000a800a87308 */ /* 0x000fec0000000800 */
[C---:B------:R-:W-:Y:S02]  /*45d0*/  HMMA.16816.F32 R124, R112.reuse, R126, RZ ;  /* 0x0000007e707c723c */ /* 0x040fe400000018ff */
[----:B------:R-:W2:Y:S06]  /*45e0*/  MUFU.EX2 R169, R169 ;  /* 0x000000a900a97308 */ /* 0x000eac0000000800 */
        /* <DEDUP_REMOVED lines=39> */
[C---:B------:R-:W-:Y:S08]  /*4860*/  HMMA.16816.F32 R84, R4.reuse, R12, R84 ;  /* 0x0000000c0454723c */ /* 0x040ff00000001854 */
        /* <DEDUP_REMOVED lines=114> */
[----:B------:R-:W-:Y:S01]  /*4f90*/  IADD3 R2, R145, 0x3f, RZ ;  /* 0x0000003f91027810 */ /* 0x000fe20007ffe0ff */
[----:B------:R-:W-:Y:S01]  /*4fa0*/  IMAD.MOV.U32 R218, RZ, RZ, c[0x0][0x1a0] ;  /* 0x00006800ffda7624 */ /* 0x000fe200078e00ff */
[----:B------:R-:W-:Y:S01]  /*4fb0*/  LOP3.LUT R216, R134, 0x3, RZ, 0xc0, !PT ;  /* 0x0000000386d87812 */ /* 0x000fe200078ec0ff */
[----:B------:R-:W-:Y:S01]  /*4fc0*/  IMAD.MOV.U32 R217, RZ, RZ, c[0x0][0x1a4] ;  /* 0x00006900ffd97624 */ /* 0x000fe200078e00ff */
[----:B------:R-:W-:-:S02]  /*4fd0*/  SHF.R.S32.HI R219, RZ, 0x1f, R2 ;  /* 0x0000001fffdb7819 */ /* 0x000fc40000011402 */
[----:B------:R-:W-:Y:S01]  /*4fe0*/  ISETP.GE.AND P4, PT, R214, c[0x0][0x220], PT ;  /* 0x00008800d6007a0c */ /* 0x000fe20003f86270 */
[----:B------:R-:W-:Y:S01]  /*4ff0*/  IMAD R216, R216, -0x2, R135 ;  /* 0xfffffffed8d87824 */ /* 0x000fe200078e0287 */
[----:B------:R-:W-:Y:S01]  /*5000*/  LEA.HI R219, R219, R2, RZ, 0x6 ;  /* 0x00000002dbdb7211 */ /* 0x000fe200078f30ff */
[----:B------:R-:W-:Y:S01]  /*5010*/  IMAD.MOV.U32 R135, RZ, RZ, R132 ;  /* 0x000000ffff877224 */ /* 0x000fe200078e0084 */
[----:B------:R-:W-:Y:S01]  /*5020*/  ISETP.GE.AND P3, PT, R205, c[0x0][0x220], PT ;  /* 0x00008800cd007a0c */ /* 0x000fe20003f66270 */
[----:B------:R-:W-:Y:S01]  /*5030*/  IMAD.MOV.U32 R2, RZ, RZ, R133 ;  /* 0x000000ffff027224 */ /* 0x000fe200078e0085 */
[----:B------:R-:W-:Y:S02]  /*5040*/  IADD3 R216, R145, R216, -R206 ;  /* 0x000000d891d87210 */ /* 0x000fe40007ffe8ce */
[----:B------:R-:W-:Y:S02]  /*5050*/  LEA.HI.SX32 R219, R219, 0xfffffffe, 0x1a ;  /* 0xfffffffedbdb7811 */ /* 0x000fe400078fd2ff */
[----:B------:R-:W-:Y:S01]  /*5060*/  ISETP.GE.AND P2, PT, R204, c[0x0][0x220], PT ;  /* 0x00008800cc007a0c */ /* 0x000fe20003f46270 */
[----:B------:R-:W-:Y:S05]  /*5070*/  BRA `(.L_x_169) ;  /* 0x0000036000007947 */ /* 0x000fea0003800000 */
.L_x_171:
        /* <DEDUP_REMOVED lines=54> */
.L_x_169:
        /* <DEDUP_REMOVED lines=31> */
[C---:B------:R-:W-:Y:S01]  /*55d0*/  @!P2 LEA R222, P0, R132.reuse, c[0x0][0x170], 0x1 ;  /* 0x00005c0084deaa11 */ /* 0x040fe200078008ff */
        /* <DEDUP_REMOVED lines=182> */
.L_x_170:
[C---:B------:R-:W-:Y:S01]  /*6140*/  IMAD R148, R219.reuse, -0x40, R216 ;  /* 0xffffffc0db947824 */ /* 0x040fe200078e02d8 */
[----:B------:R-:W-:Y:S01]  /*6150*/  LDSM.16.MT88.4 R152, [R190+0x14800] ;  /* 0x01480000be98783b */ /* 0x000fe20000004200 */
[----:B------:R-:W-:Y:S03]  /*6160*/  IADD3 R219, R219, -0x1, RZ ;  /* 0xffffffffdbdb7810 */ /* 0x000fe60007ffe0ff */
[C---:B------:R-:W-:Y:S02]  /*6170*/  IADD3 R149, R148.reuse, 0x8, RZ ;  /* 0x0000000894957810 */ /* 0x040fe40007ffe0ff */
[----:B-1----:R-:W-:Y:S02]  /*6180*/  IADD3 R144, R148, -0x1, RZ ;  /* 0xffffffff94907810 */ /* 0x002fe40007ffe0ff */
[----:B------:R-:W-:Y:S01]  /*6190*/  ISETP.GE.AND P1, PT, R149, RZ, PT ;  /* 0x000000ff9500720c */ /* 0x000fe20003f26270 */
[----:B------:R-:W-:Y:S01]  /*61a0*/  LDSM.16.MT88.4 R156, [R189+0x14800] ;  /* 0x01480000bd9c783b */ /* 0x000fe20000004200 */
[----:B------:R-:W-:Y:S02]  /*61b0*/  ISETP.GE.AND P0, PT, R144, RZ, PT ;  /* 0x000000ff9000720c */ /* 0x000fe40003f06270 */
[C---:B------:R-:W-:Y:S02]  /*61c0*/  IADD3 R146, R148.reuse, 0x7, RZ ;  /* 0x0000000794927810 */ /* 0x040fe40007ffe0ff */
[C---:B------:R-:W-:Y:S02]  /*61d0*/  IADD3 R147, R148.reuse, -0x8, RZ ;  /* 0xfffffff894937810 */ /* 0x040fe40007ffe0ff */
[C---:B------:R-:W-:Y:S02]  /*61e0*/  IADD3 R142, R148.reuse, -0x9, RZ ;  /* 0xfffffff7948e7810 */ /* 0x040fe40007ffe0ff */
[C---:B------:R-:W-:Y:S02]  /*61f0*/  IADD3 R145, R148.reuse, -0x10, RZ ;  /* 0xfffffff094917810 */ /* 0x040fe40007ffe0ff */
[C---:B------:R-:W-:Y:S02]  /*6200*/  IADD3 R140, R148.reuse, -0x11, RZ ;  /* 0xffffffef948c7810 */ /* 0x040fe40007ffe0ff */
[C---:B------:R-:W-:Y:S02]  /*6210*/  @!P1 IADD3 R149, -R148.reuse, -0x8, RZ ;  /* 0xfffffff894959810 */ /* 0x040fe40007ffe1ff */
[----:B------:R-:W-:Y:S02]  /*6220*/  @!P0 IADD3 R144, -R148, 0x1, RZ ;  /* 0x0000000194908810 */ /* 0x000fe40007ffe1ff */
[----:B------:R-:W-:Y:S02]  /*6230*/  ISETP.GE.AND P1, PT, R146, RZ, PT ;  /* 0x000000ff9200720c */ /* 0x000fe40003f26270 */
[----:B------:R-:W-:Y:S01]  /*6240*/  ISETP.GE.AND P0, PT, R147, RZ, PT ;  /* 0x000000ff9300720c */ /* 0x000fe20003f06270 */
[----:B------:R-:W-:Y:S01]  /*6250*/  I2F R149, R149 ;  /* 0x0000009500957306 */ /* 0x000fe20000201400 */
[C---:B------:R-:W-:Y:S02]  /*6260*/  IADD3 R141, R148.reuse, -0x18, RZ ;  /* 0xffffffe8948d7810 */ /* 0x040fe40007ffe0ff */
[C---:B------:R-:W-:Y:S02]  /*6270*/  IADD3 R136, R148.reuse, -0x19, RZ ;  /* 0xffffffe794887810 */ /* 0x040fe40007ffe0ff */
[C---:B------:R-:W-:Y:S02]  /*6280*/  IADD3 R139, R148.reuse, -0x20, RZ ;  /* 0xffffffe0948b7810 */ /* 0x040fe40007ffe0ff */
[----:B------:R-:W-:Y:S02]  /*6290*/  IADD3 R134, R148, -0x21, RZ ;  /* 0xffffffdf94867810 */ /* 0x000fe40007ffe0ff */
[----:B------:R-:W-:Y:S01]  /*62a0*/  ISETP.GE.AND P6, PT, R136, RZ, PT ;  /* 0x000000ff8800720c */ /* 0x000fe20003fc6270 */
[----:B------:R-:W-:Y:S01]  /*62b0*/  I2F R144, R144 ;  /* 0x0000009000907306 */ /* 0x000fe20000201400 */
[C---:B------:R-:W-:Y:S02]  /*62c0*/  @!P1 IADD3 R146, -R148.reuse, -0x7, RZ ;  /* 0xfffffff994929810 */ /* 0x040fe40007ffe1ff */
[----:B------:R-:W-:Y:S02]  /*62d0*/  @!P0 IADD3 R147, -R148, 0x8, RZ ;  /* 0x0000000894938810 */ /* 0x000fe40007ffe1ff */
[----:B------:R-:W-:Y:S02]  /*62e0*/  ISETP.GE.AND P1, PT, R142, RZ, PT ;  /* 0x000000ff8e00720c */ /* 0x000fe40003f26270 */
[----:B------:R-:W-:Y:S02]  /*62f0*/  ISETP.GE.AND P0, PT, R145, RZ, PT ;  /* 0x000000ff9100720c */ /* 0x000fe40003f06270 */
[----:B------:R-:W-:Y:S01]  /*6300*/  IABS R151, R148 ;  /* 0x0000009400977213 */ /* 0x000fe20000000000 */
[----:B------:R-:W-:Y:S01]  /*6310*/  I2F R146, R146 ;  /* 0x0000009200927306 */ /* 0x000fe20000201400 */
[C---:B------:R-:W-:Y:S02]  /*6320*/  IADD3 R137, R148.reuse, -0x28, RZ ;  /* 0xffffffd894897810 */ /* 0x040fe40007ffe0ff */
[C---:B------:R-:W-:Y:S02]  /*6330*/  IADD3 R133, R148.reuse, -0x29, RZ ;  /* 0xffffffd794857810 */ /* 0x040fe40007ffe0ff */
[C---:B------:R-:W-:Y:S02]  /*6340*/  IADD3 R3, R148.reuse, -0x30, RZ ;  /* 0xffffffd094037810 */ /* 0x040fe40007ffe0ff */
[C---:B------:R-:W-:Y:S02]  /*6350*/  @!P6 IADD3 R136, -R148.reuse, 0x19, RZ ;  /* 0x000000199488e810 */ /* 0x040fe40007ffe1ff */
[C---:B------:R-:W-:Y:S01]  /*6360*/  @!P1 IADD3 R142, -R148.reuse, 0x9, RZ ;  /* 0x00000009948e9810 */ /* 0x040fe20007ffe1ff */
[----:B------:R-:W-:Y:S01]  /*6370*/  I2F R151, R151 ;  /* 0x0000009700977306 */ /* 0x000fe20000201400 */
[----:B------:R-:W-:Y:S02]  /*6380*/  @!P0 IADD3 R145, -R148, 0x10, RZ ;  /* 0x0000001094918810 */ /* 0x000fe40007ffe1ff */
[----:B------:R-:W-:Y:S02]  /*6390*/  ISETP.GE.AND P1, PT, R140, RZ, PT ;  /* 0x000000ff8c00720c */ /* 0x000fe40003f26270 */
[----:B------:R-:W-:Y:S02]  /*63a0*/  ISETP.GE.AND P0, PT, R141, RZ, PT ;  /* 0x000000ff8d00720c */ /* 0x000fe40003f06270 */
[----:B------:R-:W-:Y:S02]  /*63b0*/  ISETP.GE.AND P6, PT, R137, RZ, PT ;  /* 0x000000ff8900720c */ /* 0x000fe40003fc6270 */
[C---:B------:R-:W-:Y:S01]  /*63c0*/  IADD3 R132, R148.reuse, -0x31, RZ ;  /* 0xffffffcf94847810 */ /* 0x040fe20007ffe0ff */
[----:B------:R-:W-:Y:S01]  /*63d0*/  I2F R147, R147 ;  /* 0x0000009300937306 */ /* 0x000fe20000201400 */
[C---:B------:R-:W-:Y:S02]  /*63e0*/  IADD3 R143, R148.reuse, -0x38, RZ ;  /* 0xffffffc8948f7810 */ /* 0x040fe40007ffe0ff */
[C---:B------:R-:W-:Y:S03]  /*63f0*/  IADD3 R138, R148.reuse, -0x39, RZ ;  /* 0xffffffc7948a7810 */ /* 0x040fe60007ffe0ff */
[C---:B------:R-:W-:Y:S02]  /*6400*/  @!P1 IADD3 R140, -R148.reuse, 0x11, RZ ;  /* 0x00000011948c9810 */ /* 0x040fe40007ffe1ff */
[----:B------:R-:W-:Y:S02]  /*6410*/  @!P0 IADD3 R141, -R148, 0x18, RZ ;  /* 0x00000018948d8810 */ /* 0x000fe40007ffe1ff */
[----:B------:R-:W-:Y:S01]  /*6420*/  ISETP.GE.AND P1, PT, R139, RZ, PT ;  /* 0x000000ff8b00720c */ /* 0x000fe20003f26270 */
[----:B------:R-:W-:Y:S01]  /*6430*/  I2F R142, R142 ;  /* 0x0000008e008e7306 */ /* 0x000fe20000201400 */
[----:B------:R-:W-:Y:S02]  /*6440*/  ISETP.GE.AND P0, PT, R134, RZ, PT ;  /* 0x000000ff8600720c */ /* 0x000fe40003f06270 */
[----:B------:R-:W-:Y:S02]  /*6450*/  @!P6 IADD3 R137, -R148, 0x28, RZ ;  /* 0x000000289489e810 */ /* 0x000fe40007ffe1ff */
[----:B------:R-:W-:Y:S05]  /*6460*/  ISETP.GE.AND P6, PT, R132, RZ, PT ;  /* 0x000000ff8400720c */ /* 0x000fea0003fc6270 */
[----:B------:R-:W-:Y:S02]  /*6470*/  I2F R145, R145 ;  /* 0x0000009100917306 */ /* 0x000fe40000201400 */
[C---:B------:R-:W-:Y:S02]  /*6480*/  @!P1 IADD3 R139, -R148.reuse, 0x20, RZ ;  /* 0x00000020948b9810 */ /* 0x040fe40007ffe1ff */
[C---:B------:R-:W-:Y:S02]  /*6490*/  @!P0 IADD3 R134, -R148.reuse, 0x21, RZ ;  /* 0x0000002194868810 */ /* 0x040fe40007ffe1ff */
[----:B------:R-:W-:Y:S02]  /*64a0*/  ISETP.GE.AND P1, PT, R133, RZ, PT ;  /* 0x000000ff8500720c */ /* 0x000fe40003f26270 */
[----:B------:R-:W-:Y:S02]  /*64b0*/  ISETP.GE.AND P0, PT, R3, RZ, PT ;  /* 0x000000ff0300720c */ /* 0x000fe40003f06270 */
[----:B------:R-:W-:Y:S01]  /*64c0*/  I2F R140, R140 ;  /* 0x0000008c008c7306 */ /* 0x000fe20000201400 */
[C---:B------:R-:W-:Y:S08]  /*64d0*/  @!P6 IADD3 R132, -R148.reuse, 0x31, RZ ;  /* 0x000000319484e810 */ /* 0x040ff00007ffe1ff */
[C---:B------:R-:W-:Y:S01]  /*64e0*/  @!P1 IADD3 R133, -R148.reuse, 0x29, RZ ;  /* 0x0000002994859810 */ /* 0x040fe20007ffe1ff */
[----:B------:R-:W-:Y:S01]  /*64f0*/  I2F R141, R141 ;  /* 0x0000008d008d7306 */ /* 0x000fe20000201400 */
[----:B------:R-:W-:Y:S02]  /*6500*/  @!P0 IADD3 R3, -R148, 0x30, RZ ;  /* 0x0000003094038810 */ /* 0x000fe40007ffe1ff */
[----:B------:R-:W-:Y:S02]  /*6510*/  ISETP.GE.AND P1, PT, R143, RZ, PT ;  /* 0x000000ff8f00720c */ /* 0x000fe40003f26270 */
[----:B------:R-:W-:Y:S05]  /*6520*/  ISETP.GE.AND P0, PT, R138, RZ, PT ;  /* 0x000000ff8a00720c */ /* 0x000fea0003f06270 */
[----:B------:R-:W-:Y:S06]  /*6530*/  I2F R136, R136 ;  /* 0x0000008800887306 */ /* 0x000fec0000201400 */
[C---:B------:R-:W-:Y:S02]  /*6540*/  @!P1 IADD3 R143, -R148.reuse, 0x38, RZ ;  /* 0x00000038948f9810 */ /* 0x040fe40007ffe1ff */
[----:B------:R-:W-:Y:S02]  /*6550*/  @!P0 IADD3 R138, -R148, 0x39, RZ ;  /* 0x00000039948a8810 */ /* 0x000fe40007ffe1ff */
[----:B------:R-:W-:Y:S10]  /*6560*/  I2F R139, R139 ;  /* 0x0000008b008b7306 */ /* 0x000ff40000201400 */
[----:B------:R-:W-:Y:S10]  /*6570*/  I2F R134, R134 ;  /* 0x0000008600867306 */ /* 0x000ff40000201400 */
[----:B------:R-:W-:Y:S10]  /*6580*/  I2F R137, R137 ;  /* 0x0000008900897306 */ /* 0x000ff40000201400 */
[----:B------:R-:W-:Y:S10]  /*6590*/  I2F R133, R133 ;  /* 0x0000008500857306 */ /* 0x000ff40000201400 */
[----:B------:R-:W-:Y:S10]  /*65a0*/  I2F R3, R3 ;  /* 0x0000000300037306 */ /* 0x000ff40000201400 */
[----:B------:R-:W-:Y:S10]  /*65b0*/  I2F R132, R132 ;  /* 0x0000008400847306 */ /* 0x000ff40000201400 */
[----:B------:R-:W-:Y:S10]  /*65c0*/  I2F R143, R143 ;  /* 0x0000008f008f7306 */ /* 0x000ff40000201400 */
[----:B------:R-:W1:Y:S02]  /*65d0*/  I2F R138, R138 ;  /* 0x0000008a008a7306 */ /* 0x000e640000201400 */
[-C--:B-1----:R-:W-:Y:S02]  /*65e0*/  FFMA.FTZ R33, R138, -R0.reuse, R33 ;  /* 0x800000008a217223 */ /* 0x082fe40000010021 */
[-C--:B------:R-:W-:Y:S02]  /*65f0*/  FFMA.FTZ R4, R151, -R0.reuse, R4 ;  /* 0x8000000097047223 */ /* 0x080fe40000010004 */
[-C--:B------:R-:W-:Y:S02]  /*6600*/  FFMA.FTZ R6, R149, -R0.reuse, R6 ;  /* 0x8000000095067223 */ /* 0x080fe40000010006 */
[----:B------:R-:W-:Y:S01]  /*6610*/  FFMA.FTZ R5, R144, -R0, R5 ;  /* 0x8000000090057223 */ /* 0x000fe20000010005 */
[----:B------:R-:W-:Y:S01]  /*6620*/  FMNMX.FTZ R148, R4, R2, !PT ;  /* 0x0000000204947209 */ /* 0x000fe20007810000 */
[-C--:B------:R-:W-:Y:S02]  /*6630*/  FFMA.FTZ R7, R146, -R0.reuse, R7 ;  /* 0x8000000092077223 */ /* 0x080fe40000010007 */
[----:B------:R-:W-:Y:S01]  /*6640*/  FFMA.FTZ R8, R147, -R0, R8 ;  /* 0x8000000093087223 */ /* 0x000fe20000010008 */
[----:B------:R-:W-:Y:S01]  /*6650*/  FMNMX.FTZ R149, R5, R148, !PT ;  /* 0x0000009405957209 */ /* 0x000fe20007810000 */
[-C--:B------:R-:W-:Y:S01]  /*6660*/  FFMA.FTZ R11, R144, -R0.reuse, R11 ;  /* 0x80000000900b7223 */ /* 0x080fe2000001000b */
[----:B------:R-:W-:Y:S01]  /*6670*/  FMNMX.FTZ R144, R6, R135, !PT ;  /* 0x0000008706907209 */ /* 0x000fe20007810000 */
[-C--:B------:R-:W-:Y:S01]  /*6680*/  FFMA.FTZ R10, R151, -R0.reuse, R10 ;  /* 0x80000000970a7223 */ /* 0x080fe2000001000a */
[----:B------:R-:W-:Y:S01]  /*6690*/  FMNMX.FTZ R146, R8, R149, !PT ;  /* 0x0000009508927209 */ /* 0x000fe20007810000 */
[CC--:B------:R-:W-:Y:S02]  /*66a0*/  FFMA.FTZ R9, R142.reuse, -R0.reuse, R9 ;  /* 0x800000008e097223 */ /* 0x0c0fe40000010009 */
[----:B------:R-:W-:Y:S01]  /*66b0*/  FFMA.FTZ R14, R147, -R0, R14 ;  /* 0x80000000930e7223 */ /* 0x000fe2000001000e */
[----:B------:R-:W-:Y:S01]  /*66c0*/  FMNMX.FTZ R147, R7, R144, !PT ;  /* 0x0000009007937209 */ /* 0x000fe20007810000 */
[----:B------:R-:W-:Y:S01]  /*66d0*/  FFMA.FTZ R12, R145, -R0, R12 ;  /* 0x80000000910c7223 */ /* 0x000fe2000001000c */
[----:B------:R-:W-:Y:S01]  /*66e0*/  FMNMX.FTZ R149, R9, R146, !PT ;  /* 0x0000009209957209 */ /* 0x000fe20007810000 */
[-C--:B------:R-:W-:Y:S01]  /*66f0*/  FFMA.FTZ R15, R142, -R0.reuse, R15 ;  /* 0x800000008e0f7223 */ /* 0x080fe2000001000f */
[----:B------:R-:W-:Y:S01]  /*6700*/  FMNMX.FTZ R142, R10, R147, !PT ;  /* 0x000000930a8e7209 */ /* 0x000fe20007810000 */
[-C--:B------:R-:W-:Y:S01]  /*6710*/  FFMA.FTZ R13, R140, -R0.reuse, R13 ;  /* 0x800000008c0d7223 */ /* 0x080fe2000001000d */
[----:B------:R-:W-:Y:S01]  /*6720*/  FMNMX.FTZ R144, R12, R149, !PT ;  /* 0x000000950c907209 */ /* 0x000fe20007810000 */
        /* <DEDUP_REMOVED lines=36> */
[----:B------:R-:W-:Y:S01]  /*6970*/  FFMA.FTZ R35, R132, -R0, R35 ;  /* 0x8000000084237223 */ /* 0x000fe20000010023 */
[----:B------:R-:W-:Y:S01]  /*6980*/  FMNMX.FTZ R136, R30, R137, !PT ;  /* 0x000000891e887209 */ /* 0x000fe20007810000 */
[----:B------:R-:W-:Y:S01]  /*6990*/  LDSM.16.MT88.4 R140, [R190+0x12000] ;  /* 0x01200000be8c783b */ /* 0x000fe20000004200 */
[----:B------:R-:W-:Y:S02]  /*69a0*/  FMNMX.FTZ R138, R32, R139, !PT ;  /* 0x0000008b208a7209 */ /* 0x000fe40007810000 */
[----:B------:R-:W-:Y:S02]  /*69b0*/  FMNMX.FTZ R3, R31, R136, !PT ;  /* 0x000000881f037209 */ /* 0x000fe40007810000 */
[----:B------:R-:W-:Y:S02]  /*69c0*/  FMNMX.FTZ R134, R33, R138, !PT ;  /* 0x0000008a21867209 */ /* 0x000fe40007810000 */
[----:B------:R-:W-:Y:S01]  /*69d0*/  FMNMX.FTZ R132, R34, R3, !PT ;  /* 0x0000000322847209 */ /* 0x000fe20007810000 */
[----:B------:R-:W-:Y:S03]  /*69e0*/  LDSM.16.MT88.4 R144, [R189+0x12000] ;  /* 0x01200000bd90783b */ /* 0x000fe60000004200 */
[----:B------:R-:W-:Y:S05]  /*69f0*/  FMNMX.FTZ R139, R35, R132, !PT ;  /* 0x00000084238b7209 */ /* 0x000fea0007810000 */
[----:B------:R-:W1:Y:S08]  /*6a00*/  SHFL.BFLY PT, R3, R134, 0x2, 0x1f ;  /* 0x0c401f0086037f89 */ /* 0x000e7000000e0000 */
[----:B------:R-:W2:Y:S08]  /*6a10*/  SHFL.BFLY PT, R132, R139, 0x2, 0x1f ;  /* 0x0c401f008b847f89 */ /* 0x000eb000000e0000 */
[----:B------:R-:W-:Y:S01]  /*6a20*/  LDSM.16.MT88.4 R148, [R192+0x14800] ;  /* 0x01480000c094783b */ /* 0x000fe20000004200 */
[----:B-1----:R-:W-:Y:S07]  /*6a30*/  FMNMX.FTZ R136, R134, R3, !PT ;  /* 0x0000000386887209 */ /* 0x002fee0007810000 */
[----:B------:R-:W1:Y:S01]  /*6a40*/  SHFL.BFLY PT, R133, R136, 0x1, 0x1f ;  /* 0x0c201f0088857f89 */ /* 0x000e6200000e0000 */
[----:B--2---:R-:W-:Y:S07]  /*6a50*/  FMNMX.FTZ R137, R139, R132, !PT ;  /* 0x000000848b897209 */ /* 0x004fee0007810000 */
[----:B------:R-:W2:Y:S01]  /*6a60*/  SHFL.BFLY PT, R132, R137, 0x1, 0x1f ;  /* 0x0c201f0089847f89 */ /* 0x000ea200000e0000 */
[----:B-1----:R-:W-:Y:S04]  /*6a70*/  FMNMX.FTZ R133, R136, R133, !PT ;  /* 0x0000008588857209 */ /* 0x002fe80007810000 */
[C---:B------:R-:W-:Y:S01]  /*6a80*/  FSETP.NEU.FTZ.AND P0, PT, R133.reuse, -INF , PT ;  /* 0xff8000008500780b */ /* 0x040fe20003f1d000 */
[C---:B------:R-:W-:Y:S02]  /*6a90*/  FADD.FTZ R2, -R133.reuse, R2 ;  /* 0x0000000285027221 */ /* 0x040fe40000010100 */
[----:B------:R-:W-:Y:S01]  /*6aa0*/  FMUL.FTZ R167, R133, c[0x0][0x23c] ;  /* 0x00008f0085a77a20 */ /* 0x000fe20000410000 */
[----:B--2---:R-:W-:Y:S01]  /*6ab0*/  FMNMX.FTZ R132, R137, R132, !PT ;  /* 0x0000008489847209 */ /* 0x004fe20007810000 */
[----:B------:R-:W-:Y:S01]  /*6ac0*/  FMUL.FTZ R3, R2, c[0x0][0x23c] ;  /* 0x00008f0002037a20 */ /* 0x000fe20000410000 */
[----:B------:R-:W1:Y:S02]  /*6ad0*/  LDSM.16.MT88.4 R136, [R192+0x12000] ;  /* 0x01200000c088783b */ /* 0x000e640000004200 */
[----:B------:R-:W-:Y:S01]  /*6ae0*/  FSEL R167, R167, RZ, P0 ;  /* 0x000000ffa7a77208 */ /* 0x000fe20000000000 */
[C---:B------:R-:W-:Y:S01]  /*6af0*/  FADD.FTZ R2, -R132.reuse, R135 ;  /* 0x0000008784027221 */ /* 0x040fe20000010100 */
[C---:B------:R-:W-:Y:S01]  /*6b00*/  FSETP.NEU.FTZ.AND P0, PT, R132.reuse, -INF , PT ;  /* 0xff8000008400780b */ /* 0x040fe20003f1d000 */
[----:B------:R-:W-:Y:S01]  /*6b10*/  FMUL.FTZ R166, R132, c[0x0][0x23c] ;  /* 0x00008f0084a67a20 */ /* 0x000fe20000410000 */
[----:B------:R-:W2:Y:S01]  /*6b20*/  MUFU.EX2 R3, R3 ;  /* 0x0000000300037308 */ /* 0x000ea20000000800 */
[----:B------:R-:W-:Y:S02]  /*6b30*/  FMUL.FTZ R134, R2, c[0x0][0x23c] ;  /* 0x00008f0002867a20 */ /* 0x000fe40000410000 */
[--C-:B------:R-:W-:Y:S01]  /*6b40*/  FFMA.FTZ R165, R4, c[0x0][0x23c], -R167.reuse ;  /* 0x00008f0004a57a23 */ /* 0x100fe200000108a7 */
[----:B------:R-:W-:Y:S01]  /*6b50*/  FSEL R166, R166, RZ, P0 ;  /* 0x000000ffa6a67208 */ /* 0x000fe20000000000 */
[--C-:B------:R-:W-:Y:S02]  /*6b60*/  FFMA.FTZ R164, R5, c[0x0][0x23c], -R167.reuse ;  /* 0x00008f0005a47a23 */ /* 0x100fe400000108a7 */
[--C-:B------:R-:W-:Y:S02]  /*6b70*/  FFMA.FTZ R163, R8, c[0x0][0x23c], -R167.reuse ;  /* 0x00008f0008a37a23 */ /* 0x100fe400000108a7 */
[--C-:B------:R-:W-:Y:S01]  /*6b80*/  FFMA.FTZ R162, R9, c[0x0][0x23c], -R167.reuse ;  /* 0x00008f0009a27a23 */ /* 0x100fe200000108a7 */
[----:B------:R3:W4:Y:S01]  /*6b90*/  MUFU.EX2 R2, R134 ;  /* 0x0000008600027308 */ /* 0x0007220000000800 */
[--C-:B------:R-:W-:Y:S02]  /*6ba0*/  FFMA.FTZ R161, R6, c[0x0][0x23c], -R166.reuse ;  /* 0x00008f0006a17a23 */ /* 0x100fe400000108a6 */
[--C-:B------:R-:W-:Y:S02]  /*6bb0*/  FFMA.FTZ R160, R7, c[0x0][0x23c], -R166.reuse ;  /* 0x00008f0007a07a23 */ /* 0x100fe400000108a6 */
[--C-:B------:R-:W-:Y:S02]  /*6bc0*/  FFMA.FTZ R135, R10, c[0x0][0x23c], -R166.reuse ;  /* 0x00008f000a877a23 */ /* 0x100fe400000108a6 */
[--C-:B------:R-:W-:Y:S02]  /*6bd0*/  FFMA.FTZ R222, R28, c[0x0][0x23c], -R167.reuse ;  /* 0x00008f001cde7a23 */ /* 0x100fe400000108a7 */
[--C-:B------:R-:W-:Y:S01]  /*6be0*/  FFMA.FTZ R223, R29, c[0x0][0x23c], -R167.reuse ;  /* 0x00008f001ddf7a23 */ /* 0x100fe200000108a7 */
[----:B------:R-:W-:Y:S01]  /*6bf0*/  MUFU.EX2 R165, R165 ;  /* 0x000000a500a57308 */ /* 0x000fe20000000800 */
[--C-:B------:R-:W-:Y:S02]  /*6c00*/  FFMA.FTZ R224, R32, c[0x0][0x23c], -R167.reuse ;  /* 0x00008f0020e07a23 */ /* 0x100fe400000108a7 */
[--C-:B------:R-:W-:Y:S02]  /*6c10*/  FFMA.FTZ R225, R30, c[0x0][0x23c], -R166.reuse ;  /* 0x00008f001ee17a23 */ /* 0x100fe400000108a6 */
[C---:B--2---:R-:W-:Y:S02]  /*6c20*/  FMUL.FTZ R4, R3.reuse, R128 ;  /* 0x0000008003047220 */ /* 0x044fe40000410000 */
[C---:B------:R-:W-:Y:S02]  /*6c30*/  FMUL.FTZ R5, R3.reuse, R129 ;  /* 0x0000008103057220 */ /* 0x040fe40000410000 */
[C---:B------:R-:W-:Y:S01]  /*6c40*/  FMUL.FTZ R8, R3.reuse, R124 ;  /* 0x0000007c03087220 */ /* 0x040fe20000410000 */
[----:B------:R-:W2:Y:S01]  /*6c50*/  MUFU.EX2 R164, R164 ;  /* 0x000000a400a47308 */ /* 0x000ea20000000800 */
[C---:B------:R-:W-:Y:S02]  /*6c60*/  FMUL.FTZ R9, R3.reuse, R125 ;  /* 0x0000007d03097220 */ /* 0x040fe40000410000 */
[----:B------:R-:W-:Y:S02]  /*6c70*/  FMUL.FTZ R36, R3, R36 ;  /* 0x0000002403247220 */ /* 0x000fe40000410000 */
[--C-:B---3--:R-:W-:Y:S02]  /*6c80*/  FFMA.FTZ R134, R11, c[0x0][0x23c], -R166.reuse ;  /* 0x00008f000b867a23 */ /* 0x108fe400000108a6 */
[C---:B----4-:R-:W-:Y:S02]  /*6c90*/  FMUL.FTZ R6, R2.reuse, R130 ;  /* 0x0000008202067220 */ /* 0x050fe40000410000 */
[C---:B------:R-:W-:Y:S01]  /*6ca0*/  FMUL.FTZ R7, R2.reuse, R131 ;  /* 0x0000008302077220 */ /* 0x040fe20000410000 */
[----:B------:R-:W-:Y:S01]  /*6cb0*/  MUFU.EX2 R163, R163 ;  /* 0x000000a300a37308 */ /* 0x000fe20000000800 */
[C---:B------:R-:W-:Y:S02]  /*6cc0*/  FMUL.FTZ R10, R2.reuse, R126 ;  /* 0x0000007e020a7220 */ /* 0x040fe40000410000 */
[C---:B------:R-:W-:Y:S02]  /*6cd0*/  FMUL.FTZ R11, R2.reuse, R127 ;  /* 0x0000007f020b7220 */ /* 0x040fe40000410000 */
[----:B------:R-:W3:Y:S01]  /*6ce0*/  LDSM.16.MT88.4 R124, [R188+0x12000] ;  /* 0x01200000bc7c783b */ /* 0x000ee20000004200 */
[C---:B------:R-:W-:Y:S02]  /*6cf0*/  FMUL.FTZ R37, R3.reuse, R37 ;  /* 0x0000002503257220 */ /* 0x040fe40000410000 */
[C---:B------:R-:W-:Y:S02]  /*6d00*/  FMUL.FTZ R38, R2.reuse, R38 ;  /* 0x0000002602267220 */ /* 0x040fe40000410000 */
[----:B------:R-:W4:Y:S01]  /*6d10*/  MUFU.EX2 R162, R162 ;  /* 0x000000a200a27308 */ /* 0x000f220000000800 */
[----:B------:R-:W-:Y:S02]  /*6d20*/  FMUL.FTZ R39, R2, R39 ;  /* 0x0000002702277220 */ /* 0x000fe40000410000 */
[C---:B------:R-:W-:Y:S01]  /*6d30*/  FMUL.FTZ R40, R3.reuse, R40 ;  /* 0x0000002803287220 */ /* 0x040fe20000410000 */
[----:B--2---:R-:W-:Y:S01]  /*6d40*/  F2FP.PACK_AB R128, R164, R165 ;  /* 0x000000a5a480723e */ /* 0x004fe200000000ff */
[----:B------:R-:W-:Y:S02]  /*6d50*/  FMUL.FTZ R41, R3, R41 ;  /* 0x0000002903297220 */ /* 0x000fe40000410000 */
[C---:B------:R-:W-:Y:S02]  /*6d60*/  FMUL.FTZ R42, R2.reuse, R42 ;  /* 0x0000002a022a7220 */ /* 0x040fe40000410000 */
[----:B------:R-:W-:Y:S01]  /*6d70*/  FMUL.FTZ R43, R2, R43 ;  /* 0x0000002b022b7220 */ /* 0x000fe20000410000 */
[----:B------:R-:W-:Y:S01]  /*6d80*/  MUFU.EX2 R161, R161 ;  /* 0x000000a100a17308 */ /* 0x000fe20000000800 */
[--C-:B------:R-:W-:Y:S02]  /*6d90*/  FFMA.FTZ R226, R31, c[0x0][0x23c], -R166.reuse ;  /* 0x00008f001fe27a23 */ /* 0x100fe400000108a6 */
[----:B------:R-:W-:Y:S01]  /*6da0*/  LDSM.16.MT88.4 R28, [R190+0x13800] ;  /* 0x01380000be1c783b */ /* 0x000fe20000004200 */
[--C-:B------:R-:W-:Y:S02]  /*6db0*/  FFMA.FTZ R227, R34, c[0x0][0x23c], -R166.reuse ;  /* 0x00008f0022e37a23 */ /* 0x100fe400000108a6 */
[C---:B------:R-:W-:Y:S02]  /*6dc0*/  FMUL.FTZ R44, R3.reuse, R44 ;  /* 0x0000002c032c7220 */ /* 0x040fe40000410000 */
[C---:B------:R-:W-:Y:S02]  /*6dd0*/  FMUL.FTZ R45, R3.reuse, R45 ;  /* 0x0000002d032d7220 */ /* 0x040fe40000410000 */
[----:B------:R-:W2:Y:S01]  /*6de0*/  MUFU.EX2 R160, R160 ;  /* 0x000000a000a07308 */ /* 0x000ea20000000800 */
[C---:B------:R-:W-:Y:S02]  /*6df0*/  FMUL.FTZ R46, R2.reuse, R46 ;  /* 0x0000002e022e7220 */ /* 0x040fe40000410000 */
[----:B------:R-:W-:Y:S01]  /*6e00*/  FMUL.FTZ R47, R2, R47 ;  /* 0x0000002f022f7220 */ /* 0x000fe20000410000 */
[----:B----4-:R-:W-:Y:S01]  /*6e10*/  F2FP.PACK_AB R130, R162, R163 ;  /* 0x000000a3a282723e */ /* 0x010fe200000000ff */
[C---:B------:R-:W-:Y:S02]  /*6e20*/  FMUL.FTZ R48, R3.reuse, R48 ;  /* 0x0000003003307220 */ /* 0x040fe40000410000 */
[C---:B------:R-:W-:Y:S02]  /*6e30*/  FMUL.FTZ R49, R3.reuse, R49 ;  /* 0x0000003103317220 */ /* 0x040fe40000410000 */
[C---:B------:R-:W-:Y:S01]  /*6e40*/  FMUL.FTZ R50, R2.reuse, R50 ;  /* 0x0000003202327220 */ /* 0x040fe20000410000 */
[----:B------:R-:W-:Y:S01]  /*6e50*/  MUFU.EX2 R135, R135 ;  /* 0x0000008700877308 */ /* 0x000fe20000000800 */
[C---:B------:R-:W-:Y:S02]  /*6e60*/  FMUL.FTZ R51, R2.reuse, R51 ;  /* 0x0000003302337220 */ /* 0x040fe40000410000 */
[C---:B------:R-:W-:Y:S02]  /*6e70*/  FMUL.FTZ R52, R3.reuse, R52 ;  /* 0x0000003403347220 */ /* 0x040fe40000410000 */
[C---:B------:R-:W-:Y:S02]  /*6e80*/  FMUL.FTZ R53, R3.reuse, R53 ;  /* 0x0000003503357220 */ /* 0x040fe40000410000 */
[C---:B------:R-:W-:Y:S02]  /*6e90*/  FMUL.FTZ R54, R2.reuse, R54 ;  /* 0x0000003602367220 */ /* 0x040fe40000410000 */
[----:B------:R-:W-:Y:S01]  /*6ea0*/  FMUL.FTZ R55, R2, R55 ;  /* 0x0000003702377220 */ /* 0x000fe20000410000 */
[----:B------:R-:W4:Y:S01]  /*6eb0*/  MUFU.EX2 R134, R134 ;  /* 0x0000008600867308 */ /* 0x000f220000000800 */
[C---:B------:R-:W-:Y:S02]  /*6ec0*/  FMUL.FTZ R56, R3.reuse, R56 ;  /* 0x0000003803387220 */ /* 0x040fe40000410000 */
[C---:B------:R-:W-:Y:S01]  /*6ed0*/  FMUL.FTZ R57, R3.reuse, R57 ;  /* 0x0000003903397220 */ /* 0x040fe20000410000 */
[----:B--2---:R-:W-:Y:S01]  /*6ee0*/  F2FP.PACK_AB R129, R160, R161 ;  /* 0x000000a1a081723e */ /* 0x004fe200000000ff */
        /* <DEDUP_REMOVED lines=12> */
[----:B----4-:R-:W-:Y:S01]  /*6fb0*/  F2FP.PACK_AB R131, R134, R135 ;  /* 0x000000878683723e */ /* 0x010fe200000000ff */
[C---:B------:R-:W-:Y:S02]  /*6fc0*/  FMUL.FTZ R68, R3.reuse, R68 ;  /* 0x0000004403447220 */ /* 0x040fe40000410000 */
[C---:B------:R-:W-:Y:S02]  /*6fd0*/  FMUL.FTZ R69, R3.reuse, R69 ;  /* 0x0000004503457220 */ /* 0x040fe40000410000 */
[C---:B------:R-:W-:Y:S01]  /*6fe0*/  FMUL.FTZ R70, R2.reuse, R70 ;  /* 0x0000004602467220 */ /* 0x040fe20000410000 */
[----:B------:R-:W-:Y:S01]  /*6ff0*/  MUFU.EX2 R224, R224 ;  /* 0x000000e000e07308 */ /* 0x000fe20000000800 */
[C---:B-1----:R-:W-:Y:S05]  /*7000*/  HMMA.16816.F32 R4, R128.reuse, R136, R4 ;  /* 0x000000888004723c */ /* 0x042fea0000001804 */
[C---:B------:R-:W-:Y:S02]  /*7010*/  FMUL.FTZ R71, R2.reuse, R71 ;  /* 0x0000004702477220 */ /* 0x040fe40000410000 */
[C---:B------:R-:W-:Y:S01]  /*7020*/  FMUL.FTZ R72, R3.reuse, R72 ;  /* 0x0000004803487220 */ /* 0x040fe20000410000 */
[C---:B------:R-:W-:Y:S01]  /*7030*/  HMMA.16816.F32 R8, R128.reuse, R138, R8 ;  /* 0x0000008a8008723c */ /* 0x040fe20000001808 */
[----:B------:R-:W1:Y:S01]  /*7040*/  LDSM.16.MT88.4 R136, [R192+0x14000] ;  /* 0x01400000c088783b */ /* 0x000e620000004200 */
[----:B------:R-:W-:Y:S02]  /*7050*/  MUFU.EX2 R225, R225 ;  /* 0x000000e100e17308 */ /* 0x000fe40000000800 */
[C---:B------:R-:W-:Y:S02]  /*7060*/  FMUL.FTZ R73, R3.reuse, R73 ;  /* 0x0000004903497220 */ /* 0x040fe40000410000 */
[C---:B------:R-:W-:Y:S02]  /*7070*/  FMUL.FTZ R74, R2.reuse, R74 ;  /* 0x0000004a024a7220 */ /* 0x040fe40000410000 */
[C---:B------:R-:W-:Y:S04]  /*7080*/  HMMA.16816.F32 R36, R128.reuse, R140, R36 ;  /* 0x0000008c8024723c */ /* 0x040fe80000001824 */
[C---:B------:R-:W-:Y:S01]  /*7090*/  FMUL.FTZ R75, R2.reuse, R75 ;  /* 0x0000004b024b7220 */ /* 0x040fe20000410000 */
[----:B------:R-:W-:Y:S01]  /*70a0*/  MUFU.EX2 R226, R226 ;  /* 0x000000e200e27308 */ /* 0x000fe20000000800 */
[C---:B------:R-:W-:Y:S02]  /*70b0*/  FMUL.FTZ R76, R3.reuse, R76 ;  /* 0x0000004c034c7220 */ /* 0x040fe40000410000 */
[C---:B------:R-:W-:Y:S01]  /*70c0*/  HMMA.16816.F32 R40, R128.reuse, R142, R40 ;  /* 0x0000008e8028723c */ /* 0x040fe20000001828 */
[----:B------:R-:W2:Y:S03]  /*70d0*/  LDSM.16.MT88.4 R140, [R190+0x14000] ;  /* 0x01400000be8c783b */ /* 0x000ea60000004200 */
[C---:B------:R-:W-:Y:S02]  /*70e0*/  FMUL.FTZ R77, R3.reuse, R77 ;  /* 0x0000004d034d7220 */ /* 0x040fe40000410000 */
[C---:B------:R-:W-:Y:S01]  /*70f0*/  FMUL.FTZ R78, R2.reuse, R78 ;  /* 0x0000004e024e7220 */ /* 0x040fe20000410000 */
[----:B------:R-:W-:Y:S01]  /*7100*/  MUFU.EX2 R227, R227 ;  /* 0x000000e300e37308 */ /* 0x000fe20000000800 */
[C---:B------:R-:W-:Y:S04]  /*7110*/  HMMA.16816.F32 R44, R128.reuse, R144, R44 ;  /* 0x00000090802c723c */ /* 0x040fe8000000182c */
[C---:B------:R-:W-:Y:S02]  /*7120*/  FMUL.FTZ R79, R2.reuse, R79 ;  /* 0x0000004f024f7220 */ /* 0x040fe40000410000 */
[C---:B------:R-:W-:Y:S02]  /*7130*/  FMUL.FTZ R80, R3.reuse, R80 ;  /* 0x0000005003507220 */ /* 0x040fe40000410000 */
[C---:B------:R-:W-:Y:S01]  /*7140*/  HMMA.16816.F32 R48, R128.reuse, R146, R48 ;  /* 0x000000928030723c */ /* 0x040fe20000001830 */
[----:B------:R-:W-:Y:S03]  /*7150*/  LDSM.16.MT88.4 R144, [R188+0x12800] ;  /* 0x01280000bc90783b */ /* 0x000fe60000004200 */
[C---:B------:R-:W-:Y:S02]  /*7160*/  FMUL.FTZ R81, R3.reuse, R81 ;  /* 0x0000005103517220 */ /* 0x040fe40000410000 */
[C---:B------:R-:W-:Y:S02]  /*7170*/  FMUL.FTZ R82, R2.reuse, R82 ;  /* 0x0000005202527220 */ /* 0x040fe40000410000 */
[C---:B---3--:R-:W-:Y:S04]  /*7180*/  HMMA.16816.F32 R52, R128.reuse, R124, R52 ;  /* 0x0000007c8034723c */ /* 0x048fe80000001834 */
[C---:B------:R-:W-:Y:S02]  /*7190*/  FMUL.FTZ R83, R2.reuse, R83 ;  /* 0x0000005302537220 */ /* 0x040fe40000410000 */
[C---:B------:R-:W-:Y:S02]  /*71a0*/  FMUL.FTZ R84, R3.reuse, R84 ;  /* 0x0000005403547220 */ /* 0x040fe40000410000 */
[C---:B------:R-:W-:Y:S01]  /*71b0*/  HMMA.16816.F32 R56, R128.reuse, R126, R56 ;  /* 0x0000007e8038723c */ /* 0x040fe20000001838 */
[----:B------:R-:W3:Y:S03]  /*71c0*/  LDSM.16.MT88.4 R124, [R189+0x14000] ;  /* 0x01400000bd7c783b */ /* 0x000ee60000004200 */
[C---:B------:R-:W-:Y:S02]  /*71d0*/  FMUL.FTZ R85, R3.reuse, R85 ;  /* 0x0000005503557220 */ /* 0x040fe40000410000 */
[C---:B------:R-:W-:Y:S02]  /*71e0*/  FMUL.FTZ R86, R2.reuse, R86 ;  /* 0x0000005602567220 */ /* 0x040fe40000410000 */
[C---:B-1----:R-:W-:Y:S04]  /*71f0*/  HMMA.16816.F32 R60, R128.reuse, R136, R60 ;  /* 0x00000088803c723c */ /* 0x042fe8000000183c */
[C---:B------:R-:W-:Y:S02]  /*7200*/  FMUL.FTZ R87, R2.reuse, R87 ;  /* 0x0000005702577220 */ /* 0x040fe40000410000 */
[C---:B------:R-:W-:Y:S02]  /*7210*/  FMUL.FTZ R88, R3.reuse, R88 ;  /* 0x0000005803587220 */ /* 0x040fe40000410000 */
[C---:B------:R-:W-:Y:S01]  /*7220*/  HMMA.16816.F32 R64, R128.reuse, R138, R64 ;  /* 0x0000008a8040723c */ /* 0x040fe20000001840 */
[----:B------:R-:W1:Y:S03]  /*7230*/  LDSM.16.MT88.4 R136, [R188+0x14000] ;  /* 0x01400000bc88783b */ /* 0x000e660000004200 */
[C---:B------:R-:W-:Y:S02]  /*7240*/  FMUL.FTZ R89, R3.reuse, R89 ;  /* 0x0000005903597220 */ /* 0x040fe40000410000 */
[C---:B------:R-:W-:Y:S02]  /*7250*/  FMUL.FTZ R90, R2.reuse, R90 ;  /* 0x0000005a025a7220 */ /* 0x040fe40000410000 */
[C---:B--2---:R-:W-:Y:S04]  /*7260*/  HMMA.16816.F32 R68, R128.reuse, R140, R68 ;  /* 0x0000008c8044723c */ /* 0x044fe80000001844 */
[C---:B------:R-:W-:Y:S02]  /*7270*/  FMUL.FTZ R91, R2.reuse, R91 ;  /* 0x0000005b025b7220 */ /* 0x040fe40000410000 */
[C---:B------:R-:W-:Y:S02]  /*7280*/  FMUL.FTZ R92, R3.reuse, R92 ;  /* 0x0000005c035c7220 */ /* 0x040fe40000410000 */
[C---:B------:R-:W-:Y:S01]  /*7290*/  HMMA.16816.F32 R72, R128.reuse, R142, R72 ;  /* 0x0000008e8048723c */ /* 0x040fe20000001848 */
[----:B------:R-:W2:Y:S03]  /*72a0*/  LDSM.16.MT88.4 R140, [R192+0x16000] ;  /* 0x01600000c08c783b */ /* 0x000ea60000004200 */
[C---:B------:R-:W-:Y:S02]  /*72b0*/  FMUL.FTZ R93, R3.reuse, R93 ;  /* 0x0000005d035d7220 */ /* 0x040fe40000410000 */
[C---:B------:R-:W-:Y:S02]  /*72c0*/  FMUL.FTZ R94, R2.reuse, R94 ;  /* 0x0000005e025e7220 */ /* 0x040fe40000410000 */
[C---:B------:R-:W-:Y:S01]  /*72d0*/  FMUL.FTZ R95, R2.reuse, R95 ;  /* 0x0000005f025f7220 */ /* 0x040fe20000410000 */
[C---:B---3--:R-:W-:Y:S03]  /*72e0*/  HMMA.16816.F32 R76, R128.reuse, R124, R76 ;  /* 0x0000007c804c723c */ /* 0x048fe6000000184c */
[C---:B------:R-:W-:Y:S02]  /*72f0*/  FMUL.FTZ R96, R3.reuse, R96 ;  /* 0x0000006003607220 */ /* 0x040fe40000410000 */
[C---:B------:R-:W-:Y:S02]  /*7300*/  FMUL.FTZ R97, R3.reuse, R97 ;  /* 0x0000006103617220 */ /* 0x040fe40000410000 */
[C---:B------:R-:W-:Y:S01]  /*7310*/  FMUL.FTZ R98, R2.reuse, R98 ;  /* 0x0000006202627220 */ /* 0x040fe20000410000 */
        /* <DEDUP_REMOVED lines=16> */
[----:B------:R-:W-:Y:S02]  /*7420*/  FMUL.FTZ R107, R2, R107 ;  /* 0x0000006b026b7220 */ /* 0x000fe40000410000 */
[--C-:B------:R-:W-:Y:S02]  /*7430*/  FFMA.FTZ R168, R12, c[0x0][0x23c], -R167.reuse ;  /* 0x00008f000ca87a23 */ /* 0x100fe400000108a7 */
[----:B------:R-:W-:Y:S01]  /*7440*/  FMUL.FTZ R12, R3, R120 ;  /* 0x00000078030c7220 */ /* 0x000fe20000410000 */
[C---:B---3--:R-:W-:Y:S03]  /*7450*/  HMMA.16816.F32 R100, R128.reuse, R124, R100 ;  /* 0x0000007c8064723c */ /* 0x048fe60000001864 */
[--C-:B------:R-:W-:Y:S01]  /*7460*/  FFMA.FTZ R169, R13, c[0x0][0x23c], -R167.reuse ;  /* 0x00008f000da97a23 */ /* 0x100fe200000108a7 */
[----:B------:R-:W-:Y:S01]  /*7470*/  MUFU.EX2 R168, R168 ;  /* 0x000000a800a87308 */ /* 0x000fe20000000800 */
[----:B------:R-:W-:Y:S02]  /*7480*/  FMUL.FTZ R13, R3, R121 ;  /* 0x00000079030d7220 */ /* 0x000fe40000410000 */
[--C-:B------:R-:W-:Y:S01]  /*7490*/  FFMA.FTZ R172, R14, c[0x0][0x23c], -R166.reuse ;  /* 0x00008f000eac7a23 */ /* 0x100fe200000108a6 */
[C---:B------:R-:W-:Y:S01]  /*74a0*/  HMMA.16816.F32 R104, R128.reuse, R126, R104 ;  /* 0x0000007e8068723c */ /* 0x040fe20000001868 */
[----:B------:R-:W-:Y:S03]  /*74b0*/  LDSM.16.MT88.4 R124, [R190+0x12800] ;  /* 0x01280000be7c783b */ /* 0x000fe60000004200 */
[C---:B------:R-:W-:Y:S02]  /*74c0*/  FMUL.FTZ R14, R2.reuse, R122 ;  /* 0x0000007a020e7220 */ /* 0x040fe40000410000 */
[--C-:B------:R-:W-:Y:S01]  /*74d0*/  FFMA.FTZ R173, R15, c[0x0][0x23c], -R166.reuse ;  /* 0x00008f000fad7a23 */ /* 0x100fe200000108a6 */
[----:B------:R-:W3:Y:S01]  /*74e0*/  MUFU.EX2 R169, R169 ;  /* 0x000000a900a97308 */ /* 0x000ee20000000800 */
[C---:B------:R-:W-:Y:S02]  /*74f0*/  FMUL.FTZ R15, R2.reuse, R123 ;  /* 0x0000007b020f7220 */ /* 0x040fe40000410000 */
[----:B------:R-:W4:Y:S02]  /*7500*/  LDSM.16.MT88.4 R120, [R192+0x12800] ;  /* 0x01280000c078783b */ /* 0x000f240000004200 */
[C---:B------:R-:W-:Y:S02]  /*7510*/  FMUL.FTZ R108, R3.reuse, R108 ;  /* 0x0000006c036c7220 */ /* 0x040fe40000410000 */
[----:B------:R-:W-:Y:S02]  /*7520*/  FMUL.FTZ R109, R3, R109 ;  /* 0x0000006d036d7220 */ /* 0x000fe40000410000 */
[C---:B------:R-:W-:Y:S01]  /*7530*/  FMUL.FTZ R110, R2.reuse, R110 ;  /* 0x0000006e026e7220 */ /* 0x040fe20000410000 */
[----:B------:R-:W-:Y:S01]  /*7540*/  MUFU.EX2 R172, R172 ;  /* 0x000000ac00ac7308 */ /* 0x000fe20000000800 */
[----:B------:R-:W-:Y:S02]  /*7550*/  FMUL.FTZ R111, R2, R111 ;  /* 0x0000006f026f7220 */ /* 0x000fe40000410000 */
[--C-:B------:R-:W-:Y:S02]  /*7560*/  FFMA.FTZ R170, R16, c[0x0][0x23c], -R167.reuse ;  /* 0x00008f0010aa7a23 */ /* 0x100fe400000108a7 */
[----:B------:R-:W-:Y:S02]  /*7570*/  FFMA.FTZ R171, R17, c[0x0][0x23c], -R167 ;  /* 0x00008f0011ab7a23 */ /* 0x000fe400000108a7 */
[--C-:B------:R-:W-:Y:S01]  /*7580*/  FFMA.FTZ R174, R18, c[0x0][0x23c], -R166.reuse ;  /* 0x00008f0012ae7a23 */ /* 0x100fe200000108a6 */
[C---:B-1----:R-:W-:Y:S02]  /*7590*/  HMMA.16816.F32 R108, R128.reuse, R136, R108 ;  /* 0x00000088806c723c */ /* 0x042fe4000000186c */
[----:B------:R-:W-:Y:S01]  /*75a0*/  MUFU.EX2 R170, R170 ;  /* 0x000000aa00aa7308 */ /* 0x000fe20000000800 */
[----:B------:R-:W-:Y:S02]  /*75b0*/  FFMA.FTZ R175, R19, c[0x0][0x23c], -R166 ;  /* 0x00008f0013af7a23 */ /* 0x000fe400000108a6 */
[----:B------:R-:W-:Y:S01]  /*75c0*/  FMUL.FTZ R16, R3, R116 ;  /* 0x0000007403107220 */ /* 0x000fe20000410000 */
[----:B---3--:R-:W-:Y:S01]  /*75d0*/  F2FP.PACK_AB R116, R169, R168 ;  /* 0x000000a8a974723e */ /* 0x008fe200000000ff */
[C---:B------:R-:W-:Y:S01]  /*75e0*/  FMUL.FTZ R17, R3.reuse, R117 ;  /* 0x0000007503117220 */ /* 0x040fe20000410000 */
[C---:B------:R-:W-:Y:S01]  /*75f0*/  HMMA.16816.F32 R12, R128.reuse, R138, R12 ;  /* 0x0000008a800c723c */ /* 0x040fe2000000180c */
[----:B------:R-:W1:Y:S03]  /*7600*/  LDSM.16.MT88.4 R136, [R189+0x12800] ;  /* 0x01280000bd88783b */ /* 0x000e660000004200 */
[----:B------:R-:W3:Y:S01]  /*7610*/  MUFU.EX2 R171, R171 ;  /* 0x000000ab00ab7308 */ /* 0x000ee20000000800 */
[C---:B------:R-:W-:Y:S02]  /*7620*/  FMUL.FTZ R18, R2.reuse, R118 ;  /* 0x0000007602127220 */ /* 0x040fe40000410000 */
[C---:B------:R-:W-:Y:S02]  /*7630*/  FMUL.FTZ R19, R2.reuse, R119 ;  /* 0x0000007702137220 */ /* 0x040fe40000410000 */
[C---:B------:R-:W-:Y:S03]  /*7640*/  FMUL.FTZ R112, R3.reuse, R112 ;  /* 0x0000007003707220 */ /* 0x040fe60000410000 */
[C---:B------:R-:W-:Y:S02]  /*7650*/  FMUL.FTZ R113, R3.reuse, R113 ;  /* 0x0000007103717220 */ /* 0x040fe40000410000 */
[C---:B--2---:R-:W-:Y:S01]  /*7660*/  HMMA.16816.F32 R16, R128.reuse, R140, R16 ;  /* 0x0000008c8010723c */ /* 0x044fe20000001810 */
[----:B------:R-:W2:Y:S02]  /*7670*/  MUFU.EX2 R173, R173 ;  /* 0x000000ad00ad7308 */ /* 0x000ea40000000800 */
[C---:B------:R-:W-:Y:S02]  /*7680*/  FMUL.FTZ R114, R2.reuse, R114 ;  /* 0x0000007202727220 */ /* 0x040fe40000410000 */
[C---:B------:R-:W-:Y:S02]  /*7690*/  FMUL.FTZ R115, R2.reuse, R115 ;  /* 0x0000007302737220 */ /* 0x040fe40000410000 */
[----:B------:R-:W-:Y:S02]  /*76a0*/  FFMA.FTZ R165, R3, R220, R165 ;  /* 0x000000dc03a57223 */ /* 0x000fe400000100a5 */
[----:B------:R-:W-:Y:S02]  /*76b0*/  FFMA.FTZ R161, R2, R221, R161 ;  /* 0x000000dd02a17223 */ /* 0x000fe400000100a1 */
[----:B------:R-:W-:Y:S01]  /*76c0*/  MUFU.EX2 R174, R174 ;  /* 0x000000ae00ae7308 */ /* 0x000fe20000000800 */
[----:B------:R-:W-:Y:S01]  /*76d0*/  HMMA.16816.F32 R112, R128, R142, R112 ;  /* 0x0000008e8070723c */ /* 0x000fe20000001870 */
[----:B------:R-:W-:Y:S02]  /*76e0*/  LDSM.16.MT88.4 R128, [R190+0x16800] ;  /* 0x01680000be80783b */ /* 0x000fe40000004200 */
[----:B---3--:R-:W-:Y:S01]  /*76f0*/  F2FP.PACK_AB R118, R171, R170 ;  /* 0x000000aaab76723e */ /* 0x008fe200000000ff */
[----:B------:R-:W-:Y:S02]  /*7700*/  FADD.FTZ R164, R164, R165 ;  /* 0x000000a5a4a47221 */ /* 0x000fe40000010000 */
[----:B------:R-:W-:Y:S02]  /*7710*/  FADD.FTZ R160, R160, R161 ;  /* 0x000000a1a0a07221 */ /* 0x000fe40000010000 */
[----:B------:R-:W-:Y:S01]  /*7720*/  FADD.FTZ R163, R163, R164 ;  /* 0x000000a4a3a37221 */ /* 0x000fe20000010000 */
[----:B------:R-:W3:Y:S01]  /*7730*/  MUFU.EX2 R175, R175 ;  /* 0x000000af00af7308 */ /* 0x000ee20000000800 */
[----:B------:R-:W-:Y:S02]  /*7740*/  LDSM.16.MT88.4 R140, [R190+0x13000] ;  /* 0x01300000be8c783b */ /* 0x000fe40000004200 */
[----:B------:R-:W-:Y:S01]  /*7750*/  FADD.FTZ R3, R135, R160 ;  /* 0x000000a087037221 */ /* 0x000fe20000010000 */
[----:B--2---:R-:W-:Y:S01]  /*7760*/  F2FP.PACK_AB R117, R173, R172 ;  /* 0x000000acad75723e */ /* 0x004fe200000000ff */
[----:B------:R-:W-:Y:S01]  /*7770*/  FADD.FTZ R163, R162, R163 ;  /* 0x000000a3a2a37221 */ /* 0x000fe20000010000 */
[----:B------:R-:W-:Y:S01]  /*7780*/  MOV R135, R132 ;  /* 0x0000008400877202 */ /* 0x000fe20000000f00 */
[----:B------:R-:W-:Y:S02]  /*7790*/  FADD.FTZ R3, R134, R3 ;  /* 0x0000000386037221 */ /* 0x000fe40000010000 */
[----:B------:R-:W-:Y:S02]  /*77a0*/  FADD.FTZ R168, R168, R163 ;  /* 0x000000a3a8a87221 */ /* 0x000fe40000010000 */
[----:B------:R-:W-:Y:S02]  /*77b0*/  FADD.FTZ R172, R172, R3 ;  /* 0x00000003acac7221 */ /* 0x000fe40000010000 */
[----:B------:R-:W-:Y:S02]  /*77c0*/  FADD.FTZ R169, R169, R168 ;  /* 0x000000a8a9a97221 */ /* 0x000fe40000010000 */
[----:B------:R-:W-:Y:S02]  /*77d0*/  FADD.FTZ R173, R173, R172 ;  /* 0x000000acadad7221 */ /* 0x000fe40000010000 */
[----:B------:R-:W-:Y:S04]  /*77e0*/  FADD.FTZ R170, R170, R169 ;  /* 0x000000a9aaaa7221 */ /* 0x000fe80000010000 */
[----:B------:R-:W-:Y:S01]  /*77f0*/  FADD.FTZ R171, R171, R170 ;  /* 0x000000aaabab7221 */ /* 0x000fe20000010000 */
[C---:B---3--:R-:W-:Y:S01]  /*7800*/  F2FP.PACK_AB R119, R175.reuse, R174 ;  /* 0x000000aeaf77723e */ /* 0x048fe200000000ff */
[----:B------:R-:W-:Y:S04]  /*7810*/  FADD.FTZ R174, R174, R173 ;  /* 0x000000adaeae7221 */ /* 0x000fe80000010000 */
[----:B------:R-:W-:Y:S02]  /*7820*/  FADD.FTZ R175, R175, R174 ;  /* 0x000000aeafaf7221 */ /* 0x000fe40000010000 */
[C---:B----4-:R-:W-:Y:S08]  /*7830*/  HMMA.16816.F32 R4, R116.reuse, R120, R4 ;  /* 0x000000787404723c */ /* 0x050ff00000001804 */
[C---:B------:R-:W-:Y:S01]  /*7840*/  HMMA.16816.F32 R8, R116.reuse, R122, R8 ;  /* 0x0000007a7408723c */ /* 0x040fe20000001808 */
[----:B------:R-:W2:Y:S07]  /*7850*/  LDSM.16.MT88.4 R120, [R188+0x14800] ;  /* 0x01480000bc78783b */ /* 0x000eae0000004200 */
[C---:B------:R-:W-:Y:S08]  /*7860*/  HMMA.16816.F32 R36, R116.reuse, R124, R36 ;  /* 0x0000007c7424723c */ /* 0x040ff00000001824 */
[C---:B------:R-:W-:Y:S01]  /*7870*/  HMMA.16816.F32 R40, R116.reuse, R126, R40 ;  /* 0x0000007e7428723c */ /* 0x040fe20000001828 */
[----:B------:R-:W3:Y:S07]  /*7880*/  LDSM.16.MT88.4 R124, [R192+0x16800] ;  /* 0x01680000c07c783b */ /* 0x000eee0000004200 */
[C---:B-1----:R-:W-:Y:S08]  /*7890*/  HMMA.16816.F32 R44, R116.reuse, R136, R44 ;  /* 0x00000088742c723c */ /* 0x042ff0000000182c */
[C---:B------:R-:W-:Y:S01]  /*78a0*/  HMMA.16816.F32 R48, R116.reuse, R138, R48 ;  /* 0x0000008a7430723c */ /* 0x040fe20000001830 */
[----:B------:R-:W1:Y:S07]  /*78b0*/  LDSM.16.MT88.4 R136, [R189+0x16800] ;  /* 0x01680000bd88783b */ /* 0x000e6e0000004200 */
[C---:B------:R-:W-:Y:S08]  /*78c0*/  HMMA.16816.F32 R52, R116.reuse, R144, R52 ;  /* 0x000000907434723c */ /* 0x040ff00000001834 */
[C---:B------:R-:W-:Y:S01]  /*78d0*/  HMMA.16816.F32 R56, R116.reuse, R146, R56 ;  /* 0x000000927438723c */ /* 0x040fe20000001838 */
[----:B------:R-:W-:Y:S07]  /*78e0*/  LDSM.16.MT88.4 R144, [R190+0x15000] ;  /* 0x01500000be90783b */ /* 0x000fee0000004200 */
        /* <DEDUP_REMOVED lines=11> */
[----:B------:R-:W-:Y:S01]  /*79a0*/  FFMA.FTZ R167, R33, c[0x0][0x23c], -R167 ;  /* 0x00008f0021a77a23 */ /* 0x000fe200000108a7 */
[----:B------:R-:W4:Y:S01]  /*79b0*/  MUFU.EX2 R153, R153 ;  /* 0x0000009900997308 */ /* 0x000f220000000800 */
[C---:B------:R-:W-:Y:S04]  /*79c0*/  HMMA.16816.F32 R80, R116.reuse, R158, R80 ;  /* 0x0000009e7450723c */ /* 0x040fe80000001850 */
[--C-:B------:R-:W-:Y:S02]  /*79d0*/  FFMA.FTZ R156, R22, c[0x0][0x23c], -R166.reuse ;  /* 0x00008f00169c7a23 */ /* 0x100fe400000108a6 */
[--C-:B------:R-:W-:Y:S02]  /*79e0*/  FFMA.FTZ R157, R23, c[0x0][0x23c], -R166.reuse ;  /* 0x00008f00179d7a23 */ /* 0x100fe400000108a6 */
[C---:B--2---:R-:W-:Y:S01]  /*79f0*/  HMMA.16816.F32 R84, R116.reuse, R120, R84 ;  /* 0x000000787454723c */ /* 0x044fe20000001854 */
[----:B------:R-:W-:Y:S03]  /*7a00*/  MUFU.EX2 R154, R154 ;  /* 0x0000009a009a7308 */ /* 0x000fe60000000800 */
[--C-:B------:R-:W-:Y:S02]  /*7a10*/  FFMA.FTZ R158, R26, c[0x0][0x23c], -R166.reuse ;  /* 0x00008f001a9e7a23 */ /* 0x100fe400000108a6 */
[--C-:B------:R-:W-:Y:S02]  /*7a20*/  FFMA.FTZ R159, R27, c[0x0][0x23c], -R166.reuse ;  /* 0x00008f001b9f7a23 */ /* 0x100fe400000108a6 */
[C---:B------:R-:W-:Y:S01]  /*7a30*/  HMMA.16816.F32 R88, R116.reuse, R122, R88 ;  /* 0x0000007a7458723c */ /* 0x040fe20000001858 */
[----:B------:R-:W2:Y:S02]  /*7a40*/  LDSM.16.MT88.4 R120, [R188+0x16800] ;  /* 0x01680000bc78783b */ /* 0x000ea40000004200 */
[----:B------:R-:W5:Y:S01]  /*7a50*/  MUFU.EX2 R155, R155 ;  /* 0x0000009b009b7308 */ /* 0x000f620000000800 */
[----:B------:R-:W-:Y:S01]  /*7a60*/  FFMA.FTZ R166, R35, c[0x0][0x23c], -R166 ;  /* 0x00008f0023a67a23 */ /* 0x000fe200000108a6 */
[C---:B----4-:R-:W-:Y:S03]  /*7a70*/  F2FP.PACK_AB R20, R153.reuse, R152 ;  /* 0x000000989914723e */ /* 0x050fe600000000ff */
[C---:B---3--:R-:W-:Y:S01]  /*7a80*/  HMMA.16816.F32 R92, R116.reuse, R124, R92 ;  /* 0x0000007c745c723c */ /* 0x048fe2000000185c */
[----:B------:R-:W-:Y:S03]  /*7a90*/  LDSM.16.MT88.4 R24, [R189+0x13000] ;  /* 0x01300000bd18783b */ /* 0x000fe60000004200 */
[----:B------:R-:W-:Y:S01]  /*7aa0*/  FADD.FTZ R152, R152, R171 ;  /* 0x000000ab98987221 */ /* 0x000fe20000010000 */
[----:B------:R-:W-:Y:S03]  /*7ab0*/  MUFU.EX2 R156, R156 ;  /* 0x0000009c009c7308 */ /* 0x000fe60000000800 */
[C---:B------:R-:W-:Y:S01]  /*7ac0*/  HMMA.16816.F32 R96, R116.reuse, R126, R96 ;  /* 0x0000007e7460723c */ /* 0x040fe20000001860 */
[----:B------:R-:W3:Y:S03]  /*7ad0*/  LDSM.16.MT88.4 R124, [R192+0x13000] ;  /* 0x01300000c07c783b */ /* 0x000ee60000004200 */
[----:B------:R-:W-:Y:S03]  /*7ae0*/  FADD.FTZ R153, R153, R152 ;  /* 0x0000009899997221 */ /* 0x000fe60000010000 */
[----:B------:R-:W4:Y:S01]  /*7af0*/  MUFU.EX2 R157, R157 ;  /* 0x0000009d009d7308 */ /* 0x000f220000000800 */
[C---:B------:R-:W-:Y:S01]  /*7b00*/  HMMA.16816.F32 R100, R116.reuse, R128, R100 ;  /* 0x000000807464723c */ /* 0x040fe20000001864 */
[----:B------:R-:W-:Y:S03]  /*7b10*/  LDSM.16.MT88.4 R32, [R189+0x13800] ;  /* 0x01380000bd20783b */ /* 0x000fe60000004200 */
[C---:B-----5:R-:W-:Y:S01]  /*7b20*/  F2FP.PACK_AB R22, R155.reuse, R154 ;  /* 0x0000009a9b16723e */ /* 0x060fe200000000ff */
[----:B------:R-:W-:Y:S03]  /*7b30*/  FADD.FTZ R154, R154, R153 ;  /* 0x000000999a9a7221 */ /* 0x000fe60000010000 */
[C---:B------:R-:W-:Y:S01]  /*7b40*/  HMMA.16816.F32 R104, R116.reuse, R130, R104 ;  /* 0x000000827468723c */ /* 0x040fe20000001868 */
[----:B------:R-:W5:Y:S01]  /*7b50*/  LDSM.16.MT88.4 R128, [R188+0x13000] ;  /* 0x01300000bc80783b */ /* 0x000f620000004200 */
[----:B------:R-:W-:Y:S02]  /*7b60*/  MUFU.EX2 R158, R158 ;  /* 0x0000009e009e7308 */ /* 0x000fe40000000800 */
[----:B------:R-:W-:Y:S04]  /*7b70*/  FADD.FTZ R155, R155, R154 ;  /* 0x0000009a9b9b7221 */ /* 0x000fe80000010000 */
[C---:B-1----:R-:W-:Y:S04]  /*7b80*/  HMMA.16816.F32 R108, R116.reuse, R136, R108 ;  /* 0x00000088746c723c */ /* 0x042fe8000000186c */
[----:B------:R-:W1:Y:S01]  /*7b90*/  MUFU.EX2 R159, R159 ;  /* 0x0000009f009f7308 */ /* 0x000e620000000800 */
[C---:B----4-:R-:W-:Y:S03]  /*7ba0*/  F2FP.PACK_AB R21, R157.reuse, R156 ;  /* 0x0000009c9d15723e */ /* 0x050fe600000000ff */
[C---:B------:R-:W-:Y:S01]  /*7bb0*/  HMMA.16816.F32 R12, R116.reuse, R138, R12 ;  /* 0x0000008a740c723c */ /* 0x040fe2000000180c */
[----:B------:R-:W4:Y:S03]  /*7bc0*/  LDSM.16.MT88.4 R136, [R192+0x15000] ;  /* 0x01500000c088783b */ /* 0x000f260000004200 */
[----:B------:R-:W-:Y:S02]  /*7bd0*/  FADD.FTZ R156, R156, R175 ;  /* 0x000000af9c9c7221 */ /* 0x000fe40000010000 */
[----:B------:R-:W4:Y:S02]  /*7be0*/  MUFU.EX2 R167, R167 ;  /* 0x000000a700a77308 */ /* 0x000f240000000800 */
[C---:B--2---:R-:W-:Y:S04]  /*7bf0*/  HMMA.16816.F32 R16, R116.reuse, R120, R16 ;  /* 0x000000787410723c */ /* 0x044fe80000001810 */
[----:B------:R-:W-:Y:S04]  /*7c00*/  FADD.FTZ R157, R157, R156 ;  /* 0x0000009c9d9d7221 */ /* 0x000fe80000010000 */
[----:B------:R-:W-:Y:S01]  /*7c10*/  HMMA.16816.F32 R112, R116, R122, R112 ;  /* 0x0000007a7470723c */ /* 0x000fe20000001870 */
[----:B------:R-:W2:Y:S01]  /*7c20*/  LDSM.16.MT88.4 R116, [R188+0x15000] ;  /* 0x01500000bc74783b */ /* 0x000ea20000004200 */
[----:B------:R-:W2:Y:S02]  /*7c30*/  MUFU.EX2 R166, R166 ;  /* 0x000000a600a67308 */ /* 0x000ea40000000800 */
[C---:B-1----:R-:W-:Y:S01]  /*7c40*/  F2FP.PACK_AB R23, R159.reuse, R158 ;  /* 0x0000009e9f17723e */ /* 0x042fe200000000ff */
[----:B------:R-:W-:Y:S04]  /*7c50*/  FADD.FTZ R2, R158, R157 ;  /* 0x0000009d9e027221 */ /* 0x000fe80000010000 */
[----:B------:R-:W-:Y:S02]  /*7c60*/  LDSM.16.MT88.4 R120, [R190+0x17000] ;  /* 0x01700000be78783b */ /* 0x000fe40000004200 */
[C---:B---3--:R-:W-:Y:S05]  /*7c70*/  HMMA.16816.F32 R4, R20.reuse, R124, R4 ;  /* 0x0000007c1404723c */ /* 0x048fea0000001804 */
[----:B------:R-:W-:Y:S03]  /*7c80*/  FADD.FTZ R2, R159, R2 ;  /* 0x000000029f027221 */ /* 0x000fe60000010000 */
[C---:B------:R-:W-:Y:S01]  /*7c90*/  HMMA.16816.F32 R8, R20.reuse, R126, R8 ;  /* 0x0000007e1408723c */ /* 0x040fe20000001808 */
[----:B------:R-:W-:Y:S07]  /*7ca0*/  LDSM.16.MT88.4 R124, [R189+0x17000] ;  /* 0x01700000bd7c783b */ /* 0x000fee0000004200 */
[C---:B------:R-:W-:Y:S08]  /*7cb0*/  HMMA.16816.F32 R36, R20.reuse, R140, R36 ;  /* 0x0000008c1424723c */ /* 0x040ff00000001824 */
[C---:B------:R-:W-:Y:S01]  /*7cc0*/  HMMA.16816.F32 R40, R20.reuse, R142, R40 ;  /* 0x0000008e1428723c */ /* 0x040fe20000001828 */
[----:B------:R-:W-:Y:S07]  /*7cd0*/  LDSM.16.MT88.4 R140, [R190+0x15800] ;  /* 0x01580000be8c783b */ /* 0x000fee0000004200 */
[C---:B------:R-:W-:Y:S08]  /*7ce0*/  HMMA.16816.F32 R44, R20.reuse, R24, R44 ;  /* 0x00000018142c723c */ /* 0x040ff0000000182c */
[C---:B------:R-:W-:Y:S01]  /*7cf0*/  HMMA.16816.F32 R48, R20.reuse, R26, R48 ;  /* 0x0000001a1430723c */ /* 0x040fe20000001830 */
[----:B------:R-:W1:Y:S07]  /*7d00*/  LDSM.16.MT88.4 R24, [R192+0x17000] ;  /* 0x01700000c018783b */ /* 0x000e6e0000004200 */
[C---:B-----5:R-:W-:Y:S08]  /*7d10*/  HMMA.16816.F32 R52, R20.reuse, R128, R52 ;  /* 0x000000801434723c */ /* 0x060ff00000001834 */
[C---:B------:R-:W-:Y:S08]  /*7d20*/  HMMA.16816.F32 R56, R20.reuse, R130, R56 ;  /* 0x000000821438723c */ /* 0x040ff00000001838 */
[C---:B----4-:R-:W-:Y:S08]  /*7d30*/  HMMA.16816.F32 R60, R20.reuse, R136, R60 ;  /* 0x00000088143c723c */ /* 0x050ff0000000183c */
        /* <DEDUP_REMOVED lines=8> */
[C---:B--2---:R-:W-:Y:S08]  /*7dc0*/  HMMA.16816.F32 R84, R20.reuse, R116, R84 ;  /* 0x000000741454723c */ /* 0x044ff00000001854 */
[C---:B------:R-:W-:Y:S01]  /*7dd0*/  HMMA.16816.F32 R88, R20.reuse, R118, R88 ;  /* 0x000000761458723c */ /* 0x040fe20000001858 */
[----:B------:R-:W2:Y:S07]  /*7de0*/  LDSM.16.MT88.4 R116, [R188+0x17000] ;  /* 0x01700000bc74783b */ /* 0x000eae0000004200 */
[C---:B-1----:R-:W-:Y:S08]  /*7df0*/  HMMA.16816.F32 R92, R20.reuse, R24, R92 ;  /* 0x00000018145c723c */ /* 0x042ff0000000185c */
[C---:B------:R-:W-:Y:S01]  /*7e00*/  HMMA.16816.F32 R96, R20.reuse, R26, R96 ;  /* 0x0000001a1460723c */ /* 0x040fe20000001860 */
[----:B------:R-:W1:Y:S07]  /*7e10*/  LDSM.16.MT88.4 R24, [R192+0x13800] ;  /* 0x01380000c018783b */ /* 0x000e6e0000004200 */
[C---:B------:R-:W-:Y:S08]  /*7e20*/  HMMA.16816.F32 R100, R20.reuse, R120, R100 ;  /* 0x000000781464723c */ /* 0x040ff00000001864 */
[C---:B------:R-:W-:Y:S01]  /*7e30*/  HMMA.16816.F32 R104, R20.reuse, R122, R104 ;  /* 0x0000007a1468723c */ /* 0x040fe20000001868 */
[----:B------:R-:W3:Y:S07]  /*7e40*/  LDSM.16.MT88.4 R120, [R188+0x13800] ;  /* 0x01380000bc78783b */ /* 0x000eee0000004200 */
[C---:B------:R-:W-:Y:S08]  /*7e50*/  HMMA.16816.F32 R108, R20.reuse, R124, R108 ;  /* 0x0000007c146c723c */ /* 0x040ff0000000186c */
[C---:B------:R-:W-:Y:S08]  /*7e60*/  HMMA.16816.F32 R12, R20.reuse, R126, R12 ;  /* 0x0000007e140c723c */ /* 0x040ff0000000180c */
[C---:B--2---:R-:W-:Y:S08]  /*7e70*/  HMMA.16816.F32 R16, R20.reuse, R116, R16 ;  /* 0x000000741410723c */ /* 0x044ff00000001810 */
[----:B------:R-:W-:Y:S01]  /*7e80*/  HMMA.16816.F32 R112, R20, R118, R112 ;  /* 0x000000761470723c */ /* 0x000fe20000001870 */
[----:B------:R-:W2:Y:S06]  /*7e90*/  LDSM.16.MT88.4 R116, [R189+0x15800] ;  /* 0x01580000bd74783b */ /* 0x000eac0000004200 */
[----:B------:R-:W-:Y:S01]  /*7ea0*/  F2FP.PACK_AB R20, R223, R222 ;  /* 0x000000dedf14723e */ /* 0x000fe200000000ff */
[----:B------:R-:W-:Y:S01]  /*7eb0*/  FADD.FTZ R222, R222, R155 ;  /* 0x0000009bdede7221 */ /* 0x000fe20000010000 */
[----:B------:R-:W-:Y:S03]  /*7ec0*/  F2FP.PACK_AB R22, R167, R224 ;  /* 0x000000e0a716723e */ /* 0x000fe600000000ff */
[----:B------:R-:W-:Y:S01]  /*7ed0*/  F2FP.PACK_AB R21, R226, R225 ;  /* 0x000000e1e215723e */ /* 0x000fe200000000ff */
[----:B------:R-:W-:Y:S01]  /*7ee0*/  FADD.FTZ R225, R225, R2 ;  /* 0x00000002e1e17221 */ /* 0x000fe20000010000 */
[----:B------:R-:W-:Y:S01]  /*7ef0*/  F2FP.PACK_AB R23, R166, R227 ;  /* 0x000000e3a617723e */ /* 0x000fe200000000ff */
[----:B------:R-:W-:Y:S01]  /*7f00*/  FADD.FTZ R223, R223, R222 ;  /* 0x000000dedfdf7221 */ /* 0x000fe20000010000 */
[----:B------:R-:W-:Y:S01]  /*7f10*/  MOV R2, R133 ;  /* 0x0000008500027202 */ /* 0x000fe20000000f00 */
        /* <DEDUP_REMOVED lines=8> */
[----:B------:R-:W-:Y:S07]  /*7fa0*/  LDSM.16.MT88.4 R8, [R188+0x17800] ;  /* 0x01780000bc08783b */ /* 0x000fee0000004200 */
[C---:B------:R-:W-:Y:S08]  /*7fb0*/  HMMA.16816.F32 R36, R20.reuse, R28, R36 ;  /* 0x0000001c1424723c */ /* 0x040ff00000001824 */
[C---:B------:R-:W-:Y:S08]  /*7fc0*/  HMMA.16816.F32 R40, R20.reuse, R30, R40 ;  /* 0x0000001e1428723c */ /* 0x040ff00000001828 */
[C---:B------:R-:W-:Y:S08]  /*7fd0*/  HMMA.16816.F32 R44, R20.reuse, R32, R44 ;  /* 0x00000020142c723c */ /* 0x040ff0000000182c */
[C---:B------:R-:W-:Y:S08]  /*7fe0*/  HMMA.16816.F32 R48, R20.reuse, R34, R48 ;  /* 0x000000221430723c */ /* 0x040ff00000001830 */
[C---:B---3--:R-:W-:Y:S08]  /*7ff0*/  HMMA.16816.F32 R52, R20.reuse, R120, R52 ;  /* 0x000000781434723c */ /* 0x048ff00000001834 */
        /* <DEDUP_REMOVED lines=16> */
[C---:B------:R-:W-:Y:S08]  /*8100*/  HMMA.16816.F32 R116, R20.reuse, R8, R16 ;  /* 0x000000081474723c */ /* 0x040ff00000001810 */
[----:B------:R-:W-:Y:S01]  /*8110*/  HMMA.16816.F32 R112, R20, R10, R112 ;  /* 0x0000000a1470723c */ /* 0x000fe20000001870 */
[----:B------:R-:W-:-:S07]  /*8120*/  @P5 BRA `(.L_x_169) ;  /* 0xffffd2b000005947 */ /* 0x000fce000383ffff */
.L_x_168:
[----:B------:R-:W1:Y:S01]  /*8130*/  SHFL.BFLY PT, R0, R221, 0x2, 0x1f ;  /* 0x0c401f00dd007f89 */ /* 0x000e6200000e0000 */
[----:B------:R-:W-:Y:S01]  /*8140*/  ISETP.NE.AND P0, PT, R201, -0x1, PT ;  /* 0xffffffffc900780c */ /* 0x000fe20003f05270 */
[----:B------:R-:W-:Y:S01]  /*8150*/  BSSY B0, `(.L_x_172) ;  /* 0x0000144000007945 */ /* 0x000fe20003800000 */
[----:B------:R-:W-:Y:S01]  /*8160*/  MOV R5, 0x3f800000 ;  /* 0x3f80000000057802 */ /* 0x000fe20000000f00 */
[----:B------:R-:W2:Y:S01]  /*8170*/  SHFL.BFLY PT, R3, R220, 0x2, 0x1f ;  /* 0x0c401f00dc037f89 */ /* 0x000ea200000e0000 */
[----:B------:R-:W-:-:S09]  /*8180*/  MOV R6, 0x3f800000 ;  /* 0x3f80000000067802 */ /* 0x000fd20000000f00 */
[----:B------:R-:W-:-:S05]  /*8190*/  @P0 IMAD.WIDE.U32 R8, R201, c[0x0][0x1e8], RZ ;  /* 0x00007a00c9080a25 */ /* 0x000fca00078e00ff */
[----:B------:R-:W-:Y:S01]  /*81a0*/  @P0 MOV R4, R8 ;  /* 0x0000000800040202 */ /* 0x000fe20000000f00 */
[----:B-1----:R-:W-:Y:S02]  /*81b0*/  FADD.FTZ R7, R0, R221 ;  /* 0x000000dd00077221 */ /* 0x002fe40000010000 */
[----:B--2---:R-:W-:-:S03]  /*81c0*/  FADD.FTZ R3, R3, R220 ;  /* 0x000000dc03037221 */ /* 0x004fc60000010000 */
[----:B------:R-:W1:Y:S04]  /*81d0*/  SHFL.BFLY PT, R0, R7, 0x1, 0x1f ;  /* 0x0c201f0007007f89 */ /* 0x000e6800000e0000 */
[----:B------:R-:W2:Y:S01]  /*81e0*/  SHFL.BFLY PT, R2, R3, 0x1, 0x1f ;  /* 0x0c201f0003027f89 */ /* 0x000ea200000e0000 */
[----:B-1----:R-:W-:-:S03]  /*81f0*/  FADD.FTZ R0, R7, R0 ;  /* 0x0000000007007221 */ /* 0x002fc60000010000 */
[----:B------:R-:W1:Y:S01]  /*8200*/  S2R R7, SR_TID.X ;  /* 0x0000000000077919 */ /* 0x000e620000002100 */
[----:B--2---:R-:W-:Y:S01]  /*8210*/  FADD.FTZ R2, R3, R2 ;  /* 0x0000000203027221 */ /* 0x004fe20000010000 */
[----:B------:R-:W-:Y:S01]  /*8220*/  FSETP.NE.FTZ.AND P4, PT, R0, RZ, PT ;  /* 0x000000ff0000720b */ /* 0x000fe20003f95000 */
[----:B------:R-:W-:-:S03]  /*8230*/  @P0 IMAD R3, R201, c[0x0][0x1ec], R9 ;  /* 0x00007b00c9030a24 */ /* 0x000fc600078e0209 */
[----:B------:R-:W-:-:S09]  /*8240*/  FSETP.NE.FTZ.AND P5, PT, R2, RZ, PT ;  /* 0x000000ff0200720b */ /* 0x000fd20003fb5000 */
[----:B------:R-:W2:Y:S01]  /*8250*/  @P4 MUFU.RCP R6, R0 ;  /* 0x0000000000064308 */ /* 0x000ea20000001000 */
[----:B-1----:R-:W-:-:S07]  /*8260*/  SHF.R.S32.HI R8, RZ, 0x1f, R7 ;  /* 0x0000001fff087819 */ /* 0x002fce0000011407 */
[----:B------:R-:W1:Y:S01]  /*8270*/  @P5 MUFU.RCP R5, R2 ;  /* 0x0000000200055308 */ /* 0x000e620000001000 */
[CC--:B------:R-:W-:Y:S02]  /*8280*/  LEA.HI R9, R8.reuse, R7.reuse, RZ, 0x2 ;  /* 0x0000000708097211 */ /* 0x0c0fe400078f10ff */
[----:B------:R-:W-:Y:S02]  /*8290*/  LEA.HI R8, R8, R7, RZ, 0x5 ;  /* 0x0000000708087211 */ /* 0x000fe400078f28ff */
[--C-:B------:R-:W-:Y:S01]  /*82a0*/  SHF.R.S32.HI R11, RZ, 0x2, R9.reuse ;  /* 0x00000002ff0b7819 */ /* 0x100fe20000011409 */
[C---:B--2---:R-:W-:Y:S01]  /*82b0*/  FMUL.FTZ R131, R6.reuse, R131 ;  /* 0x0000008306837220 */ /* 0x044fe20000410000 */
[----:B------:R-:W-:Y:S01]  /*82c0*/  SHF.R.S32.HI R10, RZ, 0x1f, R9 ;  /* 0x0000001fff0a7819 */ /* 0x000fe20000011409 */
[C---:B------:R-:W-:Y:S01]  /*82d0*/  FMUL.FTZ R130, R6.reuse, R130 ;  /* 0x0000008206827220 */ /* 0x040fe20000410000 */
[----:B------:R-:W-:Y:S01]  /*82e0*/  LOP3.LUT R12, R9, 0x3ffffffc, RZ, 0xc0, !PT ;  /* 0x3ffffffc090c7812 */ /* 0x000fe200078ec0ff */
[----:B------:R-:W-:Y:S01]  /*82f0*/  FMUL.FTZ R127, R6, R127 ;  /* 0x0000007f067f7220 */ /* 0x000fe20000410000 */
[----:B------:R-:W-:Y:S01]  /*8300*/  LEA.HI R10, R10, R11, RZ, 0x3 ;  /* 0x0000000b0a0a7211 */ /* 0x000fe200078f18ff */
[----:B------:R-:W-:Y:S01]  /*8310*/  FMUL.FTZ R126, R6, R126 ;  /* 0x0000007e067e7220 */ /* 0x000fe20000410000 */
[----:B------:R-:W-:Y:S01]  /*8320*/  SHF.R.S32.HI R9, RZ, 0x5, R8 ;  /* 0x00000005ff097819 */ /* 0x000fe20000011408 */
[C---:B-1----:R-:W-:Y:S01]  /*8330*/  FMUL.FTZ R128, R5.reuse, R128 ;  /* 0x0000008005807220 */ /* 0x042fe20000410000 */
        /* <DEDUP_REMOVED lines=21> */
[C---:B------:R-:W-:Y:S01]  /*8490*/  FMUL.FTZ R49, R5.reuse, R49 ;  /* 0x0000003105317220 */ /* 0x040fe20000410000 */
[----:B------:R-:W-:Y:S01]  /*84a0*/  MOV R10, 0x20 ;  /* 0x00000020000a7802 */ /* 0x000fe20000000f00 */
[----:B------:R-:W-:Y:S01]  /*84b0*/  FMUL.FTZ R52, R5, R52 ;  /* 0x0000003405347220 */ /* 0x000fe20000410000 */
[----:B------:R-:W-:Y:S01]  /*84c0*/  SHF.L.U32 R11, R11, 0x1, RZ ;  /* 0x000000010b0b7819 */ /* 0x000fe200000006ff */
[C---:B------:R-:W-:Y:S01]  /*84d0*/  FMUL.FTZ R53, R5.reuse, R53 ;  /* 0x0000003505357220 */ /* 0x040fe20000410000 */
[----:B------:R-:W-:Y:S01]  /*84e0*/  SEL R10, R10, 0xffffffe0, !P1 ;  /* 0xffffffe00a0a7807 */ /* 0x000fe20004800000 */
[----:B------:R-:W-:Y:S01]  /*84f0*/  FMUL.FTZ R56, R5, R56 ;  /* 0x0000003805387220 */ /* 0x000fe20000410000 */
[----:B------:R-:W-:Y:S01]  /*8500*/  IADD3 R13, R11, -0x10, RZ ;  /* 0xfffffff00b0d7810 */ /* 0x000fe20007ffe0ff */
[----:B------:R-:W-:Y:S01]  /*8510*/  FMUL.FTZ R57, R5, R57 ;  /* 0x0000003905397220 */ /* 0x000fe20000410000 */
[----:B------:R-:W-:Y:S01]  /*8520*/  @P3 IADD3 R13, R11, 0x10, RZ ;  /* 0x000000100b0d3810 */ /* 0x000fe20007ffe0ff */
        /* <DEDUP_REMOVED lines=11> */
[----:B------:R-:W-:Y:S01]  /*85e0*/  IADD3 R15, R11, R10, RZ ;  /* 0x0000000a0b0f7210 */ /* 0x000fe20007ffe0ff */
[----:B------:R-:W-:Y:S01]  /*85f0*/  FMUL.FTZ R72, R5, R72 ;  /* 0x0000004805487220 */ /* 0x000fe20000410000 */
[----:B------:R-:W-:Y:S01]  /*8600*/  F2FP.PACK_AB R40, R41, R40 ;  /* 0x000000282928723e */ /* 0x000fe200000000ff */
[C---:B------:R-:W-:Y:S01]  /*8610*/  FMUL.FTZ R73, R5.reuse, R73 ;  /* 0x0000004905497220 */ /* 0x040fe20000410000 */
[----:B------:R-:W-:Y:S01]  /*8620*/  IADD3 R17, R10, R13, RZ ;  /* 0x0000000d0a117210 */ /* 0x000fe20007ffe0ff */
[----:B------:R-:W-:Y:S01]  /*8630*/  FMUL.FTZ R76, R5, R76 ;  /* 0x0000004c054c7220 */ /* 0x000fe20000410000 */
[----:B------:R-:W-:Y:S01]  /*8640*/  F2FP.PACK_AB R44, R45, R44 ;  /* 0x0000002c2d2c723e */ /* 0x000fe200000000ff */
[----:B------:R-:W-:Y:S01]  /*8650*/  FMUL.FTZ R77, R5, R77 ;  /* 0x0000004d054d7220 */ /* 0x000fe20000410000 */
[----:B------:R-:W-:Y:S01]  /*8660*/  F2FP.PACK_AB R48, R49, R48 ;  /* 0x000000303130723e */ /* 0x000fe200000000ff */
[C---:B------:R-:W-:Y:S01]  /*8670*/  FMUL.FTZ R80, R5.reuse, R80 ;  /* 0x0000005005507220 */ /* 0x040fe20000410000 */
[----:B------:R-:W-:Y:S01]  /*8680*/  STS [R11], R128 ;  /* 0x000000800b007388 */ /* 0x000fe20000000800 */
[----:B------:R-:W-:Y:S01]  /*8690*/  FMUL.FTZ R81, R5, R81 ;  /* 0x0000005105517220 */ /* 0x000fe20000410000 */
[----:B------:R-:W-:Y:S01]  /*86a0*/  F2FP.PACK_AB R52, R53, R52 ;  /* 0x000000343534723e */ /* 0x000fe200000000ff */
[C---:B------:R-:W-:Y:S01]  /*86b0*/  FMUL.FTZ R84, R5.reuse, R84 ;  /* 0x0000005405547220 */ /* 0x040fe20000410000 */
[----:B------:R-:W-:Y:S01]  /*86c0*/  STS [R11+0x400], R130 ;  /* 0x000400820b007388 */ /* 0x000fe20000000800 */
        /* <DEDUP_REMOVED lines=38> */
[C---:B------:R-:W-:Y:S01]  /*8930*/  FMUL.FTZ R39, R6.reuse, R39 ;  /* 0x0000002706277220 */ /* 0x040fe20000410000 */
[----:B------:R-:W1:Y:S01]  /*8940*/  LDC.U8 R10, c[0x0][0x328] ;  /* 0x0000ca00ff0a7b82 */ /* 0x000e620000000000 */
[C---:B------:R-:W-:Y:S01]  /*8950*/  FMUL.FTZ R38, R6.reuse, R38 ;  /* 0x0000002606267220 */ /* 0x040fe20000410000 */
[----:B------:R-:W-:Y:S01]  /*8960*/  F2FP.PACK_AB R112, R5, R112 ;  /* 0x000000700570723e */ /* 0x000fe200000000ff */
[C---:B------:R-:W-:Y:S01]  /*8970*/  FMUL.FTZ R43, R6.reuse, R43 ;  /* 0x0000002b062b7220 */ /* 0x040fe20000410000 */
[----:B------:R-:W-:Y:S01]  /*8980*/  MOV R5, 0x40 ;  /* 0x0000004000057802 */ /* 0x000fe20000000f00 */
[C---:B------:R-:W-:Y:S01]  /*8990*/  FMUL.FTZ R42, R6.reuse, R42 ;  /* 0x0000002a062a7220 */ /* 0x040fe20000410000 */
[----:B------:R-:W-:Y:S01]  /*89a0*/  F2FP.PACK_AB R38, R39, R38 ;  /* 0x000000262726723e */ /* 0x000fe200000000ff */
[----:B------:R-:W-:Y:S01]  /*89b0*/  FMUL.FTZ R47, R6, R47 ;  /* 0x0000002f062f7220 */ /* 0x000fe20000410000 */
[----:B------:R-:W-:Y:S01]  /*89c0*/  LOP3.LUT R8, R8, 0xffffffe0, RZ, 0xc0, !PT ;  /* 0xffffffe008087812 */ /* 0x000fe200078ec0ff */
        /* <DEDUP_REMOVED lines=15> */
[----:B------:R-:W-:Y:S01]  /*8ac0*/  @P4 MUFU.LG2 R0, R0 ;  /* 0x0000000000004308 */ /* 0x000fe20000000c00 */
[C---:B------:R-:W-:Y:S01]  /*8ad0*/  FMUL.FTZ R62, R6.reuse, R62 ;  /* 0x0000003e063e7220 */ /* 0x040fe20000410000 */
[----:B------:R-:W-:Y:S01]  /*8ae0*/  F2FP.PACK_AB R58, R59, R58 ;  /* 0x0000003a3b3a723e */ /* 0x000fe200000000ff */
[C---:B------:R-:W-:Y:S01]  /*8af0*/  FMUL.FTZ R67, R6.reuse, R67 ;  /* 0x0000004306437220 */ /* 0x040fe20000410000 */
[----:B------:R-:W-:Y:S01]  /*8b00*/  IADD3 R8, R7, -R8, RZ ;  /* 0x8000000807087210 */ /* 0x000fe20007ffe0ff */
[C---:B------:R-:W-:Y:S01]  /*8b10*/  FMUL.FTZ R66, R6.reuse, R66 ;  /* 0x0000004206427220 */ /* 0x040fe20000410000 */
[----:B------:R-:W-:Y:S01]  /*8b20*/  F2FP.PACK_AB R62, R63, R62 ;  /* 0x0000003e3f3e723e */ /* 0x000fe200000000ff */
[C---:B------:R-:W-:Y:S01]  /*8b30*/  FMUL.FTZ R71, R6.reuse, R71 ;  /* 0x0000004706477220 */ /* 0x040fe20000410000 */
[----:B------:R-:W2:Y:S01]  /*8b40*/  @P5 MUFU.LG2 R2, R2 ;  /* 0x0000000200025308 */ /* 0x000ea20000000c00 */
[C---:B------:R-:W-:Y:S01]  /*8b50*/  FMUL.FTZ R70, R6.reuse, R70 ;  /* 0x0000004606467220 */ /* 0x040fe20000410000 */
[----:B------:R-:W-:Y:S01]  /*8b60*/  F2FP.PACK_AB R66, R67, R66 ;  /* 0x000000424342723e */ /* 0x000fe200000000ff */
[C---:B------:R-:W-:Y:S01]  /*8b70*/  FMUL.FTZ R75, R6.reuse, R75 ;  /* 0x0000004b064b7220 */ /* 0x040fe20000410000 */
[----:B------:R-:W-:Y:S01]  /*8b80*/  MOV R7, 0x7f800000 ;  /* 0x7f80000000077802 */ /* 0x000fe20000000f00 */
        /* <DEDUP_REMOVED lines=36> */
[----:B------:R-:W-:Y:S01]  /*8dd0*/  FMUL.FTZ R6, R6, R114 ;  /* 0x0000007206067220 */ /* 0x000fe20000410000 */
[----:B------:R-:W-:Y:S01]  /*8de0*/  F2FP.PACK_AB R118, R119, R118 ;  /* 0x000000767776723e */ /* 0x000fe200000000ff */
[----:B--2---:R-:W-:-:S03]  /*8df0*/  @P5 FMUL.FTZ R2, R2, 0.69314718246459960938 ;  /* 0x3f31721802025820 */ /* 0x004fc60000410000 */
[----:B------:R-:W-:Y:S01]  /*8e00*/  F2FP.PACK_AB R115, R115, R6 ;  /* 0x000000067373723e */ /* 0x000fe200000000ff */
[----:B------:R-:W-:Y:S01]  /*8e10*/  @P5 FFMA.FTZ R7, R133, c[0x0][0x238], R2 ;  /* 0x00008e0085075a23 */ /* 0x000fe20000010002 */
[----:B------:R-:W-:Y:S02]  /*8e20*/  SEL R6, R5, 0xffffffc0, !P2 ;  /* 0xffffffc005067807 */ /* 0x000fe40005000000 */
[----:B------:R-:W2:Y:S01]  /*8e30*/  S2R R5, SR_CTAID.Y ;  /* 0x0000000000057919 */ /* 0x000ea20000002600 */
[----:B-1----:R-:W-:Y:S02]  /*8e40*/  ISETP.NE.AND P2, PT, R10, RZ, PT ;  /* 0x000000ff0a00720c */ /* 0x002fe40003f45270 */
[-C--:B------:R-:W-:Y:S02]  /*8e50*/  IADD3 R19, R11, R6.reuse, RZ ;  /* 0x000000060b137210 */ /* 0x080fe40007ffe0ff */
[----:B------:R-:W-:Y:S02]  /*8e60*/  IADD3 R21, R6, R13, RZ ;  /* 0x0000000d06157210 */ /* 0x000fe40007ffe0ff */
[-C--:B------:R-:W-:Y:S01]  /*8e70*/  IADD3 R23, R15, R6.reuse, RZ ;  /* 0x000000060f177210 */ /* 0x080fe20007ffe0ff */
[----:B------:R-:W-:Y:S01]  /*8e80*/  STS [R19], R44 ;  /* 0x0000002c13007388 */ /* 0x000fe20000000800 */
[----:B------:R-:W-:-:S02]  /*8e90*/  IADD3 R25, R17, R6, RZ ;  /* 0x0000000611197210 */ /* 0x000fc40007ffe0ff */
[----:B------:R-:W1:Y:S01]  /*8ea0*/  LDC.U8 R6, c[0x0][0x329] ;  /* 0x0000ca40ff067b82 */ /* 0x000e620000000000 */
[----:B------:R-:W-:Y:S04]  /*8eb0*/  STS [R19+0x400], R46 ;  /* 0x0004002e13007388 */ /* 0x000fe80000000800 */
[----:B------:R-:W-:Y:S04]  /*8ec0*/  STS [R21], R48 ;  /* 0x0000003015007388 */ /* 0x000fe80000000800 */
[----:B------:R-:W-:Y:S04]  /*8ed0*/  STS [R21+0x400], R50 ;  /* 0x0004003215007388 */ /* 0x000fe80000000800 */
[----:B------:R-:W-:Y:S04]  /*8ee0*/  STS [R23], R52 ;  /* 0x0000003417007388 */ /* 0x000fe80000000800 */
[----:B------:R-:W-:Y:S04]  /*8ef0*/  STS [R23+0x400], R54 ;  /* 0x0004003617007388 */ /* 0x000fe80000000800 */
[----:B------:R-:W-:Y:S01]  /*8f00*/  STS [R25], R56 ;  /* 0x0000003819007388 */ /* 0x000fe20000000800 */
[----:B-1----:R-:W-:-:S03]  /*8f10*/  ISETP.NE.AND P1, PT, R6, RZ, PT ;  /* 0x000000ff0600720c */ /* 0x002fc60003f25270 */
[----:B------:R-:W-:Y:S01]  /*8f20*/  STS [R25+0x400], R58 ;  /* 0x0004003a19007388 */ /* 0x000fe20000000800 */
[----:B------:R-:W-:-:S03]  /*8f30*/  ISETP.NE.OR P3, PT, R6, RZ, !P2 ;  /* 0x000000ff0600720c */ /* 0x000fc60005765670 */
[----:B------:R2:W-:Y:S04]  /*8f40*/  STS [R11+0x4000], R60 ;  /* 0x0040003c0b007388 */ /* 0x0005e80000000800 */
[----:B------:R1:W-:Y:S04]  /*8f50*/  STS [R11+0x4400], R62 ;  /* 0x0044003e0b007388 */ /* 0x0003e80000000800 */
[----:B------:R3:W-:Y:S01]  /*8f60*/  STS [R13+0x4000], R64 ;  /* 0x004000400d007388 */ /* 0x0007e20000000800 */
[----:B------:R-:W-:Y:S02]  /*8f70*/  @P1 MOV R61, c[0x0][0x210] ;  /* 0x00008400003d1a02 */ /* 0x000fe40000000f00 */
[----:B------:R-:W-:Y:S01]  /*8f80*/  @!P1 MOV R10, c[0x0][0x214] ;  /* 0x00008500000a9a02 */ /* 0x000fe20000000f00 */
[----:B------:R4:W-:Y:S02]  /*8f90*/  STS [R13+0x4400], R66 ;  /* 0x004400420d007388 */ /* 0x0009e40000000800 */
[----:B------:R-:W-:Y:S01]  /*8fa0*/  @P1 IMAD R61, R61, c[0x0][0x214], RZ ;  /* 0x000085003d3d1a24 */ /* 0x000fe200078e02ff */
[----:B------:R-:W-:Y:S01]  /*8fb0*/  @!P1 SEL R61, R10, c[0x0][0x234], !P2 ;  /* 0x00008d000a3d9a07 */ /* 0x000fe20005000000 */
[----:B------:R-:W-:Y:S01]  /*8fc0*/  STS [R15+0x4000], R68 ;  /* 0x004000440f007388 */ /* 0x000fe20000000800 */
[----:B------:R-:W-:-:S03]  /*8fd0*/  @P1 MOV R10, 0x1 ;  /* 0x00000001000a1802 */ /* 0x000fc60000000f00 */
[----:B------:R-:W-:Y:S01]  /*8fe0*/  STS [R15+0x4400], R70 ;  /* 0x004400460f007388 */ /* 0x000fe20000000800 */
[----:B------:R-:W-:-:S03]  /*8ff0*/  @!P1 IMAD R10, R61, c[0x0][0x1c0], RZ ;  /* 0x000070003d0a9a24 */ /* 0x000fc600078e02ff */
[----:B------:R-:W-:Y:S01]  /*9000*/  STS [R17+0x4000], R72 ;  /* 0x0040004811007388 */ /* 0x000fe20000000800 */
[----:B--2---:R-:W-:Y:S01]  /*9010*/  @!P0 SHF.R.S32.HI R60, RZ, 0x1f, R5 ;  /* 0x0000001fff3c8819 */ /* 0x004fe20000011405 */
[C---:B------:R-:W-:Y:S02]  /*9020*/  IMAD R10, R5.reuse, R10, RZ ;  /* 0x0000000a050a7224 */ /* 0x040fe400078e02ff */
[----:B------:R-:W-:Y:S01]  /*9030*/  STS [R17+0x4400], R74 ;  /* 0x0044004a11007388 */ /* 0x000fe20000000800 */
[C---:B-1----:R-:W-:Y:S02]  /*9040*/  @!P0 IMAD.WIDE.U32 R62, R5.reuse, c[0x0][0x1e0], RZ ;  /* 0x00007800053e8a25 */ /* 0x042fe400078e00ff */
[----:B------:R-:W-:Y:S01]  /*9050*/  SEL R10, R10, RZ, P3 ;  /* 0x000000ff0a0a7207 */ /* 0x000fe20001800000 */
[----:B------:R-:W-:Y:S01]  /*9060*/  STS [R19+0x4000], R76 ;  /* 0x0040004c13007388 */ /* 0x000fe20000000800 */
[----:B------:R-:W-:Y:S01]  /*9070*/  @!P0 IMAD R60, R60, c[0x0][0x1e0], RZ ;  /* 0x000078003c3c8a24 */ /* 0x000fe200078e02ff */
[----:B------:R-:W-:Y:S01]  /*9080*/  @!P0 MOV R4, R62 ;  /* 0x0000003e00048202 */ /* 0x000fe20000000f00 */
[C---:B------:R-:W-:Y:S01]  /*9090*/  @!P3 IMAD R62, R5.reuse, c[0x0][0x214], RZ ;  /* 0x00008500053eba24 */ /* 0x040fe200078e02ff */
[----:B------:R-:W-:Y:S01]  /*90a0*/  STS [R19+0x4400], R78 ;  /* 0x0044004e13007388 */ /* 0x000fe20000000800 */
[----:B------:R-:W-:Y:S01]  /*90b0*/  @!P0 IMAD R60, R5, c[0x0][0x1e4], R60 ;  /* 0x00007900053c8a24 */ /* 0x000fe200078e023c */
[----:B---3--:R-:W-:Y:S01]  /*90c0*/  @P1 MOV R64, c[0x0][0x210] ;  /* 0x0000840000401a02 */ /* 0x008fe20000000f00 */
[----:B----4-:R-:W-:Y:S01]  /*90d0*/  CS2R R66, SRZ ;  /* 0x0000000000427805 */ /* 0x010fe2000001ff00 */
[----:B------:R-:W-:Y:S01]  /*90e0*/  STS [R21+0x4000], R80 ;  /* 0x0040005015007388 */ /* 0x000fe20000000800 */
[----:B------:R-:W-:-:S02]  /*90f0*/  @!P1 MOV R64, 0x1 ;  /* 0x0000000100409802 */ /* 0x000fc40000000f00 */
[----:B------:R-:W-:Y:S01]  /*9100*/  @!P0 IADD3 R3, R63, R60, RZ ;  /* 0x0000003c3f038210 */ /* 0x000fe20007ffe0ff */
[----:B------:R-:W-:Y:S01]  /*9110*/  STS [R21+0x4400], R82 ;  /* 0x0044005215007388 */ /* 0x000fe20000000800 */
[----:B------:R-:W-:Y:S02]  /*9120*/  SHF.R.S32.HI R60, RZ, 0x1f, R9 ;  /* 0x0000001fff3c7819 */ /* 0x000fe40000011409 */
[----:B------:R-:W-:Y:S01]  /*9130*/  @!P3 SEL R62, R62, R201, !P0 ;  /* 0x000000c93e3eb207 */ /* 0x000fe20004000000 */
[----:B------:R-:W-:Y:S01]  /*9140*/  STS [R23+0x4000], R84 ;  /* 0x0040005417007388 */ /* 0x000fe20000000800 */
[----:B------:R-:W-:Y:S02]  /*9150*/  LEA.HI R60, R60, R9, RZ, 0x3 ;  /* 0x000000093c3c7211 */ /* 0x000fe400078f18ff */
[----:B------:R-:W-:Y:S01]  /*9160*/  LOP3.LUT P0, RZ, R8, 0x3, RZ, 0xc0, !PT ;  /* 0x0000000308ff7812 */ /* 0x000fe2000780c0ff */
[----:B------:R-:W-:Y:S01]  /*9170*/  STS [R23+0x4400], R86 ;  /* 0x0044005617007388 */ /* 0x000fe20000000800 */
[----:B------:R-:W-:-:S02]  /*9180*/  LOP3.LUT R60, R60, 0xffffff8, RZ, 0xc0, !PT ;  /* 0x0ffffff83c3c7812 */ /* 0x000fc400078ec0ff */
[----:B------:R-:W-:Y:S01]  /*9190*/  @!P3 MOV R66, R62 ;  /* 0x0000003e0042b202 */ /* 0x000fe20000000f00 */
[----:B------:R-:W-:Y:S01]  /*91a0*/  STS [R25+0x4000], R88 ;  /* 0x0040005819007388 */ /* 0x000fe20000000800 */
[----:B------:R-:W-:Y:S01]  /*91b0*/  IADD3 R60, R9, -R60, RZ ;  /* 0x8000003c093c7210 */ /* 0x000fe20007ffe0ff */
[----:B------:R-:W-:Y:S01]  /*91c0*/  @P4 FMUL.FTZ R9, R0, 0.69314718246459960938 ;  /* 0x3f31721800094820 */ /* 0x000fe20000410000 */
[----:B------:R-:W-:Y:S01]  /*91d0*/  @!P3 SHF.R.S32.HI R67, RZ, 0x1f, R62 ;  /* 0x0000001fff43b819 */ /* 0x000fe2000001143e */
[----:B------:R-:W-:Y:S01]  /*91e0*/  STS [R25+0x4400], R90 ;  /* 0x0044005a19007388 */ /* 0x000fe20000000800 */
[----:B------:R-:W-:Y:S01]  /*91f0*/  MOV R8, 0x7f800000 ;  /* 0x7f80000000087802 */ /* 0x000fe20000000f00 */
[----:B------:R-:W-:Y:S01]  /*9200*/  @P4 FFMA.FTZ R8, R132, c[0x0][0x238], R9 ;  /* 0x00008e0084084a23 */ /* 0x000fe20000010009 */
[----:B------:R-:W-:Y:S01]  /*9210*/  LEA R207, R60, R207, 0x4 ;  /* 0x000000cf3ccf7211 */ /* 0x000fe200078e20ff */
[----:B------:R-:W-:Y:S04]  /*9220*/  STS [R11+0x8000], R92 ;  /* 0x0080005c0b007388 */ /* 0x000fe80000000800 */
[----:B------:R1:W-:Y:S04]  /*9230*/  STS [R11+0x8400], R94 ;  /* 0x0084005e0b007388 */ /* 0x0003e80000000800 */
        /* <DEDUP_REMOVED lines=14> */
[----:B------:R-:W-:Y:S06]  /*9320*/  BAR.SYNC.DEFER_BLOCKING 0x0 ;  /* 0x0000000000007b1d */ /* 0x000fec0000010000 */
[----:B-1----:R-:W1:Y:S04]  /*9330*/  S2R R11, SR_CTAID.X ;  /* 0x00000000000b7919 */ /* 0x002e680000002500 */
[----:B------:R-:W3:Y:S04]  /*9340*/  S2R R6, SR_CTAID.Z ;  /* 0x0000000000067919 */ /* 0x000ee80000002700 */
[----:B------:R2:W4:Y:S04]  /*9350*/  LDS.128 R52, [R203] ;  /* 0x00000000cb347984 */ /* 0x0005280000000c00 */
[----:B------:R2:W2:Y:S01]  /*9360*/  LDS.128 R48, [R203+0x1000] ;  /* 0x00100000cb307984 */ /* 0x0004a20000000c00 */
[----:B-1----:R-:W-:-:S03]  /*9370*/  IMAD R5, R11, R64, RZ ;  /* 0x000000400b057224 */ /* 0x002fc600078e02ff */
[----:B------:R1:W1:Y:S01]  /*9380*/  LDS.128 R44, [R203+0x2000] ;  /* 0x00200000cb2c7984 */ /* 0x0002620000000c00 */
[----:B---3--:R-:W-:Y:S01]  /*9390*/  IMAD R10, R6, R61, R10 ;  /* 0x0000003d060a7224 */ /* 0x008fe200078e020a */
[----:B------:R-:W-:Y:S02]  /*93a0*/  SHF.L.U32 R5, R5, 0x7, RZ ;  /* 0x0000000705057819 */ /* 0x000fe400000006ff */
[----:B------:R3:W1:Y:S02]  /*93b0*/  LDS.128 R40, [R203+0x3000] ;  /* 0x00300000cb287984 */ /* 0x0006640000000c00 */
[--C-:B------:R-:W-:Y:S02]  /*93c0*/  IADD3 R0, P2, P1, R5, R66, R10.reuse ;  /* 0x0000004205007210 */ /* 0x100fe4000795e00a */
[----:B------:R3:W1:Y:S01]  /*93d0*/  LDS.128 R36, [R203+0x4000] ;  /* 0x00400000cb247984 */ /* 0x0006620000000c00 */
[----:B------:R-:W-:Y:S02]  /*93e0*/  SHF.R.S32.HI R5, RZ, 0x1f, R5 ;  /* 0x0000001fff057819 */ /* 0x000fe40000011405 */
        /* <DEDUP_REMOVED lines=26> */
.L_x_173:
[----:B--2-4-:R-:W-:Y:S05]  /*9590*/  BSYNC B0 ;  /* 0x0000000000007941 */ /* 0x014fea0003800000 */
.L_x_172:
        /* <DEDUP_REMOVED lines=30> */
.L_x_175:
[----:B------:R-:W-:Y:S05]  /*9780*/  BSYNC B0 ;  /* 0x0000000000007941 */ /* 0x000fea0003800000 */
.L_x_174:
        /* <DEDUP_REMOVED lines=20> */
.L_x_177:
[----:B------:R-:W-:Y:S05]  /*98d0*/  BSYNC B0 ;  /* 0x0000000000007941 */ /* 0x000fea0003800000 */
.L_x_176:
        /* <DEDUP_REMOVED lines=20> */
.L_x_179:
[----:B------:R-:W-:Y:S05]  /*9a20*/  BSYNC B0 ;  /* 0x0000000000007941 */ /* 0x000fea0003800000 */
.L_x_178:
[----:B------:R-:W-:-:S04]  /*9a30*/  IADD3 R4, R4, 0x60, RZ ;  /* 0x0000006004047810 */ /* 0x000fc80007ffe0ff */
[----:B------:R-:W-:-:S13]  /*9a40*/  ISETP.GE.AND P0, PT, R4, R199, PT ;  /* 0x000000c70400720c */ /* 0x000fda0003f06270 */
[----:B------:R-:W-:Y:S05]  /*9a50*/  @P0 EXIT ;  /* 0x000000000000094d */ /* 0x000fea0003800000 */
[----:B------:R-:W-:Y:S01]  /*9a60*/  IADD3 R0, P0, R202, 0x60, RZ ;  /* 0x00000060ca007810 */ /* 0x000fe20007f1e0ff */
[----:B------:R-:W-:Y:S01]  /*9a70*/  IMAD.MOV.U32 R4, RZ, RZ, R6 ;  /* 0x000000ffff047224 */ /* 0x000fe200078e0006 */
[----:B------:R-:W-:Y:S02]  /*9a80*/  MOV R5, R9 ;  /* 0x0000000900057202 */ /* 0x000fe40000000f00 */
[----:B------:R-:W-:Y:S01]  /*9a90*/  ISETP.GE.AND P1, PT, R214, c[0x0][0x220], PT ;  /* 0x00008800d6007a0c */ /* 0x000fe20003f26270 */
        /* <DEDUP_REMOVED lines=14> */
.L_x_146:
[----:B------:R-:W1:Y:S01]  /*9b80*/  LDC.U8 R4, c[0x0][0x329] ;  /* 0x0000ca40ff047b82 */ /* 0x000e620000000000 */
[----:B------:R-:W2:Y:S01]  /*9b90*/  S2R R2, SR_TID.X ;  /* 0x0000000000027919 */ /* 0x000ea20000002100 */
[----:B------:R-:W-:Y:S01]  /*9ba0*/  ISETP.NE.AND P3, PT, R201, -0x1, PT ;  /* 0xffffffffc900780c */ /* 0x000fe20003f65270 */
[----:B------:R-:W-:Y:S01]  /*9bb0*/  BSSY B0, `(.L_x_180) ;  /* 0x0000043000007945 */ /* 0x000fe20003800000 */
[----:B------:R-:W-:-:S04]  /*9bc0*/  IADD3 R206, -R81, R206, RZ ;  /* 0x000000ce51ce7210 */ /* 0x000fc80007ffe1ff */
[----:B------:R-:W3:Y:S07]  /*9bd0*/  LDC.U8 R3, c[0x0][0x328] ;  /* 0x0000ca00ff037b82 */ /* 0x000eee0000000000 */
[----:B------:R-:W-:Y:S01]  /*9be0*/  @!P3 SHF.R.S32.HI R9, RZ, 0x1f, R0 ;  /* 0x0000001fff09b819 */ /* 0x000fe20000011400 */
[----:B------:R-:W-:-:S04]  /*9bf0*/  @P3 IMAD.WIDE.U32 R10, R201, c[0x0][0x1e8], RZ ;  /* 0x00007a00c90a3a25 */ /* 0x000fc800078e00ff */
[----:B------:R-:W-:Y:S02]  /*9c00*/  @!P3 IMAD R9, R9, c[0x0][0x1e0], RZ ;  /* 0x000078000909ba24 */ /* 0x000fe400078e02ff */
[----:B------:R-:W-:Y:S01]  /*9c10*/  @!P3 IMAD.WIDE.U32 R12, R0, c[0x0][0x1e0], RZ ;  /* 0x00007800000cba25 */ /* 0x000fe200078e00ff */
[----:B-1----:R-:W-:Y:S02]  /*9c20*/  ISETP.NE.AND P1, PT, R4, RZ, PT ;  /* 0x000000ff0400720c */ /* 0x002fe40003f25270 */
[----:B--2---:R-:W-:Y:S02]  /*9c30*/  SHF.R.S32.HI R5, RZ, 0x1f, R2 ;  /* 0x0000001fff057819 */ /* 0x004fe40000011402 */
[----:B------:R-:W-:Y:S02]  /*9c40*/  @!P3 MOV R10, R12 ;  /* 0x0000000c000ab202 */ /* 0x000fe40000000f00 */
[----:B------:R-:W-:Y:S02]  /*9c50*/  LEA.HI R6, R5, R2, RZ, 0x3 ;  /* 0x0000000205067211 */ /* 0x000fe400078f18ff */
[----:B---3--:R-:W-:-:S02]  /*9c60*/  ISETP.NE.AND P0, PT, R3, RZ, PT ;  /* 0x000000ff0300720c */ /* 0x008fc40003f05270 */
[----:B------:R-:W-:Y:S02]  /*9c70*/  LOP3.LUT R5, R6, 0xfffffff8, RZ, 0xc0, !PT ;  /* 0xfffffff806057812 */ /* 0x000fe400078ec0ff */
[----:B------:R-:W-:Y:S01]  /*9c80*/  ISETP.NE.OR P2, PT, R4, RZ, !P0 ;  /* 0x000000ff0400720c */ /* 0x000fe20004745670 */
[----:B------:R-:W-:Y:S01]  /*9c90*/  @P1 IMAD.MOV.U32 R8, RZ, RZ, c[0x0][0x210] ;  /* 0x00008400ff081624 */ /* 0x000fe200078e00ff */
[----:B------:R-:W-:Y:S01]  /*9ca0*/  SHF.R.S32.HI R6, RZ, 0x3, R6 ;  /* 0x00000003ff067819 */ /* 0x000fe20000011406 */
[----:B------:R-:W-:Y:S02]  /*9cb0*/  @!P1 IMAD.MOV.U32 R3, RZ, RZ, c[0x0][0x214] ;  /* 0x00008500ff039624 */ /* 0x000fe400078e00ff */
[----:B------:R-:W-:Y:S02]  /*9cc0*/  @P1 IMAD R8, R8, c[0x0][0x214], RZ ;  /* 0x0000850008081a24 */ /* 0x000fe400078e02ff */
[----:B------:R-:W-:Y:S01]  /*9cd0*/  @P1 IMAD.MOV.U32 R7, RZ, RZ, 0x1 ;  /* 0x00000001ff071424 */ /* 0x000fe200078e00ff */
[----:B------:R-:W-:Y:S01]  /*9ce0*/  @!P1 SEL R8, R3, c[0x0][0x234], !P0 ;  /* 0x00008d0003089a07 */ /* 0x000fe20004000000 */
[----:B------:R-:W-:Y:S01]  /*9cf0*/  IMAD.IADD R2, R2, 0x1, -R5 ;  /* 0x0000000102027824 */ /* 0x000fe200078e0a05 */
[C---:B------:R-:W-:Y:S01]  /*9d00*/  ISETP.NE.OR P0, PT, R201.reuse, -0x1, P2 ;  /* 0xffffffffc900780c */ /* 0x040fe20001705670 */
[----:B------:R-:W-:Y:S01]  /*9d10*/  @P3 IMAD R3, R201, c[0x0][0x1ec], R11 ;  /* 0x00007b00c9033a24 */ /* 0x000fe200078e020b */
[----:B------:R-:W-:Y:S01]  /*9d20*/  SHF.R.S32.HI R5, RZ, 0x1f, R14 ;  /* 0x0000001fff057819 */ /* 0x000fe2000001140e */
[----:B------:R-:W-:-:S02]  /*9d30*/  @!P1 IMAD R7, R8, c[0x0][0x1c0], RZ ;  /* 0x0000700008079a24 */ /* 0x000fc400078e02ff */
[C---:B------:R-:W-:Y:S02]  /*9d40*/  @!P3 IMAD R4, R0.reuse, c[0x0][0x1e4], R9 ;  /* 0x000079000004ba24 */ /* 0x040fe400078e0209 */
[C---:B------:R-:W-:Y:S02]  /*9d50*/  IMAD R7, R0.reuse, R7, RZ ;  /* 0x0000000700077224 */ /* 0x040fe400078e02ff */
[----:B------:R-:W-:Y:S02]  /*9d60*/  @!P3 IMAD.IADD R3, R13, 0x1, R4 ;  /* 0x000000010d03b824 */ /* 0x000fe400078e0204 */
[----:B------:R-:W-:Y:S01]  /*9d70*/  CS2R R12, SRZ ;  /* 0x00000000000c7805 */ /* 0x000fe2000001ff00 */
[----:B------:R-:W-:Y:S01]  /*9d80*/  SEL R7, R7, RZ, P2 ;  /* 0x000000ff07077207 */ /* 0x000fe20001000000 */
[----:B------:R-:W-:Y:S02]  /*9d90*/  @!P0 IMAD R201, R0, c[0x0][0x214], RZ ;  /* 0x0000850000c98a24 */ /* 0x000fe400078e02ff */
[----:B------:R-:W-:-:S02]  /*9da0*/  IMAD.SHL.U32 R0, R2, 0x8, RZ ;  /* 0x0000000802007824 */ /* 0x000fc400078e00ff */
[----:B------:R-:W-:Y:S01]  /*9db0*/  @P1 IMAD.MOV.U32 R4, RZ, RZ, c[0x0][0x210] ;  /* 0x00008400ff041624 */ /* 0x000fe200078e00ff */
[----:B------:R-:W-:Y:S01]  /*9dc0*/  @!P2 SHF.R.S32.HI R13, RZ, 0x1f, R201 ;  /* 0x0000001fff0da819 */ /* 0x000fe200000114c9 */
[----:B------:R-:W-:Y:S01]  /*9dd0*/  IMAD R5, R5, c[0x0][0x1f0], RZ ;  /* 0x00007c0005057a24 */ /* 0x000fe200078e02ff */
[----:B------:R-:W-:Y:S01]  /*9de0*/  IADD3 R10, P0, R0, R10, RZ ;  /* 0x0000000a000a7210 */ /* 0x000fe20007f1e0ff */
[----:B------:R-:W-:Y:S01]  /*9df0*/  @!P1 IMAD.MOV.U32 R4, RZ, RZ, 0x1 ;  /* 0x00000001ff049424 */ /* 0x000fe200078e00ff */
[----:B------:R-:W-:Y:S01]  /*9e00*/  @!P2 MOV R12, R201 ;  /* 0x000000c9000ca202 */ /* 0x000fe20000000f00 */
[----:B------:R-:W-:Y:S01]  /*9e10*/  IMAD R8, R14, R8, R7 ;  /* 0x000000080e087224 */ /* 0x000fe200078e0207 */
[----:B------:R-:W-:Y:S02]  /*9e20*/  ISETP.GE.AND P2, PT, R6, R206, PT ;  /* 0x000000ce0600720c */ /* 0x000fe40003f46270 */
[----:B------:R-:W-:Y:S01]  /*9e30*/  LEA.HI.X.SX32 R11, R0, R3, 0x1, P0 ;  /* 0x00000003000b7211 */ /* 0x000fe200000f0eff */
[C---:B------:R-:W-:Y:S01]  /*9e40*/  IMAD R3, R14.reuse, c[0x0][0x1f4], R5 ;  /* 0x00007d000e037a24 */ /* 0x040fe200078e0205 */
[----:B------:R-:W-:Y:S01]  /*9e50*/  SHF.R.S32.HI R7, RZ, 0x1f, R6 ;  /* 0x0000001fff077819 */ /* 0x000fe20000011406 */
[----:B------:R-:W-:Y:S01]  /*9e60*/  IMAD R5, R81, R4, RZ ;  /* 0x0000000451057224 */ /* 0x000fe200078e02ff */
[----:B------:R-:W-:Y:S01]  /*9e70*/  SHF.R.S32.HI R9, RZ, 0x1f, R8 ;  /* 0x0000001fff097819 */ /* 0x000fe20000011408 */
[----:B------:R-:W-:-:S03]  /*9e80*/  IMAD.WIDE.U32 R14, R14, c[0x0][0x1f0], R10 ;  /* 0x00007c000e0e7a25 */ /* 0x000fc600078e000a */
[----:B------:R-:W-:Y:S01]  /*9e90*/  SHF.R.S32.HI R10, RZ, 0x1f, R5 ;  /* 0x0000001fff0a7819 */ /* 0x000fe20000011405 */
[----:B------:R-:W-:Y:S01]  /*9ea0*/  IMAD.WIDE R202, R202, 0x80, R6 ;  /* 0x00000080caca7825 */ /* 0x000fe200078e0206 */
[----:B------:R-:W-:Y:S02]  /*9eb0*/  IADD3 R5, P1, P0, R5, R12, R8 ;  /* 0x0000000c05057210 */ /* 0x000fe4000783e008 */
[----:B------:R-:W-:Y:S01]  /*9ec0*/  IADD3 R8, R0, 0x80, RZ ;  /* 0x0000008000087810 */ /* 0x000fe20007ffe0ff */
[----:B------:R-:W-:Y:S01]  /*9ed0*/  IMAD.IADD R17, R3, 0x1, R15 ;  /* 0x0000000103117824 */ /* 0x000fe200078e020f */
[----:B------:R-:W-:Y:S02]  /*9ee0*/  IADD3.X R10, R10, R13, R9, P1, P0 ;  /* 0x0000000d0a0a7210 */ /* 0x000fe40000fe0409 */
[----:B------:R-:W-:Y:S01]  /*9ef0*/  IADD3 R9, R0, 0x40, RZ ;  /* 0x0000004000097810 */ /* 0x000fe20007ffe0ff */
        /* <DEDUP_REMOVED lines=14> */
.L_x_181:
[----:B------:R-:W-:Y:S05]  /*9fe0*/  BSYNC B0 ;  /* 0x0000000000007941 */ /* 0x000fea0003800000 */
.L_x_180:
        /* <DEDUP_REMOVED lines=17> */
[----:B------:R1:W-:Y:S04]  /*a100*/  @!P2 STG.E.128 [R12.64], RZ ;  /* 0x000000ff0c00a986 */ /* 0x0003e8000c101d0a */
[----:B------:R1:W-:Y:S04]  /*a110*/  @!P1 STG.E.128 [R12.64+0x80], RZ ;  /* 0x000080ff0c009986 */ /* 0x0003e8000c101d0a */
[----:B------:R1:W-:Y:S02]  /*a120*/  @!P0 STG.E.128 [R12.64+0x100], RZ ;  /* 0x000100ff0c008986 */ /* 0x0003e4000c101d0a */
.L_x_183:
[----:B------:R-:W-:Y:S05]  /*a130*/  BSYNC B0 ;  /* 0x0000000000007941 */ /* 0x000fea0003800000 */
.L_x_182:
        /* <DEDUP_REMOVED lines=20> */
.L_x_185:
[----:B------:R-:W-:Y:S05]  /*a280*/  BSYNC B0 ;  /* 0x0000000000007941 */ /* 0x000fea0003800000 */
.L_x_184:
        /* <DEDUP_REMOVED lines=19> */
.L_x_187:
[----:B------:R-:W-:Y:S05]  /*a3c0*/  BSYNC B0 ;  /* 0x0000000000007941 */ /* 0x000fea0003800000 */
.L_x_186:
        /* <DEDUP_REMOVED lines=11> */
[----:B-1----:R-:W-:Y:S02]  /*a480*/  @!P5 LEA.HI.X.SX32 R9, R7, R10, 0x1, P0 ;  /* 0x0000000a0709d211 */ /* 0x002fe400000f0eff */
        /* <DEDUP_REMOVED lines=19> */
[----:B-1----:R-:W-:Y:S01]  /*a5c0*/  LEA.HI.X R3, R5, c[0x0][0x204], R4, 0x2, P0 ;  /* 0x0000810005037a11 */ /* 0x002fe200000f1404 */
[----:B------:R-:W-:-:S05]  /*a5d0*/  IMAD.MOV.U32 R5, RZ, RZ, 0x7f800000 ;  /* 0x7f800000ff057424 */ /* 0x000fca00078e00ff */
[----:B------:R-:W-:Y:S01]  /*a5e0*/  STG.E [R2.64], R5 ;  /* 0x0000000502007986 */ /* 0x000fe2000c10190a */
[----:B------:R-:W-:Y:S05]  /*a5f0*/  EXIT ;  /* 0x000000000000794d */ /* 0x000fea0003800000 */
.L_x_188:
        /* <DEDUP_REMOVED lines=16> */
.L_x_1278:


//--------------------- .text._ZN5flash16flash_fwd_kernelI23Flash_fwd_kernel_traitsILi192ELi128ELi64ELi8ELb0ELb0EN7cutlass6half_tE19Flash_kernel_traitsILi192ELi128ELi64ELi8ES3_EELb0ELb0ELb0ELb1ELb0ELb0ELb1ELb0EEEvNS_16Flash_fwd_paramsE --------------------------
	.section	.text._ZN5flash16flash_fwd_kernelI23Flash_fwd_kernel_traitsILi192ELi128ELi64ELi8ELb0ELb0EN7cutlass6half_tE19Flash_kernel_traitsILi192ELi128ELi64ELi8ES3_EELb0ELb0ELb0ELb1ELb0ELb0ELb1ELb0EEEvNS_16Flash_fwd_paramsE,"ax",@progbits
	.sectioninfo	@"SHI_REGISTERS=254"
	.align	128
        .global         _ZN5flash16flash_fwd_kernelI23Flash_fwd_kernel_traitsILi192ELi128ELi64ELi8ELb0ELb0EN7cutlass6half_tE19Flash_kernel_traitsILi192ELi128ELi64ELi8ES3_EELb0ELb0ELb0ELb1ELb0ELb0ELb1ELb0EEEvNS_16Flash_fwd_paramsE
        .type           _ZN5flash16flash_fwd_kernelI23Flash_fwd_kernel_traitsILi192ELi128ELi64ELi8ELb0ELb0EN7cutlass6half_tE19Flash_kernel_traitsILi192ELi128ELi64ELi8ES3_EELb0ELb0ELb0ELb1ELb0ELb0ELb1ELb0EEEvNS_16Flash_fwd_paramsE,@function
        .size           _ZN5flash16flash_fwd_kernelI23Flash_fwd_kernel_traitsILi192ELi128ELi64ELi8ELb0ELb0EN7cutlass6half_tE19Flash_kernel_traitsILi192ELi128ELi64ELi8ES3_EELb0ELb0ELb0ELb1ELb0ELb0ELb1ELb0EEEvNS_16Flash_fwd_paramsE,(.L_x_1279 - _ZN5flash16flash_fwd_kernelI23Flash_fwd_kernel_traitsILi192ELi128ELi64ELi8ELb0ELb0EN7cutlass6half_tE19Flash_kernel_traitsILi192ELi128ELi64ELi8ES3_EELb0ELb0ELb0ELb1ELb0ELb0ELb1ELb0EEEvNS_16Flash_fwd_paramsE)
        .other          _ZN5flash16flash_fwd_kernelI23Flash_fwd_kernel_traitsILi192ELi128ELi64ELi8ELb0ELb0EN7cutlass6half_tE19Flash_kernel_traitsILi192ELi128ELi64ELi8ES3_EELb0ELb0ELb0ELb1ELb0ELb0ELb1ELb0EEEvNS_16Flash_fwd_paramsE,@"STO_CUDA_ENTRY STV_DEFAULT"
_ZN5flash16flash_fwd_kernelI23Flash_fwd_kernel_traitsILi192ELi128ELi64ELi8ELb0ELb0EN7cutlass6half_tE19Flash_kernel_traitsILi192ELi128ELi64ELi8ES3_EELb0ELb0ELb0ELb1ELb0ELb0ELb1ELb0EEEvNS_16Flash_fwd_paramsE:
.text._ZN5flash16flash_fwd_kernelI23Flash_fwd_kernel_traitsILi192ELi128ELi64ELi8ELb0ELb0EN7cutlass6half_tE19Flash_kernel_traitsILi192ELi128ELi64ELi8ES3_EELb0ELb0ELb0ELb1ELb0ELb0ELb1ELb0EEEvNS_16Flash_fwd_paramsE:
        /* <DEDUP_REMOVED lines=34> */
.L_x_189:
[----:B-1-34-:R-:W-:Y:S02]  /*0220*/  MOV R4, c[0x0][0x218] ;  /* 0x0000860000047a02 */ /* 0x01afe40000000f00 */
.L_x_190:
        /* <DEDUP_REMOVED lines=39> */
.L_x_192:
        /* <DEDUP_REMOVED lines=39> */
.L_x_193:
        /* <DEDUP_REMOVED lines=106> */
.L_x_195:
[----:B------:R-:W-:Y:S05]  /*0db0*/  BSYNC B0 ;  /* 0x0000000000007941 */ /* 0x000fea0003800000 */
.L_x_194:
        /* <DEDUP_REMOVED lines=37> */
.L_x_197:
[----:B------:R-:W-:Y:S05]  /*1010*/  BSYNC B0 ;  /* 0x0000000000007941 */ /* 0x000fea0003800000 */
.L_x_196:
        /* <DEDUP_REMOVED lines=37> */
.L_x_199:
[----:B------:R-:W-:Y:S05]  /*1270*/  BSYNC B0 ;  /* 0x0000000000007941 */ /* 0x000fea0003800000 */
.L_x_198:
        /* <DEDUP_REMOVED lines=43> */
.L_x_201:
[----:B------:R-:W-:Y:S05]  /*1530*/  BSYNC B0 ;  /* 0x0000000000007941 */ /* 0x000fea0003800000 */
.L_x_200:
        /* <DEDUP_REMOVED lines=36> */
.L_x_203:
[----:B------:R-:W-:Y:S05]  /*1780*/  BSYNC B0 ;  /* 0x0000000000007941 */ /* 0x000fea0003800000 */
.L_x_202:
        /* <DEDUP_REMOVED lines=34> */
.L_x_205:
[----:B------:R-:W-:Y:S05]  /*19b0*/  BSYNC B0 ;  /* 0x0000000000007941 */ /* 0x000fea0003800000 */
.L_x_204:
        /* <DEDUP_REMOVED lines=53> */
.L_x_207:
[----:B-1----:R-:W-:Y:S05]  /*1d10*/  BSYNC B0 ;  /* 0x0000000000007941 */ /* 0x002fea0003800000 */
.L_x_206:
        /* <DEDUP_REMOVED lines=37> */
.L_x_209:
[----:B------:R-:W-:Y:S05]  /*1f70*/  BSYNC B0 ;  /* 0x0000000000007941 */ /* 0x000fea0003800000 */
.L_x_208:
        /* <DEDUP_REMOVED lines=13> */
[----:B------:R-:W-:Y:S01]  /*2050*/  IMAD R206, R3, 0x2, R210 ;  /* 0x0000000203ce7824 */ /* 0x000fe200078e02d2 */
[----:B------:R-:W-:-:S02]  /*2060*/  LOP3.LUT R8, R8, R9, RZ, 0x3c, !PT ;  /* 0x0000000908087212 */ /* 0x000fc400078e3cff */
[----:B------:R-:W-:Y:S01]  /*2070*/  LDSM.16.M88.4 R40, [R208] ;  /* 0x00000000d028783b */ /* 0x000fe20000000200 */
[----:B------:R-:W-:Y:S02]  /*2080*/  LEA R205, R3, R208, 0x1 ;  /* 0x000000d003cd7211 */ /* 0x000fe400078e08ff */
[----:B------:R-:W-:Y:S01]  /*2090*/  IMAD R209, R209, 0x200, R8 ;  /* 0x00000200d1d17824 */ /* 0x000fe200078e0208 */
[----:B------:R-:W-:Y:S01]  /*20a0*/  LDSM.16.M88.4 R64, [R206] ;  /* 0x00000000ce40783b */ /* 0x000fe20000000200 */
[----:B------:R-:W-:Y:S02]  /*20b0*/  SHF.R.S32.HI R219, RZ, 0x2, R219 ;  /* 0x00000002ffdb7819 */ /* 0x000fe400000114db */
[----:B------:R-:W-:-:S03]  /*20c0*/  IMAD.SHL.U32 R209, R209, 0x2, RZ ;  /* 0x00000002d1d17824 */ /* 0x000fc600078e00ff */
[----:B------:R-:W-:Y:S02]  /*20d0*/  IMAD R144, R80, 0x10, R219 ;  /* 0x0000001050907824 */ /* 0x000fe400078e02db */
[----:B------:R-:W2:Y:S01]  /*20e0*/  LDSM.16.M88.4 R8, [R209+0xc000] ;  /* 0x00c00000d108783b */ /* 0x000ea20000000200 */
[----:B------:R-:W-:Y:S01]  /*20f0*/  IADD3 R4, R209, 0xc000, RZ ;  /* 0x0000c000d1047810 */ /* 0x000fe20007ffe0ff */
[----:B------:R-:W-:Y:S01]  /*2100*/  IMAD.IADD R144, R81, 0x1, R144 ;  /* 0x0000000151907824 */ /* 0x000fe200078e0290 */
[----:B------:R-:W-:Y:S01]  /*2110*/  IADD3 R207, R209, 0xc020, RZ ;  /* 0x0000c020d1cf7810 */ /* 0x000fe20007ffe0ff */
[----:B------:R-:W3:Y:S01]  /*2120*/  LDSM.16.M88.4 R28, [R209+0xc800] ;  /* 0x00c80000d11c783b */ /* 0x000ee20000000200 */
[----:B------:R-:W-:Y:S01]  /*2130*/  @P1 IADD3 R207, R4, -0x20, RZ ;  /* 0xffffffe004cf1810 */ /* 0x000fe20007ffe0ff */
[----:B------:R-:W-:Y:S01]  /*2140*/  IMAD.MOV.U32 R4, RZ, RZ, 0x40 ;  /* 0x00000040ff047424 */ /* 0x000fe200078e00ff */
[----:B------:R-:W-:Y:S01]  /*2150*/  IADD3 R145, R135, R144, -R218 ;  /* 0x0000009087917210 */ /* 0x000fe20007ffe8da */
[----:B------:R-:W4:Y:S01]  /*2160*/  LDSM.16.M88.4 R52, [R209+0xd000] ;  /* 0x00d00000d134783b */ /* 0x000f220000000200 */
[----:B------:R-:W-:-:S02]  /*2170*/  IADD3 R199, R207, 0x800, RZ ;  /* 0x00000800cfc77810 */ /* 0x000fc40007ffe0ff */
[----:B------:R-:W-:Y:S01]  /*2180*/  SEL R4, R4, 0xffffffc0, !P2 ;  /* 0xffffffc004047807 */ /* 0x000fe20005000000 */
[----:B------:R-:W5:Y:S01]  /*2190*/  LDSM.16.M88.4 R44, [R209+0xd800] ;  /* 0x00d80000d12c783b */ /* 0x000f620000000200 */
[C---:B------:R-:W-:Y:S02]  /*21a0*/  IADD3 R198, R207.reuse, 0x1000, RZ ;  /* 0x00001000cfc67810 */ /* 0x040fe40007ffe0ff */
[----:B------:R-:W-:Y:S01]  /*21b0*/  IADD3 R197, R207, 0x1800, RZ ;  /* 0x00001800cfc57810 */ /* 0x000fe20007ffe0ff */
[----:B------:R-:W1:Y:S01]  /*21c0*/  LDSM.16.M88.4 R24, [R207] ;  /* 0x00000000cf18783b */ /* 0x000e620000000200 */
[----:B------:R-:W-:Y:S01]  /*21d0*/  IMAD.IADD R203, R209, 0x1, R4 ;  /* 0x00000001d1cb7824 */ /* 0x000fe200078e0204 */
[C---:B------:R-:W-:Y:S01]  /*21e0*/  IADD3 R195, R207.reuse, 0x2000, RZ ;  /* 0x00002000cfc37810 */ /* 0x040fe20007ffe0ff */
[----:B------:R-:W-:Y:S01]  /*21f0*/  IMAD.IADD R196, R4, 0x1, R207 ;  /* 0x0000000104c47824 */ /* 0x000fe200078e02cf */
[----:B------:R-:W1:Y:S01]  /*2200*/  LDSM.16.M88.4 R20, [R207+0x800] ;  /* 0x00080000cf14783b */ /* 0x000e620000000200 */
[----:B------:R-:W-:Y:S01]  /*2210*/  IMAD.SHL.U32 R4, R134, 0x2, RZ ;  /* 0x0000000286047824 */ /* 0x000fe200078e00ff */
[----:B------:R-:W-:-:S02]  /*2220*/  IADD3 R194, R207, 0x2800, RZ ;  /* 0x00002800cfc27810 */ /* 0x000fc40007ffe0ff */
[----:B------:R-:W1:Y:S01]  /*2230*/  LDSM.16.M88.4 R32, [R207+0x1000] ;  /* 0x00100000cf20783b */ /* 0x000e620000000200 */
[C---:B------:R-:W-:Y:S02]  /*2240*/  IADD3 R193, R207.reuse, 0x3000, RZ ;  /* 0x00003000cfc17810 */ /* 0x040fe40007ffe0ff */
[----:B------:R-:W-:Y:S01]  /*2250*/  LOP3.LUT R4, R4, 0x6, RZ, 0xc0, !PT ;  /* 0x0000000604047812 */ /* 0x000fe200078ec0ff */
[----:B------:R-:W-:Y:S01]  /*2260*/  LDSM.16.M88.4 R76, [R203+0xd000] ;  /* 0x00d00000cb4c783b */ /* 0x000fe20000000200 */
[C---:B------:R-:W-:Y:S02]  /*2270*/  IADD3 R192, R207.reuse, 0x3800, RZ ;  /* 0x00003800cfc07810 */ /* 0x040fe40007ffe0ff */
[----:B------:R-:W-:Y:S01]  /*2280*/  IADD3 R191, R207, 0x4000, RZ ;  /* 0x00004000cfbf7810 */ /* 0x000fe20007ffe0ff */
[----:B------:R-:W-:Y:S01]  /*2290*/  LDSM.16.M88.4 R68, [R203+0xd800] ;  /* 0x00d80000cb44783b */ /* 0x000fe20000000200 */
[----:B------:R-:W-:Y:S01]  /*22a0*/  IMAD R4, R7, 0x40, R4 ;  /* 0x0000004007047824 */ /* 0x000fe200078e0204 */
[----:B------:R-:W-:-:S02]  /*22b0*/  IADD3 R190, R207, 0x4800, RZ ;  /* 0x00004800cfbe7810 */ /* 0x000fc40007ffe0ff */
[----:B------:R-:W-:Y:S01]  /*22c0*/  LDSM.16.M88.4 R56, [R196] ;  /* 0x00000000c438783b */ /* 0x000fe20000000200 */
[----:B------:R-:W-:Y:S01]  /*22d0*/  IMAD.IADD R7, R145, 0x1, -R4 ;  /* 0x0000000191077824 */ /* 0x000fe200078e0a04 */
[C---:B------:R-:W-:Y:S01]  /*22e0*/  IADD3 R88, R4.reuse, 0x1, RZ ;  /* 0x0000000104587810 */ /* 0x040fe20007ffe0ff */
[C---:B--2---:R-:W-:Y:S01]  /*22f0*/  HMMA.16816.F32 R12, R60.reuse, R8, RZ ;  /* 0x000000083c0c723c */ /* 0x044fe200000018ff */
[----:B------:R-:W-:Y:S01]  /*2300*/  LDSM.16.M88.4 R72, [R196+0x1800] ;  /* 0x00180000c448783b */ /* 0x000fe20000000200 */
[C---:B------:R-:W-:Y:S02]  /*2310*/  IADD3 R92, R4.reuse, 0x9, RZ ;  /* 0x00000009045c7810 */ /* 0x040fe40007ffe0ff */
[C---:B------:R-:W-:Y:S01]  /*2320*/  IADD3 R94, R4.reuse, 0x10, RZ ;  /* 0x00000010045e7810 */ /* 0x040fe20007ffe0ff */
[----:B------:R-:W-:Y:S01]  /*2330*/  LDSM.16.M88.4 R84, [R196+0x3800] ;  /* 0x00380000c454783b */ /* 0x000fe20000000200 */
[C---:B------:R-:W-:Y:S02]  /*2340*/  IADD3 R98, R4.reuse, 0x18, RZ ;  /* 0x0000001804627810 */ /* 0x040fe40007ffe0ff */
[----:B------:R-:W-:Y:S01]  /*2350*/  HMMA.16816.F32 R8, R60, R10, RZ ;  /* 0x0000000a3c08723c */ /* 0x000fe200000018ff */
[C---:B------:R-:W-:Y:S01]  /*2360*/  IADD3 R96, R4.reuse, 0x11, RZ ;  /* 0x0000001104607810 */ /* 0x040fe20007ffe0ff */
[----:B------:R-:W-:Y:S01]  /*2370*/  LDSM.16.M88.4 R80, [R209+0x11000] ;  /* 0x01100000d150783b */ /* 0x000fe20000000200 */
[----:B------:R-:W-:-:S02]  /*2380*/  IADD3 R100, R4, 0x19, RZ ;  /* 0x0000001904647810 */ /* 0x000fc40007ffe0ff */
[C---:B------:R-:W-:Y:S02]  /*2390*/  IADD3 R102, R4.reuse, 0x20, RZ ;  /* 0x0000002004667810 */ /* 0x040fe40007ffe0ff */
[C---:B------:R-:W-:Y:S01]  /*23a0*/  IADD3 R104, R4.reuse, 0x21, RZ ;  /* 0x0000002104687810 */ /* 0x040fe20007ffe0ff */
[C---:B---3--:R-:W-:Y:S01]  /*23b0*/  HMMA.16816.F32 R16, R60.reuse, R28, RZ ;  /* 0x0000001c3c10723c */ /* 0x048fe200000018ff */
[C---:B------:R-:W-:Y:S02]  /*23c0*/  IADD3 R106, R4.reuse, 0x28, RZ ;  /* 0x00000028046a7810 */ /* 0x040fe40007ffe0ff */
[C---:B------:R-:W-:Y:S02]  /*23d0*/  IADD3 R108, R4.reuse, 0x29, RZ ;  /* 0x00000029046c7810 */ /* 0x040fe40007ffe0ff */
[C---:B------:R-:W-:Y:S02]  /*23e0*/  IADD3 R90, R4.reuse, 0x8, RZ ;  /* 0x00000008045a7810 */ /* 0x040fe40007ffe0ff */
[C---:B------:R-:W-:Y:S01]  /*23f0*/  IADD3 R112, R4.reuse, 0x31, RZ ;  /* 0x0000003104707810 */ /* 0x040fe20007ffe0ff */
[----:B------:R-:W-:Y:S01]  /*2400*/  HMMA.16816.F32 R28, R60, R30, RZ ;  /* 0x0000001e3c1c723c */ /* 0x000fe200000018ff */
[----:B------:R-:W-:-:S02]  /*2410*/  IADD3 R114, R4, 0x38, RZ ;  /* 0x0000003804727810 */ /* 0x000fc40007ffe0ff */
[C---:B------:R-:W-:Y:S02]  /*2420*/  IADD3 R116, R4.reuse, 0x39, RZ ;  /* 0x0000003904747810 */ /* 0x040fe40007ffe0ff */
[----:B------:R-:W-:Y:S02]  /*2430*/  IADD3 R110, R4, 0x30, RZ ;  /* 0x00000030046e7810 */ /* 0x000fe40007ffe0ff */
[----:B------:R-:W-:Y:S01]  /*2440*/  IABS R7, R7 ;  /* 0x0000000700077213 */ /* 0x000fe20000000000 */
[----:B----4-:R-:W-:Y:S01]  /*2450*/  HMMA.16816.F32 R36, R60, R52, RZ ;  /* 0x000000343c24723c */ /* 0x010fe200000018ff */
[-C--:B------:R-:W-:Y:S02]  /*2460*/  ISETP.GE.AND P4, PT, R94, R135.reuse, PT ;  /* 0x000000875e00720c */ /* 0x080fe40003f86270 */
[-C--:B------:R-:W-:Y:S02]  /*2470*/  ISETP.GE.AND P1, PT, R4, R135.reuse, PT ;  /* 0x000000870400720c */ /* 0x080fe40003f26270 */
[----:B------:R-:W-:Y:S01]  /*2480*/  I2F R7, R7 ;  /* 0x0000000700077306 */ /* 0x000fe20000201400 */
[----:B------:R-:W-:-:S02]  /*2490*/  ISETP.GE.AND P5, PT, R90, R135, PT ;  /* 0x000000875a00720c */ /* 0x000fc40003fa6270 */
[C---:B------:R-:W-:Y:S01]  /*24a0*/  HMMA.16816.F32 R52, R60.reuse, R54, RZ ;  /* 0x000000363c34723c */ /* 0x040fe200000018ff */
[-C--:B------:R-:W-:Y:S02]  /*24b0*/  ISETP.GE.AND P0, PT, R88, R135.reuse, PT ;  /* 0x000000875800720c */ /* 0x080fe40003f06270 */
[-C--:B------:R-:W-:Y:S02]  /*24c0*/  ISETP.GE.AND P6, PT, R92, R135.reuse, PT ;  /* 0x000000875c00720c */ /* 0x080fe40003fc6270 */
[-C--:B------:R-:W-:Y:S02]  /*24d0*/  ISETP.GE.AND P3, PT, R96, R135.reuse, PT ;  /* 0x000000876000720c */ /* 0x080fe40003f66270 */
[----:B------:R-:W-:Y:S01]  /*24e0*/  ISETP.GE.AND P2, PT, R98, R135, PT ;  /* 0x000000876200720c */ /* 0x000fe20003f46270 */
[----:B-----5:R-:W-:Y:S01]  /*24f0*/  HMMA.16816.F32 R48, R60, R44, RZ ;  /* 0x0000002c3c30723c */ /* 0x020fe200000018ff */
[C---:B------:R-:W-:Y:S02]  /*2500*/  IADD3 R189, R207.reuse, 0x5000, RZ ;  /* 0x00005000cfbd7810 */ /* 0x040fe40007ffe0ff */
[----:B------:R-:W-:-:S05]  /*2510*/  IADD3 R188, R207, 0x5800, RZ ;  /* 0x00005800cfbc7810 */ /* 0x000fca0007ffe0ff */
[----:B------:R-:W-:Y:S01]  /*2520*/  HMMA.16816.F32 R60, R60, R46, RZ ;  /* 0x0000002e3c3c723c */ /* 0x000fe200000018ff */
[----:B------:R-:W2:Y:S07]  /*2530*/  LDSM.16.M88.4 R44, [R207+0x1800] ;  /* 0x00180000cf2c783b */ /* 0x000eae0000000200 */
[C---:B-1----:R-:W-:Y:S08]  /*2540*/  HMMA.16816.F32 R12, R40.reuse, R24, R12 ;  /* 0x00000018280c723c */ /* 0x042ff0000000180c */
[C---:B------:R-:W-:Y:S01]  /*2550*/  HMMA.16816.F32 R8, R40.reuse, R26, R8 ;  /* 0x0000001a2808723c */ /* 0x040fe20000001808 */
[----:B------:R-:W1:Y:S07]  /*2560*/  LDSM.16.M88.4 R24, [R203+0xc000] ;  /* 0x00c00000cb18783b */ /* 0x000e6e0000000200 */
[C---:B------:R-:W-:Y:S08]  /*2570*/  HMMA.16816.F32 R16, R40.reuse, R20, R16 ;  /* 0x000000142810723c */ /* 0x040ff00000001810 */
[C---:B------:R-:W-:Y:S01]  /*2580*/  HMMA.16816.F32 R28, R40.reuse, R22, R28 ;  /* 0x00000016281c723c */ /* 0x040fe2000000181c */
[----:B------:R-:W3:Y:S07]  /*2590*/  LDSM.16.M88.4 R20, [R203+0xc800] ;  /* 0x00c80000cb14783b */ /* 0x000eee0000000200 */
[C---:B------:R-:W-:Y:S08]  /*25a0*/  HMMA.16816.F32 R36, R40.reuse, R32, R36 ;  /* 0x000000202824723c */ /* 0x040ff00000001824 */
[C---:B------:R-:W-:Y:S01]  /*25b0*/  HMMA.16816.F32 R52, R40.reuse, R34, R52 ;  /* 0x000000222834723c */ /* 0x040fe20000001834 */
[----:B------:R-:W4:Y:S07]  /*25c0*/  LDSM.16.M88.4 R32, [R205] ;  /* 0x00000000cd20783b */ /* 0x000f2e0000000200 */
[C---:B--2---:R-:W-:Y:S08]  /*25d0*/  HMMA.16816.F32 R48, R40.reuse, R44, R48 ;  /* 0x0000002c2830723c */ /* 0x044ff00000001830 */
[----:B------:R-:W-:Y:S01]  /*25e0*/  HMMA.16816.F32 R60, R40, R46, R60 ;  /* 0x0000002e283c723c */ /* 0x000fe2000000183c */
[----:B------:R-:W-:Y:S04]  /*25f0*/  LDSM.16.M88.4 R44, [R196+0x800] ;  /* 0x00080000c42c783b */ /* 0x000fe80000000200 */
[----:B------:R-:W-:Y:S03]  /*2600*/  LDSM.16.M88.4 R40, [R210+0x4000] ;  /* 0x00400000d228783b */ /* 0x000fe60000000200 */
[C---:B-1----:R-:W-:Y:S08]  /*2610*/  HMMA.16816.F32 R12, R64.reuse, R24, R12 ;  /* 0x00000018400c723c */ /* 0x042ff0000000180c */
[C---:B------:R-:W-:Y:S01]  /*2620*/  HMMA.16816.F32 R8, R64.reuse, R26, R8 ;  /* 0x0000001a4008723c */ /* 0x040fe20000001808 */
[----:B------:R-:W1:Y:S07]  /*2630*/  LDSM.16.M88.4 R24, [R196+0x1000] ;  /* 0x00100000c418783b */ /* 0x000e6e0000000200 */
[C---:B---3--:R-:W-:Y:S08]  /*2640*/  HMMA.16816.F32 R16, R64.reuse, R20, R16 ;  /* 0x000000144010723c */ /* 0x048ff00000001810 */
[C---:B------:R-:W-:Y:S01]  /*2650*/  HMMA.16816.F32 R28, R64.reuse, R22, R28 ;  /* 0x00000016401c723c */ /* 0x040fe2000000181c */
[----:B------:R-:W2:Y:S07]  /*2660*/  LDSM.16.M88.4 R20, [R209+0xe000] ;  /* 0x00e00000d114783b */ /* 0x000eae0000000200 */
[C---:B------:R-:W-:Y:S08]  /*2670*/  HMMA.16816.F32 R36, R64.reuse, R76, R36 ;  /* 0x0000004c4024723c */ /* 0x040ff00000001824 */
[C---:B------:R-:W-:Y:S01]  /*2680*/  HMMA.16816.F32 R52, R64.reuse, R78, R52 ;  /* 0x0000004e4034723c */ /* 0x040fe20000001834 */
[----:B------:R-:W-:Y:S07]  /*2690*/  LDSM.16.M88.4 R76, [R207+0x4000] ;  /* 0x00400000cf4c783b */ /* 0x000fee0000000200 */
[C---:B------:R-:W-:Y:S08]  /*26a0*/  HMMA.16816.F32 R48, R64.reuse, R68, R48 ;  /* 0x000000444030723c */ /* 0x040ff00000001830 */
[----:B------:R-:W-:Y:S01]  /*26b0*/  HMMA.16816.F32 R64, R64, R70, R60 ;  /* 0x000000464040723c */ /* 0x000fe2000000183c */
[----:B------:R-:W3:Y:S04]  /*26c0*/  LDSM.16.M88.4 R60, [R209+0xf000] ;  /* 0x00f00000d13c783b */ /* 0x000ee80000000200 */
[----:B------:R-:W5:Y:S03]  /*26d0*/  LDSM.16.M88.4 R68, [R209+0xe800] ;  /* 0x00e80000d144783b */ /* 0x000f660000000200 */
[C---:B----4-:R-:W-:Y:S08]  /*26e0*/  HMMA.16816.F32 R12, R32.reuse, R56, R12 ;  /* 0x00000038200c723c */ /* 0x050ff0000000180c */
[C---:B------:R-:W-:Y:S01]  /*26f0*/  HMMA.16816.F32 R8, R32.reuse, R58, R8 ;  /* 0x0000003a2008723c */ /* 0x040fe20000001808 */
[----:B------:R-:W4:Y:S07]  /*2700*/  LDSM.16.M88.4 R56, [R209+0xf800] ;  /* 0x00f80000d138783b */ /* 0x000f2e0000000200 */
[C---:B-1----:R-:W-:Y:S08]  /*2710*/  HMMA.16816.F32 R36, R32.reuse, R24, R36 ;  /* 0x000000182024723c */ /* 0x042ff00000001824 */
[C---:B------:R-:W-:Y:S08]  /*2720*/  HMMA.16816.F32 R16, R32.reuse, R44, R16 ;  /* 0x0000002c2010723c */ /* 0x040ff00000001810 */
[----:B------:R-:W-:Y:S01]  /*2730*/  HMMA.16816.F32 R28, R32, R46, R28 ;  /* 0x0000002e201c723c */ /* 0x000fe2000000181c */
[----:B------:R-:W-:Y:S07]  /*2740*/  LDSM.16.M88.4 R44, [R208+0x4000] ;  /* 0x00400000d02c783b */ /* 0x000fee0000000200 */
[C---:B--2---:R-:W-:Y:S08]  /*2750*/  HMMA.16816.F32 R12, R40.reuse, R20, R12 ;  /* 0x00000014280c723c */ /* 0x044ff0000000180c */
[----:B------:R-:W-:Y:S01]  /*2760*/  HMMA.16816.F32 R8, R40, R22, R8 ;  /* 0x000000162808723c */ /* 0x000fe20000001808 */
[----:B------:R-:W1:Y:S07]  /*2770*/  LDSM.16.M88.4 R20, [R207+0x3000] ;  /* 0x00300000cf14783b */ /* 0x000e6e0000000200 */
[C---:B------:R-:W-:Y:S01]  /*2780*/  HMMA.16816.F32 R52, R32.reuse, R26, R52 ;  /* 0x0000001a2034723c */ /* 0x040fe20000001834 */
[----:B------:R-:W2:Y:S07]  /*2790*/  LDSM.16.M88.4 R24, [R207+0x2000] ;  /* 0x00200000cf18783b */ /* 0x000eae0000000200 */
[C---:B------:R-:W-:Y:S08]  /*27a0*/  HMMA.16816.F32 R48, R32.reuse, R72, R48 ;  /* 0x000000482030723c */ /* 0x040ff00000001830 */
[----:B------:R-:W-:Y:S01]  /*27b0*/  HMMA.16816.F32 R64, R32, R74, R64 ;  /* 0x0000004a2040723c */ /* 0x000fe20000001840 */
[----:B------:R-:W1:Y:S04]  /*27c0*/  LDSM.16.M88.4 R32, [R207+0x2800] ;  /* 0x00280000cf20783b */ /* 0x000e680000000200 */
[----:B------:R-:W-:Y:S03]  /*27d0*/  LDSM.16.M88.4 R72, [R196+0x4000] ;  /* 0x00400000c448783b */ /* 0x000fe60000000200 */
[C---:B---3--:R-:W-:Y:S08]  /*27e0*/  HMMA.16816.F32 R36, R40.reuse, R60, R36 ;  /* 0x0000003c2824723c */ /* 0x048ff00000001824 */
[C---:B-----5:R-:W-:Y:S08]  /*27f0*/  HMMA.16816.F32 R16, R40.reuse, R68, R16 ;  /* 0x000000442810723c */ /* 0x060ff00000001810 */
[C---:B------:R-:W-:Y:S01]  /*2800*/  HMMA.16816.F32 R28, R40.reuse, R70, R28 ;  /* 0x00000046281c723c */ /* 0x040fe2000000181c */
[----:B------:R-:W-:Y:S07]  /*2810*/  LDSM.16.M88.4 R68, [R205+0x4000] ;  /* 0x00400000cd44783b */ /* 0x000fee0000000200 */
[C---:B------:R-:W-:Y:S01]  /*2820*/  HMMA.16816.F32 R52, R40.reuse, R62, R52 ;  /* 0x0000003e2834723c */ /* 0x040fe20000001834 */
[----:B------:R-:W-:Y:S07]  /*2830*/  LDSM.16.M88.4 R60, [R210+0x8000] ;  /* 0x00800000d23c783b */ /* 0x000fee0000000200 */
[C---:B----4-:R-:W-:Y:S08]  /*2840*/  HMMA.16816.F32 R48, R40.reuse, R56, R48 ;  /* 0x000000382830723c */ /* 0x050ff00000001830 */
[----:B------:R-:W-:Y:S01]  /*2850*/  HMMA.16816.F32 R64, R40, R58, R64 ;  /* 0x0000003a2840723c */ /* 0x000fe20000001840 */
[----:B------:R-:W3:Y:S04]  /*2860*/  LDSM.16.M88.4 R56, [R207+0x3800] ;  /* 0x00380000cf38783b */ /* 0x000ee80000000200 */
[----:B------:R-:W-:Y:S03]  /*2870*/  LDSM.16.M88.4 R40, [R203+0xe000] ;  /* 0x00e00000cb28783b */ /* 0x000fe60000000200 */
[C---:B-1----:R-:W-:Y:S07]  /*2880*/  HMMA.16816.F32 R36, R44.reuse, R20, R36 ;  /* 0x000000142c24723c */ /* 0x042fee0000001824 */
[----:B------:R-:W-:Y:S01]  /*2890*/  IMAD.IADD R20, R145, 0x1, -R88 ;  /* 0x0000000191147824 */ /* 0x000fe200078e0a58 */
[----:B--2---:R-:W-:Y:S04]  /*28a0*/  HMMA.16816.F32 R12, R44, R24, R12 ;  /* 0x000000182c0c723c */ /* 0x004fe8000000180c */
[----:B------:R-:W-:-:S04]  /*28b0*/  IABS R20, R20 ;  /* 0x0000001400147213 */ /* 0x000fc80000000000 */
[----:B------:R-:W-:Y:S01]  /*28c0*/  HMMA.16816.F32 R8, R44, R26, R8 ;  /* 0x0000001a2c08723c */ /* 0x000fe20000001808 */
[----:B------:R-:W1:Y:S01]  /*28d0*/  LDSM.16.M88.4 R24, [R206+0x4000] ;  /* 0x00400000ce18783b */ /* 0x000e620000000200 */
[----:B------:R-:W-:-:S06]  /*28e0*/  MOV R89, R20 ;  /* 0x0000001400597202 */ /* 0x000fcc0000000f00 */
[C---:B------:R-:W-:Y:S01]  /*28f0*/  HMMA.16816.F32 R16, R44.reuse, R32, R16 ;  /* 0x000000202c10723c */ /* 0x040fe20000001810 */
[----:B------:R-:W-:Y:S07]  /*2900*/  I2F R89, R89 ;  /* 0x0000005900597306 */ /* 0x000fee0000201400 */
[C---:B------:R-:W-:Y:S01]  /*2910*/  HMMA.16816.F32 R28, R44.reuse, R34, R28 ;  /* 0x000000222c1c723c */ /* 0x040fe2000000181c */
[----:B------:R-:W2:Y:S07]  /*2920*/  LDSM.16.M88.4 R32, [R203+0xe800] ;  /* 0x00e80000cb20783b */ /* 0x000eae0000000200 */
[C---:B------:R-:W-:Y:S01]  /*2930*/  HMMA.16816.F32 R52, R44.reuse, R22, R52 ;  /* 0x000000162c34723c */ /* 0x040fe20000001834 */
[----:B------:R-:W4:Y:S07]  /*2940*/  LDSM.16.M88.4 R20, [R203+0xf000] ;  /* 0x00f00000cb14783b */ /* 0x000f2e0000000200 */
[C---:B---3--:R-:W-:Y:S07]  /*2950*/  HMMA.16816.F32 R48, R44.reuse, R56, R48 ;  /* 0x000000382c30723c */ /* 0x048fee0000001830 */
[----:B------:R-:W-:Y:S01]  /*2960*/  IMAD.IADD R56, R145, 0x1, -R90 ;  /* 0x0000000191387824 */ /* 0x000fe200078e0a5a */
[----:B------:R-:W-:Y:S04]  /*2970*/  HMMA.16816.F32 R64, R44, R58, R64 ;  /* 0x0000003a2c40723c */ /* 0x000fe80000001840 */
[----:B------:R-:W-:-:S03]  /*2980*/  IABS R56, R56 ;  /* 0x0000003800387213 */ /* 0x000fc60000000000 */
[----:B------:R-:W-:Y:S01]  /*2990*/  IMAD.IADD R44, R145, 0x1, -R92 ;  /* 0x00000001912c7824 */ /* 0x000fe200078e0a5c */
[----:B-1----:R-:W-:Y:S01]  /*29a0*/  HMMA.16816.F32 R12, R24, R40, R12 ;  /* 0x00000028180c723c */ /* 0x002fe2000000180c */
[----:B------:R1:W-:Y:S03]  /*29b0*/  I2F R91, R56 ;  /* 0x00000038005b7306 */ /* 0x0003e60000201400 */
[----:B------:R-:W-:-:S03]  /*29c0*/  IABS R44, R44 ;  /* 0x0000002c002c7213 */ /* 0x000fc60000000000 */
[C---:B------:R-:W-:Y:S01]  /*29d0*/  IMAD.IADD R40, R145.reuse, 0x1, -R94 ;  /* 0x0000000191287824 */ /* 0x040fe200078e0a5e */
[C---:B------:R-:W-:Y:S01]  /*29e0*/  HMMA.16816.F32 R8, R24.reuse, R42, R8 ;  /* 0x0000002a1808723c */ /* 0x040fe20000001808 */
[----:B------:R-:W-:Y:S02]  /*29f0*/  IMAD.MOV.U32 R93, RZ, RZ, R44 ;  /* 0x000000ffff5d7224 */ /* 0x000fe400078e002c */
[----:B------:R-:W3:Y:S01]  /*2a00*/  LDSM.16.M88.4 R44, [R203+0xf800] ;  /* 0x00f80000cb2c783b */ /* 0x000ee20000000200 */
[----:B------:R-:W-:Y:S01]  /*2a10*/  IABS R40, R40 ;  /* 0x0000002800287213 */ /* 0x000fe20000000000 */
[C---:B------:R-:W-:Y:S02]  /*2a20*/  IMAD.IADD R41, R145.reuse, 0x1, -R96 ;  /* 0x0000000191297824 */ /* 0x040fe400078e0a60 */
[----:B------:R-:W-:Y:S01]  /*2a30*/  I2F R93, R93 ;  /* 0x0000005d005d7306 */ /* 0x000fe20000201400 */
[C---:B--2---:R-:W-:Y:S01]  /*2a40*/  HMMA.16816.F32 R16, R24.reuse, R32, R16 ;  /* 0x000000201810723c */ /* 0x044fe20000001810 */
[----:B------:R-:W-:Y:S01]  /*2a50*/  IMAD.MOV.U32 R95, RZ, RZ, R40 ;  /* 0x000000ffff5f7224 */ /* 0x000fe200078e0028 */
[----:B------:R-:W-:Y:S01]  /*2a60*/  IABS R40, R41 ;  /* 0x0000002900287213 */ /* 0x000fe20000000000 */
[----:B-1----:R-:W-:Y:S04]  /*2a70*/  LDSM.16.M88.4 R56, [R207+0x4800] ;  /* 0x00480000cf38783b */ /* 0x002fe80000000200 */
[C---:B------:R-:W-:Y:S01]  /*2a80*/  IMAD.IADD R32, R145.reuse, 0x1, -R98 ;  /* 0x0000000191207824 */ /* 0x040fe200078e0a62 */
[C---:B----4-:R-:W-:Y:S01]  /*2a90*/  HMMA.16816.F32 R36, R24.reuse, R20, R36 ;  /* 0x000000141824723c */ /* 0x050fe20000001824 */
[C---:B------:R-:W-:Y:S01]  /*2aa0*/  IMAD.IADD R33, R145.reuse, 0x1, -R100 ;  /* 0x0000000191217824 */ /* 0x040fe200078e0a64 */
[----:B------:R-:W-:Y:S01]  /*2ab0*/  I2F R95, R95 ;  /* 0x0000005f005f7306 */ /* 0x000fe20000201400 */
[----:B------:R-:W-:Y:S01]  /*2ac0*/  IMAD.MOV.U32 R97, RZ, RZ, R40 ;  /* 0x000000ffff617224 */ /* 0x000fe200078e0028 */
[----:B------:R-:W-:Y:S01]  /*2ad0*/  IABS R32, R32 ;  /* 0x0000002000207213 */ /* 0x000fe20000000000 */
[----:B------:R-:W1:Y:S02]  /*2ae0*/  LDSM.16.M88.4 R40, [R196+0x2000] ;  /* 0x00200000c428783b */ /* 0x000e640000000200 */
[C---:B------:R-:W-:Y:S01]  /*2af0*/  IMAD.IADD R20, R145.reuse, 0x1, -R102 ;  /* 0x0000000191147824 */ /* 0x040fe200078e0a66 */
[----:B------:R-:W-:Y:S01]  /*2b00*/  MOV R99, R32 ;  /* 0x0000002000637202 */ /* 0x000fe20000000f00 */
[----:B------:R-:W-:Y:S01]  /*2b10*/  IMAD.IADD R21, R145, 0x1, -R104 ;  /* 0x0000000191157824 */ /* 0x000fe200078e0a68 */
[----:B------:R-:W-:Y:S01]  /*2b20*/  IABS R32, R33 ;  /* 0x0000002100207213 */ /* 0x000fe20000000000 */
[----:B------:R-:W-:Y:S01]  /*2b30*/  HMMA.16816.F32 R28, R24, R34, R28 ;  /* 0x00000022181c723c */ /* 0x000fe2000000181c */
[----:B------:R-:W-:Y:S01]  /*2b40*/  IABS R20, R20 ;  /* 0x0000001400147213 */ /* 0x000fe20000000000 */
[----:B------:R-:W-:Y:S02]  /*2b50*/  I2F R97, R97 ;  /* 0x0000006100617306 */ /* 0x000fe40000201400 */
[----:B------:R-:W-:-:S02]  /*2b60*/  IMAD.MOV.U32 R101, RZ, RZ, R32 ;  /* 0x000000ffff657224 */ /* 0x000fc400078e0020 */
[----:B------:R-:W-:Y:S01]  /*2b70*/  IMAD.MOV.U32 R103, RZ, RZ, R20 ;  /* 0x000000ffff677224 */ /* 0x000fe200078e0014 */
[----:B------:R-:W2:Y:S01]  /*2b80*/  LDSM.16.M88.4 R32, [R196+0x2800] ;  /* 0x00280000c420783b */ /* 0x000ea20000000200 */
[----:B------:R-:W-:Y:S01]  /*2b90*/  IABS R20, R21 ;  /* 0x0000001500147213 */ /* 0x000fe20000000000 */
[C---:B------:R-:W-:Y:S01]  /*2ba0*/  HMMA.16816.F32 R52, R24.reuse, R22, R52 ;  /* 0x000000161834723c */ /* 0x040fe20000001834 */
[----:B------:R-:W-:Y:S03]  /*2bb0*/  I2F R101, R101 ;  /* 0x0000006500657306 */ /* 0x000fe60000201400 */
[----:B------:R-:W-:Y:S02]  /*2bc0*/  IMAD.MOV.U32 R105, RZ, RZ, R20 ;  /* 0x000000ffff697224 */ /* 0x000fe400078e0014 */
[----:B------:R-:W4:Y:S02]  /*2bd0*/  LDSM.16.M88.4 R20, [R196+0x3000] ;  /* 0x00300000c414783b */ /* 0x000f240000000200 */
[C---:B---3--:R-:W-:Y:S01]  /*2be0*/  HMMA.16816.F32 R48, R24.reuse, R44, R48 ;  /* 0x0000002c1830723c */ /* 0x048fe20000001830 */
[----:B------:R-:W-:Y:S06]  /*2bf0*/  I2F R99, R99 ;  /* 0x0000006300637306 */ /* 0x000fec0000201400 */
[C---:B------:R-:W-:Y:S01]  /*2c00*/  IMAD.IADD R44, R145.reuse, 0x1, -R106 ;  /* 0x00000001912c7824 */ /* 0x040fe200078e0a6a */
[----:B------:R-:W-:Y:S01]  /*2c10*/  HMMA.16816.F32 R64, R24, R46, R64 ;  /* 0x0000002e1840723c */ /* 0x000fe20000001840 */
[----:B------:R-:W3:Y:S01]  /*2c20*/  LDSM.16.M88.4 R24, [R209+0x10000] ;  /* 0x01000000d118783b */ /* 0x000ee20000000200 */
[----:B------:R-:W-:Y:S01]  /*2c30*/  IMAD.IADD R45, R145, 0x1, -R108 ;  /* 0x00000001912d7824 */ /* 0x000fe200078e0a6c */
[----:B------:R-:W-:Y:S01]  /*2c40*/  I2F R105, R105 ;  /* 0x0000006900697306 */ /* 0x000fe20000201400 */
[----:B------:R-:W-:-:S04]  /*2c50*/  IABS R44, R44 ;  /* 0x0000002c002c7213 */ /* 0x000fc80000000000 */
[C---:B-1----:R-:W-:Y:S01]  /*2c60*/  HMMA.16816.F32 R12, R68.reuse, R40, R12 ;  /* 0x00000028440c723c */ /* 0x042fe2000000180c */
[----:B------:R-:W-:Y:S01]  /*2c70*/  IMAD.MOV.U32 R107, RZ, RZ, R44 ;  /* 0x000000ffff6b7224 */ /* 0x000fe200078e002c */
[----:B------:R-:W-:Y:S01]  /*2c80*/  IABS R44, R45 ;  /* 0x0000002d002c7213 */ /* 0x000fe20000000000 */
[----:B------:R-:W-:Y:S04]  /*2c90*/  I2F R103, R103 ;  /* 0x0000006700677306 */ /* 0x000fe80000201400 */
[C---:B------:R-:W-:Y:S01]  /*2ca0*/  IADD3 R40, R145.reuse, -R110, RZ ;  /* 0x8000006e91287210 */ /* 0x040fe20007ffe0ff */
[----:B------:R-:W-:Y:S01]  /*2cb0*/  IMAD.IADD R41, R145, 0x1, -R112 ;  /* 0x0000000191297824 */ /* 0x000fe200078e0a70 */
[----:B------:R-:W-:Y:S02]  /*2cc0*/  HMMA.16816.F32 R8, R68, R42, R8 ;  /* 0x0000002a4408723c */ /* 0x000fe40000001808 */
[----:B------:R1:W-:Y:S01]  /*2cd0*/  I2F R109, R44 ;  /* 0x0000002c006d7306 */ /* 0x0003e20000201400 */
[----:B------:R-:W-:-:S05]  /*2ce0*/  IABS R40, R40 ;  /* 0x0000002800287213 */ /* 0x000fca0000000000 */
[C---:B--2---:R-:W-:Y:S01]  /*2cf0*/  HMMA.16816.F32 R16, R68.reuse, R32, R16 ;  /* 0x000000204410723c */ /* 0x044fe20000001810 */
[----:B------:R-:W-:Y:S01]  /*2d00*/  IMAD.MOV.U32 R111, RZ, RZ, R40 ;  /* 0x000000ffff6f7224 */ /* 0x000fe200078e0028 */
[----:B------:R-:W-:Y:S01]  /*2d10*/  IABS R40, R41 ;  /* 0x0000002900287213 */ /* 0x000fe20000000000 */
[----:B------:R-:W-:Y:S04]  /*2d20*/  I2F R107, R107 ;  /* 0x0000006b006b7306 */ /* 0x000fe80000201400 */
[C---:B------:R-:W-:Y:S01]  /*2d30*/  IMAD.IADD R32, R145.reuse, 0x1, -R114 ;  /* 0x0000000191207824 */ /* 0x040fe200078e0a72 */
[----:B----4-:R-:W-:Y:S01]  /*2d40*/  HMMA.16816.F32 R36, R68, R20, R36 ;  /* 0x000000144424723c */ /* 0x010fe20000001824 */
[C---:B------:R-:W-:Y:S01]  /*2d50*/  IMAD.IADD R33, R145.reuse, 0x1, -R116 ;  /* 0x0000000191217824 */ /* 0x040fe200078e0a74 */
[----:B------:R-:W-:Y:S01]  /*2d60*/  IADD3 R145, R145, 0x8, RZ ;  /* 0x0000000891917810 */ /* 0x000fe20007ffe0ff */
[----:B-1----:R-:W1:Y:S01]  /*2d70*/  LDSM.16.M88.4 R44, [R208+0x8000] ;  /* 0x00800000d02c783b */ /* 0x002e620000000200 */
[----:B------:R-:W-:Y:S01]  /*2d80*/  IABS R32, R32 ;  /* 0x0000002000207213 */ /* 0x000fe20000000000 */
[----:B------:R2:W-:Y:S02]  /*2d90*/  I2F R113, R40 ;  /* 0x0000002800717306 */ /* 0x0005e40000201400 */
[C---:B------:R-:W-:Y:S01]  /*2da0*/  IMAD.IADD R20, R145.reuse, 0x1, -R4 ;  /* 0x0000000191147824 */ /* 0x040fe200078e0a04 */
[----:B---3--:R-:W-:Y:S01]  /*2db0*/  HMMA.16816.F32 R12, R60, R24, R12 ;  /* 0x000000183c0c723c */ /* 0x008fe2000000180c */
[----:B------:R-:W-:-:S02]  /*2dc0*/  IMAD.IADD R21, R145, 0x1, -R88 ;  /* 0x0000000191157824 */ /* 0x000fc400078e0a58 */
[----:B------:R-:W-:Y:S01]  /*2dd0*/  IMAD.MOV.U32 R115, RZ, RZ, R32 ;  /* 0x000000ffff737224 */ /* 0x000fe200078e0020 */
[----:B------:R-:W-:Y:S01]  /*2de0*/  IABS R20, R20 ;  /* 0x0000001400147213 */ /* 0x000fe20000000000 */
[C---:B------:R-:W-:Y:S01]  /*2df0*/  IMAD.IADD R129, R145.reuse, 0x1, -R96 ;  /* 0x0000000191817824 */ /* 0x040fe200078e0a60 */
[----:B------:R-:W-:Y:S01]  /*2e00*/  IABS R32, R33 ;  /* 0x0000002100207213 */ /* 0x000fe20000000000 */
[C---:B------:R-:W-:Y:S01]  /*2e10*/  IMAD.IADD R24, R145.reuse, 0x1, -R92 ;  /* 0x0000000191187824 */ /* 0x040fe200078e0a5c */
[C---:B------:R-:W-:Y:S01]  /*2e20*/  HMMA.16816.F32 R48, R68.reuse, R84, R48 ;  /* 0x000000544430723c */ /* 0x040fe20000001830 */
[----:B------:R-:W-:Y:S01]  /*2e30*/  IMAD.MOV.U32 R119, RZ, RZ, R20 ;  /* 0x000000ffff777224 */ /* 0x000fe200078e0014 */
[----:B------:R-:W-:Y:S01]  /*2e40*/  IABS R20, R21 ;  /* 0x0000001500147213 */ /* 0x000fe20000000000 */
[----:B------:R3:W-:Y:S01]  /*2e50*/  I2F R117, R32 ;  /* 0x0000002000757306 */ /* 0x0007e20000201400 */
[----:B------:R-:W-:Y:S01]  /*2e60*/  IADD3 R21, -R90, R145, RZ ;  /* 0x000000915a157210 */ /* 0x000fe20007ffe1ff */
[----:B--2---:R-:W2:Y:S01]  /*2e70*/  LDSM.16.M88.4 R40, [R209+0x10800] ;  /* 0x01080000d128783b */ /* 0x004ea20000000200 */
[----:B------:R-:W-:Y:S01]  /*2e80*/  IABS R24, R24 ;  /* 0x0000001800187213 */ /* 0x000fe20000000000 */
[----:B------:R-:W-:Y:S01]  /*2e90*/  IMAD.MOV.U32 R121, RZ, RZ, R20 ;  /* 0x000000ffff797224 */ /* 0x000fe200078e0014 */
[----:B------:R-:W-:Y:S01]  /*2ea0*/  IABS R20, R21 ;  /* 0x0000001500147213 */ /* 0x000fe20000000000 */
[C---:B------:R-:W-:Y:S01]  /*2eb0*/  HMMA.16816.F32 R28, R68.reuse, R34, R28 ;  /* 0x00000022441c723c */ /* 0x040fe2000000181c */
[C---:B------:R-:W-:Y:S01]  /*2ec0*/  IMAD.IADD R25, R145.reuse, 0x1, -R94 ;  /* 0x0000000191197824 */ /* 0x040fe200078e0a5e */
[----:B------:R-:W-:Y:S01]  /*2ed0*/  IABS R129, R129 ;  /* 0x0000008100817213 */ /* 0x000fe20000000000 */
[----:B------:R-:W-:Y:S01]  /*2ee0*/  IMAD.MOV.U32 R123, RZ, RZ, R24 ;  /* 0x000000ffff7b7224 */ /* 0x000fe200078e0018 */
[----:B------:R-:W-:Y:S01]  /*2ef0*/  I2F R119, R119 ;  /* 0x0000007700777306 */ /* 0x000fe20000201400 */
[----:B------:R-:W-:Y:S01]  /*2f00*/  IMAD.MOV.U32 R85, RZ, RZ, R20 ;  /* 0x000000ffff557224 */ /* 0x000fe200078e0014 */
[----:B------:R-:W-:Y:S01]  /*2f10*/  IABS R24, R25 ;  /* 0x0000001900187213 */ /* 0x000fe20000000000 */
[----:B------:R-:W-:Y:S01]  /*2f20*/  IMAD.IADD R127, R145, 0x1, -R98 ;  /* 0x00000001917f7824 */ /* 0x000fe200078e0a62 */
[----:B------:R-:W-:Y:S01]  /*2f30*/  HMMA.16816.F32 R52, R68, R22, R52 ;  /* 0x000000164434723c */ /* 0x000fe20000001834 */
[----:B------:R-:W-:Y:S03]  /*2f40*/  LDSM.16.M88.4 R20, [R203+0x10000] ;  /* 0x01000000cb14783b */ /* 0x000fe60000000200 */
[----:B------:R4:W-:Y:S01]  /*2f50*/  I2F R125, R24 ;  /* 0x00000018007d7306 */ /* 0x0009e20000201400 */
[----:B---3--:R-:W3:Y:S01]  /*2f60*/  LDSM.16.M88.4 R32, [R206+0x8000] ;  /* 0x00800000ce20783b */ /* 0x008ee20000000200 */
[----:B------:R-:W-:-:S02]  /*2f70*/  IABS R127, R127 ;  /* 0x0000007f007f7213 */ /* 0x000fc40000000000 */
[----:B------:R-:W-:Y:S04]  /*2f80*/  HMMA.16816.F32 R8, R60, R26, R8 ;  /* 0x0000001a3c08723c */ /* 0x000fe80000001808 */
[----:B------:R-:W-:Y:S04]  /*2f90*/  I2F R127, R127 ;  /* 0x0000007f007f7306 */ /* 0x000fe80000201400 */
[----:B-1----:R-:W-:Y:S01]  /*2fa0*/  HMMA.16816.F32 R12, R44, R76, R12 ;  /* 0x0000004c2c0c723c */ /* 0x002fe2000000180c */
[----:B----4-:R-:W1:Y:S03]  /*2fb0*/  LDSM.16.M88.4 R24, [R205+0x8000] ;  /* 0x00800000cd18783b */ /* 0x010e660000000200 */
[----:B------:R-:W-:Y:S04]  /*2fc0*/  I2F R85, R85 ;  /* 0x0000005500557306 */ /* 0x000fe80000201400 */
[C---:B------:R-:W-:Y:S04]  /*2fd0*/  HMMA.16816.F32 R36, R60.reuse, R80, R36 ;  /* 0x000000503c24723c */ /* 0x040fe80000001824 */
[----:B------:R-:W-:Y:S04]  /*2fe0*/  I2F R121, R121 ;  /* 0x0000007900797306 */ /* 0x000fe80000201400 */
[----:B--2---:R-:W-:Y:S04]  /*2ff0*/  HMMA.16816.F32 R16, R60, R40, R16 ;  /* 0x000000283c10723c */ /* 0x004fe80000001810 */
[----:B------:R-:W-:Y:S03]  /*3000*/  I2F R123, R123 ;  /* 0x0000007b007b7306 */ /* 0x000fe60000201400 */
[----:B------:R-:W-:Y:S01]  /*3010*/  IMAD.IADD R40, R145, 0x1, -R100 ;  /* 0x0000000191287824 */ /* 0x000fe200078e0a64 */
[----:B------:R-:W-:Y:S01]  /*3020*/  HMMA.16816.F32 R8, R44, R78, R8 ;  /* 0x0000004e2c08723c */ /* 0x000fe20000001808 */
[----:B------:R-:W-:Y:S01]  /*3030*/  IADD3 R41, -R102, R145, RZ ;  /* 0x0000009166297210 */ /* 0x000fe20007ffe1ff */
[----:B------:R-:W2:Y:S02]  /*3040*/  LDSM.16.M88.4 R76, [R203+0x10800] ;  /* 0x01080000cb4c783b */ /* 0x000ea40000000200 */
[----:B------:R-:W-:Y:S01]  /*3050*/  IABS R40, R40 ;  /* 0x0000002800287213 */ /* 0x000fe20000000000 */
[----:B------:R-:W-:Y:S03]  /*3060*/  I2F R129, R129 ;  /* 0x0000008100817306 */ /* 0x000fe60000201400 */
[----:B---3--:R-:W-:Y:S01]  /*3070*/  HMMA.16816.F32 R12, R32, R20, R12 ;  /* 0x00000014200c723c */ /* 0x008fe2000000180c */
[----:B------:R-:W-:Y:S01]  /*3080*/  IMAD.MOV.U32 R131, RZ, RZ, R40 ;  /* 0x000000ffff837224 */ /* 0x000fe200078e0028 */
[----:B------:R-:W-:-:S03]  /*3090*/  IABS R40, R41 ;  /* 0x0000002900287213 */ /* 0x000fc60000000000 */
[----:B------:R-:W-:Y:S02]  /*30a0*/  I2F R111, R111 ;  /* 0x0000006f006f7306 */ /* 0x000fe40000201400 */
[C---:B------:R-:W-:Y:S01]  /*30b0*/  IMAD.IADD R20, R145.reuse, 0x1, -R104 ;  /* 0x0000000191147824 */ /* 0x040fe200078e0a68 */
[----:B------:R-:W-:Y:S01]  /*30c0*/  HMMA.16816.F32 R28, R60, R42, R28 ;  /* 0x0000002a3c1c723c */ /* 0x000fe2000000181c */
[----:B------:R-:W-:-:S03]  /*30d0*/  IMAD.IADD R21, R145, 0x1, -R106 ;  /* 0x0000000191157824 */ /* 0x000fc600078e0a6a */
[----:B------:R-:W-:Y:S01]  /*30e0*/  IABS R20, R20 ;  /* 0x0000001400147213 */ /* 0x000fe20000000000 */
[----:B------:R3:W-:Y:S03]  /*30f0*/  I2F R133, R40 ;  /* 0x0000002800857306 */ /* 0x0007e60000201400 */
[----:B------:R-:W-:Y:S01]  /*3100*/  HMMA.16816.F32 R16, R44, R56, R16 ;  /* 0x000000382c10723c */ /* 0x000fe20000001810 */
[----:B------:R-:W-:Y:S01]  /*3110*/  IMAD.MOV.U32 R137, RZ, RZ, R20 ;  /* 0x000000ffff897224 */ /* 0x000fe200078e0014 */
[----:B------:R-:W-:Y:S01]  /*3120*/  IABS R20, R21 ;  /* 0x0000001500147213 */ /* 0x000fe20000000000 */
[C---:B------:R-:W-:Y:S02]  /*3130*/  IMAD.IADD R21, R145.reuse, 0x1, -R108 ;  /* 0x0000000191157824 */ /* 0x040fe400078e0a6c */
[----:B------:R-:W-:Y:S02]  /*3140*/  I2F R131, R131 ;  /* 0x0000008300837306 */ /* 0x000fe40000201400 */
[----:B------:R-:W-:Y:S01]  /*3150*/  IMAD.MOV.U32 R139, RZ, RZ, R20 ;  /* 0x000000ffff8b7224 */ /* 0x000fe200078e0014 */
[----:B------:R-:W-:Y:S01]  /*3160*/  IABS R20, R21 ;  /* 0x0000001500147213 */ /* 0x000fe20000000000 */
[C---:B------:R-:W-:Y:S01]  /*3170*/  IMAD.IADD R21, R145.reuse, 0x1, -R110 ;  /* 0x0000000191157824 */ /* 0x040fe200078e0a6e */
[----:B------:R-:W-:Y:S01]  /*3180*/  HMMA.16816.F32 R8, R32, R22, R8 ;  /* 0x000000162008723c */ /* 0x000fe20000001808 */
[C---:B------:R-:W-:Y:S01]  /*3190*/  IMAD.IADD R56, R145.reuse, 0x1, -R114 ;  /* 0x0000000191387824 */ /* 0x040fe200078e0a72 */
[----:B------:R-:W-:Y:S01]  /*31a0*/  MOV R141, R20 ;  /* 0x00000014008d7202 */ /* 0x000fe20000000f00 */
[----:B---3--:R-:W3:Y:S01]  /*31b0*/  LDSM.16.M88.4 R40, [R207+0x5000] ;  /* 0x00500000cf28783b */ /* 0x008ee20000000200 */
[----:B------:R-:W-:Y:S01]  /*31c0*/  IABS R20, R21 ;  /* 0x0000001500147213 */ /* 0x000fe20000000000 */
[----:B------:R-:W-:Y:S01]  /*31d0*/  IMAD.IADD R21, R145, 0x1, -R112 ;  /* 0x0000000191157824 */ /* 0x000fe200078e0a70 */
[----:B------:R-:W-:Y:S01]  /*31e0*/  IABS R56, R56 ;  /* 0x0000003800387213 */ /* 0x000fe20000000000 */
[----:B------:R-:W-:Y:S01]  /*31f0*/  I2F R137, R137 ;  /* 0x0000008900897306 */ /* 0x000fe20000201400 */
[----:B-1----:R-:W-:Y:S01]  /*3200*/  HMMA.16816.F32 R12, R24, R72, R12 ;  /* 0x00000048180c723c */ /* 0x002fe2000000180c */
[----:B------:R-:W-:Y:S01]  /*3210*/  IMAD.MOV.U32 R143, RZ, RZ, R20 ;  /* 0x000000ffff8f7224 */ /* 0x000fe200078e0014 */
[----:B------:R-:W-:-:S05]  /*3220*/  IABS R20, R21 ;  /* 0x0000001500147213 */ /* 0x000fca0000000000 */
[----:B------:R-:W-:Y:S01]  /*3230*/  IMAD.IADD R72, R145, 0x1, -R116 ;  /* 0x0000000191487824 */ /* 0x000fe200078e0a74 */
[----:B------:R-:W-:Y:S01]  /*3240*/  HMMA.16816.F32 R28, R44, R58, R28 ;  /* 0x0000003a2c1c723c */ /* 0x000fe2000000181c */
[----:B------:R-:W-:Y:S01]  /*3250*/  IMAD.MOV.U32 R145, RZ, RZ, R56 ;  /* 0x000000ffff917224 */ /* 0x000fe200078e0038 */
[----:B------:R-:W-:Y:S01]  /*3260*/  I2F R115, R115 ;  /* 0x0000007300737306 */ /* 0x000fe20000201400 */
[----:B------:R-:W1:Y:S01]  /*3270*/  LDSM.16.M88.4 R56, [R209+0x11800] ;  /* 0x01180000d138783b */ /* 0x000e620000000200 */
[----:B------:R-:W-:Y:S01]  /*3280*/  IMAD.MOV.U32 R81, RZ, RZ, R20 ;  /* 0x000000ffff517224 */ /* 0x000fe200078e0014 */
[----:B------:R-:W-:Y:S02]  /*3290*/  IABS R72, R72 ;  /* 0x0000004800487213 */ /* 0x000fe40000000000 */
[----:B------:R-:W4:Y:S01]  /*32a0*/  LDSM.16.M88.4 R20, [R196+0x4800] ;  /* 0x00480000c414783b */ /* 0x000f220000000200 */
[----:B------:R-:W-:Y:S02]  /*32b0*/  HMMA.16816.F32 R64, R68, R86, R64 ;  /* 0x000000564440723c */ /* 0x000fe40000001840 */
[----:B------:R5:W-:Y:S06]  /*32c0*/  I2F R147, R72 ;  /* 0x0000004800937306 */ /* 0x000bec0000201400 */
[----:B--2---:R-:W-:Y:S01]  /*32d0*/  HMMA.16816.F32 R16, R32, R76, R16 ;  /* 0x0000004c2010723c */ /* 0x004fe20000001810 */
[----:B------:R-:W-:Y:S01]  /*32e0*/  FMUL.FTZ R80, R12, c[0x0][0x2ec] ;  /* 0x0000bb000c507a20 */ /* 0x000fe20000410000 */
[----:B------:R-:W-:Y:S06]  /*32f0*/  I2F R139, R139 ;  /* 0x0000008b008b7306 */ /* 0x000fec0000201400 */
[----:B------:R-:W-:Y:S01]  /*3300*/  HMMA.16816.F32 R8, R24, R74, R8 ;  /* 0x0000004a1808723c */ /* 0x000fe20000001808 */
[----:B-----5:R-:W2:Y:S01]  /*3310*/  LDSM.16.M88.4 R72, [R203+0x11000] ;  /* 0x01100000cb48783b */ /* 0x020ea20000000200 */
[----:B------:R-:W5:Y:S06]  /*3320*/  MUFU.TANH R80, R80 ;  /* 0x0000005000507308 */ /* 0x000f6c0000002400 */
[----:B------:R-:W-:Y:S02]  /*3330*/  HMMA.16816.F32 R52, R60, R82, R52 ;  /* 0x000000523c34723c */ /* 0x000fe40000001834 */
[----:B------:R-:W-:Y:S05]  /*3340*/  I2F R141, R141 ;  /* 0x0000008d008d7306 */ /* 0x000fea0000201400 */
[----:B------:R-:W-:Y:S01]  /*3350*/  FMUL.FTZ R82, R13, c[0x0][0x2ec] ;  /* 0x0000bb000d527a20 */ /* 0x000fe20000410000 */
[----:B---3--:R-:W-:Y:S01]  /*3360*/  HMMA.16816.F32 R36, R44, R40, R36 ;  /* 0x000000282c24723c */ /* 0x008fe20000001824 */
[----:B-----5:R-:W-:Y:S01]  /*3370*/  FFMA.FTZ R7, R7, -R0, R80 ;  /* 0x8000000007077223 */ /* 0x020fe20000010050 */
[----:B------:R-:W-:Y:S05]  /*3380*/  I2F R143, R143 ;  /* 0x0000008f008f7306 */ /* 0x000fea0000201400 */
[----:B------:R-:W-:Y:S01]  /*3390*/  FMUL.FTZ R40, R14, c[0x0][0x2ec] ;  /* 0x0000bb000e287a20 */ /* 0x000fe20000410000 */
[----:B-1----:R-:W-:Y:S01]  /*33a0*/  HMMA.16816.F32 R48, R60, R56, R48 ;  /* 0x000000383c30723c */ /* 0x002fe20000001830 */
[----:B------:R-:W-:-:S02]  /*33b0*/  FMUL.FTZ R41, R15, c[0x0][0x2ec] ;  /* 0x0000bb000f297a20 */ /* 0x000fc40000410000 */
[----:B------:R-:W1:Y:S01]  /*33c0*/  LDSM.16.M88.4 R12, [R207+0x5800] ;  /* 0x00580000cf0c783b */ /* 0x000e620000000200 */
[----:B------:R-:W-:Y:S01]  /*33d0*/  FMUL.FTZ R8, R8, c[0x0][0x2ec] ;  /* 0x0000bb0008087a20 */ /* 0x000fe20000410000 */
[----:B------:R-:W3:Y:S03]  /*33e0*/  MUFU.TANH R82, R82 ;  /* 0x0000005200527308 */ /* 0x000ee60000002400 */
[----:B------:R-:W-:Y:S05]  /*33f0*/  HMMA.16816.F32 R64, R60, R58, R64 ;  /* 0x0000003a3c40723c */ /* 0x000fea0000001840 */
[----:B------:R-:W5:Y:S03]  /*3400*/  MUFU.TANH R40, R40 ;  /* 0x0000002800287308 */ /* 0x000f660000002400 */
[----:B----4-:R-:W-:Y:S05]  /*3410*/  HMMA.16816.F32 R16, R24, R20, R16 ;  /* 0x000000141810723c */ /* 0x010fea0000001810 */
[----:B------:R4:W-:Y:S01]  /*3420*/  MUFU.TANH R20, R8 ;  /* 0x0000000800147308 */ /* 0x0009e20000002400 */
[----:B---3--:R-:W-:-:S02]  /*3430*/  FFMA.FTZ R82, R89, -R0, R82 ;  /* 0x8000000059527223 */ /* 0x008fc40000010052 */
[----:B------:R-:W-:Y:S01]  /*3440*/  HMMA.16816.F32 R28, R32, R78, R28 ;  /* 0x0000004e201c723c */ /* 0x000fe2000000181c */
[----:B------:R-:W-:Y:S01]  /*3450*/  FMUL.FTZ R21, R9, c[0x0][0x2ec] ;  /* 0x0000bb0009157a20 */ /* 0x000fe20000410000 */
[----:B------:R-:W3:Y:S03]  /*3460*/  LDSM.16.M88.4 R76, [R196+0x5000] ;  /* 0x00500000c44c783b */ /* 0x000ee60000000200 */
[----:B------:R-:W-:Y:S01]  /*3470*/  MUFU.TANH R41, R41 ;  /* 0x0000002900297308 */ /* 0x000fe20000002400 */
[----:B-----5:R-:W-:Y:S02]  /*3480*/  FFMA.FTZ R40, R119, -R0, R40 ;  /* 0x8000000077287223 */ /* 0x020fe40000010028 */
[----:B------:R-:W-:Y:S05]  /*3490*/  HMMA.16816.F32 R52, R44, R42, R52 ;  /* 0x0000002a2c34723c */ /* 0x000fea0000001834 */
[----:B------:R-:W5:Y:S02]  /*34a0*/  MUFU.TANH R21, R21 ;  /* 0x0000001500157308 */ /* 0x000f640000002400 */
[----:B------:R-:W-:Y:S01]  /*34b0*/  FMUL.FTZ R42, R10, c[0x0][0x2ec] ;  /* 0x0000bb000a2a7a20 */ /* 0x000fe20000410000 */
[----:B--2---:R-:W-:Y:S01]  /*34c0*/  HMMA.16816.F32 R36, R32, R72, R36 ;  /* 0x000000482024723c */ /* 0x004fe20000001824 */
[----:B------:R-:W-:-:S02]  /*34d0*/  FMUL.FTZ R43, R11, c[0x0][0x2ec] ;  /* 0x0000bb000b2b7a20 */ /* 0x000fc40000410000 */
[----:B----4-:R-:W2:Y:S01]  /*34e0*/  LDSM.16.M88.4 R8, [R203+0x11800] ;  /* 0x01180000cb08783b */ /* 0x010ea20000000200 */
[----:B------:R-:W-:Y:S01]  /*34f0*/  FMUL.FTZ R16, R16, c[0x0][0x2ec] ;  /* 0x0000bb0010107a20 */ /* 0x000fe20000410000 */
[----:B------:R-:W-:Y:S01]  /*3500*/  MUFU.TANH R42, R42 ;  /* 0x0000002a002a7308 */ /* 0x000fe20000002400 */
[----:B------:R-:W-:Y:S02]  /*3510*/  FMUL.FTZ R17, R17, c[0x0][0x2ec] ;  /* 0x0000bb0011117a20 */ /* 0x000fe40000410000 */
[----:B-1----:R-:W-:Y:S01]  /*3520*/  HMMA.16816.F32 R48, R44, R12, R48 ;  /* 0x0000000c2c30723c */ /* 0x002fe20000001830 */
[----:B------:R-:W-:-:S04]  /*3530*/  FMUL.FTZ R56, R19, c[0x0][0x2ec] ;  /* 0x0000bb0013387a20 */ /* 0x000fc80000410000 */
[----:B------:R-:W-:Y:S01]  /*3540*/  MUFU.TANH R43, R43 ;  /* 0x0000002b002b7308 */ /* 0x000fe20000002400 */
[----:B-----5:R-:W-:Y:S02]  /*3550*/  FFMA.FTZ R93, R93, -R0, R21 ;  /* 0x800000005d5d7223 */ /* 0x020fe40000010015 */
[----:B------:R-:W-:Y:S01]  /*3560*/  HMMA.16816.F32 R64, R44, R14, R64 ;  /* 0x0000000e2c40723c */ /* 0x000fe20000001840 */
[----:B------:R-:W-:-:S04]  /*3570*/  FMUL.FTZ R12, R18, c[0x0][0x2ec] ;  /* 0x0000bb00120c7a20 */ /* 0x000fc80000410000 */
[----:B------:R-:W1:Y:S03]  /*3580*/  MUFU.TANH R56, R56 ;  /* 0x0000003800387308 */ /* 0x000e660000002400 */
[----:B------:R-:W-:Y:S05]  /*3590*/  HMMA.16816.F32 R28, R24, R22, R28 ;  /* 0x00000016181c723c */ /* 0x000fea000000181c */
[----:B------:R-:W-:Y:S03]  /*35a0*/  MUFU.TANH R22, R16 ;  /* 0x0000001000167308 */ /* 0x000fe60000002400 */
[----:B------:R-:W-:Y:S05]  /*35b0*/  HMMA.16816.F32 R52, R32, R74, R52 ;  /* 0x0000004a2034723c */ /* 0x000fea0000001834 */
[----:B------:R4:W-:Y:S01]  /*35c0*/  MUFU.TANH R23, R17 ;  /* 0x0000001100177308 */ /* 0x0009e20000002400 */
[----:B-1----:R-:W-:-:S02]  /*35d0*/  FFMA.FTZ R15, R129, -R0, R56 ;  /* 0x80000000810f7223 */ /* 0x002fc40000010038 */
[----:B---3--:R-:W-:Y:S03]  /*35e0*/  HMMA.16816.F32 R36, R24, R76, R36 ;  /* 0x0000004c1824723c */ /* 0x008fe60000001824 */
[----:B------:R-:W-:Y:S02]  /*35f0*/  FSEL R15, R15, -INF , !P3 ;  /* 0xff8000000f0f7808 */ /* 0x000fe40005800000 */
[----:B------:R-:W1:Y:S03]  /*3600*/  MUFU.TANH R12, R12 ;  /* 0x0000000c000c7308 */ /* 0x000e660000002400 */
[----:B--2---:R-:W-:Y:S01]  /*3610*/  HMMA.16816.F32 R48, R32, R8, R48 ;  /* 0x000000082030723c */ /* 0x004fe20000001830 */
[----:B------:R-:W-:Y:S02]  /*3620*/  FMUL.FTZ R57, R28, c[0x0][0x2ec] ;  /* 0x0000bb001c397a20 */ /* 0x000fe40000410000 */
[----:B------:R-:W-:Y:S01]  /*3630*/  FMUL.FTZ R28, R29, c[0x0][0x2ec] ;  /* 0x0000bb001d1c7a20 */ /* 0x000fe20000410000 */
[----:B----4-:R-:W2:Y:S01]  /*3640*/  LDSM.16.M88.4 R16, [R196+0x5800] ;  /* 0x00580000c410783b */ /* 0x010ea20000000200 */
[----:B------:R-:W-:-:S02]  /*3650*/  FMUL.FTZ R29, R30, c[0x0][0x2ec] ;  /* 0x0000bb001e1d7a20 */ /* 0x000fc40000410000 */
[----:B------:R-:W3:Y:S01]  /*3660*/  MUFU.TANH R57, R57 ;  /* 0x0000003900397308 */ /* 0x000ee20000002400 */
[----:B------:R-:W-:Y:S01]  /*3670*/  HMMA.16816.F32 R64, R32, R10, R64 ;  /* 0x0000000a2040723c */ /* 0x000fe20000001840 */
[----:B------:R-:W-:Y:S01]  /*3680*/  FMUL.FTZ R8, R31, c[0x0][0x2ec] ;  /* 0x0000bb001f087a20 */ /* 0x000fe20000410000 */
[----:B------:R-:W-:-:S04]  /*3690*/  DEPBAR.LE SB0, 0x0 ;  /* 0x000080000000791a */ /* 0x000fc80000000000 */
[----:B-1----:R-:W-:Y:S01]  /*36a0*/  FFMA.FTZ R12, R125, -R0, R12 ;  /* 0x800000007d0c7223 */ /* 0x002fe2000001000c */
[----:B------:R-:W1:Y:S01]  /*36b0*/  MUFU.TANH R29, R29 ;  /* 0x0000001d001d7308 */ /* 0x000e620000002400 */
[----:B------:R-:W-:Y:S01]  /*36c0*/  HMMA.16816.F32 R52, R24, R78, R52 ;  /* 0x0000004e1834723c */ /* 0x000fe20000001834 */
[----:B------:R-:W-:Y:S02]  /*36d0*/  FMUL.FTZ R30, R37, c[0x0][0x2ec] ;  /* 0x0000bb00251e7a20 */ /* 0x000fe40000410000 */
[----:B------:R-:W-:Y:S01]  /*36e0*/  FMUL.FTZ R14, R39, c[0x0][0x2ec] ;  /* 0x0000bb00270e7a20 */ /* 0x000fe20000410000 */
[----:B------:R-:W-:Y:S01]  /*36f0*/  FSEL R13, R12, -INF , !P4 ;  /* 0xff8000000c0d7808 */ /* 0x000fe20006000000 */
[----:B------:R-:W-:Y:S02]  /*3700*/  FMUL.FTZ R9, R36, c[0x0][0x2ec] ;  /* 0x0000bb0024097a20 */ /* 0x000fe40000410000 */
[----:B------:R-:W4:Y:S01]  /*3710*/  MUFU.TANH R28, R28 ;  /* 0x0000001c001c7308 */ /* 0x000f220000002400 */
[----:B------:R-:W-:-:S02]  /*3720*/  FMUL.FTZ R31, R38, c[0x0][0x2ec] ;  /* 0x0000bb00261f7a20 */ /* 0x000fc40000410000 */
[-C--:B------:R-:W-:Y:S02]  /*3730*/  FFMA.FTZ R12, R97, -R0.reuse, R23 ;  /* 0x80000000610c7223 */ /* 0x080fe40000010017 */
[-C--:B------:R-:W-:Y:S01]  /*3740*/  FFMA.FTZ R10, R95, -R0.reuse, R22 ;  /* 0x800000005f0a7223 */ /* 0x080fe20000010016 */
[----:B------:R-:W-:Y:S01]  /*3750*/  FSEL R22, R93, -INF , !P6 ;  /* 0xff8000005d167808 */ /* 0x000fe20007000000 */
[-C--:B---3--:R-:W-:Y:S01]  /*3760*/  FFMA.FTZ R4, R99, -R0.reuse, R57 ;  /* 0x8000000063047223 */ /* 0x088fe20000010039 */
[----:B------:R-:W3:Y:S01]  /*3770*/  MUFU.TANH R30, R30 ;  /* 0x0000001e001e7308 */ /* 0x000ee20000002400 */
[----:B-1----:R-:W-:Y:S01]  /*3780*/  FFMA.FTZ R11, R127, -R0, R29 ;  /* 0x800000007f0b7223 */ /* 0x002fe2000001001d */
[----:B------:R-:W-:Y:S02]  /*3790*/  FSEL R10, R10, -INF , !P4 ;  /* 0xff8000000a0a7808 */ /* 0x000fe40006000000 */
[----:B------:R-:W-:Y:S02]  /*37a0*/  FSEL R12, R12, -INF , !P3 ;  /* 0xff8000000c0c7808 */ /* 0x000fe40005800000 */
[----:B------:R-:W-:-:S02]  /*37b0*/  FSEL R4, R4, -INF , !P2 ;  /* 0xff80000004047808 */ /* 0x000fc40005000000 */
[----:B------:R-:W1:Y:S01]  /*37c0*/  MUFU.TANH R14, R14 ;  /* 0x0000000e000e7308 */ /* 0x000e620000002400 */
[----:B------:R-:W-:Y:S01]  /*37d0*/  FMUL.FTZ R32, R54, c[0x0][0x2ec] ;  /* 0x0000bb0036207a20 */ /* 0x000fe20000410000 */
[----:B------:R-:W-:Y:S01]  /*37e0*/  FSEL R11, R11, -INF , !P2 ;  /* 0xff8000000b0b7808 */ /* 0x000fe20005000000 */
[----:B------:R-:W-:Y:S01]  /*37f0*/  FMUL.FTZ R33, R55, c[0x0][0x2ec] ;  /* 0x0000bb0037217a20 */ /* 0x000fe20000410000 */
[-C--:B------:R-:W-:Y:S01]  /*3800*/  ISETP.GE.AND P4, PT, R108, R135.reuse, PT ;  /* 0x000000876c00720c */ /* 0x080fe20003f86270 */
[-C--:B----4-:R-:W-:Y:S01]  /*3810*/  FFMA.FTZ R101, R101, -R0.reuse, R28 ;  /* 0x8000000065657223 */ /* 0x090fe2000001001c */
[----:B--2---:R-:W-:Y:S01]  /*3820*/  HMMA.16816.F32 R48, R24, R16, R48 ;  /* 0x000000101830723c */ /* 0x004fe20000001830 */
[-C--:B------:R-:W-:Y:S01]  /*3830*/  ISETP.GE.AND P3, PT, R110, R135.reuse, PT ;  /* 0x000000876e00720c */ /* 0x080fe20003f66270 */
[----:B------:R-:W2:Y:S01]  /*3840*/  MUFU.TANH R8, R8 ;  /* 0x0000000800087308 */ /* 0x000ea20000002400 */
[----:B---3--:R-:W-:Y:S01]  /*3850*/  FFMA.FTZ R30, R105, -R0, R30 ;  /* 0x80000000691e7223 */ /* 0x008fe2000001001e */
[----:B------:R-:W-:-:S03]  /*3860*/  ISETP.GE.AND P2, PT, R112, R135, PT ;  /* 0x000000877000720c */ /* 0x000fc60003f46270 */
[----:B------:R-:W-:Y:S01]  /*3870*/  FMUL.FTZ R16, R52, c[0x0][0x2ec] ;  /* 0x0000bb0034107a20 */ /* 0x000fe20000410000 */
[----:B------:R-:W-:Y:S01]  /*3880*/  HMMA.16816.F32 R64, R24, R18, R64 ;  /* 0x000000121840723c */ /* 0x000fe20000001840 */
[----:B------:R-:W-:Y:S01]  /*3890*/  FMUL.FTZ R17, R53, c[0x0][0x2ec] ;  /* 0x0000bb0035117a20 */ /* 0x000fe20000410000 */
[----:B------:R-:W3:Y:S01]  /*38a0*/  MUFU.TANH R9, R9 ;  /* 0x0000000900097308 */ /* 0x000ee20000002400 */
[----:B-1----:R-:W-:-:S04]  /*38b0*/  FFMA.FTZ R14, R137, -R0, R14 ;  /* 0x80000000890e7223 */ /* 0x002fc8000001000e */
[----:B------:R-:W-:Y:S01]  /*38c0*/  FSEL R24, R7, -INF , !P1 ;  /* 0xff80000007187808 */ /* 0x000fe20004800000 */
[-C--:B------:R-:W-:Y:S01]  /*38d0*/  FFMA.FTZ R26, R91, -R0.reuse, R20 ;  /* 0x800000005b1a7223 */ /* 0x080fe20000010014 */
[----:B------:R-:W-:Y:S01]  /*38e0*/  FSEL R25, R40, -INF , !P1 ;  /* 0xff80000028197808 */ /* 0x000fe20004800000 */
[----:B------:R-:W1:Y:S01]  /*38f0*/  MUFU.TANH R31, R31 ;  /* 0x0000001f001f7308 */ /* 0x000e620000002400 */
[-C--:B------:R-:W-:Y:S01]  /*3900*/  FFMA.FTZ R7, R85, -R0.reuse, R42 ;  /* 0x8000000055077223 */ /* 0x080fe2000001002a */
[----:B------:R-:W-:Y:S01]  /*3910*/  FSEL R20, R82, -INF , !P0 ;  /* 0xff80000052147808 */ /* 0x000fe20004000000 */
[-C--:B------:R-:W-:Y:S01]  /*3920*/  FFMA.FTZ R18, R121, -R0.reuse, R41 ;  /* 0x8000000079127223 */ /* 0x080fe20000010029 */
[----:B------:R-:W-:Y:S01]  /*3930*/  FSEL R26, R26, -INF , !P5 ;  /* 0xff8000001a1a7808 */ /* 0x000fe20006800000 */
[-C--:B------:R-:W-:Y:S01]  /*3940*/  FFMA.FTZ R19, R123, -R0.reuse, R43 ;  /* 0x800000007b137223 */ /* 0x080fe2000001002b */
[----:B------:R-:W-:Y:S01]  /*3950*/  FSEL R7, R7, -INF , !P5 ;  /* 0xff80000007077808 */ /* 0x000fe20006800000 */
[----:B------:R-:W-:Y:S01]  /*3960*/  FMUL.FTZ R34, R48, c[0x0][0x2ec] ;  /* 0x0000bb0030227a20 */ /* 0x000fe20000410000 */
[----:B------:R-:W-:Y:S01]  /*3970*/  I2F R81, R81 ;  /* 0x0000005100517306 */ /* 0x000fe20000201400 */
[----:B------:R-:W-:Y:S01]  /*3980*/  FMUL.FTZ R35, R50, c[0x0][0x2ec] ;  /* 0x0000bb0032237a20 */ /* 0x000fe20000410000 */
[-C--:B------:R-:W-:Y:S01]  /*3990*/  ISETP.GE.AND P5, PT, R104, R135.reuse, PT ;  /* 0x000000876800720c */ /* 0x080fe20003fa6270 */
[----:B------:R-:W-:Y:S01]  /*39a0*/  FMUL.FTZ R49, R49, c[0x0][0x2ec] ;  /* 0x0000bb0031317a20 */ /* 0x000fe20000410000 */
[----:B------:R-:W-:Y:S01]  /*39b0*/  FSEL R18, R18, -INF , !P0 ;  /* 0xff80000012127808 */ /* 0x000fe20004000000 */
[----:B------:R-:W-:Y:S01]  /*39c0*/  FMUL.FTZ R51, R51, c[0x0][0x2ec] ;  /* 0x0000bb0033337a20 */ /* 0x000fe20000410000 */
[----:B------:R-:W-:Y:S01]  /*39d0*/  FSEL R162, R30, -INF , !P5 ;  /* 0xff8000001ea27808 */ /* 0x000fe20006800000 */
[----:B------:R-:W-:Y:S01]  /*39e0*/  FMUL.FTZ R36, R64, c[0x0][0x2ec] ;  /* 0x0000bb0040247a20 */ /* 0x000fe20000410000 */
[----:B------:R-:W-:Y:S01]  /*39f0*/  I2F R145, R145 ;  /* 0x0000009100917306 */ /* 0x000fe20000201400 */
[----:B------:R-:W-:Y:S01]  /*3a00*/  FMUL.FTZ R23, R65, c[0x0][0x2ec] ;  /* 0x0000bb0041177a20 */ /* 0x000fe20000410000 */
[----:B------:R-:W-:Y:S01]  /*3a10*/  FSEL R175, R14, -INF , !P5 ;  /* 0xff8000000eaf7808 */ /* 0x000fe20006800000 */
[----:B------:R-:W-:Y:S01]  /*3a20*/  FMUL.FTZ R29, R67, c[0x0][0x2ec] ;  /* 0x0000bb00431d7a20 */ /* 0x000fe20000410000 */
[----:B------:R-:W-:Y:S01]  /*3a30*/  ISETP.GE.AND P5, PT, R135, 0x41, PT ;  /* 0x000000418700780c */ /* 0x000fe20003fa6270 */
[----:B------:R-:W-:Y:S01]  /*3a40*/  FMUL.FTZ R66, R66, c[0x0][0x2ec] ;  /* 0x0000bb0042427a20 */ /* 0x000fe20000410000 */
[-C--:B------:R-:W-:Y:S01]  /*3a50*/  ISETP.GE.AND P1, PT, R100, R135.reuse, PT ;  /* 0x000000876400720c */ /* 0x080fe20003f26270 */
[-C--:B--2---:R-:W-:Y:S01]  /*3a60*/  FFMA.FTZ R131, R131, -R0.reuse, R8 ;  /* 0x8000000083837223 */ /* 0x084fe20000010008 */
[----:B------:R-:W2:Y:S01]  /*3a70*/  MUFU.TANH R16, R16 ;  /* 0x0000001000107308 */ /* 0x000ea20000002400 */
[-C--:B---3--:R-:W-:Y:S01]  /*3a80*/  FFMA.FTZ R103, R103, -R0.reuse, R9 ;  /* 0x8000000067677223 */ /* 0x088fe20000010009 */
[----:B------:R-:W-:Y:S01]  /*3a90*/  ISETP.GE.AND P0, PT, R102, R135, PT ;  /* 0x000000876600720c */ /* 0x000fe20003f06270 */
[----:B-1----:R-:W-:Y:S01]  /*3aa0*/  FFMA.FTZ R31, R133, -R0, R31 ;  /* 0x80000000851f7223 */ /* 0x002fe2000001001f */
[----:B------:R-:W-:-:S02]  /*3ab0*/  FSEL R19, R19, -INF , !P6 ;  /* 0xff80000013137808 */ /* 0x000fc40007000000 */
[----:B------:R-:W-:Y:S02]  /*3ac0*/  FSEL R8, R101, -INF , !P1 ;  /* 0xff80000065087808 */ /* 0x000fe40004800000 */
[----:B------:R-:W1:Y:S01]  /*3ad0*/  MUFU.TANH R17, R17 ;  /* 0x0000001100117308 */ /* 0x000e620000002400 */
[----:B------:R-:W-:Y:S02]  /*3ae0*/  FSEL R9, R131, -INF , !P1 ;  /* 0xff80000083097808 */ /* 0x000fe40004800000 */
[----:B------:R-:W-:Y:S02]  /*3af0*/  FSEL R168, R103, -INF , !P0 ;  /* 0xff80000067a87808 */ /* 0x000fe40004000000 */
[----:B------:R-:W-:Y:S02]  /*3b00*/  FSEL R165, R31, -INF , !P0 ;  /* 0xff8000001fa57808 */ /* 0x000fe40004000000 */
[-C--:B------:R-:W-:Y:S01]  /*3b10*/  ISETP.GE.AND P6, PT, R106, R135.reuse, PT ;  /* 0x000000876a00720c */ /* 0x080fe20003fc6270 */
[----:B------:R-:W3:Y:S01]  /*3b20*/  MUFU.TANH R32, R32 ;  /* 0x0000002000207308 */ /* 0x000ee20000002400 */
[----:B--2---:R-:W-:Y:S01]  /*3b30*/  FFMA.FTZ R16, R107, -R0, R16 ;  /* 0x800000006b107223 */ /* 0x004fe20000010010 */
[----:B------:R-:W-:-:S02]  /*3b40*/  ISETP.GE.AND P1, PT, R114, R135, PT ;  /* 0x000000877200720c */ /* 0x000fc40003f26270 */
[----:B------:R-:W-:Y:S02]  /*3b50*/  ISETP.GE.AND P0, PT, R116, R135, PT ;  /* 0x000000877400720c */ /* 0x000fe40003f06270 */
[----:B------:R-:W-:Y:S02]  /*3b60*/  FSEL R160, R16, -INF , !P6 ;  /* 0xff80000010a07808 */ /* 0x000fe40007000000 */
[----:B------:R-:W2:Y:S01]  /*3b70*/  MUFU.TANH R33, R33 ;  /* 0x0000002100217308 */ /* 0x000ea20000002400 */
[----:B-1----:R-:W-:-:S05]  /*3b80*/  FFMA.FTZ R17, R109, -R0, R17 ;  /* 0x800000006d117223 */ /* 0x002fca0000010011 */
[----:B------:R-:W-:Y:S02]  /*3b90*/  FSEL R166, R17, -INF , !P4 ;  /* 0xff80000011a67808 */ /* 0x000fe40006000000 */
[----:B------:R-:W1:Y:S01]  /*3ba0*/  MUFU.TANH R34, R34 ;  /* 0x0000002200227308 */ /* 0x000e620000002400 */
[----:B---3--:R-:W-:-:S05]  /*3bb0*/  FFMA.FTZ R32, R139, -R0, R32 ;  /* 0x800000008b207223 */ /* 0x008fca0000010020 */
[----:B------:R-:W-:Y:S02]  /*3bc0*/  FSEL R173, R32, -INF , !P6 ;  /* 0xff80000020ad7808 */ /* 0x000fe40007000000 */
[----:B------:R-:W3:Y:S01]  /*3bd0*/  MUFU.TANH R27, R49 ;  /* 0x00000031001b7308 */ /* 0x000ee20000002400 */
[----:B--2---:R-:W-:-:S05]  /*3be0*/  FFMA.FTZ R33, R141, -R0, R33 ;  /* 0x800000008d217223 */ /* 0x004fca0000010021 */
        /* <DEDUP_REMOVED lines=18> */
[----:B------:R-:W-:Y:S01]  /*3d10*/  FSEL R140, R23, -INF , !P0 ;  /* 0xff800000178c7808 */ /* 0x000fe20004000000 */
[----:B-1----:R-:W-:-:S05]  /*3d20*/  FFMA.FTZ R28, R145, -R0, R28 ;  /* 0x80000000911c7223 */ /* 0x002fca000001001c */
[----:B------:R-:W-:Y:S01]  /*3d30*/  FSEL R141, R28, -INF , !P1 ;  /* 0xff8000001c8d7808 */ /* 0x000fe20004800000 */
[----:B---3--:R-:W-:-:S05]  /*3d40*/  FFMA.FTZ R29, R147, -R0, R29 ;  /* 0x80000000931d7223 */ /* 0x008fca000001001d */
        /* <DEDUP_REMOVED lines=58> */
.L_x_212:
[----:B------:R-:W-:Y:S05]  /*40f0*/  BSYNC B0 ;  /* 0x0000000000007941 */ /* 0x000fea0003800000 */
.L_x_211:
[----:B------:R-:W0:Y:S02]  /*4100*/  LDGDEPBAR ;  /* 0x00000000000079af */ /* 0x000e240000000000 */
.L_x_210:
        /* <DEDUP_REMOVED lines=31> */
[----:B------:R-:W3:Y:S03]  /*4300*/  SHFL.BFLY PT, R6, R21, 0x2, 0x1f ;  /* 0x0c401f0015067f89 */ /* 0x000ee600000e0000 */
[-C--:B------:R-:W-:Y:S01]  /*4310*/  LEA R201, R3, R204.reuse, 0x1 ;  /* 0x000000cc03c97211 */ /* 0x080fe200078e08ff */
[----:B--2---:R-:W2:Y:S01]  /*4320*/  SHFL.BFLY PT, R17, R14, 0x2, 0x1f ;  /* 0x0c401f000e117f89 */ /* 0x004ea200000e0000 */
[----:B------:R-:W-:-:S03]  /*4330*/  LEA R202, R5, R204, 0x1 ;  /* 0x000000cc05ca7211 */ /* 0x000fc600078e08ff */
[----:B------:R-:W-:Y:S01]  /*4340*/  LDSM.16.MT88.4 R40, [R204+0x14000] ;  /* 0x01400000cc28783b */ /* 0x000fe20000004200 */
[----:B------:R-:W-:-:S03]  /*4350*/  LEA R200, R3, R202, 0x1 ;  /* 0x000000ca03c87211 */ /* 0x000fc600078e08ff */
[----:B------:R-:W-:Y:S04]  /*4360*/  LDSM.16.MT88.4 R56, [R201+0x14000] ;  /* 0x01400000c938783b */ /* 0x000fe80000004200 */
[----:B------:R-:W-:Y:S04]  /*4370*/  LDSM.16.MT88.4 R124, [R204+0x12000] ;  /* 0x01200000cc7c783b */ /* 0x000fe80000004200 */
[----:B------:R-:W-:Y:S01]  /*4380*/  LDSM.16.MT88.4 R116, [R202+0x12000] ;  /* 0x01200000ca74783b */ /* 0x000fe20000004200 */
[----:B---3--:R-:W-:-:S03]  /*4390*/  FMNMX.FTZ R6, R21, R6, !PT ;  /* 0x0000000615067209 */ /* 0x008fc60007810000 */
[----:B------:R-:W-:Y:S01]  /*43a0*/  LDSM.16.MT88.4 R108, [R201+0x12000] ;  /* 0x01200000c96c783b */ /* 0x000fe20000004200 */
[----:B--2---:R-:W-:-:S03]  /*43b0*/  FMNMX.FTZ R17, R14, R17, !PT ;  /* 0x000000110e117209 */ /* 0x004fc60007810000 */
[----:B------:R-:W2:Y:S04]  /*43c0*/  SHFL.BFLY PT, R133, R6, 0x1, 0x1f ;  /* 0x0c201f0006857f89 */ /* 0x000ea800000e0000 */
[----:B------:R-:W3:Y:S04]  /*43d0*/  SHFL.BFLY PT, R132, R17, 0x1, 0x1f ;  /* 0x0c201f0011847f89 */ /* 0x000ee800000e0000 */
[----:B------:R-:W4:Y:S04]  /*43e0*/  LDSM.16.MT88.4 R100, [R200+0x12000] ;  /* 0x01200000c864783b */ /* 0x000f280000004200 */
[----:B------:R-:W5:Y:S04]  /*43f0*/  LDSM.16.MT88.4 R48, [R202+0x14000] ;  /* 0x01400000ca30783b */ /* 0x000f680000004200 */
[----:B------:R-:W1:Y:S04]  /*4400*/  LDSM.16.MT88.4 R64, [R200+0x14000] ;  /* 0x01400000c840783b */ /* 0x000e680000004200 */
[----:B------:R-:W1:Y:S01]  /*4410*/  LDSM.16.MT88.4 R72, [R204+0x16000] ;  /* 0x01600000cc48783b */ /* 0x000e620000004200 */
[----:B--2---:R-:W-:-:S03]  /*4420*/  FMNMX.FTZ R133, R6, R133, !PT ;  /* 0x0000008506857209 */ /* 0x004fc60007810000 */
[----:B------:R-:W2:Y:S01]  /*4430*/  LDSM.16.MT88.4 R80, [R202+0x16000] ;  /* 0x01600000ca50783b */ /* 0x000ea20000004200 */
[----:B---3--:R-:W-:Y:S01]  /*4440*/  FMNMX.FTZ R132, R17, R132, !PT ;  /* 0x0000008411847209 */ /* 0x008fe20007810000 */
[C---:B------:R-:W-:Y:S01]  /*4450*/  FMUL.FTZ R171, R133.reuse, c[0x0][0x23c] ;  /* 0x00008f0085ab7a20 */ /* 0x040fe20000410000 */
[----:B------:R-:W-:Y:S01]  /*4460*/  FSETP.NEU.FTZ.AND P0, PT, R133, -INF , PT ;  /* 0xff8000008500780b */ /* 0x000fe20003f1d000 */
[----:B------:R-:W3:Y:S02]  /*4470*/  LDSM.16.MT88.4 R88, [R201+0x16000] ;  /* 0x01600000c958783b */ /* 0x000ee40000004200 */
[C---:B------:R-:W-:Y:S01]  /*4480*/  FMUL.FTZ R164, R132.reuse, c[0x0][0x23c] ;  /* 0x00008f0084a47a20 */ /* 0x040fe20000410000 */
[----:B------:R-:W-:Y:S01]  /*4490*/  FSEL R171, R171, RZ, P0 ;  /* 0x000000ffabab7208 */ /* 0x000fe20000000000 */
[----:B------:R-:W-:Y:S01]  /*44a0*/  LDSM.16.MT88.4 R136, [R202+0x12800] ;  /* 0x01280000ca88783b */ /* 0x000fe20000004200 */
[----:B------:R-:W-:-:S03]  /*44b0*/  FSETP.NEU.FTZ.AND P0, PT, R132, -INF , PT ;  /* 0xff8000008400780b */ /* 0x000fc60003f1d000 */
[--C-:B------:R-:W-:Y:S01]  /*44c0*/  FFMA.FTZ R155, R24, c[0x0][0x23c], -R171.reuse ;  /* 0x00008f00189b7a23 */ /* 0x100fe200000108ab */
[----:B------:R-:W-:Y:S01]  /*44d0*/  FSEL R164, R164, RZ, P0 ;  /* 0x000000ffa4a47208 */ /* 0x000fe20000000000 */
[--C-:B------:R-:W-:Y:S01]  /*44e0*/  FFMA.FTZ R154, R20, c[0x0][0x23c], -R171.reuse ;  /* 0x00008f00149a7a23 */ /* 0x100fe200000108ab */
[----:B-1----:R-:W-:Y:S01]  /*44f0*/  LDSM.16.MT88.4 R32, [R201+0x12800] ;  /* 0x01280000c920783b */ /* 0x002fe20000004200 */
        /* <DEDUP_REMOVED lines=41> */
[--C-:B------:R-:W-:Y:S02]  /*4790*/  FFMA.FTZ R167, R167, c[0x0][0x23c], -R164.reuse ;  /* 0x00008f00a7a77a23 */ /* 0x100fe400000108a4 */
[--C-:B------:R-:W-:Y:S02]  /*47a0*/  FFMA.FTZ R174, R143, c[0x0][0x23c], -R164.reuse ;  /* 0x00008f008fae7a23 */ /* 0x100fe400000108a4 */
[----:B------:R-:W-:Y:S01]  /*47b0*/  FFMA.FTZ R175, R141, c[0x0][0x23c], -R164 ;  /* 0x00008f008daf7a23 */ /* 0x000fe200000108a4 */
        /* <DEDUP_REMOVED lines=30> */
[C---:B-----5:R-:W-:Y:S02]  /*49a0*/  HMMA.16816.F32 R44, R96.reuse, R48, RZ ;  /* 0x00000030602c723c */ /* 0x060fe400000018ff */
[----:B------:R-:W-:Y:S06]  /*49b0*/  MUFU.EX2 R160, R160 ;  /* 0x000000a000a07308 */ /* 0x000fec0000000800 */
[C---:B------:R-:W-:Y:S02]  /*49c0*/  HMMA.16816.F32 R60, R96.reuse, R64, RZ ;  /* 0x00000040603c723c */ /* 0x040fe400000018ff */
[----:B------:R-:W-:Y:S06]  /*49d0*/  MUFU.EX2 R161, R161 ;  /* 0x000000a100a17308 */ /* 0x000fec0000000800 */
[C---:B------:R-:W-:Y:S02]  /*49e0*/  HMMA.16816.F32 R68, R96.reuse, R72, RZ ;  /* 0x000000486044723c */ /* 0x040fe400000018ff */
[----:B------:R-:W-:Y:S06]  /*49f0*/  MUFU.EX2 R165, R165 ;  /* 0x000000a500a57308 */ /* 0x000fec0000000800 */
[C---:B--2---:R-:W-:Y:S02]  /*4a00*/  HMMA.16816.F32 R76, R96.reuse, R80, RZ ;  /* 0x00000050604c723c */ /* 0x044fe400000018ff */
[----:B------:R-:W2:Y:S06]  /*4a10*/  MUFU.EX2 R166, R166 ;  /* 0x000000a600a67308 */ /* 0x000eac0000000800 */
        /* <DEDUP_REMOVED lines=76> */
[----:B-----5:R-:W-:Y:S01]  /*4ee0*/  F2FP.PACK_AB R7, R169, R168 ;  /* 0x000000a8a907723e */ /* 0x020fe200000000ff */
        /* <DEDUP_REMOVED lines=82> */
[----:B------:R-:W-:Y:S01]  /*5410*/  IMAD.MOV.U32 R137, RZ, RZ, R132 ;  /* 0x000000ffff897224 */ /* 0x000fe200078e0084 */
[----:B------:R-:W-:Y:S01]  /*5420*/  LOP3.LUT R3, R134, 0x3, RZ, 0xc0, !PT ;  /* 0x0000000386037812 */ /* 0x000fe200078ec0ff */
[----:B------:R-:W-:Y:S01]  /*5430*/  IMAD.MOV.U32 R230, RZ, RZ, c[0x0][0x1a0] ;  /* 0x00006800ffe67624 */ /* 0x000fe200078e00ff */
[----:B------:R-:W-:Y:S01]  /*5440*/  SHF.R.S32.HI R231, RZ, 0x1f, R2 ;  /* 0x0000001fffe77819 */ /* 0x000fe20000011402 */
[----:B------:R-:W-:Y:S01]  /*5450*/  IMAD.MOV.U32 R229, RZ, RZ, c[0x0][0x1a4] ;  /* 0x00006900ffe57624 */ /* 0x000fe200078e00ff */
[----:B------:R-:W-:Y:S01]  /*5460*/  ISETP.GE.AND P4, PT, R226, c[0x0][0x220], PT ;  /* 0x00008800e2007a0c */ /* 0x000fe20003f86270 */
[----:B------:R-:W-:Y:S01]  /*5470*/  IMAD R228, R3, -0x2, R144 ;  /* 0xfffffffe03e47824 */ /* 0x000fe200078e0290 */
[----:B------:R-:W-:Y:S01]  /*5480*/  LEA.HI R231, R231, R2, RZ, 0x6 ;  /* 0x00000002e7e77211 */ /* 0x000fe200078f30ff */
[----:B------:R-:W-:Y:S01]  /*5490*/  IMAD.MOV.U32 R2, RZ, RZ, R133 ;  /* 0x000000ffff027224 */ /* 0x000fe200078e0085 */
[----:B------:R-:W-:-:S02]  /*54a0*/  ISETP.GE.AND P3, PT, R217, c[0x0][0x220], PT ;  /* 0x00008800d9007a0c */ /* 0x000fc40003f66270 */
[----:B------:R-:W-:Y:S02]  /*54b0*/  IADD3 R228, R135, R228, -R218 ;  /* 0x000000e487e47210 */ /* 0x000fe40007ffe8da */
[----:B------:R-:W-:Y:S02]  /*54c0*/  LEA.HI.SX32 R231, R231, 0xfffffffe, 0x1a ;  /* 0xfffffffee7e77811 */ /* 0x000fe400078fd2ff */
[----:B------:R-:W-:Y:S01]  /*54d0*/  ISETP.GE.AND P2, PT, R216, c[0x0][0x220], PT ;  /* 0x00008800d8007a0c */ /* 0x000fe20003f46270 */
[----:B------:R-:W-:Y:S05]  /*54e0*/  BRA `(.L_x_214) ;  /* 0x0000036000007947 */ /* 0x000fea0003800000 */
.L_x_216:
        /* <DEDUP_REMOVED lines=54> */
.L_x_214:
        /* <DEDUP_REMOVED lines=27> */
[C---:B------:R-:W-:Y:S02]  /*5a00*/  @!P2 LEA R138, P0, R132.reuse, c[0x0][0x170], 0x1 ;  /* 0x00005c00848aaa11 */ /* 0x040fe400078008ff */
        /* <DEDUP_REMOVED lines=48> */
[C---:B---3--:R-:W-:Y:S03]  /*5d10*/  HMMA.16816.F32 R28, R140.reuse, R156, RZ ;  /* 0x0000009c8c1c723c */ /* 0x048fe600000018ff */
[----:B------:R-:W-:Y:S05]  /*5d20*/  LDSM.16.M88.4 R132, [R196+0x800] ;  /* 0x00080000c484783b */ /* 0x000fea0000000200 */
        /* <DEDUP_REMOVED lines=15> */
[----:B------:R-:W-:Y:S01]  /*5e20*/  LDSM.16.M88.4 R176, [R208+0x4000] ;  /* 0x00400000d0b0783b */ /* 0x000fe20000000200 */
[C---:B--2---:R-:W-:Y:S08]  /*5e30*/  HMMA.16816.F32 R4, R180.reuse, R184, R4 ;  /* 0x000000b8b404723c */ /* 0x044ff00000001804 */
[C---:B------:R-:W-:Y:S08]  /*5e40*/  HMMA.16816.F32 R8, R180.reuse, R186, R8 ;  /* 0x000000bab408723c */ /* 0x040ff00000001808 */
        /* <DEDUP_REMOVED lines=9> */
[----:B------:R-:W2:Y:S01]  /*5ee0*/  LDSM.16.M88.4 R180, [R195] ;  /* 0x00000000c3b4783b */ /* 0x000ea20000000200 */
[C---:B------:R-:W-:Y:S08]  /*5ef0*/  HMMA.16816.F32 R4, R152.reuse, R156, R4 ;  /* 0x0000009c9804723c */ /* 0x040ff00000001804 */
[C---:B------:R-:W-:Y:S01]  /*5f00*/  HMMA.16816.F32 R8, R152.reuse, R158, R8 ;  /* 0x0000009e9808723c */ /* 0x040fe20000001808 */
[----:B------:R-:W-:Y:S07]  /*5f10*/  LDSM.16.M88.4 R156, [R192] ;  /* 0x00000000c09c783b */ /* 0x000fee0000000200 */
[C---:B------:R-:W-:Y:S08]  /*5f20*/  HMMA.16816.F32 R12, R152.reuse, R132, R12 ;  /* 0x00000084980c723c */ /* 0x040ff0000000180c */
[C---:B------:R-:W-:Y:S01]  /*5f30*/  HMMA.16816.F32 R16, R152.reuse, R134, R16 ;  /* 0x000000869810723c */ /* 0x040fe20000001810 */
[----:B------:R-:W2:Y:S07]  /*5f40*/  LDSM.16.M88.4 R132, [R194] ;  /* 0x00000000c284783b */ /* 0x000eae0000000200 */
[C---:B-1----:R-:W-:Y:S08]  /*5f50*/  HMMA.16816.F32 R20, R152.reuse, R160, R20 ;  /* 0x000000a09814723c */ /* 0x042ff00000001814 */
        /* <DEDUP_REMOVED lines=22> */
[C---:B------:R-:W-:Y:S08]  /*60c0*/  HMMA.16816.F32 R12, R176.reuse, R132, R12 ;  /* 0x00000084b00c723c */ /* 0x040ff0000000180c */
[C---:B------:R-:W-:Y:S01]  /*60d0*/  HMMA.16816.F32 R16, R176.reuse, R134, R16 ;  /* 0x00000086b010723c */ /* 0x040fe20000001810 */
[----:B------:R-:W2:Y:S07]  /*60e0*/  LDSM.16.M88.4 R132, [R196+0x2800] ;  /* 0x00280000c484783b */ /* 0x000eae0000000200 */
[C---:B-1----:R-:W-:Y:S08]  /*60f0*/  HMMA.16816.F32 R20, R176.reuse, R152, R20 ;  /* 0x00000098b014723c */ /* 0x042ff00000001814 */
        /* <DEDUP_REMOVED lines=24> */
[----:B------:R-:W2:Y:S07]  /*6280*/  LDSM.16.M88.4 R132, [R190] ;  /* 0x00000000be84783b */ /* 0x000eae0000000200 */
[C---:B-1----:R-:W-:Y:S08]  /*6290*/  HMMA.16816.F32 R20, R168.reuse, R152, R20 ;  /* 0x00000098a814723c */ /* 0x042ff00000001814 */
        /* <DEDUP_REMOVED lines=21> */
[C---:B------:R-:W-:Y:S08]  /*63f0*/  HMMA.16816.F32 R12, R160.reuse, R132, R12 ;  /* 0x00000084a00c723c */ /* 0x040ff0000000180c */
[C---:B------:R-:W-:Y:S01]  /*6400*/  HMMA.16816.F32 R16, R160.reuse, R134, R16 ;  /* 0x00000086a010723c */ /* 0x040fe20000001810 */
[----:B------:R-:W2:Y:S07]  /*6410*/  LDSM.16.M88.4 R132, [R196+0x4800] ;  /* 0x00480000c484783b */ /* 0x000eae0000000200 */
[C---:B-1----:R-:W-:Y:S08]  /*6420*/  HMMA.16816.F32 R20, R160.reuse, R152, R20 ;  /* 0x00000098a014723c */ /* 0x042ff00000001814 */
        /* <DEDUP_REMOVED lines=9> */
[C---:B------:R-:W-:Y:S08]  /*64c0*/  HMMA.16816.F32 R24, R168.reuse, R146, R24 ;  /* 0x00000092a818723c */ /* 0x040ff00000001818 */
[C---:B------:R-:W-:Y:S08]  /*64d0*/  HMMA.16816.F32 R28, R168.reuse, R148, R28 ;  /* 0x00000094a81c723c */ /* 0x040ff0000000181c */
[----:B------:R-:W-:Y:S08]  /*64e0*/  HMMA.16816.F32 R32, R168, R150, R32 ;  /* 0x00000096a820723c */ /* 0x000ff00000001820 */
[C---:B------:R-:W-:Y:S08]  /*64f0*/  HMMA.16816.F32 R4, R176.reuse, R180, R4 ;  /* 0x000000b4b004723c */ /* 0x040ff00000001804 */
[C---:B------:R-:W-:Y:S08]  /*6500*/  HMMA.16816.F32 R8, R176.reuse, R182, R8 ;  /* 0x000000b6b008723c */ /* 0x040ff00000001808 */
[C---:B------:R-:W-:Y:S08]  /*6510*/  HMMA.16816.F32 R12, R176.reuse, R132, R12 ;  /* 0x00000084b00c723c */ /* 0x040ff0000000180c */
[C---:B------:R-:W-:Y:S01]  /*6520*/  HMMA.16816.F32 R16, R176.reuse, R134, R16 ;  /* 0x00000086b010723c */ /* 0x040fe20000001810 */
[----:B------:R-:W2:Y:S01]  /*6530*/  LDSM.16.M88.4 R132, [R196+0x5800] ;  /* 0x00580000c484783b */ /* 0x000ea20000000200 */
[----:B------:R-:W-:Y:S04]  /*6540*/  DEPBAR.LE SB0, 0x0 ;  /* 0x000080000000791a */ /* 0x000fe80000000000 */
[----:B------:R-:W-:Y:S02]  /*6550*/  FMUL.FTZ R3, R4, c[0x0][0x2ec] ;  /* 0x0000bb0004037a20 */ /* 0x000fe40000410000 */
[C---:B-1----:R-:W-:Y:S04]  /*6560*/  HMMA.16816.F32 R20, R176.reuse, R140, R20 ;  /* 0x0000008cb014723c */ /* 0x042fe80000001814 */
[----:B------:R-:W1:Y:S01]  /*6570*/  MUFU.TANH R3, R3 ;  /* 0x0000000300037308 */ /* 0x000e620000002400 */
[----:B------:R-:W-:Y:S01]  /*6580*/  BAR.SYNC.DEFER_BLOCKING 0x0 ;  /* 0x0000000000007b1d */ /* 0x000fe20000010000 */
[----:B-----5:R-:W-:Y:S02]  /*6590*/  FMUL.FTZ R235, R5, c[0x0][0x2ec] ;  /* 0x0000bb0005eb7a20 */ /* 0x020fe40000410000 */
[C---:B------:R-:W-:Y:S04]  /*65a0*/  HMMA.16816.F32 R24, R176.reuse, R142, R24 ;  /* 0x0000008eb018723c */ /* 0x040fe80000001818 */
[----:B------:R-:W-:Y:S02]  /*65b0*/  FMUL.FTZ R139, R14, c[0x0][0x2ec] ;  /* 0x0000bb000e8b7a20 */ /* 0x000fe40000410000 */
[----:B------:R-:W3:Y:S01]  /*65c0*/  MUFU.TANH R235, R235 ;  /* 0x000000eb00eb7308 */ /* 0x000ee20000002400 */
[----:B------:R-:W-:Y:S02]  /*65d0*/  FMUL.FTZ R237, R6, c[0x0][0x2ec] ;  /* 0x0000bb0006ed7a20 */ /* 0x000fe40000410000 */
[----:B------:R-:W-:Y:S03]  /*65e0*/  FMUL.FTZ R238, R18, c[0x0][0x2ec] ;  /* 0x0000bb0012ee7a20 */ /* 0x000fe60000410000 */
[----:B------:R-:W-:Y:S02]  /*65f0*/  FMUL.FTZ R239, R7, c[0x0][0x2ec] ;  /* 0x0000bb0007ef7a20 */ /* 0x000fe40000410000 */
[----:B----4-:R-:W-:Y:S02]  /*6600*/  FMUL.FTZ R241, R8, c[0x0][0x2ec] ;  /* 0x0000bb0008f17a20 */ /* 0x010fe40000410000 */
[----:B------:R4:W1:Y:S01]  /*6610*/  MUFU.TANH R141, R238 ;  /* 0x000000ee008d7308 */ /* 0x0008620000002400 */
[----:B------:R-:W-:Y:S02]  /*6620*/  FMUL.FTZ R236, R20, c[0x0][0x2ec] ;  /* 0x0000bb0014ec7a20 */ /* 0x000fe40000410000 */
[----:B------:R-:W-:Y:S02]  /*6630*/  FMUL.FTZ R240, R23, c[0x0][0x2ec] ;  /* 0x0000bb0017f07a20 */ /* 0x000fe40000410000 */
[----:B------:R-:W-:Y:S02]  /*6640*/  FMUL.FTZ R243, R9, c[0x0][0x2ec] ;  /* 0x0000bb0009f37a20 */ /* 0x000fe40000410000 */
[----:B------:R-:W-:Y:S01]  /*6650*/  FMUL.FTZ R245, R10, c[0x0][0x2ec] ;  /* 0x0000bb000af57a20 */ /* 0x000fe20000410000 */
[C---:B--2---:R-:W-:Y:S02]  /*6660*/  HMMA.16816.F32 R28, R176.reuse, R132, R28 ;  /* 0x00000084b01c723c */ /* 0x044fe4000000181c */
[----:B------:R2:W1:Y:S01]  /*6670*/  MUFU.TANH R161, R139 ;  /* 0x0000008b00a17308 */ /* 0x0004620000002400 */
[----:B------:R-:W-:Y:S02]  /*6680*/  FMUL.FTZ R247, R11, c[0x0][0x2ec] ;  /* 0x0000bb000bf77a20 */ /* 0x000fe40000410000 */
[----:B------:R-:W-:Y:S02]  /*6690*/  FMUL.FTZ R251, R12, c[0x0][0x2ec] ;  /* 0x0000bb000cfb7a20 */ /* 0x000fe40000410000 */
[----:B------:R-:W-:Y:S01]  /*66a0*/  FMUL.FTZ R133, R27, c[0x0][0x2ec] ;  /* 0x0000bb001b857a20 */ /* 0x000fe20000410000 */
[----:B------:R-:W-:Y:S04]  /*66b0*/  HMMA.16816.F32 R32, R176, R134, R32 ;  /* 0x00000086b020723c */ /* 0x000fe80000001820 */
[----:B------:R5:W1:Y:S01]  /*66c0*/  MUFU.TANH R158, R236 ;  /* 0x000000ec009e7308 */ /* 0x000a620000002400 */
[----:B------:R-:W-:Y:S02]  /*66d0*/  FMUL.FTZ R249, R13, c[0x0][0x2ec] ;  /* 0x0000bb000df97a20 */ /* 0x000fe40000410000 */
[----:B------:R-:W-:Y:S02]  /*66e0*/  FMUL.FTZ R234, R15, c[0x0][0x2ec] ;  /* 0x0000bb000fea7a20 */ /* 0x000fe40000410000 */
[----:B----4-:R-:W-:Y:S03]  /*66f0*/  FMUL.FTZ R238, R25, c[0x0][0x2ec] ;  /* 0x0000bb0019ee7a20 */ /* 0x010fe60000410000 */
[----:B------:R-:W-:Y:S02]  /*6700*/  FMUL.FTZ R138, R16, c[0x0][0x2ec] ;  /* 0x0000bb00108a7a20 */ /* 0x000fe40000410000 */
[----:B------:R4:W1:Y:S01]  /*6710*/  MUFU.TANH R157, R240 ;  /* 0x000000f0009d7308 */ /* 0x0008620000002400 */
[----:B------:R-:W-:Y:S02]  /*6720*/  FMUL.FTZ R136, R17, c[0x0][0x2ec] ;  /* 0x0000bb0011887a20 */ /* 0x000fe40000410000 */
[----:B------:R-:W-:Y:S02]  /*6730*/  FMUL.FTZ R134, R29, c[0x0][0x2ec] ;  /* 0x0000bb001d867a20 */ /* 0x000fe40000410000 */
[----:B------:R-:W-:Y:S02]  /*6740*/  FMUL.FTZ R132, R28, c[0x0][0x2ec] ;  /* 0x0000bb001c847a20 */ /* 0x000fe40000410000 */
[----:B--2---:R-:W-:Y:S02]  /*6750*/  FMUL.FTZ R139, R19, c[0x0][0x2ec] ;  /* 0x0000bb00138b7a20 */ /* 0x004fe40000410000 */
[----:B------:R-:W-:Y:S01]  /*6760*/  FMUL.FTZ R244, R21, c[0x0][0x2ec] ;  /* 0x0000bb0015f47a20 */ /* 0x000fe20000410000 */
[----:B------:R2:W1:Y:S01]  /*6770*/  MUFU.TANH R149, R134 ;  /* 0x0000008600957308 */ /* 0x0004620000002400 */
[----:B------:R-:W-:Y:S02]  /*6780*/  FMUL.FTZ R135, R34, c[0x0][0x2ec] ;  /* 0x0000bb0022877a20 */ /* 0x000fe40000410000 */
[----:B------:R-:W-:Y:S02]  /*6790*/  FMUL.FTZ R242, R22, c[0x0][0x2ec] ;  /* 0x0000bb0016f27a20 */ /* 0x000fe40000410000 */
[----:B------:R-:W-:Y:S02]  /*67a0*/  FMUL.FTZ R246, R24, c[0x0][0x2ec] ;  /* 0x0000bb0018f67a20 */ /* 0x000fe40000410000 */
[----:B-----5:R-:W-:Y:S03]  /*67b0*/  FMUL.FTZ R236, R26, c[0x0][0x2ec] ;  /* 0x0000bb001aec7a20 */ /* 0x020fe60000410000 */
[----:B------:R5:W1:Y:S01]  /*67c0*/  MUFU.TANH R152, R238 ;  /* 0x000000ee00987308 */ /* 0x000a620000002400 */
[----:B----4-:R-:W-:Y:S09]  /*67d0*/  FMUL.FTZ R240, R30, c[0x0][0x2ec] ;  /* 0x0000bb001ef07a20 */ /* 0x010ff20000410000 */
[----:B------:R4:W1:Y:S01]  /*67e0*/  MUFU.TANH R153, R133 ;  /* 0x0000008500997308 */ /* 0x0008620000002400 */
[----:B--2---:R-:W-:Y:S09]  /*67f0*/  FMUL.FTZ R134, R35, c[0x0][0x2ec] ;  /* 0x0000bb0023867a20 */ /* 0x004ff20000410000 */
[----:B------:R2:W1:Y:S01]  /*6800*/  MUFU.TANH R150, R132 ;  /* 0x0000008400967308 */ /* 0x0004620000002400 */
[----:B-----5:R-:W-:Y:S09]  /*6810*/  FMUL.FTZ R238, R31, c[0x0][0x2ec] ;  /* 0x0000bb001fee7a20 */ /* 0x020ff20000410000 */
[----:B------:R-:W1:Y:S01]  /*6820*/  MUFU.TANH R237, R237 ;  /* 0x000000ed00ed7308 */ /* 0x000e620000002400 */
[----:B----4-:R-:W-:Y:S09]  /*6830*/  FMUL.FTZ R133, R32, c[0x0][0x2ec] ;  /* 0x0000bb0020857a20 */ /* 0x010ff20000410000 */
[----:B------:R-:W4:Y:S01]  /*6840*/  MUFU.TANH R239, R239 ;  /* 0x000000ef00ef7308 */ /* 0x000f220000002400 */
[----:B--2---:R-:W-:Y:S09]  /*6850*/  FMUL.FTZ R132, R33, c[0x0][0x2ec] ;  /* 0x0000bb0021847a20 */ /* 0x004ff20000410000 */
[----:B------:R-:W2:Y:S10]  /*6860*/  MUFU.TANH R241, R241 ;  /* 0x000000f100f17308 */ /* 0x000eb40000002400 */
        /* <DEDUP_REMOVED lines=9> */
[----:B------:R1:W1:Y:S10]  /*6900*/  MUFU.TANH R156, R244 ;  /* 0x000000f4009c7308 */ /* 0x0002740000002400 */
[----:B------:R1:W1:Y:S10]  /*6910*/  MUFU.TANH R159, R242 ;  /* 0x000000f2009f7308 */ /* 0x0002740000002400 */
[----:B------:R1:W1:Y:S10]  /*6920*/  MUFU.TANH R154, R246 ;  /* 0x000000f6009a7308 */ /* 0x0002740000002400 */
[----:B------:R1:W1:Y:S10]  /*6930*/  MUFU.TANH R155, R236 ;  /* 0x000000ec009b7308 */ /* 0x0002740000002400 */
[----:B------:R1:W1:Y:S10]  /*6940*/  MUFU.TANH R147, R240 ;  /* 0x000000f000937308 */ /* 0x0002740000002400 */
[----:B------:R1:W1:Y:S10]  /*6950*/  MUFU.TANH R145, R238 ;  /* 0x000000ee00917308 */ /* 0x0002740000002400 */
[----:B------:R1:W1:Y:S10]  /*6960*/  MUFU.TANH R148, R133 ;  /* 0x0000008500947308 */ /* 0x0002740000002400 */
[----:B------:R1:W1:Y:S10]  /*6970*/  MUFU.TANH R146, R132 ;  /* 0x0000008400927308 */ /* 0x0002740000002400 */
[----:B------:R-:W1:Y:S10]  /*6980*/  MUFU.TANH R135, R135 ;  /* 0x0000008700877308 */ /* 0x000e740000002400 */
[----:B------:R-:W1:Y:S02]  /*6990*/  MUFU.TANH R134, R134 ;  /* 0x0000008600867308 */ /* 0x000e640000002400 */
[----:B-1234-:R-:W-:-:S05]  /*69a0*/  @P5 BRA `(.L_x_216) ;  /* 0xffffeb4000005947 */ /* 0x01efca000383ffff */
.L_x_215:
[C---:B------:R-:W-:Y:S01]  /*69b0*/  IMAD R22, R231.reuse, -0x40, R228 ;  /* 0xffffffc0e7167824 */ /* 0x040fe200078e02e4 */
[----:B------:R-:W-:Y:S01]  /*69c0*/  LDSM.16.MT88.4 R28, [R201+0x12000] ;  /* 0x01200000c91c783b */ /* 0x000fe20000004200 */
[----:B------:R-:W-:Y:S03]  /*69d0*/  IADD3 R231, R231, -0x1, RZ ;  /* 0xffffffffe7e77810 */ /* 0x000fe60007ffe0ff */
[C---:B------:R-:W-:Y:S02]  /*69e0*/  IADD3 R20, R22.reuse, 0x8, RZ ;  /* 0x0000000816147810 */ /* 0x040fe40007ffe0ff */
[----:B------:R-:W-:Y:S02]  /*69f0*/  IADD3 R18, R22, 0x7, RZ ;  /* 0x0000000716127810 */ /* 0x000fe40007ffe0ff */
[----:B------:R-:W-:Y:S01]  /*6a00*/  ISETP.GE.AND P0, PT, R20, RZ, PT ;  /* 0x000000ff1400720c */ /* 0x000fe20003f06270 */
[----:B------:R-:W-:Y:S01]  /*6a10*/  LDSM.16.MT88.4 R164, [R204+0x17800] ;  /* 0x01780000cca4783b */ /* 0x000fe20000004200 */
[C---:B-1----:R-:W-:Y:S02]  /*6a20*/  IADD3 R16, R22.reuse, -0x1, RZ ;  /* 0xffffffff16107810 */ /* 0x042fe40007ffe0ff */
[----:B------:R-:W-:Y:S02]  /*6a30*/  IADD3 R143, R22, -0x9, RZ ;  /* 0xfffffff7168f7810 */ /* 0x000fe40007ffe0ff */
[----:B------:R-:W-:Y:S02]  /*6a40*/  ISETP.GE.AND P1, PT, R16, RZ, PT ;  /* 0x000000ff1000720c */ /* 0x000fe40003f26270 */
[C---:B------:R-:W-:Y:S02]  /*6a50*/  IADD3 R12, R22.reuse, -0x8, RZ ;  /* 0xfffffff8160c7810 */ /* 0x040fe40007ffe0ff */
[C---:B------:R-:W-:Y:S02]  /*6a60*/  IADD3 R8, R22.reuse, -0x11, RZ ;  /* 0xffffffef16087810 */ /* 0x040fe40007ffe0ff */
[C---:B------:R-:W-:Y:S02]  /*6a70*/  IADD3 R10, R22.reuse, -0x10, RZ ;  /* 0xfffffff0160a7810 */ /* 0x040fe40007ffe0ff */
[----:B------:R-:W-:Y:S02]  /*6a80*/  @!P0 IADD3 R20, -R22, -0x8, RZ ;  /* 0xfffffff816148810 */ /* 0x000fe40007ffe1ff */
[----:B------:R-:W-:Y:S02]  /*6a90*/  ISETP.GE.AND P0, PT, R18, RZ, PT ;  /* 0x000000ff1200720c */ /* 0x000fe40003f06270 */
[----:B------:R-:W-:Y:S02]  /*6aa0*/  IABS R21, R22 ;  /* 0x0000001600157213 */ /* 0x000fe40000000000 */
[----:B------:R-:W-:Y:S01]  /*6ab0*/  @!P1 IADD3 R16, -R22, 0x1, RZ ;  /* 0x0000000116109810 */ /* 0x000fe20007ffe1ff */
[----:B------:R-:W-:Y:S01]  /*6ac0*/  I2F R20, R20 ;  /* 0x0000001400147306 */ /* 0x000fe20000201400 */
[----:B------:R-:W-:Y:S02]  /*6ad0*/  ISETP.GE.AND P1, PT, R12, RZ, PT ;  /* 0x000000ff0c00720c */ /* 0x000fe40003f26270 */
[C---:B------:R-:W-:Y:S02]  /*6ae0*/  IADD3 R15, R22.reuse, -0x19, RZ ;  /* 0xffffffe7160f7810 */ /* 0x040fe40007ffe0ff */
[C---:B------:R-:W-:Y:S02]  /*6af0*/  IADD3 R17, R22.reuse, -0x18, RZ ;  /* 0xffffffe816117810 */ /* 0x040fe40007ffe0ff */
[C---:B------:R-:W-:Y:S02]  /*6b00*/  IADD3 R11, R22.reuse, -0x21, RZ ;  /* 0xffffffdf160b7810 */ /* 0x040fe40007ffe0ff */
[C---:B------:R-:W-:Y:S01]  /*6b10*/  @!P0 IADD3 R18, -R22.reuse, -0x7, RZ ;  /* 0xfffffff916128810 */ /* 0x040fe20007ffe1ff */
[----:B------:R-:W-:Y:S01]  /*6b20*/  I2F R21, R21 ;  /* 0x0000001500157306 */ /* 0x000fe20000201400 */
[----:B------:R-:W-:Y:S02]  /*6b30*/  ISETP.GE.AND P0, PT, R143, RZ, PT ;  /* 0x000000ff8f00720c */ /* 0x000fe40003f06270 */
[C---:B------:R-:W-:Y:S02]  /*6b40*/  IADD3 R13, R22.reuse, -0x20, RZ ;  /* 0xffffffe0160d7810 */ /* 0x040fe40007ffe0ff */
[----:B------:R-:W-:Y:S02]  /*6b50*/  @!P1 IADD3 R12, -R22, 0x8, RZ ;  /* 0x00000008160c9810 */ /* 0x000fe40007ffe1ff */
[----:B------:R-:W-:Y:S02]  /*6b60*/  ISETP.GE.AND P1, PT, R10, RZ, PT ;  /* 0x000000ff0a00720c */ /* 0x000fe40003f26270 */
[C---:B------:R-:W-:Y:S01]  /*6b70*/  IADD3 R9, R22.reuse, -0x28, RZ ;  /* 0xffffffd816097810 */ /* 0x040fe20007ffe0ff */
[----:B------:R-:W-:Y:S01]  /*6b80*/  I2F R16, R16 ;  /* 0x0000001000107306 */ /* 0x000fe20000201400 */
[C---:B------:R-:W-:Y:S02]  /*6b90*/  IADD3 R5, R22.reuse, -0x30, RZ ;  /* 0xffffffd016057810 */ /* 0x040fe40007ffe0ff */
[C---:B------:R-:W-:Y:S02]  /*6ba0*/  IADD3 R7, R22.reuse, -0x29, RZ ;  /* 0xffffffd716077810 */ /* 0x040fe40007ffe0ff */
[----:B------:R-:W-:Y:S02]  /*6bb0*/  @!P0 IADD3 R143, -R22, 0x9, RZ ;  /* 0x00000009168f8810 */ /* 0x000fe40007ffe1ff */
[----:B------:R-:W-:Y:S02]  /*6bc0*/  ISETP.GE.AND P0, PT, R8, RZ, PT ;  /* 0x000000ff0800720c */ /* 0x000fe40003f06270 */
[----:B------:R-:W-:Y:S01]  /*6bd0*/  ISETP.GE.AND P6, PT, R9, RZ, PT ;  /* 0x000000ff0900720c */ /* 0x000fe20003fc6270 */
[----:B------:R-:W-:Y:S01]  /*6be0*/  I2F R12, R12 ;  /* 0x0000000c000c7306 */ /* 0x000fe20000201400 */
[C---:B------:R-:W-:Y:S02]  /*6bf0*/  @!P1 IADD3 R10, -R22.reuse, 0x10, RZ ;  /* 0x00000010160a9810 */ /* 0x040fe40007ffe1ff */
[----:B------:R-:W-:Y:S02]  /*6c00*/  ISETP.GE.AND P1, PT, R17, RZ, PT ;  /* 0x000000ff1100720c */ /* 0x000fe40003f26270 */
[C---:B------:R-:W-:Y:S02]  /*6c10*/  IADD3 R14, R22.reuse, -0x31, RZ ;  /* 0xffffffcf160e7810 */ /* 0x040fe40007ffe0ff */
[C---:B------:R-:W-:Y:S02]  /*6c20*/  IADD3 R4, R22.reuse, -0x39, RZ ;  /* 0xffffffc716047810 */ /* 0x040fe40007ffe0ff */
[C---:B------:R-:W-:Y:S01]  /*6c30*/  IADD3 R19, R22.reuse, -0x38, RZ ;  /* 0xffffffc816137810 */ /* 0x040fe20007ffe0ff */
[----:B------:R-:W-:Y:S01]  /*6c40*/  I2F R18, R18 ;  /* 0x0000001200127306 */ /* 0x000fe20000201400 */
[C---:B------:R-:W-:Y:S02]  /*6c50*/  @!P0 IADD3 R8, -R22.reuse, 0x11, RZ ;  /* 0x0000001116088810 */ /* 0x040fe40007ffe1ff */
[----:B------:R-:W-:Y:S02]  /*6c60*/  ISETP.GE.AND P0, PT, R15, RZ, PT ;  /* 0x000000ff0f00720c */ /* 0x000fe40003f06270 */
[C---:B------:R-:W-:Y:S02]  /*6c70*/  @!P6 IADD3 R9, -R22.reuse, 0x28, RZ ;  /* 0x000000281609e810 */ /* 0x040fe40007ffe1ff */
[----:B------:R-:W-:Y:S02]  /*6c80*/  @!P1 IADD3 R17, -R22, 0x18, RZ ;  /* 0x0000001816119810 */ /* 0x000fe40007ffe1ff */
[----:B------:R-:W-:Y:S01]  /*6c90*/  ISETP.GE.AND P1, PT, R13, RZ, PT ;  /* 0x000000ff0d00720c */ /* 0x000fe20003f26270 */
[----:B------:R-:W-:Y:S01]  /*6ca0*/  I2F R143, R143 ;  /* 0x0000008f008f7306 */ /* 0x000fe20000201400 */
[----:B------:R-:W-:Y:S05]  /*6cb0*/  ISETP.GE.AND P6, PT, R14, RZ, PT ;  /* 0x000000ff0e00720c */ /* 0x000fea0003fc6270 */
[C---:B------:R-:W-:Y:S02]  /*6cc0*/  @!P0 IADD3 R15, -R22.reuse, 0x19, RZ ;  /* 0x00000019160f8810 */ /* 0x040fe40007ffe1ff */
[----:B------:R-:W-:Y:S02]  /*6cd0*/  ISETP.GE.AND P0, PT, R11, RZ, PT ;  /* 0x000000ff0b00720c */ /* 0x000fe40003f06270 */
[----:B------:R-:W-:Y:S02]  /*6ce0*/  I2F R10, R10 ;  /* 0x0000000a000a7306 */ /* 0x000fe40000201400 */
[C---:B------:R-:W-:Y:S02]  /*6cf0*/  @!P1 IADD3 R13, -R22.reuse, 0x20, RZ ;  /* 0x00000020160d9810 */ /* 0x040fe40007ffe1ff */
[----:B------:R-:W-:Y:S02]  /*6d00*/  ISETP.GE.AND P1, PT, R7, RZ, PT ;  /* 0x000000ff0700720c */ /* 0x000fe40003f26270 */
[C---:B------:R-:W-:Y:S04]  /*6d10*/  @!P6 IADD3 R14, -R22.reuse, 0x31, RZ ;  /* 0x00000031160ee810 */ /* 0x040fe80007ffe1ff */
[----:B------:R-:W-:Y:S01]  /*6d20*/  I2F R8, R8 ;  /* 0x0000000800087306 */ /* 0x000fe20000201400 */
[C---:B------:R-:W-:Y:S02]  /*6d30*/  @!P0 IADD3 R11, -R22.reuse, 0x21, RZ ;  /* 0x00000021160b8810 */ /* 0x040fe40007ffe1ff */
[----:B------:R-:W-:Y:S04]  /*6d40*/  ISETP.GE.AND P0, PT, R5, RZ, PT ;  /* 0x000000ff0500720c */ /* 0x000fe80003f06270 */
[C---:B------:R-:W-:Y:S02]  /*6d50*/  @!P1 IADD3 R7, -R22.reuse, 0x29, RZ ;  /* 0x0000002916079810 */ /* 0x040fe40007ffe1ff */
[----:B------:R-:W-:Y:S01]  /*6d60*/  ISETP.GE.AND P1, PT, R19, RZ, PT ;  /* 0x000000ff1300720c */ /* 0x000fe20003f26270 */
[----:B------:R-:W-:Y:S06]  /*6d70*/  I2F R17, R17 ;  /* 0x0000001100117306 */ /* 0x000fec0000201400 */
[----:B------:R-:W-:Y:S02]  /*6d80*/  @!P0 IADD3 R5, -R22, 0x30, RZ ;  /* 0x0000003016058810 */ /* 0x000fe40007ffe1ff */
[----:B------:R-:W-:Y:S02]  /*6d90*/  ISETP.GE.AND P0, PT, R4, RZ, PT ;  /* 0x000000ff0400720c */ /* 0x000fe40003f06270 */
[----:B------:R-:W-:Y:S02]  /*6da0*/  I2F R15, R15 ;  /* 0x0000000f000f7306 */ /* 0x000fe40000201400 */
[C---:B------:R-:W-:Y:S08]  /*6db0*/  @!P1 IADD3 R19, -R22.reuse, 0x38, RZ ;  /* 0x0000003816139810 */ /* 0x040ff00007ffe1ff */
[----:B------:R-:W-:Y:S01]  /*6dc0*/  I2F R13, R13 ;  /* 0x0000000d000d7306 */ /* 0x000fe20000201400 */
[----:B------:R-:W-:Y:S09]  /*6dd0*/  @!P0 IADD3 R4, -R22, 0x39, RZ ;  /* 0x0000003916048810 */ /* 0x000ff20007ffe1ff */
[----:B------:R-:W-:Y:S10]  /*6de0*/  I2F R11, R11 ;  /* 0x0000000b000b7306 */ /* 0x000ff40000201400 */
[----:B------:R-:W-:Y:S10]  /*6df0*/  I2F R9, R9 ;  /* 0x0000000900097306 */ /* 0x000ff40000201400 */
[----:B------:R-:W-:Y:S10]  /*6e00*/  I2F R7, R7 ;  /* 0x0000000700077306 */ /* 0x000ff40000201400 */
[----:B------:R-:W-:Y:S10]  /*6e10*/  I2F R5, R5 ;  /* 0x0000000500057306 */ /* 0x000ff40000201400 */
[----:B------:R-:W1:Y:S02]  /*6e20*/  I2F R19, R19 ;  /* 0x0000001300137306 */ /* 0x000e640000201400 */
[-C--:B-1----:R-:W-:Y:S02]  /*6e30*/  FFMA.FTZ R148, R19, -R0.reuse, R148 ;  /* 0x8000000013947223 */ /* 0x082fe40000010094 */
[-C--:B------:R-:W-:Y:S02]  /*6e40*/  FFMA.FTZ R6, R21, -R0.reuse, R3 ;  /* 0x8000000015067223 */ /* 0x080fe40000010003 */
[-C--:B------:R-:W-:Y:S04]  /*6e50*/  FFMA.FTZ R235, R16, -R0.reuse, R235 ;  /* 0x8000000010eb7223 */ /* 0x080fe800000100eb */
[----:B------:R-:W1:Y:S01]  /*6e60*/  I2F R3, R14 ;  /* 0x0000000e00037306 */ /* 0x000e620000201400 */
[----:B------:R-:W-:Y:S01]  /*6e70*/  FFMA.FTZ R237, R20, -R0, R237 ;  /* 0x8000000014ed7223 */ /* 0x000fe200000100ed */
[----:B------:R-:W-:Y:S01]  /*6e80*/  FMNMX.FTZ R20, R6, R2, !PT ;  /* 0x0000000206147209 */ /* 0x000fe20007810000 */
        /* <DEDUP_REMOVED lines=28> */
[----:B------:R2:W3:Y:S01]  /*7050*/  I2F R21, R4 ;  /* 0x0000000400157306 */ /* 0x0004e20000201400 */
        /* <DEDUP_REMOVED lines=14> */
[----:B-1----:R-:W-:Y:S01]  /*7140*/  FFMA.FTZ R149, R3, -R0, R149 ;  /* 0x8000000003957223 */ /* 0x002fe20000010095 */
[----:B------:R-:W-:Y:S01]  /*7150*/  FMNMX.FTZ R16, R157, R16, !PT ;  /* 0x000000109d107209 */ /* 0x000fe20007810000 */
[-C--:B------:R-:W-:Y:S01]  /*7160*/  FFMA.FTZ R147, R9, -R0.reuse, R147 ;  /* 0x8000000009937223 */ /* 0x080fe20000010093 */
[----:B------:R-:W-:Y:S01]  /*7170*/  LDSM.16.MT88.4 R12, [R204+0x12000] ;  /* 0x01200000cc0c783b */ /* 0x000fe20000004200 */
[----:B------:R-:W-:Y:S01]  /*7180*/  FFMA.FTZ R145, R7, -R0, R145 ;  /* 0x8000000007917223 */ /* 0x000fe20000010091 */
[----:B------:R-:W-:Y:S01]  /*7190*/  FMNMX.FTZ R16, R155, R16, !PT ;  /* 0x000000109b107209 */ /* 0x000fe20007810000 */
[-C--:B------:R-:W-:Y:S02]  /*71a0*/  FFMA.FTZ R135, R5, -R0.reuse, R135 ;  /* 0x8000000005877223 */ /* 0x080fe40000010087 */
[-C--:B------:R-:W-:Y:S01]  /*71b0*/  FFMA.FTZ R134, R3, -R0.reuse, R134 ;  /* 0x8000000003867223 */ /* 0x080fe20000010086 */
[----:B--2---:R-:W-:Y:S01]  /*71c0*/  FMNMX.FTZ R4, R150, R23, !PT ;  /* 0x0000001796047209 */ /* 0x004fe20007810000 */
[----:B---3--:R-:W-:Y:S01]  /*71d0*/  FFMA.FTZ R146, R21, -R0, R146 ;  /* 0x8000000015927223 */ /* 0x008fe20000010092 */
[----:B------:R-:W-:Y:S01]  /*71e0*/  FMNMX.FTZ R16, R153, R16, !PT ;  /* 0x0000001099107209 */ /* 0x000fe20007810000 */
[----:B------:R-:W-:Y:S01]  /*71f0*/  LDSM.16.MT88.4 R20, [R202+0x12000] ;  /* 0x01200000ca14783b */ /* 0x000fe20000004200 */
[----:B------:R-:W-:Y:S02]  /*7200*/  FMNMX.FTZ R9, R149, R4, !PT ;  /* 0x0000000495097209 */ /* 0x000fe40007810000 */
[----:B------:R-:W-:Y:S02]  /*7210*/  FMNMX.FTZ R4, R147, R16, !PT ;  /* 0x0000001093047209 */ /* 0x000fe40007810000 */
[----:B------:R-:W-:Y:S02]  /*7220*/  FMNMX.FTZ R9, R148, R9, !PT ;  /* 0x0000000994097209 */ /* 0x000fe40007810000 */
[----:B------:R-:W-:Y:S02]  /*7230*/  FMNMX.FTZ R4, R145, R4, !PT ;  /* 0x0000000491047209 */ /* 0x000fe40007810000 */
[----:B------:R-:W-:Y:S02]  /*7240*/  FMNMX.FTZ R8, R146, R9, !PT ;  /* 0x0000000992087209 */ /* 0x000fe40007810000 */
[----:B------:R-:W-:Y:S03]  /*7250*/  FMNMX.FTZ R3, R135, R4, !PT ;  /* 0x0000000487037209 */ /* 0x000fe60007810000 */
[----:B------:R-:W1:Y:S01]  /*7260*/  SHFL.BFLY PT, R9, R8, 0x2, 0x1f ;  /* 0x0c401f0008097f89 */ /* 0x000e6200000e0000 */
[----:B------:R-:W-:Y:S07]  /*7270*/  FMNMX.FTZ R7, R134, R3, !PT ;  /* 0x0000000386077209 */ /* 0x000fee0007810000 */
[----:B------:R-:W2:Y:S01]  /*7280*/  SHFL.BFLY PT, R4, R7, 0x2, 0x1f ;  /* 0x0c401f0007047f89 */ /* 0x000ea200000e0000 */
[----:B-1----:R-:W-:Y:S07]  /*7290*/  FMNMX.FTZ R10, R8, R9, !PT ;  /* 0x00000009080a7209 */ /* 0x002fee0007810000 */
[----:B------:R-:W1:Y:S01]  /*72a0*/  SHFL.BFLY PT, R133, R10, 0x1, 0x1f ;  /* 0x0c201f000a857f89 */ /* 0x000e6200000e0000 */
[----:B--2---:R-:W-:Y:S07]  /*72b0*/  FMNMX.FTZ R5, R7, R4, !PT ;  /* 0x0000000407057209 */ /* 0x004fee0007810000 */
        /* <DEDUP_REMOVED lines=9> */
[C---:B------:R-:W-:Y:S02]  /*7350*/  FMUL.FTZ R144, R132.reuse, c[0x0][0x23c] ;  /* 0x00008f0084907a20 */ /* 0x040fe40000410000 */
[----:B------:R-:W-:Y:S02]  /*7360*/  FADD.FTZ R2, -R132, R137 ;  /* 0x0000008984027221 */ /* 0x000fe40000010100 */
[--C-:B------:R-:W-:Y:S01]  /*7370*/  FFMA.FTZ R175, R6, c[0x0][0x23c], -R151.reuse ;  /* 0x00008f0006af7a23 */ /* 0x100fe20000010897 */
[----:B------:R-:W-:Y:S01]  /*7380*/  FSEL R144, R144, RZ, P0 ;  /* 0x000000ff90907208 */ /* 0x000fe20000000000 */
[--C-:B------:R-:W-:Y:S01]  /*7390*/  FFMA.FTZ R174, R235, c[0x0][0x23c], -R151.reuse ;  /* 0x00008f00ebae7a23 */ /* 0x100fe20000010897 */
[----:B------:R-:W1:Y:S01]  /*73a0*/  MUFU.EX2 R3, R3 ;  /* 0x0000000300037308 */ /* 0x000e620000000800 */
[--C-:B------:R-:W-:Y:S02]  /*73b0*/  FFMA.FTZ R173, R241, c[0x0][0x23c], -R151.reuse ;  /* 0x00008f00f1ad7a23 */ /* 0x100fe40000010897 */
[--C-:B------:R-:W-:Y:S02]  /*73c0*/  FFMA.FTZ R172, R243, c[0x0][0x23c], -R151.reuse ;  /* 0x00008f00f3ac7a23 */ /* 0x100fe40000010897 */
[--C-:B------:R-:W-:Y:S02]  /*73d0*/  FFMA.FTZ R171, R237, c[0x0][0x23c], -R144.reuse ;  /* 0x00008f00edab7a23 */ /* 0x100fe40000010890 */
[--C-:B------:R-:W-:Y:S02]  /*73e0*/  FFMA.FTZ R170, R239, c[0x0][0x23c], -R144.reuse ;  /* 0x00008f00efaa7a23 */ /* 0x100fe40000010890 */
[--C-:B------:R-:W-:Y:S01]  /*73f0*/  FFMA.FTZ R169, R245, c[0x0][0x23c], -R144.reuse ;  /* 0x00008f00f5a97a23 */ /* 0x100fe20000010890 */
[----:B------:R-:W-:Y:S01]  /*7400*/  MUFU.EX2 R175, R175 ;  /* 0x000000af00af7308 */ /* 0x000fe20000000800 */
[--C-:B------:R-:W-:Y:S02]  /*7410*/  FFMA.FTZ R168, R247, c[0x0][0x23c], -R144.reuse ;  /* 0x00008f00f7a87a23 */ /* 0x100fe40000010890 */
[----:B------:R-:W-:Y:S02]  /*7420*/  FMUL.FTZ R4, R2, c[0x0][0x23c] ;  /* 0x00008f0002047a20 */ /* 0x000fe40000410000 */
[--C-:B------:R-:W-:Y:S02]  /*7430*/  FFMA.FTZ R176, R142, c[0x0][0x23c], -R151.reuse ;  /* 0x00008f008eb07a23 */ /* 0x100fe40000010897 */
[--C-:B------:R-:W-:Y:S02]  /*7440*/  FFMA.FTZ R177, R140, c[0x0][0x23c], -R151.reuse ;  /* 0x00008f008cb17a23 */ /* 0x100fe40000010897 */
[--C-:B------:R-:W-:Y:S01]  /*7450*/  FFMA.FTZ R178, R138, c[0x0][0x23c], -R151.reuse ;  /* 0x00008f008ab27a23 */ /* 0x100fe20000010897 */
[----:B------:R2:W3:Y:S01]  /*7460*/  MUFU.EX2 R2, R4 ;  /* 0x0000000400027308 */ /* 0x0004e20000000800 */
[--C-:B------:R-:W-:Y:S02]  /*7470*/  FFMA.FTZ R179, R136, c[0x0][0x23c], -R151.reuse ;  /* 0x00008f0088b37a23 */ /* 0x100fe40000010897 */
[--C-:B------:R-:W-:Y:S02]  /*7480*/  FFMA.FTZ R180, R161, c[0x0][0x23c], -R144.reuse ;  /* 0x00008f00a1b47a23 */ /* 0x100fe40000010890 */
[C---:B-1----:R-:W-:Y:S01]  /*7490*/  FMUL.FTZ R5, R3.reuse, R129 ;  /* 0x0000008103057220 */ /* 0x042fe20000410000 */
[----:B------:R-:W-:Y:S01]  /*74a0*/  LDSM.16.MT88.4 R160, [R200+0x15800] ;  /* 0x01580000c8a0783b */ /* 0x000fe20000004200 */
        /* <DEDUP_REMOVED lines=9> */
[----:B------:R-:W-:Y:S02]  /*7540*/  FMUL.FTZ R33, R3, R101 ;  /* 0x0000006503217220 */ /* 0x000fe40000410000 */
[--C-:B------:R-:W-:Y:S02]  /*7550*/  FFMA.FTZ R181, R143, c[0x0][0x23c], -R144.reuse ;  /* 0x00008f008fb57a23 */ /* 0x100fe40000010890 */
[----:B--2---:R-:W-:Y:S02]  /*7560*/  FMUL.FTZ R4, R3, R128 ;  /* 0x0000008003047220 */ /* 0x004fe40000410000 */
[C---:B---3--:R-:W-:Y:S02]  /*7570*/  FMUL.FTZ R6, R2.reuse, R130 ;  /* 0x0000008202067220 */ /* 0x048fe40000410000 */
[C---:B------:R-:W-:Y:S01]  /*7580*/  FMUL.FTZ R7, R2.reuse, R131 ;  /* 0x0000008302077220 */ /* 0x040fe20000410000 */
[----:B------:R-:W2:Y:S01]  /*7590*/  MUFU.EX2 R172, R172 ;  /* 0x000000ac00ac7308 */ /* 0x000ea20000000800 */
[C---:B------:R-:W-:Y:S02]  /*75a0*/  FMUL.FTZ R10, R2.reuse, R126 ;  /* 0x0000007e020a7220 */ /* 0x040fe40000410000 */
[----:B------:R-:W-:Y:S01]  /*75b0*/  FMUL.FTZ R11, R2, R127 ;  /* 0x0000007f020b7220 */ /* 0x000fe20000410000 */
[----:B-1----:R-:W-:Y:S01]  /*75c0*/  F2FP.PACK_AB R128, R174, R175 ;  /* 0x000000afae80723e */ /* 0x002fe200000000ff */
[C---:B------:R-:W-:Y:S01]  /*75d0*/  FMUL.FTZ R18, R2.reuse, R118 ;  /* 0x0000007602127220 */ /* 0x040fe20000410000 */
[----:B------:R-:W-:Y:S01]  /*75e0*/  LDSM.16.MT88.4 R124, [R204+0x14800] ;  /* 0x01480000cc7c783b */ /* 0x000fe20000004200 */
[C---:B------:R-:W-:Y:S02]  /*75f0*/  FMUL.FTZ R19, R2.reuse, R119 ;  /* 0x0000007702137220 */ /* 0x040fe40000410000 */
[C---:B------:R-:W-:Y:S01]  /*7600*/  FMUL.FTZ R26, R2.reuse, R110 ;  /* 0x0000006e021a7220 */ /* 0x040fe20000410000 */
[----:B------:R-:W-:Y:S01]  /*7610*/  MUFU.EX2 R171, R171 ;  /* 0x000000ab00ab7308 */ /* 0x000fe20000000800 */
[C---:B------:R-:W-:Y:S02]  /*7620*/  FMUL.FTZ R27, R2.reuse, R111 ;  /* 0x0000006f021b7220 */ /* 0x040fe40000410000 */
[C---:B------:R-:W-:Y:S01]  /*7630*/  FMUL.FTZ R34, R2.reuse, R102 ;  /* 0x0000006602227220 */ /* 0x040fe20000410000 */
[----:B------:R-:W-:Y:S01]  /*7640*/  LDSM.16.MT88.4 R108, [R200+0x14000] ;  /* 0x01400000c86c783b */ /* 0x000fe20000004200 */
[----:B------:R-:W-:Y:S02]  /*7650*/  FMUL.FTZ R35, R2, R103 ;  /* 0x0000006702237220 */ /* 0x000fe40000410000 */
[--C-:B------:R-:W-:Y:S02]  /*7660*/  FFMA.FTZ R182, R141, c[0x0][0x23c], -R144.reuse ;  /* 0x00008f008db67a23 */ /* 0x100fe40000010890 */
[--C-:B------:R-:W-:Y:S01]  /*7670*/  FFMA.FTZ R183, R139, c[0x0][0x23c], -R144.reuse ;  /* 0x00008f008bb77a23 */ /* 0x100fe20000010890 */
[----:B------:R-:W1:Y:S01]  /*7680*/  MUFU.EX2 R170, R170 ;  /* 0x000000aa00aa7308 */ /* 0x000e620000000800 */
[--C-:B------:R-:W-:Y:S01]  /*7690*/  FFMA.FTZ R184, R158, c[0x0][0x23c], -R151.reuse ;  /* 0x00008f009eb87a23 */ /* 0x100fe20000010897 */
[----:B------:R-:W-:Y:S01]  /*76a0*/  LDSM.16.MT88.4 R100, [R201+0x14000] ;  /* 0x01400000c964783b */ /* 0x000fe20000004200 */
[--C-:B------:R-:W-:Y:S01]  /*76b0*/  FFMA.FTZ R185, R156, c[0x0][0x23c], -R151.reuse ;  /* 0x00008f009cb97a23 */ /* 0x100fe20000010897 */
[----:B--2---:R-:W-:Y:S01]  /*76c0*/  F2FP.PACK_AB R130, R172, R173 ;  /* 0x000000adac82723e */ /* 0x004fe200000000ff */
[--C-:B------:R-:W-:Y:S02]  /*76d0*/  FFMA.FTZ R186, R154, c[0x0][0x23c], -R151.reuse ;  /* 0x00008f009aba7a23 */ /* 0x100fe40000010897 */
[--C-:B------:R-:W-:Y:S02]  /*76e0*/  FFMA.FTZ R187, R152, c[0x0][0x23c], -R151.reuse ;  /* 0x00008f0098bb7a23 */ /* 0x100fe40000010897 */
[--C-:B------:R-:W-:Y:S01]  /*76f0*/  FFMA.FTZ R234, R159, c[0x0][0x23c], -R144.reuse ;  /* 0x00008f009fea7a23 */ /* 0x100fe20000010890 */
[----:B------:R-:W-:Y:S01]  /*7700*/  MUFU.EX2 R169, R169 ;  /* 0x000000a900a97308 */ /* 0x000fe20000000800 */
[----:B------:R-:W-:Y:S01]  /*7710*/  LDSM.16.MT88.4 R116, [R202+0x12800] ;  /* 0x01280000ca74783b */ /* 0x000fe20000004200 */
[--C-:B------:R-:W-:Y:S02]  /*7720*/  FFMA.FTZ R235, R157, c[0x0][0x23c], -R144.reuse ;  /* 0x00008f009deb7a23 */ /* 0x100fe40000010890 */
[--C-:B------:R-:W-:Y:S02]  /*7730*/  FFMA.FTZ R236, R155, c[0x0][0x23c], -R144.reuse ;  /* 0x00008f009bec7a23 */ /* 0x100fe40000010890 */
[--C-:B------:R-:W-:Y:S02]  /*7740*/  FFMA.FTZ R237, R153, c[0x0][0x23c], -R144.reuse ;  /* 0x00008f0099ed7a23 */ /* 0x100fe40000010890 */
[--C-:B------:R-:W-:Y:S01]  /*7750*/  FFMA.FTZ R238, R150, c[0x0][0x23c], -R151.reuse ;  /* 0x00008f0096ee7a23 */ /* 0x100fe20000010897 */
[----:B------:R-:W-:Y:S01]  /*7760*/  LDSM.16.MT88.4 R136, [R202+0x14800] ;  /* 0x01480000ca88783b */ /* 0x000fe20000004200 */
[----:B------:R-:W2:Y:S01]  /*7770*/  MUFU.EX2 R168, R168 ;  /* 0x000000a800a87308 */ /* 0x000ea20000000800 */
[--C-:B------:R-:W-:Y:S02]  /*7780*/  FFMA.FTZ R239, R149, c[0x0][0x23c], -R151.reuse ;  /* 0x00008f0095ef7a23 */ /* 0x100fe40000010897 */
[--C-:B------:R-:W-:Y:S01]  /*7790*/  FFMA.FTZ R240, R148, c[0x0][0x23c], -R151.reuse ;  /* 0x00008f0094f07a23 */ /* 0x100fe20000010897 */
[----:B-1----:R-:W-:Y:S01]  /*77a0*/  F2FP.PACK_AB R129, R170, R171 ;  /* 0x000000abaa81723e */ /* 0x002fe200000000ff */
[--C-:B------:R-:W-:Y:S02]  /*77b0*/  FFMA.FTZ R242, R147, c[0x0][0x23c], -R144.reuse ;  /* 0x00008f0093f27a23 */ /* 0x100fe40000010890 */
[----:B------:R-:W-:Y:S01]  /*77c0*/  LDSM.16.MT88.4 R140, [R201+0x14800] ;  /* 0x01480000c98c783b */ /* 0x000fe20000004200 */
[--C-:B------:R-:W-:Y:S02]  /*77d0*/  FFMA.FTZ R243, R145, c[0x0][0x23c], -R144.reuse ;  /* 0x00008f0091f37a23 */ /* 0x100fe40000010890 */
[----:B------:R-:W-:Y:S01]  /*77e0*/  FFMA.FTZ R151, R146, c[0x0][0x23c], -R151 ;  /* 0x00008f0092977a23 */ /* 0x000fe20000010897 */
[----:B------:R-:W-:Y:S01]  /*77f0*/  MUFU.EX2 R176, R176 ;  /* 0x000000b000b07308 */ /* 0x000fe20000000800 */
[C---:B------:R-:W-:Y:S02]  /*7800*/  FMUL.FTZ R36, R3.reuse, R36 ;  /* 0x0000002403247220 */ /* 0x040fe40000410000 */
[C---:B------:R-:W-:Y:S01]  /*7810*/  FMUL.FTZ R37, R3.reuse, R37 ;  /* 0x0000002503257220 */ /* 0x040fe20000410000 */
[----:B------:R-:W-:Y:S01]  /*7820*/  LDSM.16.MT88.4 R152, [R202+0x15800] ;  /* 0x01580000ca98783b */ /* 0x000fe20000004200 */
[C---:B------:R-:W-:Y:S02]  /*7830*/  FMUL.FTZ R38, R2.reuse, R38 ;  /* 0x0000002602267220 */ /* 0x040fe40000410000 */
[----:B------:R-:W-:Y:S02]  /*7840*/  FMUL.FTZ R39, R2, R39 ;  /* 0x0000002702277220 */ /* 0x000fe40000410000 */
[C---:B------:R-:W-:Y:S01]  /*7850*/  FMUL.FTZ R40, R3.reuse, R40 ;  /* 0x0000002803287220 */ /* 0x040fe20000410000 */
[----:B------:R1:W-:Y:S01]  /*7860*/  MUFU.EX2 R241, R151 ;  /* 0x0000009700f17308 */ /* 0x0003e20000000800 */
[C---:B------:R-:W-:Y:S01]  /*7870*/  FMUL.FTZ R41, R3.reuse, R41 ;  /* 0x0000002903297220 */ /* 0x040fe20000410000 */
[----:B------:R-:W-:Y:S01]  /*7880*/  LDSM.16.MT88.4 R156, [R201+0x15800] ;  /* 0x01580000c99c783b */ /* 0x000fe20000004200 */
[----:B--2---:R-:W-:Y:S01]  /*7890*/  F2FP.PACK_AB R131, R168, R169 ;  /* 0x000000a9a883723e */ /* 0x004fe200000000ff */
[C---:B------:R-:W-:Y:S02]  /*78a0*/  FMUL.FTZ R42, R2.reuse, R42 ;  /* 0x0000002a022a7220 */ /* 0x040fe40000410000 */
[C---:B------:R-:W-:Y:S02]  /*78b0*/  FMUL.FTZ R43, R2.reuse, R43 ;  /* 0x0000002b022b7220 */ /* 0x040fe40000410000 */
[C---:B------:R-:W-:Y:S02]  /*78c0*/  FMUL.FTZ R44, R3.reuse, R44 ;  /* 0x0000002c032c7220 */ /* 0x040fe40000410000 */
[C---:B------:R-:W-:Y:S01]  /*78d0*/  HMMA.16816.F32 R4, R128.reuse, R12, R4 ;  /* 0x0000000c8004723c */ /* 0x040fe20000001804 */
[----:B------:R-:W2:Y:S04]  /*78e0*/  MUFU.EX2 R177, R177 ;  /* 0x000000b100b17308 */ /* 0x000ea80000000800 */
[C---:B------:R-:W-:Y:S02]  /*78f0*/  FMUL.FTZ R45, R3.reuse, R45 ;  /* 0x0000002d032d7220 */ /* 0x040fe40000410000 */
[C---:B------:R-:W-:Y:S01]  /*7900*/  FMUL.FTZ R12, R3.reuse, R120 ;  /* 0x00000078030c7220 */ /* 0x040fe20000410000 */
[C---:B------:R-:W-:Y:S03]  /*7910*/  HMMA.16816.F32 R8, R128.reuse, R14, R8 ;  /* 0x0000000e8008723c */ /* 0x040fe60000001808 */
[----:B------:R-:W-:Y:S01]  /*7920*/  MUFU.EX2 R178, R178 ;  /* 0x000000b200b27308 */ /* 0x000fe20000000800 */
[C---:B------:R-:W-:Y:S01]  /*7930*/  FMUL.FTZ R13, R3.reuse, R121 ;  /* 0x00000079030d7220 */ /* 0x040fe20000410000 */
[----:B-1----:R-:W-:Y:S02]  /*7940*/  LDSM.16.MT88.4 R148, [R204+0x15800] ;  /* 0x01580000cc94783b */ /* 0x002fe40000004200 */
[C---:B------:R-:W-:Y:S02]  /*7950*/  FMUL.FTZ R14, R2.reuse, R122 ;  /* 0x0000007a020e7220 */ /* 0x040fe40000410000 */
[C---:B------:R-:W-:Y:S03]  /*7960*/  FMUL.FTZ R15, R2.reuse, R123 ;  /* 0x0000007b020f7220 */ /* 0x040fe60000410000 */
[C---:B------:R-:W-:Y:S01]  /*7970*/  FMUL.FTZ R46, R2.reuse, R46 ;  /* 0x0000002e022e7220 */ /* 0x040fe20000410000 */
[----:B------:R-:W-:Y:S01]  /*7980*/  MUFU.EX2 R179, R179 ;  /* 0x000000b300b37308 */ /* 0x000fe20000000800 */
[----:B------:R-:W1:Y:S01]  /*7990*/  LDSM.16.MT88.4 R120, [R200+0x12000] ;  /* 0x01200000c878783b */ /* 0x000e620000004200 */
[C---:B------:R-:W-:Y:S01]  /*79a0*/  FMUL.FTZ R47, R2.reuse, R47 ;  /* 0x0000002f022f7220 */ /* 0x040fe20000410000 */
[C---:B------:R-:W-:Y:S03]  /*79b0*/  HMMA.16816.F32 R12, R128.reuse, R20, R12 ;  /* 0x00000014800c723c */ /* 0x040fe6000000180c */
[C---:B------:R-:W-:Y:S02]  /*79c0*/  FMUL.FTZ R48, R3.reuse, R48 ;  /* 0x0000003003307220 */ /* 0x040fe40000410000 */
[C---:B------:R-:W-:Y:S02]  /*79d0*/  FMUL.FTZ R49, R3.reuse, R49 ;  /* 0x0000003103317220 */ /* 0x040fe40000410000 */
[C---:B------:R-:W-:Y:S01]  /*79e0*/  FMUL.FTZ R20, R3.reuse, R112 ;  /* 0x0000007003147220 */ /* 0x040fe20000410000 */
[C---:B------:R-:W-:Y:S01]  /*79f0*/  HMMA.16816.F32 R16, R128.reuse, R22, R16 ;  /* 0x000000168010723c */ /* 0x040fe20000001810 */
[----:B------:R-:W-:Y:S03]  /*7a00*/  MUFU.EX2 R180, R180 ;  /* 0x000000b400b47308 */ /* 0x000fe60000000800 */
[C---:B------:R-:W-:Y:S02]  /*7a10*/  FMUL.FTZ R21, R3.reuse, R113 ;  /* 0x0000007103157220 */ /* 0x040fe40000410000 */
[C---:B------:R-:W-:Y:S02]  /*7a20*/  FMUL.FTZ R50, R2.reuse, R50 ;  /* 0x0000003202327220 */ /* 0x040fe40000410000 */
[C---:B------:R-:W-:Y:S03]  /*7a30*/  FMUL.FTZ R22, R2.reuse, R114 ;  /* 0x0000007202167220 */ /* 0x040fe60000410000 */
[----:B------:R-:W3:Y:S01]  /*7a40*/  MUFU.EX2 R181, R181 ;  /* 0x000000b500b57308 */ /* 0x000ee20000000800 */
[C---:B------:R-:W-:Y:S02]  /*7a50*/  FMUL.FTZ R23, R2.reuse, R115 ;  /* 0x0000007302177220 */ /* 0x040fe40000410000 */
[----:B------:R-:W4:Y:S01]  /*7a60*/  LDSM.16.MT88.4 R112, [R204+0x14000] ;  /* 0x01400000cc70783b */ /* 0x000f220000004200 */
[C---:B------:R-:W-:Y:S02]  /*7a70*/  FMUL.FTZ R51, R2.reuse, R51 ;  /* 0x0000003302337220 */ /* 0x040fe40000410000 */
[C---:B------:R-:W-:Y:S02]  /*7a80*/  FMUL.FTZ R52, R3.reuse, R52 ;  /* 0x0000003403347220 */ /* 0x040fe40000410000 */
[C---:B------:R-:W-:Y:S02]  /*7a90*/  HMMA.16816.F32 R20, R128.reuse, R28, R20 ;  /* 0x0000001c8014723c */ /* 0x040fe40000001814 */
[----:B------:R-:W-:Y:S01]  /*7aa0*/  MUFU.EX2 R182, R182 ;  /* 0x000000b600b67308 */ /* 0x000fe20000000800 */
[C---:B------:R-:W-:Y:S02]  /*7ab0*/  FMUL.FTZ R53, R3.reuse, R53 ;  /* 0x0000003503357220 */ /* 0x040fe40000410000 */
[C---:B------:R-:W-:Y:S02]  /*7ac0*/  FMUL.FTZ R54, R2.reuse, R54 ;  /* 0x0000003602367220 */ /* 0x040fe40000410000 */
[C---:B------:R-:W-:Y:S01]  /*7ad0*/  FMUL.FTZ R28, R3.reuse, R104 ;  /* 0x00000068031c7220 */ /* 0x040fe20000410000 */
[C---:B------:R-:W-:Y:S04]  /*7ae0*/  HMMA.16816.F32 R24, R128.reuse, R30, R24 ;  /* 0x0000001e8018723c */ /* 0x040fe80000001818 */
[C---:B------:R-:W-:Y:S01]  /*7af0*/  FMUL.FTZ R29, R3.reuse, R105 ;  /* 0x00000069031d7220 */ /* 0x040fe20000410000 */
[----:B------:R-:W5:Y:S01]  /*7b00*/  MUFU.EX2 R183, R183 ;  /* 0x000000b700b77308 */ /* 0x000f620000000800 */
[C---:B------:R-:W-:Y:S02]  /*7b10*/  FMUL.FTZ R55, R2.reuse, R55 ;  /* 0x0000003702377220 */ /* 0x040fe40000410000 */
[C---:B------:R-:W-:Y:S04]  /*7b20*/  FMUL.FTZ R30, R2.reuse, R106 ;  /* 0x0000006a021e7220 */ /* 0x040fe80000410000 */
[C---:B------:R-:W-:Y:S02]  /*7b30*/  FMUL.FTZ R31, R2.reuse, R107 ;  /* 0x0000006b021f7220 */ /* 0x040fe40000410000 */
[----:B------:R-:W2:Y:S01]  /*7b40*/  LDSM.16.MT88.4 R104, [R202+0x14000] ;  /* 0x01400000ca68783b */ /* 0x000ea20000004200 */
[C---:B------:R-:W-:Y:S01]  /*7b50*/  FMUL.FTZ R56, R3.reuse, R56 ;  /* 0x0000003803387220 */ /* 0x040fe20000410000 */
[----:B------:R-:W-:Y:S01]  /*7b60*/  MUFU.EX2 R184, R184 ;  /* 0x000000b800b87308 */ /* 0x000fe20000000800 */
[C---:B------:R-:W-:Y:S02]  /*7b70*/  FMUL.FTZ R57, R3.reuse, R57 ;  /* 0x0000003903397220 */ /* 0x040fe40000410000 */
[C---:B-1----:R-:W-:Y:S03]  /*7b80*/  HMMA.16816.F32 R28, R128.reuse, R120, R28 ;  /* 0x00000078801c723c */ /* 0x042fe6000000181c */
[C---:B------:R-:W-:Y:S02]  /*7b90*/  FMUL.FTZ R58, R2.reuse, R58 ;  /* 0x0000003a023a7220 */ /* 0x040fe40000410000 */
[C---:B------:R-:W-:Y:S02]  /*7ba0*/  FMUL.FTZ R59, R2.reuse, R59 ;  /* 0x0000003b023b7220 */ /* 0x040fe40000410000 */
[C---:B------:R-:W-:Y:S01]  /*7bb0*/  FMUL.FTZ R60, R3.reuse, R60 ;  /* 0x0000003c033c7220 */ /* 0x040fe20000410000 */
[C---:B------:R-:W-:Y:S01]  /*7bc0*/  HMMA.16816.F32 R32, R128.reuse, R122, R32 ;  /* 0x0000007a8020723c */ /* 0x040fe20000001820 */
[----:B------:R-:W-:Y:S01]  /*7bd0*/  LDSM.16.MT88.4 R120, [R200+0x12800] ;  /* 0x01280000c878783b */ /* 0x000fe20000004200 */
[----:B------:R-:W1:Y:S02]  /*7be0*/  MUFU.EX2 R185, R185 ;  /* 0x000000b900b97308 */ /* 0x000e640000000800 */
[C---:B------:R-:W-:Y:S02]  /*7bf0*/  FMUL.FTZ R61, R3.reuse, R61 ;  /* 0x0000003d033d7220 */ /* 0x040fe40000410000 */
[C---:B------:R-:W-:Y:S02]  /*7c00*/  FMUL.FTZ R62, R2.reuse, R62 ;  /* 0x0000003e023e7220 */ /* 0x040fe40000410000 */
[C---:B----4-:R-:W-:Y:S04]  /*7c10*/  HMMA.16816.F32 R36, R128.reuse, R112, R36 ;  /* 0x000000708024723c */ /* 0x050fe80000001824 */
[C---:B------:R-:W-:Y:S01]  /*7c20*/  FMUL.FTZ R63, R2.reuse, R63 ;  /* 0x0000003f023f7220 */ /* 0x040fe20000410000 */
[----:B------:R-:W-:Y:S01]  /*7c30*/  MUFU.EX2 R186, R186 ;  /* 0x000000ba00ba7308 */ /* 0x000fe20000000800 */
[C---:B------:R-:W-:Y:S02]  /*7c40*/  FMUL.FTZ R64, R3.reuse, R64 ;  /* 0x0000004003407220 */ /* 0x040fe40000410000 */
[C---:B------:R-:W-:Y:S01]  /*7c50*/  HMMA.16816.F32 R40, R128.reuse, R114, R40 ;  /* 0x000000728028723c */ /* 0x040fe20000001828 */
[----:B------:R-:W-:Y:S03]  /*7c60*/  LDSM.16.MT88.4 R112, [R204+0x12800] ;  /* 0x01280000cc70783b */ /* 0x000fe60000004200 */
[C---:B------:R-:W-:Y:S02]  /*7c70*/  FMUL.FTZ R65, R3.reuse, R65 ;  /* 0x0000004103417220 */ /* 0x040fe40000410000 */
[C---:B------:R-:W-:Y:S01]  /*7c80*/  FMUL.FTZ R66, R2.reuse, R66 ;  /* 0x0000004202427220 */ /* 0x040fe20000410000 */
[----:B------:R-:W4:Y:S01]  /*7c90*/  MUFU.EX2 R187, R187 ;  /* 0x000000bb00bb7308 */ /* 0x000f220000000800 */
[C---:B------:R-:W-:Y:S01]  /*7ca0*/  FMUL.FTZ R67, R2.reuse, R67 ;  /* 0x0000004302437220 */ /* 0x040fe20000410000 */
[C---:B--2---:R-:W-:Y:S03]  /*7cb0*/  HMMA.16816.F32 R44, R128.reuse, R104, R44 ;  /* 0x00000068802c723c */ /* 0x044fe6000000182c */
[C---:B------:R-:W-:Y:S02]  /*7cc0*/  FMUL.FTZ R68, R3.reuse, R68 ;  /* 0x0000004403447220 */ /* 0x040fe40000410000 */
[C---:B------:R-:W-:Y:S03]  /*7cd0*/  FMUL.FTZ R69, R3.reuse, R69 ;  /* 0x0000004503457220 */ /* 0x040fe60000410000 */
[----:B------:R-:W-:Y:S01]  /*7ce0*/  MUFU.EX2 R234, R234 ;  /* 0x000000ea00ea7308 */ /* 0x000fe20000000800 */
[C---:B------:R-:W-:Y:S01]  /*7cf0*/  FMUL.FTZ R70, R2.reuse, R70 ;  /* 0x0000004602467220 */ /* 0x040fe20000410000 */
[C---:B------:R-:W-:Y:S01]  /*7d00*/  HMMA.16816.F32 R48, R128.reuse, R106, R48 ;  /* 0x0000006a8030723c */ /* 0x040fe20000001830 */
[----:B------:R-:W2:Y:S02]  /*7d10*/  LDSM.16.MT88.4 R104, [R204+0x16000] ;  /* 0x01600000cc68783b */ /* 0x000ea40000004200 */
[C---:B------:R-:W-:Y:S02]  /*7d20*/  FMUL.FTZ R71, R2.reuse, R71 ;  /* 0x0000004702477220 */ /* 0x040fe40000410000 */
[C---:B------:R-:W-:Y:S03]  /*7d30*/  FMUL.FTZ R72, R3.reuse, R72 ;  /* 0x0000004803487220 */ /* 0x040fe60000410000 */
[C---:B------:R-:W-:Y:S01]  /*7d40*/  HMMA.16816.F32 R52, R128.reuse, R100, R52 ;  /* 0x000000648034723c */ /* 0x040fe20000001834 */
[----:B------:R-:W1:Y:S03]  /*7d50*/  MUFU.EX2 R235, R235 ;  /* 0x000000eb00eb7308 */ /* 0x000e660000000800 */
[C---:B------:R-:W-:Y:S02]  /*7d60*/  FMUL.FTZ R73, R3.reuse, R73 ;  /* 0x0000004903497220 */ /* 0x040fe40000410000 */
[C---:B------:R-:W-:Y:S02]  /*7d70*/  FMUL.FTZ R74, R2.reuse, R74 ;  /* 0x0000004a024a7220 */ /* 0x040fe40000410000 */
[C---:B------:R-:W-:Y:S01]  /*7d80*/  HMMA.16816.F32 R56, R128.reuse, R102, R56 ;  /* 0x000000668038723c */ /* 0x040fe20000001838 */
[----:B------:R-:W1:Y:S02]  /*7d90*/  LDSM.16.MT88.4 R100, [R202+0x16000] ;  /* 0x01600000ca64783b */ /* 0x000e640000004200 */
[----:B------:R-:W-:Y:S01]  /*7da0*/  MUFU.EX2 R236, R236 ;  /* 0x000000ec00ec7308 */ /* 0x000fe20000000800 */
[C---:B------:R-:W-:Y:S02]  /*7db0*/  FMUL.FTZ R75, R2.reuse, R75 ;  /* 0x0000004b024b7220 */ /* 0x040fe40000410000 */
[C---:B------:R-:W-:Y:S02]  /*7dc0*/  FMUL.FTZ R76, R3.reuse, R76 ;  /* 0x0000004c034c7220 */ /* 0x040fe40000410000 */
[C---:B------:R-:W-:Y:S04]  /*7dd0*/  HMMA.16816.F32 R60, R128.reuse, R108, R60 ;  /* 0x0000006c803c723c */ /* 0x040fe8000000183c */
[C---:B------:R-:W-:Y:S01]  /*7de0*/  FMUL.FTZ R77, R3.reuse, R77 ;  /* 0x0000004d034d7220 */ /* 0x040fe20000410000 */
[----:B------:R-:W1:Y:S01]  /*7df0*/  MUFU.EX2 R237, R237 ;  /* 0x000000ed00ed7308 */ /* 0x000e620000000800 */
[C---:B------:R-:W-:Y:S02]  /*7e00*/  FMUL.FTZ R78, R2.reuse, R78 ;  /* 0x0000004e024e7220 */ /* 0x040fe40000410000 */
[C---:B------:R-:W-:Y:S01]  /*7e10*/  HMMA.16816.F32 R64, R128.reuse, R110, R64 ;  /* 0x0000006e8040723c */ /* 0x040fe20000001840 */
[----:B------:R-:W4:Y:S03]  /*7e20*/  LDSM.16.MT88.4 R108, [R201+0x16000] ;  /* 0x01600000c96c783b */ /* 0x000f260000004200 */
[C---:B------:R-:W-:Y:S02]  /*7e30*/  FMUL.FTZ R79, R2.reuse, R79 ;  /* 0x0000004f024f7220 */ /* 0x040fe40000410000 */
[C---:B------:R-:W-:Y:S01]  /*7e40*/  FMUL.FTZ R80, R3.reuse, R80 ;  /* 0x0000005003507220 */ /* 0x040fe20000410000 */
[----:B------:R-:W-:Y:S01]  /*7e50*/  MUFU.EX2 R238, R238 ;  /* 0x000000ee00ee7308 */ /* 0x000fe20000000800 */
[C---:B------:R-:W-:Y:S01]  /*7e60*/  FMUL.FTZ R81, R3.reuse, R81 ;  /* 0x0000005103517220 */ /* 0x040fe20000410000 */
[C---:B--2---:R-:W-:Y:S03]  /*7e70*/  HMMA.16816.F32 R68, R128.reuse, R104, R68 ;  /* 0x000000688044723c */ /* 0x044fe60000001844 */
[C---:B------:R-:W-:Y:S02]  /*7e80*/  FMUL.FTZ R82, R2.reuse, R82 ;  /* 0x0000005202527220 */ /* 0x040fe40000410000 */
[C---:B------:R-:W-:Y:S02]  /*7e90*/  FMUL.FTZ R83, R2.reuse, R83 ;  /* 0x0000005302537220 */ /* 0x040fe40000410000 */
[C---:B------:R-:W-:Y:S01]  /*7ea0*/  FMUL.FTZ R84, R3.reuse, R84 ;  /* 0x0000005403547220 */ /* 0x040fe20000410000 */
[C---:B------:R-:W-:Y:S01]  /*7eb0*/  HMMA.16816.F32 R72, R128.reuse, R106, R72 ;  /* 0x0000006a8048723c */ /* 0x040fe20000001848 */
[----:B------:R-:W2:Y:S01]  /*7ec0*/  LDSM.16.MT88.4 R104, [R200+0x16000] ;  /* 0x01600000c868783b */ /* 0x000ea20000004200 */
[----:B------:R-:W2:Y:S02]  /*7ed0*/  MUFU.EX2 R239, R239 ;  /* 0x000000ef00ef7308 */ /* 0x000ea40000000800 */
[C---:B------:R-:W-:Y:S02]  /*7ee0*/  FMUL.FTZ R85, R3.reuse, R85 ;  /* 0x0000005503557220 */ /* 0x040fe40000410000 */
[C---:B------:R-:W-:Y:S02]  /*7ef0*/  FMUL.FTZ R86, R2.reuse, R86 ;  /* 0x0000005602567220 */ /* 0x040fe40000410000 */
[C---:B-1----:R-:W-:Y:S04]  /*7f00*/  HMMA.16816.F32 R76, R128.reuse, R100, R76 ;  /* 0x00000064804c723c */ /* 0x042fe8000000184c */
[C---:B------:R-:W-:Y:S01]  /*7f10*/  FMUL.FTZ R87, R2.reuse, R87 ;  /* 0x0000005702577220 */ /* 0x040fe20000410000 */
[----:B------:R-:W-:Y:S01]  /*7f20*/  MUFU.EX2 R240, R240 ;  /* 0x000000f000f07308 */ /* 0x000fe20000000800 */
[----:B------:R-:W-:Y:S01]  /*7f30*/  FMUL.FTZ R88, R3, R88 ;  /* 0x0000005803587220 */ /* 0x000fe20000410000 */
[----:B------:R-:W-:Y:S01]  /*7f40*/  F2FP.PACK_AB R100, R177, R176 ;  /* 0x000000b0b164723e */ /* 0x000fe200000000ff */
[C---:B------:R-:W-:Y:S04]  /*7f50*/  HMMA.16816.F32 R80, R128.reuse, R102, R80 ;  /* 0x000000668050723c */ /* 0x040fe80000001850 */
[----:B------:R-:W-:Y:S01]  /*7f60*/  FMUL.FTZ R89, R3, R89 ;  /* 0x0000005903597220 */ /* 0x000fe20000410000 */
[----:B---3--:R-:W-:Y:S01]  /*7f70*/  F2FP.PACK_AB R101, R181, R180 ;  /* 0x000000b4b565723e */ /* 0x008fe200000000ff */
[C---:B------:R-:W-:Y:S01]  /*7f80*/  FMUL.FTZ R90, R2.reuse, R90 ;  /* 0x0000005a025a7220 */ /* 0x040fe20000410000 */
[----:B------:R-:W-:Y:S01]  /*7f90*/  F2FP.PACK_AB R102, R179, R178 ;  /* 0x000000b2b366723e */ /* 0x000fe200000000ff */
[C---:B----4-:R-:W-:Y:S01]  /*7fa0*/  HMMA.16816.F32 R84, R128.reuse, R108, R84 ;  /* 0x0000006c8054723c */ /* 0x050fe20000001854 */
[----:B------:R-:W-:Y:S03]  /*7fb0*/  MUFU.EX2 R242, R242 ;  /* 0x000000f200f27308 */ /* 0x000fe60000000800 */
[C---:B------:R-:W-:Y:S01]  /*7fc0*/  FMUL.FTZ R91, R2.reuse, R91 ;  /* 0x0000005b025b7220 */ /* 0x040fe20000410000 */
[----:B-----5:R-:W-:Y:S01]  /*7fd0*/  F2FP.PACK_AB R103, R183, R182 ;  /* 0x000000b6b767723e */ /* 0x020fe200000000ff */
[C---:B------:R-:W-:Y:S02]  /*7fe0*/  FMUL.FTZ R92, R3.reuse, R92 ;  /* 0x0000005c035c7220 */ /* 0x040fe40000410000 */
[C---:B------:R-:W-:Y:S03]  /*7ff0*/  FMUL.FTZ R93, R3.reuse, R93 ;  /* 0x0000005d035d7220 */ /* 0x040fe60000410000 */
[C---:B------:R-:W-:Y:S01]  /*8000*/  HMMA.16816.F32 R88, R128.reuse, R110, R88 ;  /* 0x0000006e8058723c */ /* 0x040fe20000001858 */
[----:B------:R-:W1:Y:S01]  /*8010*/  LDSM.16.MT88.4 R108, [R201+0x12800] ;  /* 0x01280000c96c783b */ /* 0x000e620000004200 */
[----:B------:R-:W3:Y:S01]  /*8020*/  MUFU.EX2 R243, R243 ;  /* 0x000000f300f37308 */ /* 0x000ee20000000800 */
[C---:B------:R-:W-:Y:S02]  /*8030*/  FMUL.FTZ R94, R2.reuse, R94 ;  /* 0x0000005e025e7220 */ /* 0x040fe40000410000 */
[C---:B------:R-:W-:Y:S02]  /*8040*/  FMUL.FTZ R95, R2.reuse, R95 ;  /* 0x0000005f025f7220 */ /* 0x040fe40000410000 */
[C---:B------:R-:W-:Y:S02]  /*8050*/  FMUL.FTZ R96, R3.reuse, R96 ;  /* 0x0000006003607220 */ /* 0x040fe40000410000 */
[----:B------:R-:W-:Y:S03]  /*8060*/  FMUL.FTZ R97, R3, R97 ;  /* 0x0000006103617220 */ /* 0x000fe60000410000 */
[C---:B--2---:R-:W-:Y:S03]  /*8070*/  HMMA.16816.F32 R92, R128.reuse, R104, R92 ;  /* 0x00000068805c723c */ /* 0x044fe6000000185c */
[C---:B------:R-:W-:Y:S02]  /*8080*/  FMUL.FTZ R98, R2.reuse, R98 ;  /* 0x0000006202627220 */ /* 0x040fe40000410000 */
[----:B------:R-:W-:Y:S02]  /*8090*/  FMUL.FTZ R99, R2, R99 ;  /* 0x0000006302637220 */ /* 0x000fe40000410000 */
[--C-:B------:R-:W-:Y:S02]  /*80a0*/  FFMA.FTZ R135, R135, c[0x0][0x23c], -R144.reuse ;  /* 0x00008f0087877a23 */ /* 0x100fe40000010890 */
[----:B------:R-:W-:Y:S03]  /*80b0*/  FFMA.FTZ R144, R134, c[0x0][0x23c], -R144 ;  /* 0x00008f0086907a23 */ /* 0x000fe60000010890 */
[----:B------:R-:W-:Y:S01]  /*80c0*/  HMMA.16816.F32 R96, R128, R106, R96 ;  /* 0x0000006a8060723c */ /* 0x000fe20000001860 */
[----:B------:R-:W2:Y:S01]  /*80d0*/  LDSM.16.MT88.4 R104, [R200+0x14800] ;  /* 0x01480000c868783b */ /* 0x000ea20000004200 */
[----:B------:R4:W-:Y:S01]  /*80e0*/  MUFU.EX2 R134, R144 ;  /* 0x0000009000867308 */ /* 0x0009e20000000800 */
[----:B------:R-:W-:Y:S02]  /*80f0*/  FFMA.FTZ R175, R3, R232, R175 ;  /* 0x000000e803af7223 */ /* 0x000fe400000100af */
[----:B------:R-:W-:Y:S01]  /*8100*/  FFMA.FTZ R171, R2, R233, R171 ;  /* 0x000000e902ab7223 */ /* 0x000fe200000100ab */
[----:B------:R-:W-:Y:S01]  /*8110*/  MOV R2, R133 ;  /* 0x0000008500027202 */ /* 0x000fe20000000f00 */
[----:B------:R-:W-:Y:S01]  /*8120*/  FADD.FTZ R174, R174, R175 ;  /* 0x000000afaeae7221 */ /* 0x000fe20000010000 */
[C---:B------:R-:W-:Y:S01]  /*8130*/  HMMA.16816.F32 R4, R100.reuse, R112, R4 ;  /* 0x000000706404723c */ /* 0x040fe20000001804 */
[----:B------:R-:W-:Y:S03]  /*8140*/  LDSM.16.MT88.4 R128, [R202+0x15000] ;  /* 0x01500000ca80783b */ /* 0x000fe60000004200 */
[----:B------:R-:W5:Y:S01]  /*8150*/  MUFU.EX2 R135, R135 ;  /* 0x0000008700877308 */ /* 0x000f620000000800 */
[----:B------:R-:W-:Y:S02]  /*8160*/  FADD.FTZ R170, R170, R171 ;  /* 0x000000abaaaa7221 */ /* 0x000fe40000010000 */
[----:B------:R-:W-:Y:S01]  /*8170*/  FADD.FTZ R173, R173, R174 ;  /* 0x000000aeadad7221 */ /* 0x000fe20000010000 */
[C---:B------:R-:W-:Y:S01]  /*8180*/  HMMA.16816.F32 R8, R100.reuse, R114, R8 ;  /* 0x000000726408723c */ /* 0x040fe20000001808 */
[----:B------:R-:W-:Y:S03]  /*8190*/  LDSM.16.MT88.4 R112, [R202+0x16800] ;  /* 0x01680000ca70783b */ /* 0x000fe60000004200 */
[----:B------:R-:W-:Y:S02]  /*81a0*/  FADD.FTZ R3, R169, R170 ;  /* 0x000000aaa9037221 */ /* 0x000fe40000010000 */
[----:B------:R-:W-:Y:S02]  /*81b0*/  FADD.FTZ R173, R172, R173 ;  /* 0x000000adacad7221 */ /* 0x000fe40000010000 */
[C---:B------:R-:W-:Y:S01]  /*81c0*/  HMMA.16816.F32 R12, R100.reuse, R116, R12 ;  /* 0x00000074640c723c */ /* 0x040fe2000000180c */
[----:B----4-:R-:W-:Y:S03]  /*81d0*/  LDSM.16.MT88.4 R144, [R200+0x13800] ;  /* 0x01380000c890783b */ /* 0x010fe60000004200 */
        /* <DEDUP_REMOVED lines=11> */
[----:B------:R-:W-:Y:S02]  /*8290*/  FADD.FTZ R182, R182, R181 ;  /* 0x000000b5b6b67221 */ /* 0x000fe40000010000 */
[----:B------:R-:W-:Y:S02]  /*82a0*/  FADD.FTZ R179, R179, R178 ;  /* 0x000000b2b3b37221 */ /* 0x000fe40000010000 */
[C---:B------:R-:W-:Y:S04]  /*82b0*/  HMMA.16816.F32 R28, R100.reuse, R120, R28 ;  /* 0x00000078641c723c */ /* 0x040fe8000000181c */
[----:B------:R-:W-:Y:S04]  /*82c0*/  FADD.FTZ R183, R183, R182 ;  /* 0x000000b6b7b77221 */ /* 0x000fe80000010000 */
        /* <DEDUP_REMOVED lines=19> */
[----:B------:R-:W4:Y:S07]  /*8400*/  LDSM.16.MT88.4 R112, [R201+0x13000] ;  /* 0x01300000c970783b */ /* 0x000f2e0000004200 */
[C---:B------:R-:W-:Y:S08]  /*8410*/  HMMA.16816.F32 R84, R100.reuse, R116, R84 ;  /* 0x000000746454723c */ /* 0x040ff00000001854 */
[C---:B------:R-:W-:Y:S01]  /*8420*/  HMMA.16816.F32 R88, R100.reuse, R118, R88 ;  /* 0x000000766458723c */ /* 0x040fe20000001858 */
[----:B------:R-:W3:Y:S07]  /*8430*/  LDSM.16.MT88.4 R116, [R204+0x15000] ;  /* 0x01500000cc74783b */ /* 0x000eee0000004200 */
        /* <DEDUP_REMOVED lines=9> */
[----:B------:R-:W-:Y:S02]  /*84d0*/  FADD.FTZ R185, R185, R184 ;  /* 0x000000b8b9b97221 */ /* 0x000fe40000010000 */
[----:B------:R-:W-:Y:S02]  /*84e0*/  FADD.FTZ R235, R235, R234 ;  /* 0x000000eaebeb7221 */ /* 0x000fe40000010000 */
[----:B------:R-:W-:Y:S02]  /*84f0*/  FADD.FTZ R186, R186, R185 ;  /* 0x000000b9baba7221 */ /* 0x000fe40000010000 */
[C---:B-1----:R-:W-:Y:S03]  /*8500*/  HMMA.16816.F32 R4, R100.reuse, R108, R4 ;  /* 0x0000006c6404723c */ /* 0x042fe60000001804 */
[----:B------:R-:W-:Y:S02]  /*8510*/  FADD.FTZ R236, R236, R235 ;  /* 0x000000ebecec7221 */ /* 0x000fe40000010000 */
[----:B------:R-:W-:Y:S02]  /*8520*/  FADD.FTZ R187, R187, R186 ;  /* 0x000000babbbb7221 */ /* 0x000fe40000010000 */
[----:B------:R-:W-:Y:S01]  /*8530*/  FADD.FTZ R237, R237, R236 ;  /* 0x000000eceded7221 */ /* 0x000fe20000010000 */
[C---:B------:R-:W-:Y:S01]  /*8540*/  HMMA.16816.F32 R8, R100.reuse, R110, R8 ;  /* 0x0000006e6408723c */ /* 0x040fe20000001808 */
[----:B------:R-:W1:Y:S07]  /*8550*/  LDSM.16.MT88.4 R108, [R204+0x17000] ;  /* 0x01700000cc6c783b */ /* 0x000e6e0000004200 */
[C---:B------:R-:W-:Y:S08]  /*8560*/  HMMA.16816.F32 R12, R100.reuse, R120, R12 ;  /* 0x00000078640c723c */ /* 0x040ff0000000180c */
[C---:B------:R-:W-:Y:S08]  /*8570*/  HMMA.16816.F32 R16, R100.reuse, R122, R16 ;  /* 0x0000007a6410723c */ /* 0x040ff00000001810 */
[C---:B----4-:R-:W-:Y:S08]  /*8580*/  HMMA.16816.F32 R20, R100.reuse, R112, R20 ;  /* 0x000000706414723c */ /* 0x050ff00000001814 */
[C---:B------:R-:W-:Y:S01]  /*8590*/  HMMA.16816.F32 R24, R100.reuse, R114, R24 ;  /* 0x000000726418723c */ /* 0x040fe20000001818 */
[----:B------:R-:W4:Y:S07]  /*85a0*/  LDSM.16.MT88.4 R112, [R202+0x17000] ;  /* 0x01700000ca70783b */ /* 0x000f2e0000004200 */
[C---:B------:R-:W-:Y:S08]  /*85b0*/  HMMA.16816.F32 R28, R100.reuse, R124, R28 ;  /* 0x0000007c641c723c */ /* 0x040ff0000000181c */
[C---:B------:R-:W-:Y:S01]  /*85c0*/  HMMA.16816.F32 R32, R100.reuse, R126, R32 ;  /* 0x0000007e6420723c */ /* 0x040fe20000001820 */
[----:B------:R-:W-:Y:S07]  /*85d0*/  LDSM.16.MT88.4 R124, [R204+0x13800] ;  /* 0x01380000cc7c783b */ /* 0x000fee0000004200 */
[C---:B---3--:R-:W-:Y:S08]  /*85e0*/  HMMA.16816.F32 R36, R100.reuse, R116, R36 ;  /* 0x000000746424723c */ /* 0x048ff00000001824 */
[C---:B------:R-:W-:Y:S01]  /*85f0*/  HMMA.16816.F32 R40, R100.reuse, R118, R40 ;  /* 0x000000766428723c */ /* 0x040fe20000001828 */
[----:B------:R-:W3:Y:S07]  /*8600*/  LDSM.16.MT88.4 R116, [R201+0x17000] ;  /* 0x01700000c974783b */ /* 0x000eee0000004200 */
        /* <DEDUP_REMOVED lines=8> */
[C---:B--2---:R-:W-:Y:S04]  /*8690*/  HMMA.16816.F32 R60, R100.reuse, R104, R60 ;  /* 0x00000068643c723c */ /* 0x044fe8000000183c */
[----:B-----5:R-:W-:Y:S01]  /*86a0*/  F2FP.PACK_AB R139, R134, R135 ;  /* 0x00000087868b723e */ /* 0x020fe200000000ff */
[----:B------:R-:W-:Y:S02]  /*86b0*/  FADD.FTZ R242, R242, R237 ;  /* 0x000000edf2f27221 */ /* 0x000fe40000010000 */
[----:B------:R-:W-:Y:S01]  /*86c0*/  FADD.FTZ R239, R239, R238 ;  /* 0x000000eeefef7221 */ /* 0x000fe20000010000 */
[C---:B------:R-:W-:Y:S01]  /*86d0*/  HMMA.16816.F32 R64, R100.reuse, R106, R64 ;  /* 0x0000006a6440723c */ /* 0x040fe20000001840 */
[----:B------:R-:W2:Y:S03]  /*86e0*/  LDSM.16.MT88.4 R104, [R200+0x17000] ;  /* 0x01700000c868783b */ /* 0x000ea60000004200 */
        /* <DEDUP_REMOVED lines=8> */
[C---:B----4-:R-:W-:Y:S08]  /*8770*/  HMMA.16816.F32 R76, R100.reuse, R112, R76 ;  /* 0x00000070644c723c */ /* 0x050ff0000000184c */
[C---:B------:R-:W-:Y:S08]  /*8780*/  HMMA.16816.F32 R80, R100.reuse, R114, R80 ;  /* 0x000000726450723c */ /* 0x040ff00000001850 */
[C---:B---3--:R-:W-:Y:S08]  /*8790*/  HMMA.16816.F32 R84, R100.reuse, R116, R84 ;  /* 0x000000746454723c */ /* 0x048ff00000001854 */
[C---:B------:R-:W-:Y:S08]  /*87a0*/  HMMA.16816.F32 R88, R100.reuse, R118, R88 ;  /* 0x000000766458723c */ /* 0x040ff00000001858 */
[C---:B--2---:R-:W-:Y:S08]  /*87b0*/  HMMA.16816.F32 R92, R100.reuse, R104, R92 ;  /* 0x00000068645c723c */ /* 0x044ff0000000185c */
[----:B------:R-:W-:Y:S08]  /*87c0*/  HMMA.16816.F32 R96, R100, R106, R96 ;  /* 0x0000006a6460723c */ /* 0x000ff00000001860 */
[C---:B------:R-:W-:Y:S01]  /*87d0*/  HMMA.16816.F32 R128, R136.reuse, R124, R4 ;  /* 0x0000007c8880723c */ /* 0x040fe20000001804 */
[----:B------:R-:W2:Y:S07]  /*87e0*/  LDSM.16.MT88.4 R4, [R202+0x17800] ;  /* 0x01780000ca04783b */ /* 0x000eae0000004200 */
[C---:B------:R-:W-:Y:S01]  /*87f0*/  HMMA.16816.F32 R124, R136.reuse, R126, R8 ;  /* 0x0000007e887c723c */ /* 0x040fe20000001808 */
[----:B------:R-:W3:Y:S07]  /*8800*/  LDSM.16.MT88.4 R8, [R201+0x17800] ;  /* 0x01780000c908783b */ /* 0x000eee0000004200 */
[C---:B-1----:R-:W-:Y:S01]  /*8810*/  HMMA.16816.F32 R120, R136.reuse, R108, R12 ;  /* 0x0000006c8878723c */ /* 0x042fe2000000180c */
[----:B------:R-:W1:Y:S07]  /*8820*/  LDSM.16.MT88.4 R12, [R200+0x17800] ;  /* 0x01780000c80c783b */ /* 0x000e6e0000004200 */
        /* <DEDUP_REMOVED lines=15> */
[C---:B--2---:R-:W-:Y:S08]  /*8920*/  HMMA.16816.F32 R76, R136.reuse, R4, R76 ;  /* 0x00000004884c723c */ /* 0x044ff0000000184c */
[C---:B------:R-:W-:Y:S08]  /*8930*/  HMMA.16816.F32 R80, R136.reuse, R6, R80 ;  /* 0x000000068850723c */ /* 0x040ff00000001850 */
[C---:B---3--:R-:W-:Y:S08]  /*8940*/  HMMA.16816.F32 R84, R136.reuse, R8, R84 ;  /* 0x000000088854723c */ /* 0x048ff00000001854 */
[C---:B------:R-:W-:Y:S08]  /*8950*/  HMMA.16816.F32 R88, R136.reuse, R10, R88 ;  /* 0x0000000a8858723c */ /* 0x040ff00000001858 */
[C---:B-1----:R-:W-:Y:S08]  /*8960*/  HMMA.16816.F32 R92, R136.reuse, R12, R92 ;  /* 0x0000000c885c723c */ /* 0x042ff0000000185c */
[----:B------:R-:W-:Y:S07]  /*8970*/  HMMA.16816.F32 R96, R136, R14, R96 ;  /* 0x0000000e8860723c */ /* 0x000fee0000001860 */
[----:B------:R-:W-:Y:S01]  /*8980*/  MOV R137, R132 ;  /* 0x0000008400897202 */ /* 0x000fe20000000f00 */
[----:B------:R-:W-:-:S05]  /*8990*/  @P5 BRA `(.L_x_214) ;  /* 0xffffceb000005947 */ /* 0x000fca000383ffff */
.L_x_213:
        /* <DEDUP_REMOVED lines=225> */
[----:B------:R-:W-:Y:S04]  /*97b0*/  STS [R11+0x4000], R36 ;  /* 0x004000240b007388 */ /* 0x000fe80000000800 */
[----:B------:R-:W-:Y:S04]  /*97c0*/  STS [R11+0x4400], R38 ;  /* 0x004400260b007388 */ /* 0x000fe80000000800 */
[----:B------:R-:W-:Y:S01]  /*97d0*/  STS [R13+0x4000], R40 ;  /* 0x004000280d007388 */ /* 0x000fe20000000800 */
[----:B------:R-:W-:Y:S02]  /*97e0*/  @P1 MOV R61, c[0x0][0x210] ;  /* 0x00008400003d1a02 */ /* 0x000fe40000000f00 */
[----:B------:R-:W-:Y:S01]  /*97f0*/  @!P1 MOV R10, c[0x0][0x214] ;  /* 0x00008500000a9a02 */ /* 0x000fe20000000f00 */
[----:B------:R-:W-:Y:S02]  /*9800*/  STS [R13+0x4400], R42 ;  /* 0x0044002a0d007388 */ /* 0x000fe40000000800 */
[----:B------:R-:W-:Y:S01]  /*9810*/  @P1 IMAD R61, R61, c[0x0][0x214], RZ ;  /* 0x000085003d3d1a24 */ /* 0x000fe200078e02ff */
[----:B------:R-:W-:Y:S01]  /*9820*/  @!P1 SEL R61, R10, c[0x0][0x234], !P2 ;  /* 0x00008d000a3d9a07 */ /* 0x000fe20005000000 */
[----:B------:R-:W-:Y:S01]  /*9830*/  STS [R15+0x4000], R44 ;  /* 0x0040002c0f007388 */ /* 0x000fe20000000800 */
[----:B------:R-:W-:-:S03]  /*9840*/  @P1 MOV R10, 0x1 ;  /* 0x00000001000a1802 */ /* 0x000fc60000000f00 */
[----:B------:R-:W-:Y:S01]  /*9850*/  STS [R15+0x4400], R46 ;  /* 0x0044002e0f007388 */ /* 0x000fe20000000800 */
[----:B------:R-:W-:-:S03]  /*9860*/  @!P1 IMAD R10, R61, c[0x0][0x1c0], RZ ;  /* 0x000070003d0a9a24 */ /* 0x000fc600078e02ff */
[----:B------:R-:W-:Y:S01]  /*9870*/  STS [R17+0x4000], R48 ;  /* 0x0040003011007388 */ /* 0x000fe20000000800 */
[----:B--2---:R-:W-:-:S03]  /*9880*/  IMAD R10, R5, R10, RZ ;  /* 0x0000000a050a7224 */ /* 0x004fc600078e02ff */
[----:B------:R-:W-:Y:S02]  /*9890*/  STS [R17+0x4400], R50 ;  /* 0x0044003211007388 */ /* 0x000fe40000000800 */
[----:B------:R-:W-:Y:S02]  /*98a0*/  SEL R10, R10, RZ, P3 ;  /* 0x000000ff0a0a7207 */ /* 0x000fe40001800000 */
        /* <DEDUP_REMOVED lines=8> */
[----:B------:R-:W-:Y:S04]  /*9930*/  STS [R11+0x8000], R68 ;  /* 0x008000440b007388 */ /* 0x000fe80000000800 */
[----:B------:R5:W-:Y:S04]  /*9940*/  STS [R11+0x8400], R70 ;  /* 0x008400460b007388 */ /* 0x000be80000000800 */
[----:B------:R5:W-:Y:S01]  /*9950*/  STS [R13+0x8000], R72 ;  /* 0x008000480d007388 */ /* 0x000be20000000800 */
[----:B-1----:R-:W-:-:S03]  /*9960*/  @!P0 SHF.R.S32.HI R60, RZ, 0x1f, R5 ;  /* 0x0000001fff3c8819 */ /* 0x002fc60000011405 */
[----:B------:R1:W-:Y:S01]  /*9970*/  STS [R13+0x8400], R74 ;  /* 0x0084004a0d007388 */ /* 0x0003e20000000800 */
[----:B--2---:R-:W-:-:S03]  /*9980*/  @!P0 IMAD.WIDE.U32 R62, R5, c[0x0][0x1e0], RZ ;  /* 0x00007800053e8a25 */ /* 0x004fc600078e00ff */
[----:B------:R1:W-:Y:S01]  /*9990*/  STS [R15+0x8000], R76 ;  /* 0x0080004c0f007388 */ /* 0x0003e20000000800 */
[----:B------:R-:W-:Y:S01]  /*99a0*/  @!P0 IMAD R60, R60, c[0x0][0x1e0], RZ ;  /* 0x000078003c3c8a24 */ /* 0x000fe200078e02ff */
[----:B------:R-:W-:Y:S01]  /*99b0*/  @!P0 MOV R4, R62 ;  /* 0x0000003e00048202 */ /* 0x000fe20000000f00 */
[C---:B------:R-:W-:Y:S01]  /*99c0*/  @!P3 IMAD R62, R5.reuse, c[0x0][0x214], RZ ;  /* 0x00008500053eba24 */ /* 0x040fe200078e02ff */
[----:B------:R1:W-:Y:S01]  /*99d0*/  STS [R15+0x8400], R78 ;  /* 0x0084004e0f007388 */ /* 0x0003e20000000800 */
[----:B------:R-:W-:Y:S01]  /*99e0*/  @!P0 IMAD R60, R5, c[0x0][0x1e4], R60 ;  /* 0x00007900053c8a24 */ /* 0x000fe200078e023c */
[----:B---3--:R-:W-:Y:S01]  /*99f0*/  @P1 MOV R64, c[0x0][0x210] ;  /* 0x0000840000401a02 */ /* 0x008fe20000000f00 */
[----:B----4-:R-:W-:Y:S01]  /*9a00*/  CS2R R66, SRZ ;  /* 0x0000000000427805 */ /* 0x010fe2000001ff00 */
[----:B------:R1:W-:Y:S01]  /*9a10*/  STS [R17+0x8000], R80 ;  /* 0x0080005011007388 */ /* 0x0003e20000000800 */
[----:B------:R-:W-:Y:S02]  /*9a20*/  @!P1 MOV R64, 0x1 ;  /* 0x0000000100409802 */ /* 0x000fe40000000f00 */
[----:B------:R-:W-:Y:S01]  /*9a30*/  @!P0 IADD3 R3, R63, R60, RZ ;  /* 0x0000003c3f038210 */ /* 0x000fe20007ffe0ff */
[----:B------:R1:W-:Y:S01]  /*9a40*/  STS [R17+0x8400], R82 ;  /* 0x0084005211007388 */ /* 0x0003e20000000800 */
[----:B------:R-:W-:-:S02]  /*9a50*/  SHF.R.S32.HI R60, RZ, 0x1f, R9 ;  /* 0x0000001fff3c7819 */ /* 0x000fc40000011409 */
[----:B------:R-:W-:Y:S01]  /*9a60*/  @!P3 SEL R62, R62, R213, !P0 ;  /* 0x000000d53e3eb207 */ /* 0x000fe20004000000 */
[----:B------:R1:W-:Y:S01]  /*9a70*/  STS [R19+0x8000], R84 ;  /* 0x0080005413007388 */ /* 0x0003e20000000800 */
[----:B------:R-:W-:Y:S02]  /*9a80*/  LEA.HI R60, R60, R9, RZ, 0x3 ;  /* 0x000000093c3c7211 */ /* 0x000fe400078f18ff */
[----:B------:R-:W-:Y:S01]  /*9a90*/  LOP3.LUT P0, RZ, R8, 0x3, RZ, 0xc0, !PT ;  /* 0x0000000308ff7812 */ /* 0x000fe2000780c0ff */
[----:B------:R1:W-:Y:S01]  /*9aa0*/  STS [R19+0x8400], R86 ;  /* 0x0084005613007388 */ /* 0x0003e20000000800 */
[----:B------:R-:W-:Y:S02]  /*9ab0*/  LOP3.LUT R60, R60, 0xffffff8, RZ, 0xc0, !PT ;  /* 0x0ffffff83c3c7812 */ /* 0x000fe400078ec0ff */
[----:B------:R-:W-:Y:S01]  /*9ac0*/  @!P3 MOV R66, R62 ;  /* 0x0000003e0042b202 */ /* 0x000fe20000000f00 */
[----:B------:R1:W-:Y:S01]  /*9ad0*/  STS [R21+0x8000], R88 ;  /* 0x0080005815007388 */ /* 0x0003e20000000800 */
[----:B------:R-:W-:Y:S01]  /*9ae0*/  IADD3 R60, R9, -R60, RZ ;  /* 0x8000003c093c7210 */ /* 0x000fe20007ffe0ff */
[----:B------:R-:W-:Y:S01]  /*9af0*/  @P4 FMUL.FTZ R9, R0, 0.69314718246459960938 ;  /* 0x3f31721800094820 */ /* 0x000fe20000410000 */
[----:B------:R-:W-:Y:S01]  /*9b00*/  @!P3 SHF.R.S32.HI R67, RZ, 0x1f, R62 ;  /* 0x0000001fff43b819 */ /* 0x000fe2000001143e */
[----:B------:R1:W-:Y:S01]  /*9b10*/  STS [R21+0x8400], R90 ;  /* 0x0084005a15007388 */ /* 0x0003e20000000800 */
[----:B------:R-:W-:Y:S01]  /*9b20*/  MOV R8, 0x7f800000 ;  /* 0x7f80000000087802 */ /* 0x000fe20000000f00 */
[----:B------:R-:W-:Y:S01]  /*9b30*/  @P4 FFMA.FTZ R8, R132, c[0x0][0x238], R9 ;  /* 0x00008e0084084a23 */ /* 0x000fe20000010009 */
[----:B------:R-:W-:Y:S01]  /*9b40*/  LEA R219, R60, R219, 0x4 ;  /* 0x000000db3cdb7211 */ /* 0x000fe200078e20ff */
[----:B------:R1:W-:Y:S04]  /*9b50*/  STS [R23+0x8000], R92 ;  /* 0x0080005c17007388 */ /* 0x0003e80000000800 */
[----:B------:R1:W-:Y:S04]  /*9b60*/  STS [R23+0x8400], R94 ;  /* 0x0084005e17007388 */ /* 0x0003e80000000800 */
[----:B------:R1:W-:Y:S04]  /*9b70*/  STS [R25+0x8000], R96 ;  /* 0x0080006019007388 */ /* 0x0003e80000000800 */
[----:B------:R1:W-:Y:S04]  /*9b80*/  STS [R25+0x8400], R99 ;  /* 0x0084006319007388 */ /* 0x0003e80000000800 */
[----:B------:R-:W-:Y:S06]  /*9b90*/  BAR.SYNC.DEFER_BLOCKING 0x0 ;  /* 0x0000000000007b1d */ /* 0x000fec0000010000 */
[----:B-----5:R-:W2:Y:S04]  /*9ba0*/  S2R R11, SR_CTAID.X ;  /* 0x00000000000b7919 */ /* 0x020ea80000002500 */
[----:B------:R-:W3:Y:S04]  /*9bb0*/  S2R R6, SR_CTAID.Z ;  /* 0x0000000000067919 */ /* 0x000ee80000002700 */
[----:B------:R1:W4:Y:S04]  /*9bc0*/  LDS.128 R52, [R215] ;  /* 0x00000000d7347984 */ /* 0x0003280000000c00 */
[----:B------:R1:W1:Y:S01]  /*9bd0*/  LDS.128 R48, [R215+0x1000] ;  /* 0x00100000d7307984 */ /* 0x0002620000000c00 */
[----:B--2---:R-:W-:-:S03]  /*9be0*/  IMAD R5, R11, R64, RZ ;  /* 0x000000400b057224 */ /* 0x004fc600078e02ff */
[----:B------:R2:W1:Y:S01]  /*9bf0*/  LDS.128 R44, [R215+0x2000] ;  /* 0x00200000d72c7984 */ /* 0x0004620000000c00 */
[----:B---3--:R-:W-:Y:S01]  /*9c00*/  IMAD R10, R6, R61, R10 ;  /* 0x0000003d060a7224 */ /* 0x008fe200078e020a */
[----:B------:R-:W-:Y:S02]  /*9c10*/  SHF.L.U32 R5, R5, 0x7, RZ ;  /* 0x0000000705057819 */ /* 0x000fe400000006ff */
[----:B------:R2:W3:Y:S02]  /*9c20*/  LDS.128 R40, [R215+0x3000] ;  /* 0x00300000d7287984 */ /* 0x0004e40000000c00 */
        /* <DEDUP_REMOVED lines=13> */
[----:B----4-:R-:W-:Y:S01]  /*9d00*/  IMAD R218, R11, -0x80, R218 ;  /* 0xffffff800bda7824 */ /* 0x010fe200078e02da */
        /* <DEDUP_REMOVED lines=15> */
.L_x_218:
[----:B----4-:R-:W-:Y:S05]  /*9e00*/  BSYNC B0 ;  /* 0x0000000000007941 */ /* 0x010fea0003800000 */
.L_x_217:
[----:B------:R-:W4:Y:S01]  /*9e10*/  S2R R0, SR_TID.X ;  /* 0x0000000000007919 */ /* 0x000f220000002100 */
        /* <DEDUP_REMOVED lines=9> */
[----:B----4-:R-:W-:-:S04]  /*9eb0*/  SHF.R.S32.HI R5, RZ, 0x1f, R0 ;  /* 0x0000001fff057819 */ /* 0x010fc80000011400 */
[----:B------:R-:W-:-:S04]  /*9ec0*/  LEA.HI R5, R5, R0, RZ, 0x3 ;  /* 0x0000000005057211 */ /* 0x000fc800078f18ff */
[----:B------:R-:W-:-:S04]  /*9ed0*/  SHF.R.S32.HI R4, RZ, 0x3, R5 ;  /* 0x00000003ff047819 */ /* 0x000fc80000011405 */
[----:B------:R-:W-:Y:S02]  /*9ee0*/  ISETP.GE.AND P0, PT, R4, R211, PT ;  /* 0x000000d30400720c */ /* 0x000fe40003f06270 */
[----:B------:R-:W-:-:S05]  /*9ef0*/  SHF.R.S32.HI R5, RZ, 0x1f, R4 ;  /* 0x0000001fff057819 */ /* 0x000fca0000011404 */
[----:B-12---:R-:W-:-:S06]  /*9f00*/  IMAD.WIDE R214, R214, 0x80, R4 ;  /* 0x00000080d6d67825 */ /* 0x006fcc00078e0204 */
        /* <DEDUP_REMOVED lines=14> */
.L_x_220:
[----:B------:R-:W-:Y:S05]  /*9ff0*/  BSYNC B0 ;  /* 0x0000000000007941 */ /* 0x000fea0003800000 */
.L_x_219:
        /* <DEDUP_REMOVED lines=20> */
.L_x_222:
[----:B------:R-:W-:Y:S05]  /*a140*/  BSYNC B0 ;  /* 0x0000000000007941 */ /* 0x000fea0003800000 */
.L_x_221:
        /* <DEDUP_REMOVED lines=20> */
.L_x_224:
[----:B------:R-:W-:Y:S05]  /*a290*/  BSYNC B0 ;  /* 0x0000000000007941 */ /* 0x000fea0003800000 */
.L_x_223:
        /* <DEDUP_REMOVED lines=17> */
[----:B---3--:R1:W-:Y:S10]  /*a3b0*/  @!P1 STG.E.128 [R2.64], R40 ;  /* 0x0000002802009986 */ /* 0x0083f4000c101d0a */
[----:B------:R-:W-:Y:S05]  /*a3c0*/  @P0 EXIT ;  /* 0x000000000000094d */ /* 0x000fea0003800000 */
[----:B------:R-:W-:Y:S01]  /*a3d0*/  STG.E.128 [R2.64+0x100], R56 ;  /* 0x0001003802007986 */ /* 0x000fe2000c101d0a */
[----:B------:R-:W-:Y:S05]  /*a3e0*/  EXIT ;  /* 0x000000000000794d */ /* 0x000fea0003800000 */
.L_x_191:
        /* <DEDUP_REMOVED lines=70> */
.L_x_226:
[----:B------:R-:W-:Y:S05]  /*a850*/  BSYNC B0 ;  /* 0x0000000000007941 */ /* 0x000fea0003800000 */
.L_x_225:
        /* <DEDUP_REMOVED lines=20> */
.L_x_228:
[----:B------:R-:W-:Y:S05]  /*a9a0*/  BSYNC B0 ;  /* 0x0000000000007941 */ /* 0x000fea0003800000 */
.L_x_227:
        /* <DEDUP_REMOVED lines=20> */
.L_x_230:
[----:B------:R-:W-:Y:S05]  /*aaf0*/  BSYNC B0 ;  /* 0x0000000000007941 */ /* 0x000fea0003800000 */
.L_x_229:
        /* <DEDUP_REMOVED lines=19> */
.L_x_232:
[----:B------:R-:W-:Y:S05]  /*ac30*/  BSYNC B0 ;  /* 0x0000000000007941 */ /* 0x000fea0003800000 */
.L_x_231:
        /* <DEDUP_REMOVED lines=35> */
.L_x_233:
        /* <DEDUP_REMOVED lines=9> */
.L_x_1279:


//--------------------- .text._ZN5flash16flash_fwd_kernelI23Flash_fwd_kernel_traitsILi192ELi128ELi64ELi8ELb0ELb0EN7cutlass6half_tE19Flash_kernel_traitsILi192ELi128ELi64ELi8ES3_EELb0ELb0ELb1ELb0ELb0ELb1ELb0ELb0EEEvNS_16Flash_fwd_paramsE --------------------------
	.section	.text._ZN5flash16flash_fwd_kernelI23Flash_fwd_kernel_traitsILi192ELi128ELi64ELi8ELb0ELb0EN7cutlass6half_tE19Flash_kernel_traitsILi192ELi128ELi64ELi8ES3_EELb0ELb0ELb1ELb0ELb0ELb1ELb0ELb0EEEvNS_16Flash_fwd_paramsE,"ax",@progbits
	.sectioninfo	@"SHI_REGISTERS=242"
	.align	128
        .global         _ZN5flash16flash_fwd_kernelI23Flash_fwd_kernel_traitsILi192ELi128ELi64ELi8ELb0ELb0EN7cutlass6half_tE19Flash_kernel_traitsILi192ELi128ELi64ELi8ES3_EELb0ELb0ELb1ELb0ELb0ELb1ELb0ELb0EEEvNS_16Flash_fwd_paramsE
        .type           _ZN5flash16flash_fwd_kernelI23Flash_fwd_kernel_traitsILi192ELi128ELi64ELi8ELb0ELb0EN7cutlass6half_tE19Flash_kernel_traitsILi192ELi128ELi64ELi8ES3_EELb0ELb0ELb1ELb0ELb0ELb1ELb0ELb0EEEvNS_16Flash_fwd_paramsE,@function
        .size           _ZN5flash16flash_fwd_kernelI23Flash_fwd_kernel_traitsILi192ELi128ELi64ELi8ELb0ELb0EN7cutlass6half_tE19Flash_kernel_traitsILi192ELi128ELi64ELi8ES3_EELb0ELb0ELb1ELb0ELb0ELb1ELb0ELb0EEEvNS_16Flash_fwd_paramsE,(.L_x_1280 - _ZN5flash16flash_fwd_kernelI23Flash_fwd_kernel_traitsILi192ELi128ELi64ELi8ELb0ELb0EN7cutlass6half_tE19Flash_kernel_traitsILi192ELi128ELi64ELi8ES3_EELb0ELb0ELb1ELb0ELb0ELb1ELb0ELb0EEEvNS_16Flash_fwd_paramsE)
        .other          _ZN5flash16flash_fwd_kernelI23Flash_fwd_kernel_traitsILi192ELi128ELi64ELi8ELb0ELb0EN7cutlass6half_tE19Flash_kernel_traitsILi192ELi128ELi64ELi8ES3_EELb0ELb0ELb1ELb0ELb0ELb1ELb0ELb0EEEvNS_16Flash_fwd_paramsE,@"STO_CUDA_ENTRY STV_DEFAULT"
_ZN5flash16flash_fwd_kernelI23Flash_fwd_kernel_traitsILi192ELi128ELi64ELi8ELb0ELb0EN7cutlass6half_tE19Flash_kernel_traitsILi192ELi128ELi64ELi8ES3_EELb0ELb0ELb1ELb0ELb0ELb1ELb0ELb0EEEvNS_16Flash_fwd_paramsE:
.text._ZN5flash16flash_fwd_kernelI23Flash_fwd_kernel_traitsILi192ELi128ELi64ELi8ELb0ELb0EN7cutlass6half_tE19Flash_kernel_traitsILi192ELi128ELi64ELi8ES3_EELb0ELb0ELb1ELb0ELb0ELb1ELb0ELb0EEEvNS_16Flash_fwd_paramsE:
[----:B------:R-:W-:Y:S02]  /*0000*/  MOV R1, c[0x0][0x28] ;  /* 0x00000a0000017a02 */ /* 0x000fe40000000f00 */
[----:B------:R-:W1:Y:S01]  /*0010*/  S2UR UR11, SR_CTAID.Y ;  /* 0x00000000000b79c3 */ /* 0x000e620000002600 */
[----:B------:R-:W-:Y:S02]  /*0020*/  ULDC.64 UR4, c[0x0][0x240] ;  /* 0x0000900000047ab9 */ /* 0x000fe40000000a00 */
[----:B------:R-:W-:Y:S02]  /*0030*/  UISETP.NE.U32.AND UP2, UPT, URZ, UR4, UPT ;  /* 0x000000043f00728c */ /* 0x000fe4000bf45070 */
[----:B------:R-:W-:Y:S02]  /*0040*/  UMOV UR7, 0x4 ;  /* 0x0000000400077882 */ /* 0x000fe40000000000 */
[----:B------:R-:W-:Y:S02]  /*0050*/  UISETP.NE.AND.EX UP2, UPT, URZ, UR5, UPT, UP2 ;  /* 0x000000053f00728c */ /* 0x000fe4000bf45320 */
[----:B------:R-:W-:Y:S02]  /*0060*/  ULDC.64 UR12, c[0x0][0x240] ;  /* 0x00009000000c7ab9 */ /* 0x000fe40000000a00 */
[----:B------:R-:W-:-:S02]  /*0070*/  ULDC.64 UR4, c[0x0][0x250] ;  /* 0x0000940000047ab9 */ /* 0x000fc40000000a00 */
[----:B------:R-:W-:Y:S01]  /*0080*/  PLOP3.LUT P2, PT, PT, PT, UP2, 0x80, 0x0 ;  /* 0x000000000000781c */ /* 0x000fe20003f4f028 */
[----:B------:R-:W-:Y:S02]  /*0090*/  UISETP.NE.U32.AND UP0, UPT, URZ, UR4, UPT ;  /* 0x000000043f00728c */ /* 0x000fe4000bf05070 */
[----:B------:R-:W-:Y:S02]  /*00a0*/  ULDC.64 UR18, c[0x0][0x118] ;  /* 0x0000460000127ab9 */ /* 0x000fe40000000a00 */
[----:B------:R-:W-:Y:S02]  /*00b0*/  UISETP.NE.AND.EX UP0, UPT, URZ, UR5, UPT, UP0 ;  /* 0x000000053f00728c */ /* 0x000fe4000bf05300 */
[----:B------:R-:W-:Y:S02]  /*00c0*/  ULDC.U8 UR6, c[0x0][0x312] ;  /* 0x0000c48000067ab9 */ /* 0x000fe40000000000 */
[----:B------:R-:W-:Y:S02]  /*00d0*/  ULDC.64 UR8, c[0x0][0x248] ;  /* 0x0000920000087ab9 */ /* 0x000fe40000000a00 */
[----:B-1----:R-:W-:Y:S01]  /*00e0*/  UIMAD.WIDE UR12, UR11, UR7, UR12 ;  /* 0x000000070b0c72a5 */ /* 0x002fe2000f8e020c */
[----:B------:R-:W-:Y:S01]  /*00f0*/  PLOP3.LUT P0, PT, PT, PT, UP0, 0x80, 0x0 ;  /* 0x000000000000781c */ /* 0x000fe20003f0f008 */
[----:B------:R-:W-:-:S02]  /*0100*/  ULDC.64 UR4, c[0x0][0x250] ;  /* 0x0000940000047ab9 */ /* 0x000fc40000000a00 */
[----:B------:R-:W-:Y:S02]  /*0110*/  UISETP.NE.AND UP3, UPT, UR6, URZ, UPT ;  /* 0x0000003f0600728c */ /* 0x000fe4000bf65270 */
[----:B------:R-:W-:Y:S01]  /*0120*/  IMAD.U32 R10, RZ, RZ, UR12 ;  /* 0x0000000cff0a7e24 */ /* 0x000fe2000f8e00ff */
[----:B------:R-:W-:Y:S01]  /*0130*/  UISETP.EQ.U32.AND UP1, UPT, URZ, UR8, UPT ;  /* 0x000000083f00728c */ /* 0x000fe2000bf22070 */
[----:B------:R-:W-:Y:S01]  /*0140*/  IMAD.U32 R11, RZ, RZ, UR13 ;  /* 0x0000000dff0b7e24 */ /* 0x000fe2000f8e00ff */
[----:B------:R-:W-:Y:S02]  /*0150*/  @UP0 UIMAD.WIDE UR4, UR11, UR7, UR4 ;  /* 0x000000070b0402a5 */ /* 0x000fe4000f8e0204 */
[----:B------:R-:W-:Y:S02]  /*0160*/  UISETP.EQ.OR.EX UP1, UPT, URZ, UR9, !UP3, UP1 ;  /* 0x000000093f00728c */ /* 0x000fe4000df22710 */
[----:B------:R-:W2:Y:S01]  /*0170*/  @P2 LDG.E R7, [R10.64] ;  /* 0x000000120a072981 */ /* 0x000ea2000c1e1900 */
[----:B------:R-:W-:-:S03]  /*0180*/  ULDC.64 UR8, c[0x0][0x248] ;  /* 0x0000920000087ab9 */ /* 0x000fc60000000a00 */
[----:B------:R-:W3:Y:S01]  /*0190*/  @P2 LDG.E R0, [R10.64+0x4] ;  /* 0x000004120a002981 */ /* 0x000ee2000c1e1900 */
[----:B------:R-:W-:Y:S01]  /*01a0*/  IMAD.U32 R8, RZ, RZ, UR4 ;  /* 0x00000004ff087e24 */ /* 0x000fe2000f8e00ff */
[----:B------:R-:W-:-:S05]  /*01b0*/  MOV R9, UR5 ;  /* 0x0000000500097c02 */ /* 0x000fca0008000f00 */
[----:B------:R-:W4:Y:S01]  /*01c0*/  @P0 LDG.E R4, [R8.64] ;  /* 0x0000001208040981 */ /* 0x000f22000c1e1900 */
[----:B------:R-:W-:Y:S01]  /*01d0*/  PLOP3.LUT P1, PT, PT, PT, UP1, 0x80, 0x0 ;  /* 0x000000000000781c */ /* 0x000fe20003f2f018 */
[----:B------:R-:W-:-:S06]  /*01e0*/  UIMAD.WIDE UR8, UR11, UR7, UR8 ;  /* 0x000000070b0872a5 */ /* 0x000fcc000f8e0208 */
[----:B------:R-:W-:Y:S01]  /*01f0*/  IMAD.U32 R2, RZ, RZ, UR8 ;  /* 0x00000008ff027e24 */ /* 0x000fe2000f8e00ff */
[----:B------:R-:W-:-:S05]  /*0200*/  MOV R3, UR9 ;  /* 0x0000000900037c02 */ /* 0x000fca0008000f00 */
[----:B------:R-:W5:Y:S01]  /*0210*/  @!P1 LDG.E R5, [R2.64] ;  /* 0x0000001202059981 */ /* 0x000f62000c1e1900 */
[----:B------:R-:W-:Y:S02]  /*0220*/  UMOV UR10, 0xffffffff ;  /* 0xffffffff000a7882 */ /* 0x000fe40000000000 */
[----:B------:R-:W-:Y:S01]  /*0230*/  UMOV UR15, URZ ;  /* 0x0000003f000f7c82 */ /* 0x000fe20008000000 */
[----:B------:R-:W1:Y:S01]  /*0240*/  S2R R6, SR_TID.X ;  /* 0x0000000000067919 */ /* 0x000e620000002100 */
[----:B------:R-:W-:Y:S01]  /*0250*/  UMOV UR20, 0xffffffff ;  /* 0xffffffff00147882 */ /* 0x000fe20000000000 */
[----:B------:R-:W1:Y:S08]  /*0260*/  S2UR UR13, SR_CTAID.X ;  /* 0x00000000000d79c3 */ /* 0x000e700000002500 */
[----:B------:R-:W1:Y:S08]  /*0270*/  S2UR UR12, SR_CTAID.Z ;  /* 0x00000000000c79c3 */ /* 0x000e700000002700 */
[----:B--2---:R-:W2:Y:S08]  /*0280*/  @P2 R2UR UR10, R7 ;  /* 0x00000000070a23c2 */ /* 0x004eb000000e0000 */
[----:B---3--:R-:W2:Y:S08]  /*0290*/  @P2 R2UR UR16, R0 ;  /* 0x00000000001023c2 */ /* 0x008eb000000e0000 */
[----:B----4-:R3:W4:Y:S01]  /*02a0*/  @P0 R2UR UR15, R4 ;  /* 0x00000000040f03c2 */ /* 0x01072200000e0000 */
[----:B------:R-:W-:-:S04]  /*02b0*/  ISETP.NE.U32.AND P0, PT, RZ, c[0x0][0x248], PT ;  /* 0x00009200ff007a0c */ /* 0x000fc80003f05070 */
[----:B------:R-:W-:-:S03]  /*02c0*/  ISETP.NE.AND.EX P0, PT, RZ, c[0x0][0x24c], PT, P0 ;  /* 0x00009300ff007a0c */ /* 0x000fc60003f05300 */
[----:B-----5:R3:W1:Y:S01]  /*02d0*/  @!P1 R2UR UR20, R5 ;  /* 0x00000000051493c2 */ /* 0x02066200000e0000 */
[----:B--2---:R-:W-:-:S07]  /*02e0*/  @UP2 UIADD3 UR16, UR16, -UR10, URZ ;  /* 0x8000000a10102290 */ /* 0x004fce000fffe03f */
[----:B------:R-:W-:Y:S02]  /*02f0*/  @!UP2 ULDC UR16, c[0x0][0x214] ;  /* 0x000085000010aab9 */ /* 0x000fe40000000800 */
[----:B-1-34-:R-:W-:Y:S05]  /*0300*/  @!P0 BRA `(.L_x_234) ;  /* 0x0000007000008947 */ /* 0x01afea0003800000 */
[----:B------:R-:W-:-:S13]  /*0310*/  PLOP3.LUT P0, PT, PT, PT, UP3, 0x80, 0x0 ;  /* 0x000000000000781c */ /* 0x000fda0003f0f038 */
[----:B------:R-:W2:Y:S04]  /*0320*/  @P0 LDG.E R0, [R2.64+0x4] ;  /* 0x0000041202000981 */ /* 0x000ea8000c1e1900 */
[----:B------:R-:W3:Y:S01]  /*0330*/  @!P0 LDG.E R4, [R2.64] ;  /* 0x0000001202048981 */ /* 0x000ee2000c1e1900 */
[----:B--2---:R-:W1:Y:S02]  /*0340*/  @P0 R2UR UR6, R0 ;  /* 0x00000000000603c2 */ /* 0x004e6400000e0000 */
[----:B-1----:R-:W-:-:S11]  /*0350*/  @UP3 UIADD3 UR6, UR6, -UR20, URZ ;  /* 0x8000001406063290 */ /* 0x002fd6000fffe03f */
[----:B---3--:R1:W2:Y:S02]  /*0360*/  @!P0 R2UR UR6, R4 ;  /* 0x00000000040683c2 */ /* 0x0082a400000e0000 */
[----:B-12---:R-:W-:Y:S05]  /*0370*/  BRA `(.L_x_235) ;  /* 0x0000001000007947 */ /* 0x006fea0003800000 */
.L_x_234:
[----:B------:R-:W-:Y:S02]  /*0380*/  ULDC UR6, c[0x0][0x218] ;  /* 0x0000860000067ab9 */ /* 0x000fe40000000800 */
.L_x_235:
[----:B------:R-:W-:Y:S02]  /*0390*/  ULDC.64 UR4, c[0x0][0x258] ;  /* 0x0000960000047ab9 */ /* 0x000fe40000000a00 */
[----:B------:R-:W-:-:S04]  /*03a0*/  UISETP.NE.U32.AND UP2, UPT, URZ, UR4, UPT ;  /* 0x000000043f00728c */ /* 0x000fc8000bf45070 */
[----:B------:R-:W-:-:S03]  /*03b0*/  UISETP.NE.AND.EX UP2, UPT, URZ, UR5, UPT, UP2 ;  /* 0x000000053f00728c */ /* 0x000fc6000bf45320 */
[----:B------:R-:W-:-:S03]  /*03c0*/  ULDC.64 UR4, c[0x0][0x258] ;  /* 0x0000960000047ab9 */ /* 0x000fc60000000a00 */
[----:B------:R-:W-:-:S05]  /*03d0*/  PLOP3.LUT P0, PT, PT, PT, UP2, 0x80, 0x0 ;  /* 0x000000000000781c */ /* 0x000fca0003f0f028 */
[----:B------:R-:W-:-:S06]  /*03e0*/  @UP2 UIMAD.WIDE UR4, UR11, UR7, UR4 ;  /* 0x000000070b0422a5 */ /* 0x000fcc000f8e0204 */
[----:B------:R-:W-:Y:S02]  /*03f0*/  IMAD.U32 R2, RZ, RZ, UR4 ;  /* 0x00000004ff027e24 */ /* 0x000fe4000f8e00ff */
[----:B------:R-:W-:Y:S01]  /*0400*/  IMAD.U32 R3, RZ, RZ, UR5 ;  /* 0x00000005ff037e24 */ /* 0x000fe2000f8e00ff */
[----:B------:R-:W-:Y:S02]  /*0410*/  USHF.L.U32 UR13, UR13, 0x7, URZ ;  /* 0x000000070d0d7899 */ /* 0x000fe4000800063f */
[----:B------:R-:W-:Y:S02]  /*0420*/  ULDC.64 UR4, c[0x0][0x268] ;  /* 0x00009a0000047ab9 */ /* 0x000fe40000000a00 */
[----:B------:R-:W2:Y:S01]  /*0430*/  @P0 LDG.E R0, [R2.64] ;  /* 0x0000001202000981 */ /* 0x000ea2000c1e1900 */
[----:B------:R-:W-:Y:S02]  /*0440*/  UISETP.GT.AND UP0, UPT, UR16, UR13, UPT ;  /* 0x0000000d1000728c */ /* 0x000fe4000bf04270 */
[----:B------:R-:W-:-:S03]  /*0450*/  @!UP2 UISETP.NE.U32.AND UP1, UPT, URZ, UR4, UPT ;  /* 0x000000043f00a28c */ /* 0x000fc6000bf25070 */
[----:B------:R-:W-:Y:S02]  /*0460*/  ULDC UR4, c[0x0][0x21c] ;  /* 0x0000870000047ab9 */ /* 0x000fe40000000800 */
[----:B------:R-:W-:-:S04]  /*0470*/  @!UP2 UISETP.NE.AND.EX UP1, UPT, URZ, UR5, UPT, UP1 ;  /* 0x000000053f00a28c */ /* 0x000fc8000bf25310 */
[----:B------:R-:W-:Y:S01]  /*0480*/  @!UP2 USEL UR4, URZ, UR4, !UP1 ;  /* 0x000000043f04a287 */ /* 0x000fe2000c800000 */
[----:B--2---:R-:W1:Y:S01]  /*0490*/  @P0 R2UR UR14, R0 ;  /* 0x00000000000e03c2 */ /* 0x004e6200000e0000 */
[----:B------:R-:W-:Y:S01]  /*04a0*/  PLOP3.LUT P0, PT, PT, PT, UP0, 0x80, 0x0 ;  /* 0x000000000000781c */ /* 0x000fe20003f0f008 */
[----:B-1----:R-:W-:Y:S02]  /*04b0*/  @UP2 UIADD3 UR14, UR14, -UR15, URZ ;  /* 0x8000000f0e0e2290 */ /* 0x002fe4000fffe03f */
[----:B------:R-:W-:-:S10]  /*04c0*/  @!UP2 UIADD3 UR14, UR4, UR6, -UR15 ;  /* 0x00000006040ea290 */ /* 0x000fd4000fffe80f */
[----:B------:R-:W-:Y:S05]  /*04d0*/  @!P0 EXIT ;  /* 0x000000000000894d */ /* 0x000fea0003800000 */
[----:B------:R-:W-:Y:S02]  /*04e0*/  UIADD3 UR6, UR14, UR13, -UR16 ;  /* 0x0000000d0e067290 */ /* 0x000fe4000fffe810 */
[----:B------:R-:W-:Y:S02]  /*04f0*/  UIADD3 UR4, -UR16, 0xbf, UR13 ;  /* 0x000000bf10047890 */ /* 0x000fe4000fffe10d */
[----:B------:R-:W-:Y:S02]  /*0500*/  ULDC UR9, c[0x0][0x2e4] ;  /* 0x0000b90000097ab9 */ /* 0x000fe40000000800 */
[----:B------:R-:W-:Y:S02]  /*0510*/  ULDC UR5, c[0x0][0x2e8] ;  /* 0x0000ba0000057ab9 */ /* 0x000fe40000000800 */
[----:B------:R-:W-:Y:S02]  /*0520*/  UIADD3 UR9, UR6, -UR9, URZ ;  /* 0x8000000906097290 */ /* 0x000fe4000fffe03f */
[----:B------:R-:W-:-:S02]  /*0530*/  UIADD3 UR7, UR14, 0x3f, URZ ;  /* 0x0000003f0e077890 */ /* 0x000fc4000fffe03f */
[----:B------:R-:W-:Y:S02]  /*0540*/  UIADD3 UR5, UR4, UR5, UR14 ;  /* 0x0000000504057290 */ /* 0x000fe4000fffe00e */
[----:B------:R-:W-:Y:S02]  /*0550*/  USHF.R.S32.HI UR8, URZ, 0x1f, UR9 ;  /* 0x0000001f3f087899 */ /* 0x000fe40008011409 */
[----:B------:R-:W-:Y:S02]  /*0560*/  USHF.R.S32.HI UR6, URZ, 0x1f, UR7 ;  /* 0x0000001f3f067899 */ /* 0x000fe40008011407 */
[----:B------:R-:W-:Y:S02]  /*0570*/  USHF.R.S32.HI UR4, URZ, 0x1f, UR5 ;  /* 0x0000001f3f047899 */ /* 0x000fe40008011405 */
[----:B------:R-:W-:Y:S02]  /*0580*/  ULEA.HI UR8, UR8, UR9, URZ, 0x6 ;  /* 0x0000000908087291 */ /* 0x000fe4000f8f303f */
[----:B------:R-:W-:-:S02]  /*0590*/  ULEA.HI UR6, UR6, UR7, URZ, 0x6 ;  /* 0x0000000706067291 */ /* 0x000fc4000f8f303f */
[----:B------:R-:W-:Y:S02]  /*05a0*/  ULEA.HI UR4, UR4, UR5, URZ, 0x6 ;  /* 0x0000000504047291 */ /* 0x000fe4000f8f303f */
[----:B------:R-:W-:Y:S02]  /*05b0*/  USHF.R.S32.HI UR8, URZ, 0x6, UR8 ;  /* 0x000000063f087899 */ /* 0x000fe40008011408 */
[----:B------:R-:W-:Y:S02]  /*05c0*/  USHF.R.S32.HI UR6, URZ, 0x6, UR6 ;  /* 0x000000063f067899 */ /* 0x000fe40008011406 */
[----:B------:R-:W-:Y:S02]  /*05d0*/  USHF.R.S32.HI UR4, URZ, 0x6, UR4 ;  /* 0x000000063f047899 */ /* 0x000fe40008011404 */
[----:B------:R-:W-:Y:S02]  /*05e0*/  UISETP.LT.AND UP1, UPT, URZ, UR8, UPT ;  /* 0x000000083f00728c */ /* 0x000fe4000bf21270 */
[----:B------:R-:W-:-:S02]  /*05f0*/  UISETP.LT.AND UP0, UPT, UR6, UR4, UPT ;  /* 0x000000040600728c */ /* 0x000fc4000bf01270 */
[----:B------:R-:W-:Y:S02]  /*0600*/  USEL UR9, URZ, UR8, !UP1 ;  /* 0x000000083f097287 */ /* 0x000fe4000c800000 */
[----:B------:R-:W-:-:S04]  /*0610*/  USEL UR8, UR6, UR4, UP0 ;  /* 0x0000000406087287 */ /* 0x000fc80008000000 */
[----:B------:R-:W-:-:S06]  /*0620*/  UISETP.GT.AND UP0, UPT, UR8, UR9, UPT ;  /* 0x000000090800728c */ /* 0x000fcc000bf04270 */
[----:B------:R-:W-:-:S13]  /*0630*/  PLOP3.LUT P0, PT, PT, PT, UP0, 0x80, 0x0 ;  /* 0x000000000000781c */ /* 0x000fda0003f0f008 */
[----:B------:R-:W-:Y:S05]  /*0640*/  @P0 BRA `(.L_x_236) ;  /* 0x00000a1000000947 */ /* 0x000fea0003800000 */
[----:B------:R-:W-:Y:S01]  /*0650*/  UISETP.NE.AND UP0, UPT, UR10, -0x1, UPT ;  /* 0xffffffff0a00788c */ /* 0x000fe2000bf05270 */
[----:B------:R-:W-:Y:S01]  /*0660*/  SHF.R.S32.HI R3, RZ, 0x1f, R6 ;  /* 0x0000001fff037819 */ /* 0x000fe20000011406 */
[----:B------:R-:W-:Y:S01]  /*0670*/  ULDC.64 UR4, c[0x0][0x1e0] ;  /* 0x0000780000047ab9 */ /* 0x000fe20000000a00 */
[----:B------:R-:W1:Y:S01]  /*0680*/  S2R R8, SR_CTAID.Z ;  /* 0x0000000000087919 */ /* 0x000e620000002700 */
[----:B------:R-:W-:Y:S01]  /*0690*/  USHF.R.S32.HI UR15, URZ, 0x1f, UR12 ;  /* 0x0000001f3f0f7899 */ /* 0x000fe2000801140c */
[----:B------:R-:W-:Y:S01]  /*06a0*/  LEA.HI R12, R3, R6, RZ, 0x3 ;  /* 0x00000006030c7211 */ /* 0x000fe200078f18ff */
[----:B------:R-:W-:Y:S01]  /*06b0*/  ULDC.64 UR6, c[0x0][0x1e8] ;  /* 0x00007a0000067ab9 */ /* 0x000fe20000000a00 */
[----:B------:R-:W2:Y:S01]  /*06c0*/  S2R R15, SR_CTAID.X ;  /* 0x00000000000f7919 */ /* 0x000ea20000002500 */
[----:B------:R-:W-:Y:S01]  /*06d0*/  ULDC UR9, c[0x0][0x214] ;  /* 0x0000850000097ab9 */ /* 0x000fe20000000800 */
[----:B------:R-:W-:Y:S01]  /*06e0*/  LOP3.LUT R3, R12, 0x1ffffff8, RZ, 0xc0, !PT ;  /* 0x1ffffff80c037812 */ /* 0x000fe200078ec0ff */
[----:B------:R-:W-:Y:S01]  /*06f0*/  ULDC UR8, c[0x0][0x234] ;  /* 0x00008d0000087ab9 */ /* 0x000fe20000000800 */
[----:B------:R-:W-:Y:S01]  /*0700*/  SHF.R.S32.HI R12, RZ, 0x3, R12 ;  /* 0x00000003ff0c7819 */ /* 0x000fe2000001140c */
[----:B------:R-:W-:Y:S01]  /*0710*/  @!UP0 USHF.R.S32.HI UR14, URZ, 0x1f, UR11 ;  /* 0x0000001f3f0e8899 */ /* 0x000fe2000801140b */
[----:B------:R-:W-:Y:S01]  /*0720*/  BSSY B0, `(.L_x_237) ;  /* 0x000003b000007945 */ /* 0x000fe20003800000 */
[----:B------:R-:W-:Y:S01]  /*0730*/  @!UP0 UIMAD.WIDE.U32 UR20, UR11, UR4, URZ ;  /* 0x000000040b1482a5 */ /* 0x000fe2000f8e003f */
[----:B------:R-:W-:Y:S01]  /*0740*/  IMAD.IADD R0, R6, 0x1, -R3 ;  /* 0x0000000106007824 */ /* 0x000fe200078e0a03 */
[----:B------:R-:W-:Y:S01]  /*0750*/  @!UP0 UIMAD UR14, UR14, UR4, URZ ;  /* 0x000000040e0e82a4 */ /* 0x000fe2000f8e023f */
[----:B------:R-:W-:Y:S01]  /*0760*/  SHF.R.S32.HI R13, RZ, 0x1f, R12 ;  /* 0x0000001fff0d7819 */ /* 0x000fe2000001140c */
[----:B------:R-:W-:Y:S01]  /*0770*/  @UP0 UIMAD.WIDE.U32 UR22, UR10, UR6, URZ ;  /* 0x000000060a1602a5 */ /* 0x000fe2000f8e003f */
[----:B------:R-:W-:Y:S01]  /*0780*/  IMAD.SHL.U32 R0, R0, 0x8, RZ ;  /* 0x0000000800007824 */ /* 0x000fe200078e00ff */
[----:B------:R-:W-:-:S02]  /*0790*/  ULDC.U8 UR4, c[0x0][0x329] ;  /* 0x0000ca4000047ab9 */ /* 0x000fc40000000000 */
[----:B------:R-:W-:Y:S02]  /*07a0*/  @!UP0 UIMAD UR14, UR11, UR5, UR14 ;  /* 0x000000050b0e82a4 */ /* 0x000fe4000f8e020e */
[----:B------:R-:W-:Y:S02]  /*07b0*/  UISETP.NE.AND UP1, UPT, UR4, URZ, UPT ;  /* 0x0000003f0400728c */ /* 0x000fe4000bf25270 */
[----:B------:R-:W-:Y:S02]  /*07c0*/  ULDC.U8 UR5, c[0x0][0x328] ;  /* 0x0000ca0000057ab9 */ /* 0x000fe40000000000 */
[----:B------:R-:W-:Y:S02]  /*07d0*/  UISETP.NE.AND UP2, UPT, UR5, URZ, UPT ;  /* 0x0000003f0500728c */ /* 0x000fe4000bf45270 */
[----:B------:R-:W-:Y:S01]  /*07e0*/  ULDC UR6, c[0x0][0x1c0] ;  /* 0x0000700000067ab9 */ /* 0x000fe20000000800 */
[----:B--2---:R-:W-:Y:S01]  /*07f0*/  IMAD.WIDE R14, R15, 0x80, R12 ;  /* 0x000000800f0e7825 */ /* 0x004fe200078e020c */
[----:B------:R-:W-:-:S02]  /*0800*/  UISETP.NE.OR UP3, UPT, UR4, URZ, !UP2 ;  /* 0x0000003f0400728c */ /* 0x000fc4000d765670 */
[----:B------:R-:W-:Y:S02]  /*0810*/  @UP0 UIMAD UR7, UR10, UR7, UR23 ;  /* 0x000000070a0702a4 */ /* 0x000fe4000f8e0217 */
[----:B------:R-:W-:Y:S02]  /*0820*/  ULDC.64 UR4, c[0x0][0x1f0] ;  /* 0x00007c0000047ab9 */ /* 0x000fe40000000a00 */
[----:B------:R-:W-:Y:S02]  /*0830*/  UIMAD UR15, UR15, UR4, URZ ;  /* 0x000000040f0f72a4 */ /* 0x000fe4000f8e023f */
[----:B------:R-:W-:Y:S02]  /*0840*/  @UP1 UMOV UR17, 0x1 ;  /* 0x0000000100111882 */ /* 0x000fe40000000000 */
[----:B------:R-:W-:Y:S02]  /*0850*/  @UP1 ULDC UR4, c[0x0][0x210] ;  /* 0x0000840000041ab9 */ /* 0x000fe40000000800 */
[----:B------:R-:W-:-:S02]  /*0860*/  @UP1 UIMAD UR4, UR4, UR9, URZ ;  /* 0x00000009040412a4 */ /* 0x000fc4000f8e023f */
[----:B------:R-:W-:Y:S02]  /*0870*/  @!UP1 USEL UR4, UR9, UR8, !UP2 ;  /* 0x0000000809049287 */ /* 0x000fe4000d000000 */
[----:B------:R-:W-:Y:S02]  /*0880*/  @!UP0 UMOV UR22, UR20 ;  /* 0x0000001400168c82 */ /* 0x000fe40008000000 */
[----:B------:R-:W-:Y:S01]  /*0890*/  @!UP1 UIMAD UR17, UR4, UR6, URZ ;  /* 0x00000006041192a4 */ /* 0x000fe2000f8e023f */
[----:B------:R-:W-:Y:S01]  /*08a0*/  IADD3 R2, P0, R0, UR22, RZ ;  /* 0x0000001600027c10 */ /* 0x000fe2000ff1e0ff */
[----:B------:R-:W-:Y:S02]  /*08b0*/  @!UP0 UIADD3 UR7, UR21, UR14, URZ ;  /* 0x0000000e15078290 */ /* 0x000fe4000fffe03f */
[----:B------:R-:W-:Y:S02]  /*08c0*/  UIADD3 UR16, -UR13, UR16, URZ ;  /* 0x000000100d107290 */ /* 0x000fe4000fffe13f */
[----:B------:R-:W-:-:S02]  /*08d0*/  @!UP3 UIMAD UR20, UR11, UR9, URZ ;  /* 0x000000090b14b2a4 */ /* 0x000fc4000f8e023f */
[----:B------:R-:W-:Y:S01]  /*08e0*/  UIMAD UR17, UR11, UR17, URZ ;  /* 0x000000110b1172a4 */ /* 0x000fe2000f8e023f */
[----:B------:R-:W-:Y:S01]  /*08f0*/  LEA.HI.X.SX32 R3, R0, UR7, 0x1, P0 ;  /* 0x0000000700037c11 */ /* 0x000fe200080f0eff */
[----:B------:R-:W-:Y:S01]  /*0900*/  @!UP3 USEL UR20, UR20, UR10, !UP0 ;  /* 0x0000000a1414b287 */ /* 0x000fe2000c000000 */
[----:B------:R-:W-:Y:S01]  /*0910*/  ISETP.GE.AND P0, PT, R12, UR16, PT ;  /* 0x000000100c007c0c */ /* 0x000fe2000bf06270 */
[----:B------:R-:W-:Y:S02]  /*0920*/  @UP1 ULDC UR23, c[0x0][0x210] ;  /* 0x0000840000171ab9 */ /* 0x000fe40000000800 */
[----:B------:R-:W-:Y:S01]  /*0930*/  USEL UR17, UR17, URZ, UP3 ;  /* 0x0000003f11117287 */ /* 0x000fe20009800000 */
[----:B-1----:R-:W-:Y:S01]  /*0940*/  IMAD.WIDE.U32 R8, R8, c[0x0][0x1f0], R2 ;  /* 0x00007c0008087a25 */ /* 0x002fe200078e0002 */
[----:B------:R-:W-:Y:S02]  /*0950*/  @!UP1 UMOV UR23, 0x1 ;  /* 0x0000000100179882 */ /* 0x000fe40000000000 */
[----:B------:R-:W-:-:S02]  /*0960*/  UIMAD UR13, UR13, UR23, URZ ;  /* 0x000000170d0d72a4 */ /* 0x000fc4000f8e023f */
[----:B------:R-:W-:Y:S02]  /*0970*/  UIMAD UR17, UR12, UR4, UR17 ;  /* 0x000000040c1172a4 */ /* 0x000fe4000f8e0211 */
[----:B------:R-:W-:Y:S02]  /*0980*/  UMOV UR24, URZ ;  /* 0x0000003f00187c82 */ /* 0x000fe40008000000 */
[----:B------:R-:W-:Y:S02]  /*0990*/  @!UP3 UMOV UR24, UR20 ;  /* 0x000000140018bc82 */ /* 0x000fe40008000000 */
[----:B------:R-:W-:Y:S02]  /*09a0*/  UIMAD UR5, UR12, UR5, UR15 ;  /* 0x000000050c0572a4 */ /* 0x000fe4000f8e020f */
[----:B------:R-:W-:Y:S02]  /*09b0*/  UMOV UR25, URZ ;  /* 0x0000003f00197c82 */ /* 0x000fe40008000000 */
[----:B------:R-:W-:-:S02]  /*09c0*/  USHF.R.S32.HI UR4, URZ, 0x1f, UR13 ;  /* 0x0000001f3f047899 */ /* 0x000fc4000801140d */
[----:B------:R-:W-:Y:S01]  /*09d0*/  @!UP3 USHF.R.S32.HI UR25, URZ, 0x1f, UR20 ;  /* 0x0000001f3f19b899 */ /* 0x000fe20008011414 */
[----:B------:R-:W-:Y:S01]  /*09e0*/  IADD3 R11, R9, UR5, RZ ;  /* 0x00000005090b7c10 */ /* 0x000fe2000fffe0ff */
[----:B------:R-:W-:Y:S02]  /*09f0*/  USHF.R.S32.HI UR6, URZ, 0x1f, UR17 ;  /* 0x0000001f3f067899 */ /* 0x000fe40008011411 */
[----:B------:R-:W-:-:S04]  /*0a00*/  UIADD3 UR13, UP1, UP0, UR13, UR24, UR17 ;  /* 0x000000180d0d7290 */ /* 0x000fc8000f83e011 */
[----:B------:R-:W-:Y:S01]  /*0a10*/  UIADD3.X UR4, UR4, UR25, UR6, UP1, UP0 ;  /* 0x0000001904047290 */ /* 0x000fe20008fe0406 */
[----:B------:R-:W-:Y:S06]  /*0a20*/  @P0 BRA `(.L_x_238) ;  /* 0x000000a000000947 */ /* 0x000fec0003800000 */
        /* <DEDUP_REMOVED lines=10> */
.L_x_238:
[----:B------:R-:W-:Y:S05]  /*0ad0*/  BSYNC B0 ;  /* 0x0000000000007941 */ /* 0x000fea0003800000 */
.L_x_237:
[----:B------:R-:W-:Y:S01]  /*0ae0*/  IADD3 R5, R12, 0x20, RZ ;  /* 0x000000200c057810 */ /* 0x000fe20007ffe0ff */
[----:B------:R-:W-:Y:S03]  /*0af0*/  BSSY B0, `(.L_x_239) ;  /* 0x0000010000007945 */ /* 0x000fe60003800000 */
[----:B------:R-:W-:-:S13]  /*0b00*/  ISETP.GE.AND P0, PT, R5, UR16, PT ;  /* 0x0000001005007c0c */ /* 0x000fda000bf06270 */
[----:B------:R-:W-:Y:S05]  /*0b10*/  @P0 BRA `(.L_x_240) ;  /* 0x000000d000000947 */ /* 0x000fea0003800000 */
[----:B-1----:R-:W-:Y:S01]  /*0b20*/  IADD3 R3, P0, R14, 0x20, RZ ;  /* 0x000000200e037810 */ /* 0x002fe20007f1e0ff */
[----:B------:R-:W-:Y:S01]  /*0b30*/  IMAD.MOV.U32 R16, RZ, RZ, R8 ;  /* 0x000000ffff107224 */ /* 0x000fe200078e0008 */
        /* <DEDUP_REMOVED lines=11> */
.L_x_240:
[----:B------:R-:W-:Y:S05]  /*0bf0*/  BSYNC B0 ;  /* 0x0000000000007941 */ /* 0x000fea0003800000 */
.L_x_239:
        /* <DEDUP_REMOVED lines=17> */
.L_x_242:
[----:B------:R-:W-:Y:S05]  /*0d10*/  BSYNC B0 ;  /* 0x0000000000007941 */ /* 0x000fea0003800000 */
.L_x_241:
[----:B-1----:R-:W-:Y:S01]  /*0d20*/  IADD3 R2, R12, 0x60, RZ ;  /* 0x000000600c027810 */ /* 0x002fe20007ffe0ff */
[----:B------:R-:W-:Y:S03]  /*0d30*/  BSSY B0, `(.L_x_243) ;  /* 0x000000f000007945 */ /* 0x000fe60003800000 */
[----:B------:R-:W-:-:S13]  /*0d40*/  ISETP.GE.AND P0, PT, R2, UR16, PT ;  /* 0x0000001002007c0c */ /* 0x000fda000bf06270 */
[----:B------:R-:W-:Y:S05]  /*0d50*/  @P0 BRA `(.L_x_244) ;  /* 0x000000c000000947 */ /* 0x000fea0003800000 */
[----:B------:R-:W-:Y:S02]  /*0d60*/  IADD3 R3, P0, R14, 0x60, RZ ;  /* 0x000000600e037810 */ /* 0x000fe40007f1e0ff */
[----:B------:R-:W-:Y:S02]  /*0d70*/  MOV R9, R11 ;  /* 0x0000000b00097202 */ /* 0x000fe40000000f00 */
[----:B------:R-:W-:-:S03]  /*0d80*/  IADD3.X R0, RZ, R15, RZ, P0, !PT ;  /* 0x0000000fff007210 */ /* 0x000fc600007fe4ff */
        /* <DEDUP_REMOVED lines=9> */
.L_x_244:
[----:B------:R-:W-:Y:S05]  /*0e20*/  BSYNC B0 ;  /* 0x0000000000007941 */ /* 0x000fea0003800000 */
.L_x_243:
[----:B------:R-:W-:-:S04]  /*0e30*/  LOP3.LUT P6, RZ, R6, 0x7, RZ, 0xc0, !PT ;  /* 0x0000000706ff7812 */ /* 0x000fc800078cc0ff */
[----:B------:R-:W-:Y:S02]  /*0e40*/  ISETP.GE.OR P5, PT, R12, UR16, P6 ;  /* 0x000000100c007c0c */ /* 0x000fe4000b7a6670 */
[----:B------:R-:W-:Y:S02]  /*0e50*/  ISETP.GE.OR P4, PT, R5, UR16, P6 ;  /* 0x0000001005007c0c */ /* 0x000fe4000b786670 */
[----:B------:R-:W-:Y:S02]  /*0e60*/  ISETP.GE.OR P3, PT, R4, UR16, P6 ;  /* 0x0000001004007c0c */ /* 0x000fe4000b766670 */
[----:B------:R-:W-:-:S07]  /*0e70*/  ISETP.GE.OR P6, PT, R2, UR16, P6 ;  /* 0x0000001002007c0c */ /* 0x000fce000b7c6670 */
[----:B------:R-:W-:Y:S02]  /*0e80*/  @!P5 IMAD R7, R12, UR23, RZ ;  /* 0x000000170c07dc24 */ /* 0x000fe4000f8e02ff */
[----:B------:R-:W-:Y:S02]  /*0e90*/  @!P4 IMAD R0, R5, UR23, RZ ;  /* 0x000000170500cc24 */ /* 0x000fe4000f8e02ff */
[----:B------:R-:W-:Y:S01]  /*0ea0*/  @!P3 IMAD R4, R4, UR23, RZ ;  /* 0x000000170404bc24 */ /* 0x000fe2000f8e02ff */
[C---:B------:R-:W-:Y:S02]  /*0eb0*/  @!P5 IADD3 R6, P0, R7.reuse, UR13, RZ ;  /* 0x0000000d0706dc10 */ /* 0x040fe4000ff1e0ff */
[----:B------:R-:W-:Y:S02]  /*0ec0*/  @!P4 IADD3 R3, P1, R0, UR13, RZ ;  /* 0x0000000d0003cc10 */ /* 0x000fe4000ff3e0ff */
[----:B------:R-:W-:Y:S02]  /*0ed0*/  @!P5 LEA.HI.X.SX32 R7, R7, UR4, 0x1, P0 ;  /* 0x000000040707dc11 */ /* 0x000fe400080f0eff */
[----:B-1----:R-:W-:-:S02]  /*0ee0*/  @!P5 LEA R10, P2, R6, c[0x0][0x200], 0x2 ;  /* 0x00008000060ada11 */ /* 0x002fc400078410ff */
[----:B------:R-:W-:Y:S02]  /*0ef0*/  @!P3 IADD3 R5, P0, R4, UR13, RZ ;  /* 0x0000000d0405bc10 */ /* 0x000fe4000ff1e0ff */
[----:B------:R-:W-:Y:S02]  /*0f00*/  @!P4 LEA.HI.X.SX32 R0, R0, UR4, 0x1, P1 ;  /* 0x000000040000cc11 */ /* 0x000fe400088f0eff */
[----:B------:R-:W-:Y:S02]  /*0f10*/  @!P5 LEA.HI.X R11, R6, c[0x0][0x204], R7, 0x2, P2 ;  /* 0x00008100060bda11 */ /* 0x000fe400010f1407 */
[----:B------:R-:W-:Y:S02]  /*0f20*/  @!P4 LEA R8, P1, R3, c[0x0][0x200], 0x2 ;  /* 0x000080000308ca11 */ /* 0x000fe400078210ff */
[----:B------:R-:W-:Y:S02]  /*0f30*/  @!P3 LEA.HI.X.SX32 R4, R4, UR4, 0x1, P0 ;  /* 0x000000040404bc11 */ /* 0x000fe400080f0eff */
[----:B------:R-:W-:-:S02]  /*0f40*/  @!P3 LEA R6, P0, R5, c[0x0][0x200], 0x2 ;  /* 0x000080000506ba11 */ /* 0x000fc400078010ff */
[----:B------:R-:W-:Y:S01]  /*0f50*/  @!P4 LEA.HI.X R9, R3, c[0x0][0x204], R0, 0x2, P1 ;  /* 0x000081000309ca11 */ /* 0x000fe200008f1400 */
[----:B------:R-:W-:Y:S01]  /*0f60*/  @!P5 IMAD.MOV.U32 R0, RZ, RZ, 0x7f800000 ;  /* 0x7f800000ff00d424 */ /* 0x000fe200078e00ff */
[----:B------:R-:W-:Y:S01]  /*0f70*/  @!P3 LEA.HI.X R7, R5, c[0x0][0x204], R4, 0x2, P0 ;  /* 0x000081000507ba11 */ /* 0x000fe200000f1404 */
[----:B------:R-:W-:Y:S02]  /*0f80*/  @!P4 IMAD.MOV.U32 R5, RZ, RZ, 0x7f800000 ;  /* 0x7f800000ff05c424 */ /* 0x000fe400078e00ff */
[----:B------:R-:W-:Y:S01]  /*0f90*/  @!P3 IMAD.MOV.U32 R3, RZ, RZ, 0x7f800000 ;  /* 0x7f800000ff03b424 */ /* 0x000fe200078e00ff */
[----:B------:R1:W-:Y:S04]  /*0fa0*/  @!P5 STG.E [R10.64], R0 ;  /* 0x000000000a00d986 */ /* 0x0003e8000c101912 */
[----:B------:R1:W-:Y:S04]  /*0fb0*/  @!P4 STG.E [R8.64], R5 ;  /* 0x000000050800c986 */ /* 0x0003e8000c101912 */
[----:B------:R1:W-:Y:S01]  /*0fc0*/  @!P3 STG.E [R6.64], R3 ;  /* 0x000000030600b986 */ /* 0x0003e2000c101912 */
[----:B------:R-:W-:Y:S05]  /*0fd0*/  @P6 EXIT ;  /* 0x000000000000694d */ /* 0x000fea0003800000 */
[----:B-1----:R-:W-:Y:S02]  /*0fe0*/  IMAD R0, R2, UR23, RZ ;  /* 0x0000001702007c24 */ /* 0x002fe4000f8e02ff */
[----:B------:R-:W-:-:S03]  /*0ff0*/  IMAD.MOV.U32 R5, RZ, RZ, 0x7f800000 ;  /* 0x7f800000ff057424 */ /* 0x000fc600078e00ff */
[----:B------:R-:W-:-:S04]  /*1000*/  IADD3 R3, P0, R0, UR13, RZ ;  /* 0x0000000d00037c10 */ /* 0x000fc8000ff1e0ff */
[----:B------:R-:W-:Y:S02]  /*1010*/  LEA.HI.X.SX32 R0, R0, UR4, 0x1, P0 ;  /* 0x0000000400007c11 */ /* 0x000fe400080f0eff */
[----:B------:R-:W-:-:S04]  /*1020*/  LEA R2, P0, R3, c[0x0][0x200], 0x2 ;  /* 0x0000800003027a11 */ /* 0x000fc800078010ff */
[----:B------:R-:W-:-:S05]  /*1030*/  LEA.HI.X R3, R3, c[0x0][0x204], R0, 0x2, P0 ;  /* 0x0000810003037a11 */ /* 0x000fca00000f1400 */
[----:B------:R-:W-:Y:S01]  /*1040*/  STG.E [R2.64], R5 ;  /* 0x0000000502007986 */ /* 0x000fe2000c101912 */
[----:B------:R-:W-:Y:S05]  /*1050*/  EXIT ;  /* 0x000000000000794d */ /* 0x000fea0003800000 */
.L_x_236:
[----:B------:R-:W-:Y:S02]  /*1060*/  UISETP.NE.AND UP0, UPT, UR10, -0x1, UPT ;  /* 0xffffffff0a00788c */ /* 0x000fe4000bf05270 */
[----:B------:R-:W-:Y:S02]  /*1070*/  UISETP.NE.AND UP1, UPT, UR20, -0x1, UPT ;  /* 0xffffffff1400788c */ /* 0x000fe4000bf25270 */
[----:B------:R-:W-:Y:S02]  /*1080*/  ULDC.64 UR4, c[0x0][0x190] ;  /* 0x0000640000047ab9 */ /* 0x000fe40000000a00 */
[----:B------:R-:W-:Y:S02]  /*1090*/  ULDC.64 UR6, c[0x0][0x178] ;  /* 0x00005e0000067ab9 */ /* 0x000fe40000000a00 */
[----:B------:R-:W-:-:S03]  /*10a0*/  PLOP3.LUT P0, PT, PT, PT, UP1, 0x80, 0x0 ;  /* 0x000000000000781c */ /* 0x000fc60003f0f018 */
[----:B------:R-:W-:Y:S02]  /*10b0*/  @UP0 UIMAD.WIDE.U32 UR26, UR10, UR4, URZ ;  /* 0x000000040a1a02a5 */ /* 0x000fe4000f8e003f */
[----:B------:R-:W-:Y:S02]  /*10c0*/  @!UP0 USHF.R.S32.HI UR21, URZ, 0x1f, UR11 ;  /* 0x0000001f3f158899 */ /* 0x000fe4000801140b */
[----:B------:R-:W-:Y:S02]  /*10d0*/  @UP1 UIADD3 UR24, UR15, UR20, URZ ;  /* 0x000000140f181290 */ /* 0x000fe4000fffe03f */
[----:B------:R-:W-:Y:S02]  /*10e0*/  @UP0 UIMAD UR17, UR10, UR5, UR27 ;  /* 0x000000050a1102a4 */ /* 0x000fe4000f8e021b */
[----:B------:R-:W-:Y:S02]  /*10f0*/  @!UP0 UIMAD.WIDE.U32 UR22, UR11, UR6, URZ ;  /* 0x000000060b1682a5 */ /* 0x000fe4000f8e003f */
[----:B------:R-:W-:-:S02]  /*1100*/  ULDC.64 UR4, c[0x0][0x198] ;  /* 0x0000660000047ab9 */ /* 0x000fc40000000a00 */
[----:B------:R-:W-:Y:S02]  /*1110*/  @!UP0 UIMAD UR21, UR21, UR6, URZ ;  /* 0x00000006151582a4 */ /* 0x000fe4000f8e023f */
[----:B------:R-:W-:Y:S02]  /*1120*/  @UP1 UIMAD.WIDE.U32 UR28, UR24, UR4, URZ ;  /* 0x00000004181c12a5 */ /* 0x000fe4000f8e003f */
[----:B------:R-:W-:Y:S02]  /*1130*/  @!UP0 UIMAD UR21, UR11, UR7, UR21 ;  /* 0x000000070b1582a4 */ /* 0x000fe4000f8e0215 */
[----:B------:R-:W-:Y:S02]  /*1140*/  @UP0 UMOV UR6, UR26 ;  /* 0x0000001a00060c82 */ /* 0x000fe40008000000 */
[----:B------:R-:W-:Y:S02]  /*1150*/  @!UP0 UMOV UR6, UR22 ;  /* 0x0000001600068c82 */ /* 0x000fe40008000000 */
[----:B------:R-:W-:-:S02]  /*1160*/  @UP1 UIMAD UR7, UR24, UR5, UR29 ;  /* 0x00000005180712a4 */ /* 0x000fc4000f8e021d */
[----:B------:R-:W-:Y:S02]  /*1170*/  @!UP0 UIADD3 UR17, UR23, UR21, URZ ;  /* 0x0000001517118290 */ /* 0x000fe4000fffe03f */
[----:B------:R-:W-:Y:S01]  /*1180*/  @UP1 UMOV UR22, UR28 ;  /* 0x0000001c00161c82 */ /* 0x000fe20008000000 */
[----:B------:R-:W-:Y:S05]  /*1190*/  @P0 BRA `(.L_x_245) ;  /* 0x000000c000000947 */ /* 0x000fea0003800000 */
[----:B------:R-:W-:Y:S02]  /*11a0*/  USHF.R.S32.HI UR21, URZ, 0x1f, UR15 ;  /* 0x0000001f3f157899 */ /* 0x000fe4000801140f */
[----:B------:R-:W-:Y:S02]  /*11b0*/  ULDC.64 UR4, c[0x0][0x198] ;  /* 0x0000660000047ab9 */ /* 0x000fe40000000a00 */
[----:B------:R-:W-:Y:S02]  /*11c0*/  UIMAD UR21, UR21, UR4, URZ ;  /* 0x00000004151572a4 */ /* 0x000fe4000f8e023f */
[----:B------:R-:W-:Y:S02]  /*11d0*/  UIMAD.WIDE.U32 UR22, UR15, UR4, URZ ;  /* 0x000000040f1672a5 */ /* 0x000fe4000f8e003f */
[----:B------:R-:W-:-:S02]  /*11e0*/  UIMAD UR21, UR15, UR5, UR21 ;  /* 0x000000050f1572a4 */ /* 0x000fc4000f8e0215 */
[----:B------:R-:W-:Y:S02]  /*11f0*/  USHF.R.S32.HI UR7, URZ, 0x1f, UR11 ;  /* 0x0000001f3f077899 */ /* 0x000fe4000801140b */
[----:B------:R-:W-:Y:S02]  /*1200*/  ULDC.64 UR4, c[0x0][0x180] ;  /* 0x0000600000047ab9 */ /* 0x000fe40000000a00 */
[----:B------:R-:W-:Y:S02]  /*1210*/  UIADD3 UR23, UR23, UR21, URZ ;  /* 0x0000001517177290 */ /* 0x000fe4000fffe03f */
[----:B------:R-:W-:Y:S02]  /*1220*/  UIMAD UR7, UR7, UR4, URZ ;  /* 0x00000004070772a4 */ /* 0x000fe4000f8e023f */
[----:B------:R-:W-:Y:S02]  /*1230*/  UIMAD.WIDE.U32 UR22, UR11, UR4, UR22 ;  /* 0x000000040b1672a5 */ /* 0x000fe4000f8e0016 */
[----:B------:R-:W-:-:S04]  /*1240*/  UIMAD UR7, UR11, UR5, UR7 ;  /* 0x000000050b0772a4 */ /* 0x000fc8000f8e0207 */
[----:B------:R-:W-:Y:S02]  /*1250*/  UIADD3 UR7, UR23, UR7, URZ ;  /* 0x0000000717077290 */ /* 0x000fe4000fffe03f */
.L_x_245:
[----:B------:R-:W-:Y:S01]  /*1260*/  IABS R3, c[0x0][0x1c8] ;  /* 0x0000720000037a13 */ /* 0x000fe20000000000 */
[----:B------:R-:W1:Y:S01]  /*1270*/  S2R R0, SR_CTAID.Z ;  /* 0x0000000000007919 */ /* 0x000e620000002700 */
[----:B------:R-:W-:Y:S02]  /*1280*/  ULDC UR4, c[0x0][0x1c8] ;  /* 0x0000720000047ab9 */ /* 0x000fe40000000800 */
[----:B------:R-:W2:Y:S01]  /*1290*/  I2F.RP R7, R3 ;  /* 0x0000000300077306 */ /* 0x000ea20000209400 */
[----:B------:R-:W-:Y:S02]  /*12a0*/  ULOP3.LUT UR4, UR12, UR4, URZ, 0x3c, !UPT ;  /* 0x000000040c047292 */ /* 0x000fe4000f8e3c3f */
[----:B------:R-:W-:-:S04]  /*12b0*/  @UP1 UIADD3 UR20, UR15, UR20, URZ ;  /* 0x000000140f141290 */ /* 0x000fc8000fffe03f */
[----:B------:R-:W-:Y:S01]  /*12c0*/  ISETP.LE.AND P1, PT, RZ, UR4, PT ;  /* 0x00000004ff007c0c */ /* 0x000fe2000bf23270 */
[----:B------:R-:W-:Y:S02]  /*12d0*/  ULDC.64 UR4, c[0x0][0x1a0] ;  /* 0x0000680000047ab9 */ /* 0x000fe40000000a00 */
[----:B------:R-:W-:-:S04]  /*12e0*/  @UP1 UIMAD.WIDE.U32 UR24, UR20, UR4, URZ ;  /* 0x00000004141812a5 */ /* 0x000fc8000f8e003f */
[----:B------:R-:W-:Y:S01]  /*12f0*/  @UP1 UIMAD UR21, UR20, UR5, UR25 ;  /* 0x00000005141512a4 */ /* 0x000fe2000f8e0219 */
[----:B--2---:R-:W2:Y:S01]  /*1300*/  MUFU.RCP R4, R7 ;  /* 0x0000000700047308 */ /* 0x004ea20000001000 */
[----:B------:R-:W-:Y:S01]  /*1310*/  USHF.R.S32.HI UR20, URZ, 0x1f, UR12 ;  /* 0x0000001f3f147899 */ /* 0x000fe2000801140c */
[----:B-1----:R-:W-:Y:S02]  /*1320*/  IABS R0, R0 ;  /* 0x0000000000007213 */ /* 0x002fe40000000000 */
[----:B--2---:R-:W-:-:S04]  /*1330*/  IADD3 R4, R4, 0xffffffe, RZ ;  /* 0x0ffffffe04047810 */ /* 0x004fc80007ffe0ff */
[----:B------:R-:W1:Y:S02]  /*1340*/  F2I.FTZ.U32.TRUNC.NTZ R5, R4 ;  /* 0x0000000400057305 */ /* 0x000e64000021f000 */
[----:B-1----:R-:W-:Y:S02]  /*1350*/  IMAD.MOV R2, RZ, RZ, -R5 ;  /* 0x000000ffff027224 */ /* 0x002fe400078e0a05 */
[----:B------:R-:W-:Y:S02]  /*1360*/  IMAD.MOV.U32 R4, RZ, RZ, RZ ;  /* 0x000000ffff047224 */ /* 0x000fe400078e00ff */
[----:B------:R-:W-:-:S04]  /*1370*/  IMAD R2, R2, R3, RZ ;  /* 0x0000000302027224 */ /* 0x000fc800078e02ff */
[----:B------:R-:W-:-:S04]  /*1380*/  IMAD.HI.U32 R5, R5, R2, R4 ;  /* 0x0000000205057227 */ /* 0x000fc800078e0004 */
[----:B------:R-:W-:-:S04]  /*1390*/  IMAD.MOV.U32 R2, RZ, RZ, R0 ;  /* 0x000000ffff027224 */ /* 0x000fc800078e0000 */
[----:B------:R-:W-:-:S04]  /*13a0*/  IMAD.HI.U32 R216, R5, R2, RZ ;  /* 0x0000000205d87227 */ /* 0x000fc800078e00ff */
[----:B------:R-:W-:-:S04]  /*13b0*/  IMAD.MOV R0, RZ, RZ, -R216 ;  /* 0x000000ffff007224 */ /* 0x000fc800078e0ad8 */
[----:B------:R-:W-:-:S05]  /*13c0*/  IMAD R0, R3, R0, R2 ;  /* 0x0000000003007224 */ /* 0x000fca00078e0202 */
[----:B------:R-:W-:-:S13]  /*13d0*/  ISETP.GT.U32.AND P2, PT, R3, R0, PT ;  /* 0x000000000300720c */ /* 0x000fda0003f44070 */
[----:B------:R-:W-:Y:S01]  /*13e0*/  @!P2 IMAD.IADD R0, R0, 0x1, -R3 ;  /* 0x000000010000a824 */ /* 0x000fe200078e0a03 */
[----:B------:R-:W-:Y:S02]  /*13f0*/  @!P2 IADD3 R216, R216, 0x1, RZ ;  /* 0x00000001d8d8a810 */ /* 0x000fe40007ffe0ff */
[----:B------:R-:W-:Y:S02]  /*1400*/  ISETP.NE.AND P2, PT, RZ, c[0x0][0x1c8], PT ;  /* 0x00007200ff007a0c */ /* 0x000fe40003f45270 */
[----:B------:R-:W-:-:S13]  /*1410*/  ISETP.GE.U32.AND P3, PT, R0, R3, PT ;  /* 0x000000030000720c */ /* 0x000fda0003f66070 */
[----:B------:R-:W-:-:S05]  /*1420*/  @P3 IADD3 R216, R216, 0x1, RZ ;  /* 0x00000001d8d83810 */ /* 0x000fca0007ffe0ff */
[----:B------:R-:W-:Y:S01]  /*1430*/  @!P1 IMAD.MOV R216, RZ, RZ, -R216 ;  /* 0x000000ffffd89224 */ /* 0x000fe200078e0ad8 */
[----:B------:R-:W-:Y:S01]  /*1440*/  @!P2 LOP3.LUT R216, RZ, c[0x0][0x1c8], RZ, 0x33, !PT ;  /* 0x00007200ffd8aa12 */ /* 0x000fe200078e33ff */
        /* <DEDUP_REMOVED lines=13> */
.L_x_246:
[----:B------:R-:W-:Y:S01]  /*1520*/  SHF.R.S32.HI R7, RZ, 0x1f, R6 ;  /* 0x0000001fff077819 */ /* 0x000fe20000011406 */
[----:B------:R-:W1:Y:S01]  /*1530*/  S2R R199, SR_CTAID.X ;  /* 0x0000000000c77919 */ /* 0x000e620000002500 */
[----:B------:R-:W-:Y:S01]  /*1540*/  UIADD3 UR11, -UR13, UR16, URZ ;  /* 0x000000100d0b7290 */ /* 0x000fe2000fffe13f */
[----:B------:R-:W-:Y:S01]  /*1550*/  SHF.R.S32.HI R207, RZ, 0x1f, R216 ;  /* 0x0000001fffcf7819 */ /* 0x000fe200000114d8 */
[----:B------:R-:W-:Y:S01]  /*1560*/  ULDC.64 UR4, c[0x0][0x1a8] ;  /* 0x00006a0000047ab9 */ /* 0x000fe20000000a00 */
[-C--:B------:R-:W-:Y:S01]  /*1570*/  LEA.HI R3, R7, R6.reuse, RZ, 0x3 ;  /* 0x0000000607037211 */ /* 0x080fe200078f18ff */
[----:B------:R-:W2:Y:S01]  /*1580*/  S2R R8, SR_CTAID.Z ;  /* 0x0000000000087919 */ /* 0x000ea20000002700 */
[----:B------:R-:W-:Y:S01]  /*1590*/  UIMAD UR4, UR20, UR4, URZ ;  /* 0x00000004140472a4 */ /* 0x000fe2000f8e023f */
[----:B------:R-:W-:Y:S01]  /*15a0*/  IMAD R211, R207, c[0x0][0x1b0], RZ ;  /* 0x00006c00cfd37a24 */ /* 0x000fe200078e02ff */
[----:B------:R-:W-:Y:S01]  /*15b0*/  SHF.R.S32.HI R10, RZ, 0x3, R3 ;  /* 0x00000003ff0a7819 */ /* 0x000fe20000011403 */
[----:B------:R-:W-:Y:S01]  /*15c0*/  UIADD3 UR15, UR8, -0x1, URZ ;  /* 0xffffffff080f7890 */ /* 0x000fe2000fffe03f */
[----:B------:R-:W-:Y:S01]  /*15d0*/  LOP3.LUT R3, R3, 0xfffffff8, RZ, 0xc0, !PT ;  /* 0xfffffff803037812 */ /* 0x000fe200078ec0ff */
[----:B------:R-:W-:Y:S01]  /*15e0*/  UIMAD UR4, UR12, UR5, UR4 ;  /* 0x000000050c0472a4 */ /* 0x000fe2000f8e0204 */
[----:B------:R-:W-:Y:S01]  /*15f0*/  IADD3 R2, R10, 0x20, RZ ;  /* 0x000000200a027810 */ /* 0x000fe20007ffe0ff */
[----:B------:R-:W-:Y:S01]  /*1600*/  UIMAD UR12, UR15, -0x40, UR14 ;  /* 0xffffffc00f0c78a4 */ /* 0x000fe2000f8e020e */
[----:B------:R-:W-:Y:S01]  /*1610*/  SHF.R.S32.HI R11, RZ, 0x1f, R10 ;  /* 0x0000001fff0b7819 */ /* 0x000fe2000001140a */
[----:B------:R-:W-:Y:S01]  /*1620*/  IMAD.IADD R0, R6, 0x1, -R3 ;  /* 0x0000000106007824 */ /* 0x000fe200078e0a03 */
[----:B------:R-:W-:Y:S01]  /*1630*/  ISETP.GE.AND P3, PT, R2, UR11, PT ;  /* 0x0000000b02007c0c */ /* 0x000fe2000bf66270 */
[----:B------:R-:W-:Y:S01]  /*1640*/  IMAD R211, R216, c[0x0][0x1b4], R211 ;  /* 0x00006d00d8d37a24 */ /* 0x000fe200078e02d3 */
[----:B------:R-:W-:Y:S01]  /*1650*/  IADD3 R3, R10, 0x40, RZ ;  /* 0x000000400a037810 */ /* 0x000fe20007ffe0ff */
[----:B------:R-:W-:Y:S01]  /*1660*/  IMAD.SHL.U32 R212, R0, 0x8, RZ ;  /* 0x0000000800d47824 */ /* 0x000fe200078e00ff */
[----:B------:R-:W-:Y:S01]  /*1670*/  ISETP.GE.AND P4, PT, R10, UR11, PT ;  /* 0x0000000b0a007c0c */ /* 0x000fe2000bf86270 */
[----:B------:R-:W-:Y:S01]  /*1680*/  UMOV UR20, 0x5 ;  /* 0x0000000500147882 */ /* 0x000fe20000000000 */
[----:B------:R-:W-:Y:S01]  /*1690*/  ISETP.GE.AND P2, PT, R3, UR11, PT ;  /* 0x0000000b03007c0c */ /* 0x000fe2000bf46270 */
[----:B------:R-:W-:Y:S01]  /*16a0*/  IMAD R207, R207, c[0x0][0x1b8], RZ ;  /* 0x00006e00cfcf7a24 */ /* 0x000fe200078e02ff */
[----:B------:R-:W-:Y:S01]  /*16b0*/  SHF.R.S32.HI R213, RZ, 0x1f, R212 ;  /* 0x0000001fffd57819 */ /* 0x000fe200000114d4 */
[----:B-1----:R-:W-:Y:S01]  /*16c0*/  IMAD.WIDE R198, R199, 0x80, R10 ;  /* 0x00000080c7c67825 */ /* 0x002fe200078e020a */
[----:B------:R-:W-:Y:S01]  /*16d0*/  IADD3 R12, P0, R212, UR6, RZ ;  /* 0x00000006d40c7c10 */ /* 0x000fe2000ff1e0ff */
[----:B------:R-:W-:Y:S01]  /*16e0*/  UMOV UR6, 0x6 ;  /* 0x0000000600067882 */ /* 0x000fe20000000000 */
[----:B------:R-:W-:Y:S01]  /*16f0*/  IADD3 R195, R10, 0x60, RZ ;  /* 0x000000600ac37810 */ /* 0x000fe20007ffe0ff */
[----:B------:R-:W-:Y:S01]  /*1700*/  IMAD R207, R216, c[0x0][0x1bc], R207 ;  /* 0x00006f00d8cf7a24 */ /* 0x000fe200078e02cf */
[----:B------:R-:W-:Y:S01]  /*1710*/  IADD3.X R13, R213, UR17, RZ, P0, !PT ;  /* 0x00000011d50d7c10 */ /* 0x000fe200087fe4ff */
[----:B------:R-:W-:Y:S01]  /*1720*/  USHF.R.S32.HI UR17, URZ, 0x1f, UR15 ;  /* 0x0000001f3f117899 */ /* 0x000fe2000801140f */
[----:B------:R-:W-:Y:S01]  /*1730*/  @!P3 IADD3 R19, P0, R198, 0x20, RZ ;  /* 0x00000020c613b810 */ /* 0x000fe20007f1e0ff */
[----:B------:R-:W-:Y:S01]  /*1740*/  @!P4 IMAD R5, R199, c[0x0][0x190], RZ ;  /* 0x00006400c705ca24 */ /* 0x000fe200078e02ff */
[----:B------:R-:W-:Y:S01]  /*1750*/  ISETP.GE.AND P1, PT, R195, UR11, PT ;  /* 0x0000000bc3007c0c */ /* 0x000fe2000bf26270 */
[----:B--2---:R-:W-:Y:S01]  /*1760*/  IMAD.WIDE.U32 R8, R8, c[0x0][0x1a8], R12 ;  /* 0x00006a0008087a25 */ /* 0x004fe200078e000c */
[CC--:B------:R-:W-:Y:S01]  /*1770*/  LEA.HI R193, R7.reuse, R6.reuse, RZ, 0x4 ;  /* 0x0000000607c17211 */ /* 0x0c0fe200078f20ff */
[----:B------:R-:W-:Y:S01]  /*1780*/  UISETP.GT.AND UP0, UPT, UR15, UR9, UPT ;  /* 0x000000090f00728c */ /* 0x000fe2000bf04270 */
[----:B------:R-:W-:Y:S01]  /*1790*/  LEA.HI R88, R7, R6, RZ, 0x5 ;  /* 0x0000000607587211 */ /* 0x000fe200078f28ff */
[----:B------:R-:W-:Y:S01]  /*17a0*/  @!P3 IMAD.X R4, RZ, RZ, R199, P0 ;  /* 0x000000ffff04b224 */ /* 0x000fe200000e06c7 */
[----:B------:R-:W-:Y:S01]  /*17b0*/  IADD3 R9, R9, UR4, RZ ;  /* 0x0000000409097c10 */ /* 0x000fe2000fffe0ff */
[----:B------:R-:W-:Y:S01]  /*17c0*/  @!P4 IMAD.MOV.U32 R22, RZ, RZ, R8 ;  /* 0x000000ffff16c224 */ /* 0x000fe200078e0008 */
[----:B------:R-:W-:Y:S01]  /*17d0*/  @!P2 IADD3 R16, P0, R198, 0x40, RZ ;  /* 0x00000040c610a810 */ /* 0x000fe20007f1e0ff */
[----:B------:R-:W-:Y:S01]  /*17e0*/  @!P3 IMAD R4, R4, c[0x0][0x190], RZ ;  /* 0x000064000404ba24 */ /* 0x000fe200078e02ff */
[----:B------:R-:W-:Y:S01]  /*17f0*/  ULDC.64 UR4, c[0x0][0x198] ;  /* 0x0000660000047ab9 */ /* 0x000fe20000000a00 */
[----:B------:R-:W-:Y:S01]  /*1800*/  @!P4 IMAD.MOV.U32 R23, RZ, RZ, R9 ;  /* 0x000000ffff17c224 */ /* 0x000fe200078e0009 */
[----:B------:R-:W-:Y:S01]  /*1810*/  USHF.L.U64.HI UR6, UR4, UR6, UR5 ;  /* 0x0000000604067299 */ /* 0x000fe20008010205 */
[C---:B------:R-:W-:Y:S01]  /*1820*/  @!P4 IMAD R5, R198.reuse, c[0x0][0x194], R5 ;  /* 0x00006500c605ca24 */ /* 0x040fe200078e0205 */
[----:B------:R-:W-:Y:S01]  /*1830*/  USHF.L.U64.HI UR20, UR4, UR20, UR5 ;  /* 0x0000001404147299 */ /* 0x000fe20008010205 */
[----:B------:R-:W-:Y:S01]  /*1840*/  @!P4 IMAD.WIDE.U32 R22, R198, c[0x0][0x190], R22 ;  /* 0x00006400c616ca25 */ /* 0x000fe200078e0016 */
[----:B------:R-:W-:-:S03]  /*1850*/  SHF.R.S32.HI R89, RZ, 0x5, R88 ;  /* 0x00000005ff597819 */ /* 0x000fc60000011458 */
[----:B------:R-:W-:Y:S01]  /*1860*/  @!P2 IMAD.X R3, RZ, RZ, R199, P0 ;  /* 0x000000ffff03a224 */ /* 0x000fe200000e06c7 */
[----:B------:R-:W-:Y:S01]  /*1870*/  @!P1 IADD3 R12, P0, R198, 0x60, RZ ;  /* 0x00000060c60c9810 */ /* 0x000fe20007f1e0ff */
[----:B------:R-:W-:Y:S01]  /*1880*/  @!P3 IMAD R4, R19, c[0x0][0x194], R4 ;  /* 0x000065001304ba24 */ /* 0x000fe200078e0204 */
[----:B------:R-:W-:Y:S01]  /*1890*/  @!P4 LEA R14, P6, R22, c[0x0][0x160], 0x1 ;  /* 0x00005800160eca11 */ /* 0x000fe200078c08ff */
[----:B------:R-:W-:Y:S02]  /*18a0*/  @!P4 IMAD.IADD R5, R23, 0x1, R5 ;  /* 0x000000011705c824 */ /* 0x000fe400078e0205 */
[----:B------:R-:W-:-:S03]  /*18b0*/  @!P3 IMAD.WIDE.U32 R18, R19, c[0x0][0x190], R8 ;  /* 0x000064001312ba25 */ /* 0x000fc600078e0008 */
[----:B------:R-:W-:Y:S01]  /*18c0*/  @!P4 LEA.HI.X R15, R22, c[0x0][0x164], R5, 0x1, P6 ;  /* 0x00005900160fca11 */ /* 0x000fe200030f0c05 */
[----:B------:R-:W-:Y:S01]  /*18d0*/  @!P2 IMAD R3, R3, c[0x0][0x190], RZ ;  /* 0x000064000303aa24 */ /* 0x000fe200078e02ff */
[----:B------:R-:W-:Y:S01]  /*18e0*/  @!P3 LEA R20, P5, R18, c[0x0][0x160], 0x1 ;  /* 0x000058001214ba11 */ /* 0x000fe200078a08ff */
[----:B------:R-:W-:Y:S02]  /*18f0*/  @!P3 IMAD.IADD R4, R19, 0x1, R4 ;  /* 0x000000011304b824 */ /* 0x000fe400078e0204 */
[C---:B------:R-:W-:Y:S02]  /*1900*/  @!P2 IMAD R3, R16.reuse, c[0x0][0x194], R3 ;  /* 0x000065001003aa24 */ /* 0x040fe400078e0203 */
[----:B------:R-:W-:Y:S01]  /*1910*/  @!P2 IMAD.WIDE.U32 R16, R16, c[0x0][0x190], R8 ;  /* 0x000064001010aa25 */ /* 0x000fe200078e0008 */
[----:B------:R-:W-:Y:S02]  /*1920*/  @!P3 LEA.HI.X R21, R18, c[0x0][0x164], R4, 0x1, P5 ;  /* 0x000059001215ba11 */ /* 0x000fe400028f0c04 */
[----:B------:R-:W-:Y:S01]  /*1930*/  ISETP.GE.AND P5, PT, R2, UR12, PT ;  /* 0x0000000c02007c0c */ /* 0x000fe2000bfa6270 */
[----:B------:R-:W-:Y:S01]  /*1940*/  @!P1 IMAD.X R5, RZ, RZ, R199, P0 ;  /* 0x000000ffff059224 */ /* 0x000fe200000e06c7 */
[----:B------:R-:W-:Y:S01]  /*1950*/  @!P2 LEA R18, P6, R16, c[0x0][0x160], 0x1 ;  /* 0x000058001012aa11 */ /* 0x000fe200078c08ff */
[----:B------:R-:W-:Y:S01]  /*1960*/  @!P1 IMAD.MOV.U32 R23, RZ, RZ, R9 ;  /* 0x000000ffff179224 */ /* 0x000fe200078e0009 */
[----:B------:R-:W-:Y:S01]  /*1970*/  ISETP.GE.AND P0, PT, R2, UR12, PT ;  /* 0x0000000c02007c0c */ /* 0x000fe2000bf06270 */
[----:B------:R-:W-:Y:S01]  /*1980*/  IMAD.SHL.U32 R9, R10, 0x40, RZ ;  /* 0x000000400a097824 */ /* 0x000fe200078e00ff */
[----:B------:R-:W-:Y:S01]  /*1990*/  LEA.HI R4, R7, R6, RZ, 0x6 ;  /* 0x0000000607047211 */ /* 0x000fe200078f30ff */
[----:B------:R-:W-:-:S02]  /*19a0*/  @!P1 IMAD R5, R5, c[0x0][0x190], RZ ;  /* 0x0000640005059a24 */ /* 0x000fc400078e02ff */
[----:B------:R-:W-:Y:S01]  /*19b0*/  @!P2 IMAD.IADD R3, R17, 0x1, R3 ;  /* 0x000000011103a824 */ /* 0x000fe200078e0203 */
[----:B------:R-:W-:Y:S01]  /*19c0*/  LOP3.LUT R9, R9, 0x1c0, RZ, 0xc0, !PT ;  /* 0x000001c009097812 */ /* 0x000fe200078ec0ff */
[----:B------:R-:W-:Y:S02]  /*19d0*/  @!P1 IMAD.MOV.U32 R22, RZ, RZ, R8 ;  /* 0x000000ffff169224 */ /* 0x000fe400078e0008 */
[----:B------:R-:W-:Y:S01]  /*19e0*/  @!P1 IMAD R2, R12, c[0x0][0x194], R5 ;  /* 0x000065000c029a24 */ /* 0x000fe200078e0205 */
[----:B------:R-:W-:Y:S01]  /*19f0*/  @!P2 LEA.HI.X R19, R16, c[0x0][0x164], R3, 0x1, P6 ;  /* 0x000059001013aa11 */ /* 0x000fe200030f0c03 */
[----:B------:R-:W-:Y:S01]  /*1a00*/  @!P1 IMAD.WIDE.U32 R12, R12, c[0x0][0x190], R22 ;  /* 0x000064000c0c9a25 */ /* 0x000fe200078e0016 */
[----:B------:R-:W-:Y:S02]  /*1a10*/  SHF.R.U32.HI R3, RZ, 0x3, R9 ;  /* 0x00000003ff037819 */ /* 0x000fe40000011609 */
[----:B------:R-:W-:Y:S01]  /*1a20*/  LOP3.LUT R8, R9, 0x38, R212, 0xf8, !PT ;  /* 0x0000003809087812 */ /* 0x000fe200078ef8d4 */
[----:B------:R-:W-:Y:S01]  /*1a30*/  @!P1 IMAD.IADD R2, R13, 0x1, R2 ;  /* 0x000000010d029824 */ /* 0x000fe200078e0202 */
[----:B------:R-:W-:Y:S01]  /*1a40*/  @!P1 LEA R16, P6, R12, c[0x0][0x160], 0x1 ;  /* 0x000058000c109a11 */ /* 0x000fe200078c08ff */
[----:B------:R-:W-:Y:S01]  /*1a50*/  IMAD.SHL.U32 R4, R4, 0x8, RZ ;  /* 0x0000000804047824 */ /* 0x000fe200078e00ff */
[----:B------:R-:W-:Y:S01]  /*1a60*/  LOP3.LUT R3, R8, R3, RZ, 0x3c, !PT ;  /* 0x0000000308037212 */ /* 0x000fe200078e3cff */
[----:B------:R-:W-:Y:S01]  /*1a70*/  IMAD R5, R11, c[0x0][0x198], RZ ;  /* 0x000066000b057a24 */ /* 0x000fe200078e02ff */
[----:B------:R-:W-:Y:S01]  /*1a80*/  @!P1 LEA.HI.X R17, R12, c[0x0][0x164], R2, 0x1, P6 ;  /* 0x000059000c119a11 */ /* 0x000fe200030f0c02 */
[----:B------:R-:W-:Y:S01]  /*1a90*/  IMAD.WIDE.U32 R22, R10, c[0x0][0x198], R212 ;  /* 0x000066000a167a25 */ /* 0x000fe200078e00d4 */
[----:B------:R-:W-:-:S02]  /*1aa0*/  LOP3.LUT R3, R3, 0xfffffe00, R4, 0xf8, !PT ;  /* 0xfffffe0003037812 */ /* 0x000fc400078ef804 */
[----:B------:R-:W-:Y:S01]  /*1ab0*/  SHF.R.S32.HI R12, RZ, 0x4, R193 ;  /* 0x00000004ff0c7819 */ /* 0x000fe200000114c1 */
[----:B------:R-:W-:Y:S01]  /*1ac0*/  IMAD R2, R10, c[0x0][0x19c], R5 ;  /* 0x000067000a027a24 */ /* 0x000fe200078e0205 */
[----:B------:R-:W-:Y:S01]  /*1ad0*/  IADD3 R200, P6, R22, UR22, RZ ;  /* 0x0000001616c87c10 */ /* 0x000fe2000ffde0ff */
[----:B------:R-:W-:Y:S01]  /*1ae0*/  IMAD.SHL.U32 R196, R3, 0x2, RZ ;  /* 0x0000000203c47824 */ /* 0x000fe200078e00ff */
[----:B------:R-:W-:Y:S01]  /*1af0*/  UIMAD UR22, UR6, UR15, URZ ;  /* 0x0000000f061672a4 */ /* 0x000fe2000f8e023f */
[----:B------:R-:W-:Y:S01]  /*1b00*/  IMAD R9, R11, c[0x0][0x1a0], RZ ;  /* 0x000068000b097a24 */ /* 0x000fe200078e02ff */
[----:B------:R-:W-:Y:S01]  /*1b10*/  IADD3.X R201, R23, UR7, R2, P6, !PT ;  /* 0x0000000717c97c10 */ /* 0x000fe2000b7fe402 */
[----:B------:R-:W-:Y:S01]  /*1b20*/  USHF.L.U32 UR7, UR4, 0x6, URZ ;  /* 0x0000000604077899 */ /* 0x000fe2000800063f */
[----:B------:R-:W-:Y:S01]  /*1b30*/  @!PT LDS RZ, [RZ] ;  /* 0x00000000fffff984 */ /* 0x000fe20000000800 */
[----:B------:R-:W-:Y:S01]  /*1b40*/  @!PT LDS RZ, [RZ] ;  /* 0x00000000fffff984 */ /* 0x000fe20000000800 */
[----:B------:R-:W-:Y:S01]  /*1b50*/  @!PT LDS RZ, [RZ] ;  /* 0x00000000fffff984 */ /* 0x000fe20000000800 */
[----:B------:R1:W-:Y:S01]  /*1b60*/  @!P4 LDGSTS.E.BYPASS.LTC128B.128 [R196], [R14.64] ;  /* 0x000000000ec4cfae */ /* 0x0003e2000b901d52 */
[----:B------:R-:W-:Y:S01]  /*1b70*/  ISETP.GE.AND P6, PT, R10, UR12, PT ;  /* 0x0000000c0a007c0c */ /* 0x000fe2000bfc6270 */
[----:B------:R-:W-:Y:S01]  /*1b80*/  IMAD.U32 R3, RZ, RZ, UR15 ;  /* 0x0000000fff037e24 */ /* 0x000fe2000f8e00ff */
[----:B------:R-:W-:Y:S01]  /*1b90*/  UIMAD UR22, UR17, UR7, UR22 ;  /* 0x00000007111672a4 */ /* 0x000fe2000f8e0216 */
[----:B------:R1:W-:Y:S01]  /*1ba0*/  @!P4 LDGSTS.E.BYPASS.LTC128B.128 [R196+0x4000], [R14.64+0x80] ;  /* 0x040000800ec4cfae */ /* 0x0003e2000b901d52 */
[----:B------:R-:W-:Y:S01]  /*1bb0*/  IMAD.WIDE.U32 R200, R216, c[0x0][0x1b0], R200 ;  /* 0x00006c00d8c87a25 */ /* 0x000fe200078e00c8 */
[----:B------:R-:W-:-:S02]  /*1bc0*/  LOP3.LUT R5, R193, 0xfffffff0, RZ, 0xc0, !PT ;  /* 0xfffffff0c1057812 */ /* 0x000fc400078ec0ff */
[----:B------:R1:W-:Y:S01]  /*1bd0*/  @!P4 LDGSTS.E.BYPASS.LTC128B.128 [R196+0x8000], [R14.64+0x100] ;  /* 0x080001000ec4cfae */ /* 0x0003e2000b901d52 */
[----:B------:R-:W-:Y:S01]  /*1be0*/  IMAD.IADD R211, R201, 0x1, R211 ;  /* 0x00000001c9d37824 */ /* 0x000fe200078e02d3 */
[----:B------:R-:W-:Y:S01]  /*1bf0*/  LEA.HI R193, R193, R12, RZ, 0x1 ;  /* 0x0000000cc1c17211 */ /* 0x000fe200078f08ff */
[----:B------:R-:W-:Y:S01]  /*1c00*/  IMAD.MOV.U32 R210, RZ, RZ, R200 ;  /* 0x000000ffffd27224 */ /* 0x000fe200078e00c8 */
[----:B------:R2:W-:Y:S01]  /*1c10*/  @!P3 LDGSTS.E.BYPASS.LTC128B.128 [R196+0x1000], [R20.64] ;  /* 0x0100000014c4bfae */ /* 0x0005e2000b901d52 */
[----:B------:R-:W-:Y:S01]  /*1c20*/  IMAD R2, R10, c[0x0][0x1a4], R9 ;  /* 0x000069000a027a24 */ /* 0x000fe200078e0209 */
[----:B------:R-:W-:Y:S01]  /*1c30*/  LOP3.LUT R193, R193, 0xfffffffe, RZ, 0xc0, !PT ;  /* 0xfffffffec1c17812 */ /* 0x000fe200078ec0ff */
[----:B------:R-:W-:Y:S01]  /*1c40*/  IMAD.WIDE.U32 R8, R3, UR7, R210 ;  /* 0x0000000703087c25 */ /* 0x000fe2000f8e00d2 */
[----:B------:R2:W-:Y:S03]  /*1c50*/  @!P3 LDGSTS.E.BYPASS.LTC128B.128 [R196+0x5000], [R20.64+0x80] ;  /* 0x0500008014c4bfae */ /* 0x0005e6000b901d52 */
[----:B------:R-:W-:Y:S01]  /*1c60*/  IMAD.IADD R5, R6, 0x1, -R5 ;  /* 0x0000000106057824 */ /* 0x000fe200078e0a05 */
[----:B------:R-:W-:Y:S01]  /*1c70*/  IADD3 R3, R9, UR22, RZ ;  /* 0x0000001609037c10 */ /* 0x000fe2000fffe0ff */
[----:B------:R2:W-:Y:S01]  /*1c80*/  @!P3 LDGSTS.E.BYPASS.LTC128B.128 [R196+0x9000], [R20.64+0x100] ;  /* 0x0900010014c4bfae */ /* 0x0005e2000b901d52 */
[----:B------:R-:W-:-:S02]  /*1c90*/  IMAD.IADD R193, R12, 0x1, -R193 ;  /* 0x000000010cc17824 */ /* 0x000fc400078e0ac1 */
[----:B------:R-:W-:Y:S01]  /*1ca0*/  SHF.R.S32.HI R4, RZ, 0x1f, R5 ;  /* 0x0000001fff047819 */ /* 0x000fe20000011405 */
[----:B------:R3:W-:Y:S01]  /*1cb0*/  @!P2 LDGSTS.E.BYPASS.LTC128B.128 [R196+0x2000], [R18.64] ;  /* 0x0200000012c4afae */ /* 0x0007e2000b901d52 */
[----:B------:R-:W-:Y:S02]  /*1cc0*/  IMAD.SHL.U32 R13, R10, 0x8, RZ ;  /* 0x000000080a0d7824 */ /* 0x000fe400078e00ff */
[----:B------:R-:W-:Y:S01]  /*1cd0*/  LEA.HI R4, R4, R5, RZ, 0x3 ;  /* 0x0000000504047211 */ /* 0x000fe200078f18ff */
[----:B------:R3:W-:Y:S01]  /*1ce0*/  @!P2 LDGSTS.E.BYPASS.LTC128B.128 [R196+0x6000], [R18.64+0x80] ;  /* 0x0600008012c4afae */ /* 0x0007e2000b901d52 */
[----:B------:R-:W-:-:S03]  /*1cf0*/  IMAD.SHL.U32 R205, R6, 0x2, RZ ;  /* 0x0000000206cd7824 */ /* 0x000fc600078e00ff */
[----:B------:R3:W-:Y:S01]  /*1d00*/  @!P2 LDGSTS.E.BYPASS.LTC128B.128 [R196+0xa000], [R18.64+0x100] ;  /* 0x0a00010012c4afae */ /* 0x0007e2000b901d52 */
[----:B-1----:R-:W-:Y:S01]  /*1d10*/  IMAD.WIDE.U32 R14, R10, c[0x0][0x1a0], R212 ;  /* 0x000068000a0e7a25 */ /* 0x002fe200078e00d4 */
[----:B------:R-:W-:Y:S02]  /*1d20*/  LOP3.LUT R205, R205, 0x6, RZ, 0xc0, !PT ;  /* 0x00000006cdcd7812 */ /* 0x000fe400078ec0ff */
[----:B------:R1:W-:Y:S02]  /*1d30*/  @!P1 LDGSTS.E.BYPASS.LTC128B.128 [R196+0x3000], [R16.64] ;  /* 0x0300000010c49fae */ /* 0x0003e4000b901d52 */
[----:B------:R-:W-:Y:S02]  /*1d40*/  IADD3 R22, P4, R14, UR24, RZ ;  /* 0x000000180e167c10 */ /* 0x000fe4000ff9e0ff */
[----:B------:R1:W-:Y:S02]  /*1d50*/  @!P1 LDGSTS.E.BYPASS.LTC128B.128 [R196+0x7000], [R16.64+0x80] ;  /* 0x0700008010c49fae */ /* 0x0003e4000b901d52 */
[----:B------:R-:W-:Y:S01]  /*1d60*/  IADD3.X R23, R15, UR21, R2, P4, !PT ;  /* 0x000000150f177c10 */ /* 0x000fe2000a7fe402 */
[----:B------:R-:W-:Y:S01]  /*1d70*/  USHF.L.U32 UR21, UR4, 0x5, URZ ;  /* 0x0000000504157899 */ /* 0x000fe2000800063f */
[----:B------:R-:W-:Y:S01]  /*1d80*/  @!P6 LEA R14, P4, R8, c[0x0][0x168], 0x1 ;  /* 0x00005a00080eea11 */ /* 0x000fe200078808ff */
[----:B------:R1:W-:Y:S01]  /*1d90*/  @!P1 LDGSTS.E.BYPASS.LTC128B.128 [R196+0xb000], [R16.64+0x100] ;  /* 0x0b00010010c49fae */ /* 0x0003e2000b901d52 */
[----:B------:R-:W-:Y:S01]  /*1da0*/  LOP3.LUT R2, R4, 0xfffffff8, RZ, 0xc0, !PT ;  /* 0xfffffff804027812 */ /* 0x000fe200078ec0ff */
[----:B------:R-:W-:Y:S01]  /*1db0*/  ULDC.64 UR4, c[0x0][0x1a0] ;  /* 0x0000680000047ab9 */ /* 0x000fe20000000a00 */
[C---:B------:R-:W-:Y:S01]  /*1dc0*/  @!P6 LEA.HI.X R15, R8.reuse, c[0x0][0x16c], R3, 0x1, P4 ;  /* 0x00005b00080fea11 */ /* 0x040fe200020f0c03 */
[----:B------:R-:W-:Y:S01]  /*1dd0*/  UIMAD.WIDE.U32 UR22, UR15, UR4, URZ ;  /* 0x000000040f1672a5 */ /* 0x000fe2000f8e003f */
[----:B------:R-:W-:Y:S01]  /*1de0*/  @!P5 IADD3 R8, P4, R8, UR21, RZ ;  /* 0x000000150808dc10 */ /* 0x000fe2000ff9e0ff */
[----:B------:R-:W-:Y:S01]  /*1df0*/  IMAD.IADD R2, R5, 0x1, -R2 ;  /* 0x0000000105027824 */ /* 0x000fe200078e0a02 */
[----:B------:R-:W-:Y:S01]  /*1e00*/  UIMAD UR4, UR17, UR4, URZ ;  /* 0x00000004110472a4 */ /* 0x000fe2000f8e023f */
[----:B------:R4:W-:Y:S01]  /*1e10*/  @!P6 LDGSTS.E.BYPASS.LTC128B.128 [R196+0xc000], [R14.64] ;  /* 0x0c0000000ec4efae */ /* 0x0009e2000b901d52 */
[----:B------:R-:W-:Y:S01]  /*1e20*/  @!P5 IADD3.X R3, R3, UR20, RZ, P4, !PT ;  /* 0x000000140303dc10 */ /* 0x000fe2000a7fe4ff */
[----:B------:R-:W-:Y:S01]  /*1e30*/  IMAD.WIDE.U32 R216, R216, c[0x0][0x1b8], R22 ;  /* 0x00006e00d8d87a25 */ /* 0x000fe200078e0016 */
[C---:B------:R-:W-:Y:S01]  /*1e40*/  @!P5 LEA R24, P4, R8.reuse, c[0x0][0x168], 0x1 ;  /* 0x00005a000818da11 */ /* 0x040fe200078808ff */
[----:B------:R4:W-:Y:S01]  /*1e50*/  @!P6 LDGSTS.E.BYPASS.LTC128B.128 [R196+0xe000], [R14.64+0x80] ;  /* 0x0e0000800ec4efae */ /* 0x0009e2000b901d52 */
[----:B------:R-:W-:Y:S01]  /*1e60*/  UIMAD UR4, UR15, UR5, UR4 ;  /* 0x000000050f0472a4 */ /* 0x000fe2000f8e0204 */
[----:B------:R-:W-:Y:S01]  /*1e70*/  IMAD.MOV.U32 R5, RZ, RZ, 0x20 ;  /* 0x00000020ff057424 */ /* 0x000fe200078e00ff */
[----:B------:R-:W-:Y:S01]  /*1e80*/  @!P5 LEA.HI.X R25, R8, c[0x0][0x16c], R3, 0x1, P4 ;  /* 0x00005b000819da11 */ /* 0x000fe200020f0c03 */
[----:B------:R4:W-:Y:S01]  /*1e90*/  @!P6 LDGSTS.E.BYPASS.LTC128B.128 [R196+0x10000], [R14.64+0x100] ;  /* 0x100001000ec4efae */ /* 0x0009e2000b901d52 */
[----:B------:R-:W-:Y:S01]  /*1ea0*/  IMAD.SHL.U32 R8, R0, 0x40, RZ ;  /* 0x0000004000087824 */ /* 0x000fe200078e00ff */
[----:B------:R-:W-:Y:S01]  /*1eb0*/  ISETP.GE.AND P4, PT, R10, UR12, PT ;  /* 0x0000000c0a007c0c */ /* 0x000fe2000bf86270 */
[----:B------:R-:W-:Y:S01]  /*1ec0*/  IMAD.SHL.U32 R3, R2, 0x40, RZ ;  /* 0x0000004002037824 */ /* 0x000fe200078e00ff */
[----:B------:R5:W-:Y:S01]  /*1ed0*/  @!P5 LDGSTS.E.BYPASS.LTC128B.128 [R196+0xd000], [R24.64] ;  /* 0x0d00000018c4dfae */ /* 0x000be2000b901d52 */
[----:B------:R-:W-:Y:S01]  /*1ee0*/  UIADD3 UR4, UR23, UR4, URZ ;  /* 0x0000000417047290 */ /* 0x000fe2000fffe03f */
[----:B------:R-:W-:Y:S01]  /*1ef0*/  LOP3.LUT R10, R8, 0x1c0, RZ, 0xc0, !PT ;  /* 0x000001c0080a7812 */ /* 0x000fe200078ec0ff */
[----:B------:R-:W-:Y:S01]  /*1f00*/  IMAD.SHL.U32 R8, R193, 0x8, RZ ;  /* 0x00000008c1087824 */ /* 0x000fe200078e00ff */
[----:B------:R5:W-:Y:S01]  /*1f10*/  @!P5 LDGSTS.E.BYPASS.LTC128B.128 [R196+0xf000], [R24.64+0x80] ;  /* 0x0f00008018c4dfae */ /* 0x000be2000b901d52 */
[----:B------:R-:W-:Y:S01]  /*1f20*/  LOP3.LUT R3, R3, 0x1c0, RZ, 0xc0, !PT ;  /* 0x000001c003037812 */ /* 0x000fe200078ec0ff */
[----:B------:R-:W-:Y:S01]  /*1f30*/  IMAD.IADD R207, R217, 0x1, R207 ;  /* 0x00000001d9cf7824 */ /* 0x000fe200078e02cf */
[----:B------:R-:W-:Y:S01]  /*1f40*/  LOP3.LUT R13, R10, 0x8, R13, 0xf8, !PT ;  /* 0x000000080a0d7812 */ /* 0x000fe200078ef80d */
[----:B------:R5:W-:Y:S01]  /*1f50*/  @!P5 LDGSTS.E.BYPASS.LTC128B.128 [R196+0x11000], [R24.64+0x100] ;  /* 0x1100010018c4dfae */ /* 0x000be2000b901d52 */
[----:B-1----:R-:W-:Y:S01]  /*1f60*/  IMAD.U32 R16, RZ, RZ, UR22 ;  /* 0x00000016ff107e24 */ /* 0x002fe2000f8e00ff */
[----:B------:R-:W-:Y:S01]  /*1f70*/  SHF.R.U32.HI R10, RZ, 0x3, R10 ;  /* 0x00000003ff0a7819 */ /* 0x000fe2000001160a */
[----:B------:R-:W-:Y:S01]  /*1f80*/  IMAD.U32 R11, RZ, RZ, UR4 ;  /* 0x00000004ff0b7e24 */ /* 0x000fe2000f8e00ff */
[----:B------:R-:W0:Y:S01]  /*1f90*/  LDGDEPBAR ;  /* 0x00000000000079af */ /* 0x000e220000000000 */
[----:B------:R-:W-:Y:S01]  /*1fa0*/  LOP3.LUT R8, R3, 0x8, R8, 0xf8, !PT ;  /* 0x0000000803087812 */ /* 0x000fe200078ef808 */
[----:B------:R-:W-:Y:S01]  /*1fb0*/  IMAD.SHL.U32 R4, R4, 0x40, RZ ;  /* 0x0000004004047824 */ /* 0x000fe200078e00ff */
[----:B------:R-:W-:Y:S01]  /*1fc0*/  SHF.R.U32.HI R3, RZ, 0x3, R3 ;  /* 0x00000003ff037819 */ /* 0x000fe20000011603 */
[----:B------:R-:W-:Y:S01]  /*1fd0*/  IMAD R7, R5, c[0x0][0x1a4], RZ ;  /* 0x0000690005077a24 */ /* 0x000fe200078e02ff */
[----:B------:R-:W-:Y:S01]  /*1fe0*/  LOP3.LUT R10, R13, R10, RZ, 0x3c, !PT ;  /* 0x0000000a0d0a7212 */ /* 0x000fe200078e3cff */
[----:B------:R-:W-:Y:S01]  /*1ff0*/  IMAD.WIDE.U32 R12, R5, c[0x0][0x1a0], RZ ;  /* 0x00006800050c7a25 */ /* 0x000fe200078e00ff */
[----:B------:R-:W-:Y:S01]  /*2000*/  LEA R9, P1, R16, R216, 0x6 ;  /* 0x000000d810097211 */ /* 0x000fe200078230ff */
[----:B------:R-:W-:Y:S01]  /*2010*/  UIADD3 UR5, UR14, 0x1, -UR16 ;  /* 0x000000010e057890 */ /* 0x000fe2000fffe810 */
[----:B------:R-:W-:Y:S01]  /*2020*/  LOP3.LUT R3, R8, R3, RZ, 0x3c, !PT ;  /* 0x0000000308037212 */ /* 0x000fe200078e3cff */
[----:B------:R-:W-:Y:S01]  /*2030*/  IMAD.U32 R17, RZ, RZ, UR23 ;  /* 0x00000017ff117e24 */ /* 0x000fe2000f8e00ff */
[----:B------:R-:W-:Y:S01]  /*2040*/  LEA.HI.X R8, R16, R207, R11, 0x6, P1 ;  /* 0x000000cf10087211 */ /* 0x000fe200008f340b */
[----:B------:R-:W-:Y:S01]  /*2050*/  IMAD R193, R193, 0x200, R10 ;  /* 0x00000200c1c17824 */ /* 0x000fe200078e020a */
[----:B------:R-:W-:Y:S01]  /*2060*/  LOP3.LUT R4, R4, 0xfffffe00, RZ, 0xc0, !PT ;  /* 0xfffffe0004047812 */ /* 0x000fe200078ec0ff */
[----:B------:R-:W-:Y:S01]  /*2070*/  ULDC UR12, c[0x0][0x2e8] ;  /* 0x0000ba00000c7ab9 */ /* 0x000fe20000000800 */
[----:B------:R-:W-:Y:S01]  /*2080*/  @!P0 IADD3 R11, P1, R9, R12, RZ ;  /* 0x0000000c090b8210 */ /* 0x000fe20007f3e0ff */
[----:B------:R-:W-:Y:S01]  /*2090*/  IMAD.SHL.U32 R193, R193, 0x2, RZ ;  /* 0x00000002c1c17824 */ /* 0x000fe200078e00ff */
[----:B------:R-:W-:Y:S01]  /*20a0*/  @!P4 LEA R16, P2, R9, c[0x0][0x170], 0x1 ;  /* 0x00005c000910ca11 */ /* 0x000fe200078408ff */
[----:B------:R-:W-:Y:S01]  /*20b0*/  IMAD R194, R89, 0x400, R4 ;  /* 0x0000040059c27824 */ /* 0x000fe200078e0204 */
[----:B------:R-:W-:Y:S01]  /*20c0*/  @!P0 IADD3.X R12, R8, R13, R7, P1, !PT ;  /* 0x0000000d080c8210 */ /* 0x000fe20000ffe407 */
[----:B------:R-:W-:Y:S01]  /*20d0*/  IMAD.MOV.U32 R7, RZ, RZ, 0x10 ;  /* 0x00000010ff077424 */ /* 0x000fe200078e00ff */
[----:B------:R-:W-:Y:S01]  /*20e0*/  @!P4 LEA.HI.X R17, R9, c[0x0][0x174], R8, 0x1, P2 ;  /* 0x00005d000911ca11 */ /* 0x000fe200010f0c08 */
[----:B------:R-:W-:Y:S01]  /*20f0*/  IMAD.IADD R194, R3, 0x1, R194 ;  /* 0x0000000103c27824 */ /* 0x000fe200078e02c2 */
[----:B------:R-:W-:Y:S01]  /*2100*/  @!P0 LEA R8, P3, R11, c[0x0][0x170], 0x1 ;  /* 0x00005c000b088a11 */ /* 0x000fe200078608ff */
[----:B------:R-:W-:-:S04]  /*2110*/  DEPBAR.LE SB0, 0x0 ;  /* 0x000080000000791a */ /* 0x000fc80000000000 */
[----:B------:R-:W-:Y:S01]  /*2120*/  BAR.SYNC.DEFER_BLOCKING 0x0 ;  /* 0x0000000000007b1d */ /* 0x000fe20000010000 */
[----:B------:R-:W-:Y:S01]  /*2130*/  @!P0 LEA.HI.X R9, R11, c[0x0][0x174], R12, 0x1, P3 ;  /* 0x00005d000b098a11 */ /* 0x000fe200018f0c0c */
[----:B------:R-:W-:Y:S01]  /*2140*/  IMAD.SHL.U32 R194, R194, 0x2, RZ ;  /* 0x00000002c2c27824 */ /* 0x000fe200078e00ff */
[----:B------:R-:W-:Y:S01]  /*2150*/  IADD3 R191, R193, 0xc020, RZ ;  /* 0x0000c020c1bf7810 */ /* 0x000fe20007ffe0ff */
[----:B------:R-:W-:Y:S01]  /*2160*/  UIADD3 UR5, UR5, UR12, URZ ;  /* 0x0000000c05057290 */ /* 0x000fe2000fffe03f */
[----:B------:R-:W-:Y:S01]  /*2170*/  LEA R89, R89, UR13, 0x4 ;  /* 0x0000000d59597c11 */ /* 0x000fe2000f8e20ff */
[----:B------:R-:W-:Y:S02]  /*2180*/  ULDC UR4, c[0x0][0x2e4] ;  /* 0x0000b90000047ab9 */ /* 0x000fe40000000800 */
[----:B------:R-:W-:Y:S01]  /*2190*/  R2P PR, R2, 0x6 ;  /* 0x0000000602007804 */ /* 0x000fe20000000000 */
[----:B------:R-:W-:Y:S01]  /*21a0*/  IMAD.MOV.U32 R2, RZ, RZ, 0x40 ;  /* 0x00000040ff027424 */ /* 0x000fe200078e00ff */
[----:B------:R-:W-:-:S03]  /*21b0*/  UIADD3 UR4, UR14, -UR4, -UR16 ;  /* 0x800000040e047290 */ /* 0x000fc6000fffe810 */
[----:B------:R-:W-:Y:S02]  /*21c0*/  SEL R5, R5, 0xffffffe0, !P2 ;  /* 0xffffffe005057807 */ /* 0x000fe40005000000 */
[----:B------:R-:W-:Y:S02]  /*21d0*/  SEL R7, R7, 0xfffffff0, !P1 ;  /* 0xfffffff007077807 */ /* 0x000fe40004800000 */
[----:B------:R-:W-:Y:S01]  /*21e0*/  R2P PR, R0, 0x6 ;  /* 0x0000000600007804 */ /* 0x000fe20000000000 */
[--C-:B------:R-:W-:Y:S01]  /*21f0*/  IMAD R190, R5, 0x2, R194.reuse ;  /* 0x0000000205be7824 */ /* 0x100fe200078e02c2 */
[----:B------:R-:W-:Y:S01]  /*2200*/  IADD3 R0, R193, 0xc000, RZ ;  /* 0x0000c000c1007810 */ /* 0x000fe20007ffe0ff */
[----:B------:R-:W-:Y:S01]  /*2210*/  IMAD R192, R7, 0x2, R194 ;  /* 0x0000000207c07824 */ /* 0x000fe200078e02c2 */
[----:B------:R-:W-:Y:S03]  /*2220*/  @P4 STS.128 [R196+0x12000], RZ ;  /* 0x012000ffc4004388 */ /* 0x000fe60000000c00 */
[----:B------:R-:W-:Y:S01]  /*2230*/  IMAD R189, R5, 0x2, R192 ;  /* 0x0000000205bd7824 */ /* 0x000fe200078e02c0 */
[----:B------:R-:W-:Y:S05]  /*2240*/  @P4 STS.128 [R196+0x14000], RZ ;  /* 0x014000ffc4004388 */ /* 0x000fea0000000c00 */
[----:B------:R-:W-:Y:S01]  /*2250*/  @P1 IADD3 R191, R0, -0x20, RZ ;  /* 0xffffffe000bf1810 */ /* 0x000fe20007ffe0ff */
[----:B------:R-:W-:Y:S01]  /*2260*/  @P4 STS.128 [R196+0x16000], RZ ;  /* 0x016000ffc4004388 */ /* 0x000fe20000000c00 */
[----:B------:R-:W-:-:S02]  /*2270*/  SEL R0, R2, 0xffffffc0, !P2 ;  /* 0xffffffc002007807 */ /* 0x000fc40005000000 */
[C---:B------:R-:W-:Y:S01]  /*2280*/  IADD3 R183, R191.reuse, 0x800, RZ ;  /* 0x00000800bfb77810 */ /* 0x040fe20007ffe0ff */
[----:B------:R-:W-:Y:S01]  /*2290*/  @!PT LDS RZ, [RZ] ;  /* 0x00000000fffff984 */ /* 0x000fe20000000800 */
[----:B------:R-:W-:Y:S01]  /*22a0*/  @!PT LDS RZ, [RZ] ;  /* 0x00000000fffff984 */ /* 0x000fe20000000800 */
[----:B------:R-:W-:Y:S01]  /*22b0*/  @!PT LDS RZ, [RZ] ;  /* 0x00000000fffff984 */ /* 0x000fe20000000800 */
[----:B------:R3:W-:Y:S01]  /*22c0*/  @!P4 LDGSTS.E.BYPASS.LTC128B.128 [R196+0x12000], [R16.64] ;  /* 0x1200000010c4cfae */ /* 0x0007e2000b901d52 */
[----:B------:R-:W-:Y:S01]  /*22d0*/  IADD3 R182, R191, 0x1000, RZ ;  /* 0x00001000bfb67810 */ /* 0x000fe20007ffe0ff */
[----:B------:R-:W-:Y:S01]  /*22e0*/  IMAD.IADD R187, R193, 0x1, R0 ;  /* 0x00000001c1bb7824 */ /* 0x000fe200078e0200 */
[C---:B------:R-:W-:Y:S01]  /*22f0*/  IADD3 R181, R191.reuse, 0x1800, RZ ;  /* 0x00001800bfb57810 */ /* 0x040fe20007ffe0ff */
[----:B------:R3:W-:Y:S01]  /*2300*/  @!P4 LDGSTS.E.BYPASS.LTC128B.128 [R196+0x14000], [R16.64+0x80] ;  /* 0x1400008010c4cfae */ /* 0x0007e2000b901d52 */
[----:B------:R-:W-:Y:S01]  /*2310*/  IMAD.IADD R180, R0, 0x1, R191 ;  /* 0x0000000100b47824 */ /* 0x000fe200078e02bf */
[C---:B------:R-:W-:Y:S02]  /*2320*/  IADD3 R179, R191.reuse, 0x2000, RZ ;  /* 0x00002000bfb37810 */ /* 0x040fe40007ffe0ff */
[----:B------:R3:W-:Y:S01]  /*2330*/  @!P4 LDGSTS.E.BYPASS.LTC128B.128 [R196+0x16000], [R16.64+0x100] ;  /* 0x1600010010c4cfae */ /* 0x0007e2000b901d52 */
[----:B------:R-:W-:-:S02]  /*2340*/  IADD3 R178, R191, 0x2800, RZ ;  /* 0x00002800bfb27810 */ /* 0x000fc40007ffe0ff */
[C---:B------:R-:W-:Y:S01]  /*2350*/  IADD3 R177, R191.reuse, 0x3000, RZ ;  /* 0x00003000bfb17810 */ /* 0x040fe20007ffe0ff */
[----:B------:R-:W-:Y:S01]  /*2360*/  @P0 STS.128 [R196+0x13000], RZ ;  /* 0x013000ffc4000388 */ /* 0x000fe20000000c00 */
[C---:B------:R-:W-:Y:S02]  /*2370*/  IADD3 R176, R191.reuse, 0x3800, RZ ;  /* 0x00003800bfb07810 */ /* 0x040fe40007ffe0ff */
[C---:B------:R-:W-:Y:S01]  /*2380*/  IADD3 R175, R191.reuse, 0x4000, RZ ;  /* 0x00004000bfaf7810 */ /* 0x040fe20007ffe0ff */
[----:B------:R-:W-:Y:S01]  /*2390*/  @P0 STS.128 [R196+0x15000], RZ ;  /* 0x015000ffc4000388 */ /* 0x000fe20000000c00 */
[C---:B------:R-:W-:Y:S02]  /*23a0*/  IADD3 R174, R191.reuse, 0x4800, RZ ;  /* 0x00004800bfae7810 */ /* 0x040fe40007ffe0ff */
[C---:B------:R-:W-:Y:S01]  /*23b0*/  IADD3 R173, R191.reuse, 0x5000, RZ ;  /* 0x00005000bfad7810 */ /* 0x040fe20007ffe0ff */
[----:B------:R-:W-:Y:S01]  /*23c0*/  @P0 STS.128 [R196+0x17000], RZ ;  /* 0x017000ffc4000388 */ /* 0x000fe20000000c00 */
[----:B------:R-:W-:-:S03]  /*23d0*/  IADD3 R172, R191, 0x5800, RZ ;  /* 0x00005800bfac7810 */ /* 0x000fc60007ffe0ff */
[----:B------:R-:W-:Y:S01]  /*23e0*/  @!PT LDS RZ, [RZ] ;  /* 0x00000000fffff984 */ /* 0x000fe20000000800 */
[----:B------:R-:W-:Y:S01]  /*23f0*/  @!PT LDS RZ, [RZ] ;  /* 0x00000000fffff984 */ /* 0x000fe20000000800 */
[----:B------:R-:W-:Y:S01]  /*2400*/  @!PT LDS RZ, [RZ] ;  /* 0x00000000fffff984 */ /* 0x000fe20000000800 */
[----:B------:R1:W-:Y:S04]  /*2410*/  @!P0 LDGSTS.E.BYPASS.LTC128B.128 [R196+0x13000], [R8.64] ;  /* 0x1300000008c48fae */ /* 0x0003e8000b901d52 */
[----:B------:R1:W-:Y:S04]  /*2420*/  @!P0 LDGSTS.E.BYPASS.LTC128B.128 [R196+0x15000], [R8.64+0x80] ;  /* 0x1500008008c48fae */ /* 0x0003e8000b901d52 */
[----:B------:R1:W-:Y:S04]  /*2430*/  @!P0 LDGSTS.E.BYPASS.LTC128B.128 [R196+0x17000], [R8.64+0x100] ;  /* 0x1700010008c48fae */ /* 0x0003e8000b901d52 */
[----:B----4-:R-:W-:Y:S04]  /*2440*/  LDSM.16.M88.4 R12, [R194] ;  /* 0x00000000c20c783b */ /* 0x010fe80000000200 */
[----:B------:R-:W3:Y:S04]  /*2450*/  LDSM.16.M88.4 R64, [R193+0xc000] ;  /* 0x00c00000c140783b */ /* 0x000ee80000000200 */
[----:B------:R-:W4:Y:S04]  /*2460*/  LDSM.16.M88.4 R56, [R193+0xc800] ;  /* 0x00c80000c138783b */ /* 0x000f280000000200 */
[----:B------:R-:W4:Y:S04]  /*2470*/  LDSM.16.M88.4 R48, [R193+0xd000] ;  /* 0x00d00000c130783b */ /* 0x000f280000000200 */
[----:B--2---:R-:W2:Y:S04]  /*2480*/  LDSM.16.M88.4 R20, [R193+0xd800] ;  /* 0x00d80000c114783b */ /* 0x004ea80000000200 */
[----:B------:R-:W-:Y:S04]  /*2490*/  LDSM.16.M88.4 R72, [R191] ;  /* 0x00000000bf48783b */ /* 0x000fe80000000200 */
[----:B-1----:R-:W1:Y:S04]  /*24a0*/  LDSM.16.M88.4 R8, [R192] ;  /* 0x00000000c008783b */ /* 0x002e680000000200 */
[----:B------:R-:W1:Y:S04]  /*24b0*/  LDSM.16.M88.4 R68, [R191+0x800] ;  /* 0x00080000bf44783b */ /* 0x000e680000000200 */
[----:B------:R-:W1:Y:S04]  /*24c0*/  LDSM.16.M88.4 R36, [R191+0x1000] ;  /* 0x00100000bf24783b */ /* 0x000e680000000200 */
[----:B------:R-:W1:Y:S04]  /*24d0*/  LDSM.16.M88.4 R28, [R191+0x1800] ;  /* 0x00180000bf1c783b */ /* 0x000e680000000200 */
[----:B------:R-:W-:Y:S01]  /*24e0*/  LDSM.16.M88.4 R40, [R190] ;  /* 0x00000000be28783b */ /* 0x000fe20000000200 */
[C---:B---3--:R-:W-:Y:S03]  /*24f0*/  HMMA.16816.F32 R16, R12.reuse, R64, RZ ;  /* 0x000000400c10723c */ /* 0x048fe600000018ff */
[----:B------:R-:W3:Y:S04]  /*2500*/  LDSM.16.M88.4 R84, [R187+0xc000] ;  /* 0x00c00000bb54783b */ /* 0x000ee80000000200 */
[----:B------:R-:W1:Y:S01]  /*2510*/  LDSM.16.M88.4 R80, [R187+0xc800] ;  /* 0x00c80000bb50783b */ /* 0x000e620000000200 */
[C---:B------:R-:W-:Y:S03]  /*2520*/  HMMA.16816.F32 R64, R12.reuse, R66, RZ ;  /* 0x000000420c40723c */ /* 0x040fe600000018ff */
[----:B-----5:R-:W5:Y:S04]  /*2530*/  LDSM.16.M88.4 R24, [R187+0xd000] ;  /* 0x00d00000bb18783b */ /* 0x020f680000000200 */
[----:B------:R-:W-:Y:S01]  /*2540*/  LDSM.16.M88.4 R32, [R189] ;  /* 0x00000000bd20783b */ /* 0x000fe20000000200 */
[C---:B----4-:R-:W-:Y:S03]  /*2550*/  HMMA.16816.F32 R60, R12.reuse, R56, RZ ;  /* 0x000000380c3c723c */ /* 0x050fe600000018ff */
[----:B------:R-:W-:Y:S04]  /*2560*/  LDSM.16.M88.4 R76, [R180] ;  /* 0x00000000b44c783b */ /* 0x000fe80000000200 */
[----:B------:R-:W0:Y:S01]  /*2570*/  LDGDEPBAR ;  /* 0x00000000000079af */ /* 0x000e220000000000 */
[C---:B------:R-:W-:Y:S08]  /*2580*/  HMMA.16816.F32 R56, R12.reuse, R58, RZ ;  /* 0x0000003a0c38723c */ /* 0x040ff000000018ff */
[C---:B------:R-:W-:Y:S08]  /*2590*/  HMMA.16816.F32 R52, R12.reuse, R48, RZ ;  /* 0x000000300c34723c */ /* 0x040ff000000018ff */
[C---:B------:R-:W-:Y:S08]  /*25a0*/  HMMA.16816.F32 R48, R12.reuse, R50, RZ ;  /* 0x000000320c30723c */ /* 0x040ff000000018ff */
[C---:B--2---:R-:W-:Y:S08]  /*25b0*/  HMMA.16816.F32 R44, R12.reuse, R20, RZ ;  /* 0x000000140c2c723c */ /* 0x044ff000000018ff */
[----:B------:R-:W-:Y:S01]  /*25c0*/  HMMA.16816.F32 R12, R12, R22, RZ ;  /* 0x000000160c0c723c */ /* 0x000fe200000018ff */
[----:B------:R-:W2:Y:S07]  /*25d0*/  LDSM.16.M88.4 R20, [R187+0xd800] ;  /* 0x00d80000bb14783b */ /* 0x000eae0000000200 */
[C---:B-1----:R-:W-:Y:S08]  /*25e0*/  HMMA.16816.F32 R16, R8.reuse, R72, R16 ;  /* 0x000000480810723c */ /* 0x042ff00000001810 */
[C---:B------:R-:W-:Y:S01]  /*25f0*/  HMMA.16816.F32 R64, R8.reuse, R74, R64 ;  /* 0x0000004a0840723c */ /* 0x040fe20000001840 */
[----:B------:R-:W1:Y:S07]  /*2600*/  LDSM.16.M88.4 R72, [R180+0x800] ;  /* 0x00080000b448783b */ /* 0x000e6e0000000200 */
[C---:B------:R-:W-:Y:S08]  /*2610*/  HMMA.16816.F32 R60, R8.reuse, R68, R60 ;  /* 0x00000044083c723c */ /* 0x040ff0000000183c */
[C---:B------:R-:W-:Y:S01]  /*2620*/  HMMA.16816.F32 R56, R8.reuse, R70, R56 ;  /* 0x000000460838723c */ /* 0x040fe20000001838 */
[----:B------:R-:W4:Y:S07]  /*2630*/  LDSM.16.M88.4 R68, [R180+0x1000] ;  /* 0x00100000b444783b */ /* 0x000f2e0000000200 */
[C---:B------:R-:W-:Y:S08]  /*2640*/  HMMA.16816.F32 R52, R8.reuse, R36, R52 ;  /* 0x000000240834723c */ /* 0x040ff00000001834 */
[C---:B------:R-:W-:Y:S01]  /*2650*/  HMMA.16816.F32 R48, R8.reuse, R38, R48 ;  /* 0x000000260830723c */ /* 0x040fe20000001830 */
[----:B------:R-:W1:Y:S07]  /*2660*/  LDSM.16.M88.4 R36, [R180+0x1800] ;  /* 0x00180000b424783b */ /* 0x000e6e0000000200 */
[C---:B------:R-:W-:Y:S08]  /*2670*/  HMMA.16816.F32 R44, R8.reuse, R28, R44 ;  /* 0x0000001c082c723c */ /* 0x040ff0000000182c */
[----:B------:R-:W-:Y:S01]  /*2680*/  HMMA.16816.F32 R12, R8, R30, R12 ;  /* 0x0000001e080c723c */ /* 0x000fe2000000180c */
[----:B------:R-:W-:Y:S04]  /*2690*/  LDSM.16.M88.4 R8, [R194+0x4000] ;  /* 0x00400000c208783b */ /* 0x000fe80000000200 */
[----:B------:R-:W1:Y:S03]  /*26a0*/  LDSM.16.M88.4 R28, [R193+0xe000] ;  /* 0x00e00000c11c783b */ /* 0x000e660000000200 */
[C---:B---3--:R-:W-:Y:S08]  /*26b0*/  HMMA.16816.F32 R16, R40.reuse, R84, R16 ;  /* 0x000000542810723c */ /* 0x048ff00000001810 */
[C---:B------:R-:W-:Y:S01]  /*26c0*/  HMMA.16816.F32 R64, R40.reuse, R86, R64 ;  /* 0x000000562840723c */ /* 0x040fe20000001840 */
[----:B------:R-:W-:Y:S07]  /*26d0*/  LDSM.16.M88.4 R84, [R191+0x2000] ;  /* 0x00200000bf54783b */ /* 0x000fee0000000200 */
[C---:B------:R-:W-:Y:S08]  /*26e0*/  HMMA.16816.F32 R60, R40.reuse, R80, R60 ;  /* 0x00000050283c723c */ /* 0x040ff0000000183c */
[C---:B------:R-:W-:Y:S01]  /*26f0*/  HMMA.16816.F32 R56, R40.reuse, R82, R56 ;  /* 0x000000522838723c */ /* 0x040fe20000001838 */
[----:B------:R-:W-:Y:S07]  /*2700*/  LDSM.16.M88.4 R80, [R192+0x4000] ;  /* 0x00400000c050783b */ /* 0x000fee0000000200 */
[C---:B-----5:R-:W-:Y:S08]  /*2710*/  HMMA.16816.F32 R52, R40.reuse, R24, R52 ;  /* 0x000000182834723c */ /* 0x060ff00000001834 */
[C---:B------:R-:W-:Y:S01]  /*2720*/  HMMA.16816.F32 R48, R40.reuse, R26, R48 ;  /* 0x0000001a2830723c */ /* 0x040fe20000001830 */
[----:B------:R-:W3:Y:S07]  /*2730*/  LDSM.16.M88.4 R24, [R193+0xe800] ;  /* 0x00e80000c118783b */ /* 0x000eee0000000200 */
[C---:B--2---:R-:W-:Y:S08]  /*2740*/  HMMA.16816.F32 R44, R40.reuse, R20, R44 ;  /* 0x00000014282c723c */ /* 0x044ff0000000182c */
[----:B------:R-:W-:Y:S01]  /*2750*/  HMMA.16816.F32 R40, R40, R22, R12 ;  /* 0x000000162828723c */ /* 0x000fe2000000180c */
[----:B------:R-:W2:Y:S04]  /*2760*/  LDSM.16.M88.4 R20, [R193+0xf000] ;  /* 0x00f00000c114783b */ /* 0x000ea80000000200 */
[----:B------:R-:W5:Y:S03]  /*2770*/  LDSM.16.M88.4 R12, [R193+0xf800] ;  /* 0x00f80000c10c783b */ /* 0x000f660000000200 */
[C---:B------:R-:W-:Y:S08]  /*2780*/  HMMA.16816.F32 R16, R32.reuse, R76, R16 ;  /* 0x0000004c2010723c */ /* 0x040ff00000001810 */
[C---:B------:R-:W-:Y:S01]  /*2790*/  HMMA.16816.F32 R64, R32.reuse, R78, R64 ;  /* 0x0000004e2040723c */ /* 0x040fe20000001840 */
[----:B------:R-:W2:Y:S07]  /*27a0*/  LDSM.16.M88.4 R76, [R191+0x2800] ;  /* 0x00280000bf4c783b */ /* 0x000eae0000000200 */
[C---:B-1----:R-:W-:Y:S08]  /*27b0*/  HMMA.16816.F32 R60, R32.reuse, R72, R60 ;  /* 0x00000048203c723c */ /* 0x042ff0000000183c */
[C---:B------:R-:W-:Y:S01]  /*27c0*/  HMMA.16816.F32 R56, R32.reuse, R74, R56 ;  /* 0x0000004a2038723c */ /* 0x040fe20000001838 */
[----:B------:R-:W1:Y:S07]  /*27d0*/  LDSM.16.M88.4 R72, [R191+0x3000] ;  /* 0x00300000bf48783b */ /* 0x000e6e0000000200 */
[C---:B----4-:R-:W-:Y:S08]  /*27e0*/  HMMA.16816.F32 R52, R32.reuse, R68, R52 ;  /* 0x000000442034723c */ /* 0x050ff00000001834 */
[C---:B------:R-:W-:Y:S01]  /*27f0*/  HMMA.16816.F32 R48, R32.reuse, R70, R48 ;  /* 0x000000462030723c */ /* 0x040fe20000001830 */
[----:B------:R-:W4:Y:S07]  /*2800*/  LDSM.16.M88.4 R68, [R191+0x3800] ;  /* 0x00380000bf44783b */ /* 0x000f2e0000000200 */
[C---:B------:R-:W-:Y:S08]  /*2810*/  HMMA.16816.F32 R44, R32.reuse, R36, R44 ;  /* 0x00000024202c723c */ /* 0x040ff0000000182c */
[----:B------:R-:W-:Y:S01]  /*2820*/  HMMA.16816.F32 R40, R32, R38, R40 ;  /* 0x000000262028723c */ /* 0x000fe20000001828 */
[----:B------:R-:W-:Y:S04]  /*2830*/  LDSM.16.M88.4 R36, [R190+0x4000] ;  /* 0x00400000be24783b */ /* 0x000fe80000000200 */
[----:B------:R-:W1:Y:S03]  /*2840*/  LDSM.16.M88.4 R32, [R187+0xe000] ;  /* 0x00e00000bb20783b */ /* 0x000e660000000200 */
[C---:B------:R-:W-:Y:S08]  /*2850*/  HMMA.16816.F32 R16, R8.reuse, R28, R16 ;  /* 0x0000001c0810723c */ /* 0x040ff00000001810 */
[C---:B------:R-:W-:Y:S01]  /*2860*/  HMMA.16816.F32 R64, R8.reuse, R30, R64 ;  /* 0x0000001e0840723c */ /* 0x040fe20000001840 */
[----:B------:R-:W1:Y:S07]  /*2870*/  LDSM.16.M88.4 R28, [R187+0xe800] ;  /* 0x00e80000bb1c783b */ /* 0x000e6e0000000200 */
[C---:B---3--:R-:W-:Y:S08]  /*2880*/  HMMA.16816.F32 R60, R8.reuse, R24, R60 ;  /* 0x00000018083c723c */ /* 0x048ff0000000183c */
[C---:B------:R-:W-:Y:S01]  /*2890*/  HMMA.16816.F32 R56, R8.reuse, R26, R56 ;  /* 0x0000001a0838723c */ /* 0x040fe20000001838 */
[----:B------:R-:W3:Y:S07]  /*28a0*/  LDSM.16.M88.4 R24, [R187+0xf000] ;  /* 0x00f00000bb18783b */ /* 0x000eee0000000200 */
[C---:B--2---:R-:W-:Y:S08]  /*28b0*/  HMMA.16816.F32 R52, R8.reuse, R20, R52 ;  /* 0x000000140834723c */ /* 0x044ff00000001834 */
[C---:B------:R-:W-:Y:S01]  /*28c0*/  HMMA.16816.F32 R48, R8.reuse, R22, R48 ;  /* 0x000000160830723c */ /* 0x040fe20000001830 */
[----:B------:R-:W2:Y:S07]  /*28d0*/  LDSM.16.M88.4 R20, [R187+0xf800] ;  /* 0x00f80000bb14783b */ /* 0x000eae0000000200 */
[C---:B-----5:R-:W-:Y:S08]  /*28e0*/  HMMA.16816.F32 R44, R8.reuse, R12, R44 ;  /* 0x0000000c082c723c */ /* 0x060ff0000000182c */
[----:B------:R-:W-:Y:S01]  /*28f0*/  HMMA.16816.F32 R40, R8, R14, R40 ;  /* 0x0000000e0828723c */ /* 0x000fe20000001828 */
[----:B------:R-:W-:Y:S04]  /*2900*/  LDSM.16.M88.4 R12, [R189+0x4000] ;  /* 0x00400000bd0c783b */ /* 0x000fe80000000200 */
[----:B------:R-:W5:Y:S03]  /*2910*/  LDSM.16.M88.4 R8, [R180+0x2000] ;  /* 0x00200000b408783b */ /* 0x000f660000000200 */
[C---:B------:R-:W-:Y:S08]  /*2920*/  HMMA.16816.F32 R16, R80.reuse, R84, R16 ;  /* 0x000000545010723c */ /* 0x040ff00000001810 */
[C---:B------:R-:W-:Y:S08]  /*2930*/  HMMA.16816.F32 R64, R80.reuse, R86, R64 ;  /* 0x000000565040723c */ /* 0x040ff00000001840 */
[C---:B------:R-:W-:Y:S08]  /*2940*/  HMMA.16816.F32 R60, R80.reuse, R76, R60 ;  /* 0x0000004c503c723c */ /* 0x040ff0000000183c */
[C---:B------:R-:W-:Y:S01]  /*2950*/  HMMA.16816.F32 R56, R80.reuse, R78, R56 ;  /* 0x0000004e5038723c */ /* 0x040fe20000001838 */
[----:B------:R-:W2:Y:S07]  /*2960*/  LDSM.16.M88.4 R76, [R180+0x2800] ;  /* 0x00280000b44c783b */ /* 0x000eae0000000200 */
[C---:B-1----:R-:W-:Y:S08]  /*2970*/  HMMA.16816.F32 R52, R80.reuse, R72, R52 ;  /* 0x000000485034723c */ /* 0x042ff00000001834 */
[C---:B------:R-:W-:Y:S01]  /*2980*/  HMMA.16816.F32 R48, R80.reuse, R74, R48 ;  /* 0x0000004a5030723c */ /* 0x040fe20000001830 */
[----:B------:R-:W1:Y:S07]  /*2990*/  LDSM.16.M88.4 R72, [R180+0x3000] ;  /* 0x00300000b448783b */ /* 0x000e6e0000000200 */
[C---:B----4-:R-:W-:Y:S08]  /*29a0*/  HMMA.16816.F32 R44, R80.reuse, R68, R44 ;  /* 0x00000044502c723c */ /* 0x050ff0000000182c */
[----:B------:R-:W-:Y:S01]  /*29b0*/  HMMA.16816.F32 R40, R80, R70, R40 ;  /* 0x000000465028723c */ /* 0x000fe20000001828 */
[----:B------:R-:W4:Y:S07]  /*29c0*/  LDSM.16.M88.4 R68, [R180+0x3800] ;  /* 0x00380000b444783b */ /* 0x000f2e0000000200 */
[C---:B------:R-:W-:Y:S08]  /*29d0*/  HMMA.16816.F32 R16, R36.reuse, R32, R16 ;  /* 0x000000202410723c */ /* 0x040ff00000001810 */
[C---:B------:R-:W-:Y:S01]  /*29e0*/  HMMA.16816.F32 R64, R36.reuse, R34, R64 ;  /* 0x000000222440723c */ /* 0x040fe20000001840 */
[----:B------:R-:W-:Y:S07]  /*29f0*/  LDSM.16.M88.4 R32, [R191+0x4000] ;  /* 0x00400000bf20783b */ /* 0x000fee0000000200 */
[C---:B------:R-:W-:Y:S08]  /*2a00*/  HMMA.16816.F32 R60, R36.reuse, R28, R60 ;  /* 0x0000001c243c723c */ /* 0x040ff0000000183c */
[C---:B------:R-:W-:Y:S01]  /*2a10*/  HMMA.16816.F32 R56, R36.reuse, R30, R56 ;  /* 0x0000001e2438723c */ /* 0x040fe20000001838 */
[----:B------:R-:W-:Y:S07]  /*2a20*/  LDSM.16.M88.4 R28, [R193+0x11000] ;  /* 0x01100000c11c783b */ /* 0x000fee0000000200 */
[C---:B---3--:R-:W-:Y:S08]  /*2a30*/  HMMA.16816.F32 R52, R36.reuse, R24, R52 ;  /* 0x000000182434723c */ /* 0x048ff00000001834 */
[C---:B------:R-:W-:Y:S01]  /*2a40*/  HMMA.16816.F32 R48, R36.reuse, R26, R48 ;  /* 0x0000001a2430723c */ /* 0x040fe20000001830 */
[----:B------:R-:W-:Y:S07]  /*2a50*/  LDSM.16.M88.4 R24, [R194+0x8000] ;  /* 0x00800000c218783b */ /* 0x000fee0000000200 */
[C---:B--2---:R-:W-:Y:S08]  /*2a60*/  HMMA.16816.F32 R44, R36.reuse, R20, R44 ;  /* 0x00000014242c723c */ /* 0x044ff0000000182c */
[----:B------:R-:W-:Y:S01]  /*2a70*/  HMMA.16816.F32 R40, R36, R22, R40 ;  /* 0x000000162428723c */ /* 0x000fe20000001828 */
[----:B------:R-:W2:Y:S04]  /*2a80*/  LDSM.16.M88.4 R20, [R193+0x10000] ;  /* 0x01000000c114783b */ /* 0x000ea80000000200 */
[----:B------:R-:W-:Y:S03]  /*2a90*/  LDSM.16.M88.4 R36, [R192+0x8000] ;  /* 0x00800000c024783b */ /* 0x000fe60000000200 */
[C---:B-----5:R-:W-:Y:S08]  /*2aa0*/  HMMA.16816.F32 R16, R12.reuse, R8, R16 ;  /* 0x000000080c10723c */ /* 0x060ff00000001810 */
[C---:B------:R-:W-:Y:S01]  /*2ab0*/  HMMA.16816.F32 R64, R12.reuse, R10, R64 ;  /* 0x0000000a0c40723c */ /* 0x040fe20000001840 */
[----:B------:R-:W3:Y:S07]  /*2ac0*/  LDSM.16.M88.4 R8, [R193+0x10800] ;  /* 0x01080000c108783b */ /* 0x000eee0000000200 */
[C---:B------:R-:W-:Y:S08]  /*2ad0*/  HMMA.16816.F32 R60, R12.reuse, R76, R60 ;  /* 0x0000004c0c3c723c */ /* 0x040ff0000000183c */
[C---:B------:R-:W-:Y:S08]  /*2ae0*/  HMMA.16816.F32 R56, R12.reuse, R78, R56 ;  /* 0x0000004e0c38723c */ /* 0x040ff00000001838 */
[C---:B-1----:R-:W-:Y:S08]  /*2af0*/  HMMA.16816.F32 R52, R12.reuse, R72, R52 ;  /* 0x000000480c34723c */ /* 0x042ff00000001834 */
[C---:B------:R-:W-:Y:S01]  /*2b00*/  HMMA.16816.F32 R48, R12.reuse, R74, R48 ;  /* 0x0000004a0c30723c */ /* 0x040fe20000001830 */
[----:B------:R-:W-:Y:S07]  /*2b10*/  LDSM.16.M88.4 R72, [R193+0x11800] ;  /* 0x01180000c148783b */ /* 0x000fee0000000200 */
[C---:B----4-:R-:W-:Y:S08]  /*2b20*/  HMMA.16816.F32 R44, R12.reuse, R68, R44 ;  /* 0x000000440c2c723c */ /* 0x050ff0000000182c */
[----:B------:R-:W-:Y:S01]  /*2b30*/  HMMA.16816.F32 R40, R12, R70, R40 ;  /* 0x000000460c28723c */ /* 0x000fe20000001828 */
[----:B------:R-:W1:Y:S07]  /*2b40*/  LDSM.16.M88.4 R12, [R191+0x4800] ;  /* 0x00480000bf0c783b */ /* 0x000e6e0000000200 */
[C---:B--2---:R-:W-:Y:S08]  /*2b50*/  HMMA.16816.F32 R16, R24.reuse, R20, R16 ;  /* 0x000000141810723c */ /* 0x044ff00000001810 */
[C---:B------:R-:W-:Y:S01]  /*2b60*/  HMMA.16816.F32 R64, R24.reuse, R22, R64 ;  /* 0x000000161840723c */ /* 0x040fe20000001840 */
[----:B------:R-:W2:Y:S07]  /*2b70*/  LDSM.16.M88.4 R20, [R191+0x5000] ;  /* 0x00500000bf14783b */ /* 0x000eae0000000200 */
[C---:B---3--:R-:W-:Y:S08]  /*2b80*/  HMMA.16816.F32 R60, R24.reuse, R8, R60 ;  /* 0x00000008183c723c */ /* 0x048ff0000000183c */
[C---:B------:R-:W-:Y:S01]  /*2b90*/  HMMA.16816.F32 R56, R24.reuse, R10, R56 ;  /* 0x0000000a1838723c */ /* 0x040fe20000001838 */
[----:B------:R-:W-:Y:S07]  /*2ba0*/  LDSM.16.M88.4 R8, [R190+0x8000] ;  /* 0x00800000be08783b */ /* 0x000fee0000000200 */
[----:B------:R-:W-:Y:S08]  /*2bb0*/  HMMA.16816.F32 R52, R24, R28, R52 ;  /* 0x0000001c1834723c */ /* 0x000ff00000001834 */
[C---:B-1----:R-:W-:Y:S08]  /*2bc0*/  HMMA.16816.F32 R60, R36.reuse, R12, R60 ;  /* 0x0000000c243c723c */ /* 0x042ff0000000183c */
[----:B------:R-:W-:Y:S01]  /*2bd0*/  HMMA.16816.F32 R56, R36, R14, R56 ;  /* 0x0000000e2438723c */ /* 0x000fe20000001838 */
[----:B------:R-:W1:Y:S07]  /*2be0*/  LDSM.16.M88.4 R12, [R187+0x11000] ;  /* 0x01100000bb0c783b */ /* 0x000e6e0000000200 */
[----:B------:R-:W-:Y:S01]  /*2bf0*/  HMMA.16816.F32 R48, R24, R30, R48 ;  /* 0x0000001e1830723c */ /* 0x000fe20000001830 */
[----:B------:R-:W-:Y:S07]  /*2c00*/  LDSM.16.M88.4 R28, [R187+0x10800] ;  /* 0x01080000bb1c783b */ /* 0x000fee0000000200 */
[C---:B------:R-:W-:Y:S08]  /*2c10*/  HMMA.16816.F32 R16, R36.reuse, R32, R16 ;  /* 0x000000202410723c */ /* 0x040ff00000001810 */
[C---:B------:R-:W-:Y:S01]  /*2c20*/  HMMA.16816.F32 R64, R36.reuse, R34, R64 ;  /* 0x000000222440723c */ /* 0x040fe20000001840 */
[----:B------:R-:W3:Y:S07]  /*2c30*/  LDSM.16.M88.4 R32, [R187+0x10000] ;  /* 0x01000000bb20783b */ /* 0x000eee0000000200 */
[----:B--2---:R-:W-:Y:S01]  /*2c40*/  HMMA.16816.F32 R68, R36, R20, R52 ;  /* 0x000000142444723c */ /* 0x004fe20000001834 */
[----:B------:R-:W-:Y:S07]  /*2c50*/  LDSM.16.M88.4 R52, [R187+0x11800] ;  /* 0x01180000bb34783b */ /* 0x000fee0000000200 */
[C---:B------:R-:W-:Y:S08]  /*2c60*/  HMMA.16816.F32 R44, R24.reuse, R72, R44 ;  /* 0x00000048182c723c */ /* 0x040ff0000000182c */
[----:B------:R-:W-:Y:S01]  /*2c70*/  HMMA.16816.F32 R40, R24, R74, R40 ;  /* 0x0000004a1828723c */ /* 0x000fe20000001828 */
[----:B------:R-:W2:Y:S07]  /*2c80*/  LDSM.16.M88.4 R24, [R191+0x5800] ;  /* 0x00580000bf18783b */ /* 0x000eae0000000200 */
[----:B------:R-:W-:Y:S01]  /*2c90*/  HMMA.16816.F32 R72, R36, R22, R48 ;  /* 0x000000162448723c */ /* 0x000fe20000001830 */
[----:B------:R-:W-:Y:S04]  /*2ca0*/  LDSM.16.M88.4 R20, [R189+0x8000] ;  /* 0x00800000bd14783b */ /* 0x000fe80000000200 */
[----:B------:R-:W4:Y:S03]  /*2cb0*/  LDSM.16.M88.4 R48, [R180+0x4000] ;  /* 0x00400000b430783b */ /* 0x000f260000000200 */
[C---:B-1----:R-:W-:Y:S07]  /*2cc0*/  HMMA.16816.F32 R68, R8.reuse, R12, R68 ;  /* 0x0000000c0844723c */ /* 0x042fee0000001844 */
[----:B------:R-:W-:Y:S01]  /*2cd0*/  LOP3.LUT R13, R88, 0xffffffe0, RZ, 0xc0, !PT ;  /* 0xffffffe0580d7812 */ /* 0x000fe200078ec0ff */
[----:B---3--:R-:W-:Y:S04]  /*2ce0*/  HMMA.16816.F32 R16, R8, R32, R16 ;  /* 0x000000200810723c */ /* 0x008fe80000001810 */
[----:B------:R-:W-:-:S04]  /*2cf0*/  IMAD.IADD R0, R6, 0x1, -R13 ;  /* 0x0000000106007824 */ /* 0x000fc800078e0a0d */
[----:B------:R-:W-:Y:S01]  /*2d00*/  HMMA.16816.F32 R72, R8, R14, R72 ;  /* 0x0000000e0848723c */ /* 0x000fe20000001848 */
[----:B------:R-:W-:-:S04]  /*2d10*/  SHF.R.S32.HI R13, RZ, 0x1f, R0 ;  /* 0x0000001fff0d7819 */ /* 0x000fc80000011400 */
[----:B------:R-:W-:Y:S01]  /*2d20*/  LEA.HI R208, R13, R0, RZ, 0x2 ;  /* 0x000000000dd07211 */ /* 0x000fe200078f10ff */
[----:B------:R-:W-:Y:S01]  /*2d30*/  IMAD.U32 R0, RZ, RZ, UR15 ;  /* 0x0000000fff007e24 */ /* 0x000fe2000f8e00ff */
[----:B------:R-:W1:Y:S01]  /*2d40*/  LDSM.16.M88.4 R12, [R180+0x4800] ;  /* 0x00480000b40c783b */ /* 0x000e620000000200 */
[----:B------:R-:W-:Y:S01]  /*2d50*/  HMMA.16816.F32 R60, R8, R28, R60 ;  /* 0x0000001c083c723c */ /* 0x000fe2000000183c */
[----:B------:R-:W-:-:S05]  /*2d60*/  SHF.R.S32.HI R208, RZ, 0x2, R208 ;  /* 0x00000002ffd07819 */ /* 0x000fca00000114d0 */
[----:B------:R-:W-:Y:S02]  /*2d70*/  IMAD.IADD R6, R208, 0x1, R89 ;  /* 0x00000001d0067824 */ /* 0x000fe400078e0259 */
[C---:B--2---:R-:W-:Y:S03]  /*2d80*/  HMMA.16816.F32 R44, R36.reuse, R24, R44 ;  /* 0x00000018242c723c */ /* 0x044fe6000000182c */
[C---:B------:R-:W-:Y:S02]  /*2d90*/  IADD3 R203, R6.reuse, UR5, RZ ;  /* 0x0000000506cb7c10 */ /* 0x040fe4000fffe0ff */
[----:B------:R-:W-:Y:S02]  /*2da0*/  IADD3 R204, R6, UR4, RZ ;  /* 0x0000000406cc7c10 */ /* 0x000fe4000fffe0ff */
[----:B------:R-:W-:Y:S01]  /*2db0*/  IMAD R25, R0, 0x40, R205 ;  /* 0x0000004000197824 */ /* 0x000fe200078e02cd */
[----:B------:R-:W-:Y:S01]  /*2dc0*/  HMMA.16816.F32 R40, R36, R26, R40 ;  /* 0x0000001a2428723c */ /* 0x000fe20000001828 */
[----:B------:R-:W-:-:S02]  /*2dd0*/  IADD3 R0, R6, 0x8, RZ ;  /* 0x0000000806007810 */ /* 0x000fc40007ffe0ff */
[----:B------:R-:W-:Y:S02]  /*2de0*/  IMNMX R203, R203, UR14, PT ;  /* 0x0000000ecbcb7c17 */ /* 0x000fe4000b800200 */
[C---:B------:R-:W-:Y:S02]  /*2df0*/  IADD3 R197, R0.reuse, UR5, RZ ;  /* 0x0000000500c57c10 */ /* 0x040fe4000fffe0ff */
[----:B------:R-:W-:Y:S01]  /*2e00*/  IADD3 R24, R25, 0x1, RZ ;  /* 0x0000000119187810 */ /* 0x000fe20007ffe0ff */
[----:B----4-:R-:W-:Y:S01]  /*2e10*/  HMMA.16816.F32 R16, R20, R48, R16 ;  /* 0x000000301410723c */ /* 0x010fe20000001810 */
[----:B------:R-:W-:Y:S01]  /*2e20*/  IADD3 R202, R0, UR4, RZ ;  /* 0x0000000400ca7c10 */ /* 0x000fe2000fffe0ff */
[----:B------:R-:W-:Y:S01]  /*2e30*/  IMAD.IADD R0, R4, 0x1, R3 ;  /* 0x0000000104007824 */ /* 0x000fe200078e0203 */
[----:B------:R-:W-:Y:S02]  /*2e40*/  IMNMX R197, R197, UR14, PT ;  /* 0x0000000ec5c57c17 */ /* 0x000fe4000b800200 */
[----:B------:R-:W-:-:S02]  /*2e50*/  IADD3 R6, R25, 0x8, RZ ;  /* 0x0000000819067810 */ /* 0x000fc40007ffe0ff */
[----:B------:R-:W-:Y:S01]  /*2e60*/  IMNMX R202, RZ, R202, !PT ;  /* 0x000000caffca7217 */ /* 0x000fe20007800200 */
[C---:B------:R-:W-:Y:S01]  /*2e70*/  HMMA.16816.F32 R56, R8.reuse, R30, R56 ;  /* 0x0000001e0838723c */ /* 0x040fe20000001838 */
[CC--:B------:R-:W-:Y:S02]  /*2e80*/  ISETP.GE.AND P1, PT, R24.reuse, R197.reuse, PT ;  /* 0x000000c51800720c */ /* 0x0c0fe40003f26270 */
[----:B------:R-:W-:Y:S02]  /*2e90*/  ISETP.GE.AND P2, PT, R25, R197, PT ;  /* 0x000000c51900720c */ /* 0x000fe40003f46270 */
[----:B------:R-:W-:Y:S02]  /*2ea0*/  IMNMX R204, RZ, R204, !PT ;  /* 0x000000ccffcc7217 */ /* 0x000fe40007800200 */
[-C--:B------:R-:W-:Y:S01]  /*2eb0*/  ISETP.GE.AND P6, PT, R24, R203.reuse, PT ;  /* 0x000000cb1800720c */ /* 0x080fe20003fc6270 */
[----:B------:R-:W-:Y:S01]  /*2ec0*/  HMMA.16816.F32 R64, R8, R34, R64 ;  /* 0x000000220840723c */ /* 0x000fe20000001840 */
[----:B------:R-:W-:-:S02]  /*2ed0*/  ISETP.GE.AND P0, PT, R6, R203, PT ;  /* 0x000000cb0600720c */ /* 0x000fc40003f06270 */
[----:B------:R-:W-:Y:S02]  /*2ee0*/  ISETP.GE.AND P4, PT, R6, R197, PT ;  /* 0x000000c50600720c */ /* 0x000fe40003f86270 */
[CC--:B------:R-:W-:Y:S02]  /*2ef0*/  ISETP.LT.OR P1, PT, R24.reuse, R202.reuse, P1 ;  /* 0x000000ca1800720c */ /* 0x0c0fe40000f21670 */
[----:B------:R-:W-:Y:S01]  /*2f00*/  ISETP.LT.OR P2, PT, R25, R202, P2 ;  /* 0x000000ca1900720c */ /* 0x000fe20001741670 */
[----:B------:R-:W-:Y:S01]  /*2f10*/  HMMA.16816.F32 R44, R8, R52, R44 ;  /* 0x00000034082c723c */ /* 0x000fe2000000182c */
[-C--:B------:R-:W-:Y:S02]  /*2f20*/  ISETP.LT.OR P6, PT, R24, R204.reuse, P6 ;  /* 0x000000cc1800720c */ /* 0x080fe400037c1670 */
[C---:B------:R-:W-:Y:S02]  /*2f30*/  ISETP.LT.OR P0, PT, R6.reuse, R204, P0 ;  /* 0x000000cc0600720c */ /* 0x040fe40000701670 */
[----:B------:R-:W-:-:S02]  /*2f40*/  ISETP.LT.OR P4, PT, R6, R202, P4 ;  /* 0x000000ca0600720c */ /* 0x000fc40002781670 */
[----:B------:R-:W-:Y:S01]  /*2f50*/  FSEL R24, R18, -INF , !P2 ;  /* 0xff80000012187808 */ /* 0x000fe20005000000 */
[----:B------:R-:W-:Y:S01]  /*2f60*/  HMMA.16816.F32 R40, R8, R54, R40 ;  /* 0x000000360828723c */ /* 0x000fe20000001828 */
[----:B------:R-:W2:Y:S01]  /*2f70*/  LDSM.16.M88.4 R8, [R180+0x5000] ;  /* 0x00500000b408783b */ /* 0x000ea20000000200 */
[----:B------:R-:W-:Y:S02]  /*2f80*/  FSEL R6, R19, -INF , !P1 ;  /* 0xff80000013067808 */ /* 0x000fe40004800000 */
[C---:B------:R-:W-:Y:S02]  /*2f90*/  ISETP.GE.AND P3, PT, R25.reuse, R203, PT ;  /* 0x000000cb1900720c */ /* 0x040fe40003f66270 */
[C---:B------:R-:W-:Y:S02]  /*2fa0*/  IADD3 R4, R25.reuse, 0x9, RZ ;  /* 0x0000000919047810 */ /* 0x040fe40007ffe0ff */
[----:B-1----:R-:W-:Y:S01]  /*2fb0*/  HMMA.16816.F32 R60, R20, R12, R60 ;  /* 0x0000000c143c723c */ /* 0x002fe2000000183c */
[----:B------:R-:W-:-:S02]  /*2fc0*/  ISETP.LT.OR P3, PT, R25, R204, P3 ;  /* 0x000000cc1900720c */ /* 0x000fc40001f61670 */
[----:B------:R-:W-:Y:S02]  /*2fd0*/  ISETP.GE.AND P5, PT, R4, R203, PT ;  /* 0x000000cb0400720c */ /* 0x000fe40003fa6270 */
[----:B------:R-:W-:Y:S02]  /*2fe0*/  FSEL R3, R16, -INF , !P3 ;  /* 0xff80000010037808 */ /* 0x000fe40005800000 */
[----:B------:R-:W-:Y:S01]  /*2ff0*/  IADD3 R12, R25, 0x10, RZ ;  /* 0x00000010190c7810 */ /* 0x000fe20007ffe0ff */
[----:B------:R-:W-:Y:S01]  /*3000*/  HMMA.16816.F32 R56, R20, R14, R56 ;  /* 0x0000000e1438723c */ /* 0x000fe20000001838 */
[----:B------:R-:W-:Y:S02]  /*3010*/  ISETP.GE.AND P3, PT, R4, R197, PT ;  /* 0x000000c50400720c */ /* 0x000fe40003f66270 */
[C---:B------:R-:W-:Y:S02]  /*3020*/  ISETP.GE.AND P2, PT, R12.reuse, R203, PT ;  /* 0x000000cb0c00720c */ /* 0x040fe40003f46270 */
[----:B------:R-:W-:-:S02]  /*3030*/  ISETP.GE.AND P1, PT, R12, R197, PT ;  /* 0x000000c50c00720c */ /* 0x000fc40003f26270 */
[C---:B------:R-:W-:Y:S01]  /*3040*/  ISETP.LT.OR P2, PT, R12.reuse, R204, P2 ;  /* 0x000000cc0c00720c */ /* 0x040fe20001741670 */
[----:B------:R-:W-:Y:S01]  /*3050*/  HMMA.16816.F32 R64, R20, R50, R64 ;  /* 0x000000321440723c */ /* 0x000fe20000001840 */
[----:B------:R-:W-:Y:S02]  /*3060*/  ISETP.LT.OR P1, PT, R12, R202, P1 ;  /* 0x000000ca0c00720c */ /* 0x000fe40000f21670 */
[----:B------:R-:W1:Y:S01]  /*3070*/  LDSM.16.M88.4 R12, [R180+0x5800] ;  /* 0x00580000b40c783b */ /* 0x000e620000000200 */
[----:B------:R-:W-:Y:S01]  /*3080*/  ISETP.LT.OR P5, PT, R4, R204, P5 ;  /* 0x000000cc0400720c */ /* 0x000fe20002fa1670 */
[----:B------:R-:W-:-:S04]  /*3090*/  DEPBAR.LE SB0, 0x0 ;  /* 0x000080000000791a */ /* 0x000fc80000000000 */
[----:B------:R-:W-:Y:S02]  /*30a0*/  ISETP.LT.OR P3, PT, R4, R202, P3 ;  /* 0x000000ca0400720c */ /* 0x000fe40001f61670 */
[----:B------:R-:W-:Y:S02]  /*30b0*/  IADD3 R4, R25, 0x11, RZ ;  /* 0x0000001119047810 */ /* 0x000fe40007ffe0ff */
[----:B------:R-:W-:Y:S02]  /*30c0*/  FSEL R26, R17, -INF , !P6 ;  /* 0xff800000111a7808 */ /* 0x000fe40007000000 */
[----:B------:R-:W-:Y:S01]  /*30d0*/  ISETP.GE.AND P6, PT, R4, R203, PT ;  /* 0x000000cb0400720c */ /* 0x000fe20003fc6270 */
[----:B--2---:R-:W-:Y:S01]  /*30e0*/  HMMA.16816.F32 R68, R20, R8, R68 ;  /* 0x000000081444723c */ /* 0x004fe20000001844 */
[C---:B------:R-:W-:Y:S02]  /*30f0*/  IADD3 R18, R25.reuse, 0x18, RZ ;  /* 0x0000001819127810 */ /* 0x040fe40007ffe0ff */
[----:B------:R-:W-:-:S02]  /*3100*/  IADD3 R16, R25, 0x19, RZ ;  /* 0x0000001919107810 */ /* 0x000fc40007ffe0ff */
[----:B------:R-:W-:-:S03]  /*3110*/  ISETP.LT.OR P6, PT, R4, R204, P6 ;  /* 0x000000cc0400720c */ /* 0x000fc600037c1670 */
[----:B------:R-:W-:Y:S01]  /*3120*/  FSEL R19, R64, -INF , !P0 ;  /* 0xff80000040137808 */ /* 0x000fe20004000000 */
[----:B------:R-:W-:Y:S01]  /*3130*/  HMMA.16816.F32 R72, R20, R10, R72 ;  /* 0x0000000a1448723c */ /* 0x000fe20000001848 */
[----:B------:R-:W-:Y:S02]  /*3140*/  ISETP.GE.AND P0, PT, R4, R197, PT ;  /* 0x000000c50400720c */ /* 0x000fe40003f06270 */
[----:B------:R-:W-:Y:S02]  /*3150*/  FSEL R66, R66, -INF , !P4 ;  /* 0xff80000042427808 */ /* 0x000fe40006000000 */
[----:B------:R-:W-:Y:S02]  /*3160*/  ISETP.LT.OR P0, PT, R4, R202, P0 ;  /* 0x000000ca0400720c */ /* 0x000fe40000701670 */
[----:B------:R-:W-:Y:S02]  /*3170*/  FSEL R4, R67, -INF , !P3 ;  /* 0xff80000043047808 */ /* 0x000fe40005800000 */
[----:B------:R-:W-:-:S02]  /*3180*/  FSEL R65, R65, -INF , !P5 ;  /* 0xff80000041417808 */ /* 0x000fc40006800000 */
[-C--:B------:R-:W-:Y:S02]  /*3190*/  ISETP.GE.AND P3, PT, R18, R203.reuse, PT ;  /* 0x000000cb1200720c */ /* 0x080fe40003f66270 */
[----:B------:R-:W-:Y:S02]  /*31a0*/  FSEL R17, R60, -INF , !P2 ;  /* 0xff8000003c117808 */ /* 0x000fe40005000000 */
[----:B------:R-:W-:Y:S02]  /*31b0*/  ISETP.GE.AND P5, PT, R16, R203, PT ;  /* 0x000000cb1000720c */ /* 0x000fe40003fa6270 */
[-C--:B------:R-:W-:Y:S01]  /*31c0*/  ISETP.GE.AND P4, PT, R18, R197.reuse, PT ;  /* 0x000000c51200720c */ /* 0x080fe20003f86270 */
[----:B-1----:R-:W-:Y:S01]  /*31d0*/  HMMA.16816.F32 R44, R20, R12, R44 ;  /* 0x0000000c142c723c */ /* 0x002fe2000000182c */
[----:B------:R-:W-:Y:S02]  /*31e0*/  ISETP.GE.AND P2, PT, R16, R197, PT ;  /* 0x000000c51000720c */ /* 0x000fe40003f46270 */
[----:B------:R-:W-:-:S02]  /*31f0*/  IADD3 R27, R25, 0x20, RZ ;  /* 0x00000020191b7810 */ /* 0x000fc40007ffe0ff */
[C---:B------:R-:W-:Y:S02]  /*3200*/  ISETP.LT.OR P3, PT, R18.reuse, R204, P3 ;  /* 0x000000cc1200720c */ /* 0x040fe40001f61670 */
[----:B------:R-:W-:Y:S01]  /*3210*/  ISETP.LT.OR P4, PT, R18, R202, P4 ;  /* 0x000000ca1200720c */ /* 0x000fe20002781670 */
[----:B------:R-:W-:Y:S01]  /*3220*/  HMMA.16816.F32 R40, R20, R14, R40 ;  /* 0x0000000e1428723c */ /* 0x000fe20000001828 */
[C---:B------:R-:W-:Y:S02]  /*3230*/  ISETP.LT.OR P5, PT, R16.reuse, R204, P5 ;  /* 0x000000cc1000720c */ /* 0x040fe40002fa1670 */
[----:B------:R-:W-:Y:S02]  /*3240*/  ISETP.LT.OR P2, PT, R16, R202, P2 ;  /* 0x000000ca1000720c */ /* 0x000fe40001741670 */
[----:B------:R-:W-:Y:S02]  /*3250*/  IADD3 R8, R25, 0x21, RZ ;  /* 0x0000002119087810 */ /* 0x000fe40007ffe0ff */
[----:B------:R-:W-:-:S02]  /*3260*/  FSEL R18, R62, -INF , !P1 ;  /* 0xff8000003e127808 */ /* 0x000fc40004800000 */
[----:B------:R-:W-:Y:S02]  /*3270*/  FSEL R16, R63, -INF , !P0 ;  /* 0xff8000003f107808 */ /* 0x000fe40004000000 */
[C---:B------:R-:W-:Y:S02]  /*3280*/  ISETP.GE.AND P1, PT, R27.reuse, R203, PT ;  /* 0x000000cb1b00720c */ /* 0x040fe40003f26270 */
[----:B------:R-:W-:Y:S02]  /*3290*/  ISETP.GE.AND P0, PT, R27, R197, PT ;  /* 0x000000c51b00720c */ /* 0x000fe40003f06270 */
[----:B------:R-:W-:Y:S02]  /*32a0*/  FSEL R61, R61, -INF , !P6 ;  /* 0xff8000003d3d7808 */ /* 0x000fe40007000000 */
[----:B------:R-:W-:Y:S02]  /*32b0*/  FSEL R9, R56, -INF , !P3 ;  /* 0xff80000038097808 */ /* 0x000fe40005800000 */
[----:B------:R-:W-:-:S02]  /*32c0*/  ISETP.GE.AND P6, PT, R8, R203, PT ;  /* 0x000000cb0800720c */ /* 0x000fc40003fc6270 */
[C---:B------:R-:W-:Y:S02]  /*32d0*/  ISETP.GE.AND P3, PT, R8.reuse, R197, PT ;  /* 0x000000c50800720c */ /* 0x040fe40003f66270 */
[C---:B------:R-:W-:Y:S02]  /*32e0*/  ISETP.LT.OR P1, PT, R27.reuse, R204, P1 ;  /* 0x000000cc1b00720c */ /* 0x040fe40000f21670 */
[----:B------:R-:W-:Y:S02]  /*32f0*/  ISETP.LT.OR P0, PT, R27, R202, P0 ;  /* 0x000000ca1b00720c */ /* 0x000fe40000701670 */
[C---:B------:R-:W-:Y:S02]  /*3300*/  IADD3 R28, R25.reuse, 0x28, RZ ;  /* 0x00000028191c7810 */ /* 0x040fe40007ffe0ff */
[----:B------:R-:W-:Y:S01]  /*3310*/  IADD3 R27, R25, 0x29, RZ ;  /* 0x00000029191b7810 */ /* 0x000fe20007ffe0ff */
[----:B------:R-:W-:Y:S01]  /*3320*/  BAR.SYNC.DEFER_BLOCKING 0x0 ;  /* 0x0000000000007b1d */ /* 0x000fe20000010000 */
[----:B------:R-:W-:-:S02]  /*3330*/  ISETP.LT.OR P6, PT, R8, R204, P6 ;  /* 0x000000cc0800720c */ /* 0x000fc400037c1670 */
[----:B------:R-:W-:Y:S02]  /*3340*/  ISETP.LT.OR P3, PT, R8, R202, P3 ;  /* 0x000000ca0800720c */ /* 0x000fe40001f61670 */
[----:B------:R-:W-:Y:S02]  /*3350*/  FSEL R8, R59, -INF , !P2 ;  /* 0xff8000003b087808 */ /* 0x000fe40005000000 */
[----:B------:R-:W-:Y:S02]  /*3360*/  FSEL R10, R58, -INF , !P4 ;  /* 0xff8000003a0a7808 */ /* 0x000fe40006000000 */
[-C--:B------:R-:W-:Y:S02]  /*3370*/  ISETP.GE.AND P2, PT, R28, R203.reuse, PT ;  /* 0x000000cb1c00720c */ /* 0x080fe40003f46270 */
[----:B------:R-:W-:Y:S02]  /*3380*/  FSEL R165, R68, -INF , !P1 ;  /* 0xff80000044a57808 */ /* 0x000fe40004800000 */
[----:B------:R-:W-:-:S02]  /*3390*/  ISETP.GE.AND P4, PT, R27, R203, PT ;  /* 0x000000cb1b00720c */ /* 0x000fc40003f86270 */
[C---:B------:R-:W-:Y:S02]  /*33a0*/  ISETP.GE.AND P1, PT, R27.reuse, R197, PT ;  /* 0x000000c51b00720c */ /* 0x040fe40003f26270 */
[-C--:B------:R-:W-:Y:S02]  /*33b0*/  ISETP.LT.OR P2, PT, R28, R204.reuse, P2 ;  /* 0x000000cc1c00720c */ /* 0x080fe40001741670 */
[C---:B------:R-:W-:Y:S02]  /*33c0*/  ISETP.LT.OR P4, PT, R27.reuse, R204, P4 ;  /* 0x000000cc1b00720c */ /* 0x040fe40002781670 */
[----:B------:R-:W-:Y:S02]  /*33d0*/  ISETP.LT.OR P1, PT, R27, R202, P1 ;  /* 0x000000ca1b00720c */ /* 0x000fe40000f21670 */
[C---:B------:R-:W-:Y:S02]  /*33e0*/  IADD3 R12, R25.reuse, 0x31, RZ ;  /* 0x00000031190c7810 */ /* 0x040fe40007ffe0ff */
[----:B------:R-:W-:-:S02]  /*33f0*/  IADD3 R27, R25, 0x30, RZ ;  /* 0x00000030191b7810 */ /* 0x000fc40007ffe0ff */
[----:B------:R-:W-:Y:S02]  /*3400*/  FSEL R159, R69, -INF , !P6 ;  /* 0xff800000459f7808 */ /* 0x000fe40007000000 */
[----:B------:R-:W-:Y:S02]  /*3410*/  FSEL R157, R72, -INF , !P2 ;  /* 0xff800000489d7808 */ /* 0x000fe40005000000 */
[----:B------:R-:W-:Y:S02]  /*3420*/  FSEL R162, R70, -INF , !P0 ;  /* 0xff80000046a27808 */ /* 0x000fe40004000000 */
[C---:B------:R-:W-:Y:S02]  /*3430*/  ISETP.GE.AND P6, PT, R12.reuse, R203, PT ;  /* 0x000000cb0c00720c */ /* 0x040fe40003fc6270 */
[----:B------:R-:W-:Y:S02]  /*3440*/  ISETP.GE.AND P2, PT, R12, R197, PT ;  /* 0x000000c50c00720c */ /* 0x000fe40003f46270 */
[----:B------:R-:W-:-:S02]  /*3450*/  ISETP.GE.AND P0, PT, R27, R203, PT ;  /* 0x000000cb1b00720c */ /* 0x000fc40003f06270 */
[C---:B------:R-:W-:Y:S02]  /*3460*/  ISETP.LT.OR P6, PT, R12.reuse, R204, P6 ;  /* 0x000000cc0c00720c */ /* 0x040fe400037c1670 */
[----:B------:R-:W-:Y:S02]  /*3470*/  ISETP.LT.OR P2, PT, R12, R202, P2 ;  /* 0x000000ca0c00720c */ /* 0x000fe40001741670 */
[----:B------:R-:W-:Y:S02]  /*3480*/  ISETP.LT.OR P0, PT, R27, R204, P0 ;  /* 0x000000cc1b00720c */ /* 0x000fe40000701670 */
[C---:B------:R-:W-:Y:S02]  /*3490*/  IADD3 R12, R25.reuse, 0x38, RZ ;  /* 0x00000038190c7810 */ /* 0x040fe40007ffe0ff */
[----:B------:R-:W-:Y:S02]  /*34a0*/  IADD3 R25, R25, 0x39, RZ ;  /* 0x0000003919197810 */ /* 0x000fe40007ffe0ff */
[----:B------:R-:W-:-:S02]  /*34b0*/  FSEL R169, R44, -INF , !P0 ;  /* 0xff8000002ca97808 */ /* 0x000fc40004000000 */
[-C--:B------:R-:W-:Y:S02]  /*34c0*/  ISETP.GE.AND P0, PT, R25, R197.reuse, PT ;  /* 0x000000c51900720c */ /* 0x080fe40003f06270 */
[----:B------:R-:W-:Y:S02]  /*34d0*/  FSEL R11, R57, -INF , !P5 ;  /* 0xff800000390b7808 */ /* 0x000fe40006800000 */
[----:B------:R-:W-:Y:S02]  /*34e0*/  ISETP.LT.OR P0, PT, R25, R202, P0 ;  /* 0x000000ca1900720c */ /* 0x000fe40000701670 */
[----:B------:R-:W-:Y:S02]  /*34f0*/  ISETP.GE.AND P5, PT, R28, R197, PT ;  /* 0x000000c51c00720c */ /* 0x000fe40003fa6270 */
[----:B------:R-:W-:Y:S02]  /*3500*/  FSEL R160, R43, -INF , !P0 ;  /* 0xff8000002ba07808 */ /* 0x000fe40004000000 */
[----:B------:R-:W-:-:S02]  /*3510*/  PLOP3.LUT P0, PT, PT, PT, UP0, 0x80, 0x0 ;  /* 0x000000000000781c */ /* 0x000fc40003f0f008 */
[----:B------:R-:W-:Y:S02]  /*3520*/  ISETP.LT.OR P5, PT, R28, R202, P5 ;  /* 0x000000ca1c00720c */ /* 0x000fe40002fa1670 */
[----:B------:R-:W-:Y:S02]  /*3530*/  FSEL R214, R71, -INF , !P3 ;  /* 0xff80000047d67808 */ /* 0x000fe40005800000 */
[----:B------:R-:W-:Y:S02]  /*3540*/  FSEL R170, R74, -INF , !P5 ;  /* 0xff8000004aaa7808 */ /* 0x000fe40006800000 */
[----:B------:R-:W-:Y:S02]  /*3550*/  FSEL R163, R73, -INF , !P4 ;  /* 0xff80000049a37808 */ /* 0x000fe40006000000 */
[----:B------:R-:W-:Y:S02]  /*3560*/  FSEL R166, R75, -INF , !P1 ;  /* 0xff8000004ba67808 */ /* 0x000fe40004800000 */
[----:B------:R-:W-:-:S02]  /*3570*/  ISETP.GE.AND P3, PT, R27, R197, PT ;  /* 0x000000c51b00720c */ /* 0x000fc40003f66270 */
[CC--:B------:R-:W-:Y:S02]  /*3580*/  ISETP.GE.AND P5, PT, R12.reuse, R203.reuse, PT ;  /* 0x000000cb0c00720c */ /* 0x0c0fe40003fa6270 */
[----:B------:R-:W-:Y:S02]  /*3590*/  ISETP.GE.AND P4, PT, R25, R203, PT ;  /* 0x000000cb1900720c */ /* 0x000fe40003f86270 */
[C---:B------:R-:W-:Y:S02]  /*35a0*/  ISETP.GE.AND P1, PT, R12.reuse, R197, PT ;  /* 0x000000c50c00720c */ /* 0x040fe40003f26270 */
[----:B------:R-:W-:Y:S02]  /*35b0*/  ISETP.LT.OR P3, PT, R27, R202, P3 ;  /* 0x000000ca1b00720c */ /* 0x000fe40001f61670 */
[C---:B------:R-:W-:Y:S02]  /*35c0*/  ISETP.LT.OR P5, PT, R12.reuse, R204, P5 ;  /* 0x000000cc0c00720c */ /* 0x040fe40002fa1670 */
[----:B------:R-:W-:-:S02]  /*35d0*/  ISETP.LT.OR P1, PT, R12, R202, P1 ;  /* 0x000000ca0c00720c */ /* 0x000fc40000f21670 */
[----:B------:R-:W-:Y:S02]  /*35e0*/  ISETP.LT.OR P4, PT, R25, R204, P4 ;  /* 0x000000cc1900720c */ /* 0x000fe40002781670 */
[----:B------:R-:W-:Y:S02]  /*35f0*/  FSEL R164, R46, -INF , !P3 ;  /* 0xff8000002ea47808 */ /* 0x000fe40005800000 */
[----:B------:R-:W-:Y:S02]  /*3600*/  FSEL R167, R45, -INF , !P6 ;  /* 0xff8000002da77808 */ /* 0x000fe40007000000 */
[----:B------:R-:W-:Y:S02]  /*3610*/  FSEL R142, R47, -INF , !P2 ;  /* 0xff8000002f8e7808 */ /* 0x000fe40005000000 */
[----:B------:R-:W-:Y:S02]  /*3620*/  FSEL R143, R40, -INF , !P5 ;  /* 0xff800000288f7808 */ /* 0x000fe40006800000 */
[----:B------:R-:W-:-:S02]  /*3630*/  FSEL R140, R42, -INF , !P1 ;  /* 0xff8000002a8c7808 */ /* 0x000fc40004800000 */
[----:B------:R-:W-:Y:S01]  /*3640*/  FSEL R141, R41, -INF , !P4 ;  /* 0xff800000298d7808 */ /* 0x000fe20006000000 */
[----:B------:R-:W-:Y:S05]  /*3650*/  @!P0 BRA `(.L_x_247) ;  /* 0x0000017000008947 */ /* 0x000fea0003800000 */
[----:B------:R-:W-:Y:S01]  /*3660*/  UIADD3 UR12, UR8, -0x2, URZ ;  /* 0xfffffffe080c7890 */ /* 0x000fe2000fffe03f */
[----:B------:R-:W-:-:S03]  /*3670*/  IMAD.U32 R12, RZ, RZ, UR20 ;  /* 0x00000014ff0c7e24 */ /* 0x000fc6000f8e00ff */
[----:B------:R-:W-:Y:S02]  /*3680*/  USHF.R.S32.HI UR5, URZ, 0x1f, UR12 ;  /* 0x0000001f3f057899 */ /* 0x000fe4000801140c */
[----:B------:R-:W-:Y:S01]  /*3690*/  UIMAD UR4, UR6, UR12, URZ ;  /* 0x0000000c060472a4 */ /* 0x000fe2000f8e023f */
[----:B------:R-:W-:-:S03]  /*36a0*/  IMAD.U32 R13, RZ, RZ, UR12 ;  /* 0x0000000cff0d7e24 */ /* 0x000fc6000f8e00ff */
[----:B------:R-:W-:Y:S01]  /*36b0*/  UIMAD UR4, UR5, UR7, UR4 ;  /* 0x00000007050472a4 */ /* 0x000fe2000f8e0204 */
[----:B------:R-:W-:-:S04]  /*36c0*/  IMAD.WIDE.U32 R20, R13, UR7, R210 ;  /* 0x000000070d147c25 */ /* 0x000fc8000f8e00d2 */
[----:B------:R-:W-:Y:S01]  /*36d0*/  IMAD.U32 R13, RZ, RZ, UR21 ;  /* 0x00000015ff0d7e24 */ /* 0x000fe2000f8e00ff */
[----:B------:R-:W-:Y:S02]  /*36e0*/  IADD3 R14, R21, UR4, RZ ;  /* 0x00000004150e7c10 */ /* 0x000fe4000fffe0ff */
[----:B------:R-:W-:-:S04]  /*36f0*/  LEA R22, P1, R20, c[0x0][0x168], 0x1 ;  /* 0x00005a0014167a11 */ /* 0x000fc800078208ff */
[----:B------:R-:W-:Y:S02]  /*3700*/  LEA.HI.X R23, R20, c[0x0][0x16c], R14, 0x1, P1 ;  /* 0x00005b0014177a11 */ /* 0x000fe400008f0c0e */
[----:B------:R-:W-:-:S03]  /*3710*/  LEA R14, P1, R13, R22, 0x1 ;  /* 0x000000160d0e7211 */ /* 0x000fc600078208ff */
[----:B------:R-:W-:Y:S01]  /*3720*/  @!PT LDS RZ, [RZ] ;  /* 0x00000000fffff984 */ /* 0x000fe20000000800 */
[----:B------:R-:W-:Y:S01]  /*3730*/  @!PT LDS RZ, [RZ] ;  /* 0x00000000fffff984 */ /* 0x000fe20000000800 */
[----:B------:R-:W-:Y:S01]  /*3740*/  @!PT LDS RZ, [RZ] ;  /* 0x00000000fffff984 */ /* 0x000fe20000000800 */
[----:B------:R1:W-:Y:S01]  /*3750*/  LDGSTS.E.BYPASS.LTC128B.128 [R196+0xc000], [R22.64] ;  /* 0x0c00000016c47fae */ /* 0x0003e2000b901d52 */
[----:B------:R-:W-:-:S03]  /*3760*/  LEA.HI.X R15, R13, R23, R12, 0x1, P1 ;  /* 0x000000170d0f7211 */ /* 0x000fc600008f0c0c */
[----:B------:R1:W-:Y:S04]  /*3770*/  LDGSTS.E.BYPASS.LTC128B.128 [R196+0xe000], [R22.64+0x80] ;  /* 0x0e00008016c47fae */ /* 0x0003e8000b901d52 */
[----:B------:R1:W-:Y:S04]  /*3780*/  LDGSTS.E.BYPASS.LTC128B.128 [R196+0x10000], [R22.64+0x100] ;  /* 0x1000010016c47fae */ /* 0x0003e8000b901d52 */
[----:B------:R1:W-:Y:S04]  /*3790*/  LDGSTS.E.BYPASS.LTC128B.128 [R196+0xd000], [R14.64] ;  /* 0x0d0000000ec47fae */ /* 0x0003e8000b901d52 */
[----:B------:R1:W-:Y:S04]  /*37a0*/  LDGSTS.E.BYPASS.LTC128B.128 [R196+0xf000], [R14.64+0x80] ;  /* 0x0f0000800ec47fae */ /* 0x0003e8000b901d52 */
[----:B------:R1:W-:Y:S04]  /*37b0*/  LDGSTS.E.BYPASS.LTC128B.128 [R196+0x11000], [R14.64+0x100] ;  /* 0x110001000ec47fae */ /* 0x0003e8000b901d52 */
[----:B------:R-:W0:Y:S02]  /*37c0*/  LDGDEPBAR ;  /* 0x00000000000079af */ /* 0x000e240000000000 */
.L_x_247:
        /* <DEDUP_REMOVED lines=29> */
[----:B-1----:R-:W-:Y:S02]  /*39a0*/  FMNMX.FTZ R14, R160, R13, !PT ;  /* 0x0000000da00e7209 */ /* 0x002fe40007810000 */
        /* <DEDUP_REMOVED lines=43> */
[--C-:B------:R-:W-:Y:S01]  /*3c60*/  FFMA.FTZ R154, R6, c[0x0][0x23c], -R161.reuse ;  /* 0x00008f00069a7a23 */ /* 0x100fe200000108a1 */
[----:B------:R-:W-:Y:S01]  /*3c70*/  LDSM.16.MT88.4 R24, [R186+0x14800] ;  /* 0x01480000ba18783b */ /* 0x000fe20000004200 */
[--C-:B------:R-:W-:Y:S02]  /*3c80*/  FFMA.FTZ R155, R66, c[0x0][0x23c], -R161.reuse ;  /* 0x00008f00429b7a23 */ /* 0x100fe400000108a1 */
[--C-:B------:R-:W-:Y:S01]  /*3c90*/  FFMA.FTZ R146, R4, c[0x0][0x23c], -R161.reuse ;  /* 0x00008f0004927a23 */ /* 0x100fe200000108a1 */
[----:B------:R-:W2:Y:S01]  /*3ca0*/  LDSM.16.MT88.4 R64, [R184+0x14000] ;  /* 0x01400000b840783b */ /* 0x000ea20000004200 */
[----:B------:R-:W-:Y:S01]  /*3cb0*/  MUFU.EX2 R150, R150 ;  /* 0x0000009600967308 */ /* 0x000fe20000000800 */
[--C-:B------:R-:W-:Y:S02]  /*3cc0*/  FFMA.FTZ R149, R18, c[0x0][0x23c], -R161.reuse ;  /* 0x00008f0012957a23 */ /* 0x100fe400000108a1 */
[----:B------:R-:W5:Y:S01]  /*3cd0*/  LDSM.16.MT88.4 R4, [R184+0x16000] ;  /* 0x01600000b804783b */ /* 0x000f620000004200 */
[----:B------:R-:W-:-:S02]  /*3ce0*/  FFMA.FTZ R134, R16, c[0x0][0x23c], -R161 ;  /* 0x00008f0010867a23 */ /* 0x000fc400000108a1 */
[--C-:B------:R-:W-:Y:S01]  /*3cf0*/  FFMA.FTZ R147, R10, c[0x0][0x23c], -R161.reuse ;  /* 0x00008f000a937a23 */ /* 0x100fe200000108a1 */
[----:B------:R-:W-:Y:S01]  /*3d00*/  LDSM.16.MT88.4 R16, [R185+0x14800] ;  /* 0x01480000b910783b */ /* 0x000fe20000004200 */
[----:B------:R-:W3:Y:S01]  /*3d10*/  MUFU.EX2 R145, R145 ;  /* 0x0000009100917308 */ /* 0x000ee20000000800 */
[----:B------:R-:W-:Y:S01]  /*3d20*/  FFMA.FTZ R0, R8, c[0x0][0x23c], -R161 ;  /* 0x00008f0008007a23 */ /* 0x000fe200000108a1 */
[----:B-1----:R-:W-:Y:S01]  /*3d30*/  F2FP.PACK_AB R96, R151, R152 ;  /* 0x000000989760723e */ /* 0x002fe200000000ff */
[----:B------:R-:W1:Y:S01]  /*3d40*/  LDSM.16.MT88.4 R8, [R188+0x14800] ;  /* 0x01480000bc08783b */ /* 0x000e620000004200 */
[--C-:B------:R-:W-:Y:S02]  /*3d50*/  FFMA.FTZ R135, R61, c[0x0][0x23c], -R168.reuse ;  /* 0x00008f003d877a23 */ /* 0x100fe400000108a8 */
[--C-:B------:R-:W-:Y:S02]  /*3d60*/  FFMA.FTZ R156, R165, c[0x0][0x23c], -R168.reuse ;  /* 0x00008f00a59c7a23 */ /* 0x100fe400000108a8 */
[----:B------:R-:W-:Y:S01]  /*3d70*/  MUFU.EX2 R153, R153 ;  /* 0x0000009900997308 */ /* 0x000fe20000000800 */
[----:B------:R-:W-:-:S02]  /*3d80*/  FFMA.FTZ R158, R163, c[0x0][0x23c], -R168 ;  /* 0x00008f00a39e7a23 */ /* 0x000fc400000108a8 */
[--C-:B------:R-:W-:Y:S02]  /*3d90*/  FFMA.FTZ R159, R159, c[0x0][0x23c], -R168.reuse ;  /* 0x00008f009f9f7a23 */ /* 0x100fe400000108a8 */
[----:B------:R-:W-:Y:S02]  /*3da0*/  FFMA.FTZ R157, R157, c[0x0][0x23c], -R168 ;  /* 0x00008f009d9d7a23 */ /* 0x000fe400000108a8 */
[--C-:B------:R-:W-:Y:S01]  /*3db0*/  FFMA.FTZ R162, R162, c[0x0][0x23c], -R161.reuse ;  /* 0x00008f00a2a27a23 */ /* 0x100fe200000108a1 */
[----:B------:R-:W2:Y:S01]  /*3dc0*/  MUFU.EX2 R154, R154 ;  /* 0x0000009a009a7308 */ /* 0x000ea20000000800 */
[----:B---3--:R-:W-:Y:S01]  /*3dd0*/  F2FP.PACK_AB R98, R145, R150 ;  /* 0x000000969162723e */ /* 0x008fe200000000ff */
[--C-:B------:R-:W-:Y:S02]  /*3de0*/  FFMA.FTZ R163, R214, c[0x0][0x23c], -R161.reuse ;  /* 0x00008f00d6a37a23 */ /* 0x100fe400000108a1 */
        /* <DEDUP_REMOVED lines=39> */
[C---:B----4-:R-:W-:Y:S02]  /*4060*/  HMMA.16816.F32 R44, R96.reuse, R48, RZ ;  /* 0x00000030602c723c */ /* 0x050fe400000018ff */
        /* <DEDUP_REMOVED lines=127> */
[C---:B------:R-:W-:Y:S01]  /*4860*/  F2FP.PACK_AB R5, R171.reuse, R164 ;  /* 0x000000a4ab05723e */ /* 0x040fe200000000ff */
        /* <DEDUP_REMOVED lines=37> */
[----:B------:R-:W-:Y:S01]  /*4ac0*/  UIADD3 UR15, UR8, -0x2, URZ ;  /* 0xfffffffe080f7890 */ /* 0x000fe2000fffe03f */
[----:B------:R-:W-:-:S04]  /*4ad0*/  DEPBAR.LE SB0, 0x0 ;  /* 0x000080000000791a */ /* 0x000fc80000000000 */
[----:B------:R-:W-:Y:S01]  /*4ae0*/  USHF.R.S32.HI UR12, URZ, 0x1f, UR15 ;  /* 0x0000001f3f0c7899 */ /* 0x000fe2000801140f */
[C---:B------:R-:W-:Y:S01]  /*4af0*/  IMAD.WIDE.U32 R6, R2.reuse, c[0x0][0x1a0], RZ ;  /* 0x0000680002067a25 */ /* 0x040fe200078e00ff */
[----:B------:R-:W-:Y:S02]  /*4b00*/  ULDC.64 UR4, c[0x0][0x1a0] ;  /* 0x0000680000047ab9 */ /* 0x000fe40000000a00 */
[----:B------:R-:W-:Y:S01]  /*4b10*/  UIMAD UR12, UR12, UR4, URZ ;  /* 0x000000040c0c72a4 */ /* 0x000fe2000f8e023f */
[----:B------:R-:W-:Y:S01]  /*4b20*/  IMAD R2, R2, c[0x0][0x1a4], RZ ;  /* 0x0000690002027a24 */ /* 0x000fe200078e02ff */
[----:B------:R-:W-:Y:S02]  /*4b30*/  UIMAD.WIDE.U32 UR20, UR15, UR4, URZ ;  /* 0x000000040f1472a5 */ /* 0x000fe4000f8e003f */
[----:B------:R-:W-:Y:S02]  /*4b40*/  UIMAD UR5, UR15, UR5, UR12 ;  /* 0x000000050f0572a4 */ /* 0x000fe4000f8e020c */
[----:B------:R-:W-:-:S02]  /*4b50*/  UISETP.GT.AND UP0, UPT, UR15, UR9, UPT ;  /* 0x000000090f00728c */ /* 0x000fc4000bf04270 */
[----:B------:R-:W-:Y:S01]  /*4b60*/  UIADD3 UR5, UR21, UR5, URZ ;  /* 0x0000000515057290 */ /* 0x000fe2000fffe03f */
[----:B------:R-:W-:Y:S02]  /*4b70*/  IMAD.U32 R8, RZ, RZ, UR20 ;  /* 0x00000014ff087e24 */ /* 0x000fe4000f8e00ff */
[----:B------:R-:W-:-:S03]  /*4b80*/  IMAD.U32 R9, RZ, RZ, UR21 ;  /* 0x00000015ff097e24 */ /* 0x000fc6000f8e00ff */
[----:B------:R-:W-:Y:S01]  /*4b90*/  IMAD.U32 R5, RZ, RZ, UR5 ;  /* 0x00000005ff057e24 */ /* 0x000fe2000f8e00ff */
[----:B------:R-:W-:Y:S01]  /*4ba0*/  BAR.SYNC.DEFER_BLOCKING 0x0 ;  /* 0x0000000000007b1d */ /* 0x000fe20000010000 */
[----:B------:R-:W-:-:S04]  /*4bb0*/  LEA R0, P0, R8, R216, 0x6 ;  /* 0x000000d808007211 */ /* 0x000fc800078030ff */
[----:B------:R-:W-:Y:S02]  /*4bc0*/  LEA R4, P1, R0, c[0x0][0x170], 0x1 ;  /* 0x00005c0000047a11 */ /* 0x000fe400078208ff */
[----:B------:R-:W-:Y:S02]  /*4bd0*/  LEA.HI.X R5, R8, R207, R5, 0x6, P0 ;  /* 0x000000cf08057211 */ /* 0x000fe400000f3405 */
[----:B------:R-:W-:Y:S02]  /*4be0*/  IADD3 R6, P0, R6, R4, RZ ;  /* 0x0000000406067210 */ /* 0x000fe40007f1e0ff */
[----:B------:R-:W-:Y:S01]  /*4bf0*/  LEA.HI.X R5, R0, c[0x0][0x174], R5, 0x1, P1 ;  /* 0x00005d0000057a11 */ /* 0x000fe200008f0c05 */
[----:B------:R-:W-:-:S03]  /*4c00*/  IMAD.U32 R0, RZ, RZ, UR15 ;  /* 0x0000000fff007e24 */ /* 0x000fc6000f8e00ff */
[----:B------:R-:W-:Y:S01]  /*4c10*/  IADD3.X R7, R5, R7, R2, P0, !PT ;  /* 0x0000000705077210 */ /* 0x000fe200007fe402 */
[----:B------:R-:W-:-:S05]  /*4c20*/  IMAD R0, R0, 0x40, R205 ;  /* 0x0000004000007824 */ /* 0x000fca00078e02cd */
[C---:B------:R-:W-:Y:S02]  /*4c30*/  IADD3 R2, R0.reuse, 0x1, RZ ;  /* 0x0000000100027810 */ /* 0x040fe40007ffe0ff */
[-C--:B------:R-:W-:Y:S01]  /*4c40*/  ISETP.GE.AND P0, PT, R0, R203.reuse, PT ;  /* 0x000000cb0000720c */ /* 0x080fe20003f06270 */
[----:B------:R-:W-:Y:S01]  /*4c50*/  @!PT LDS RZ, [RZ] ;  /* 0x00000000fffff984 */ /* 0x000fe20000000800 */
[----:B------:R-:W-:Y:S01]  /*4c60*/  @!PT LDS RZ, [RZ] ;  /* 0x00000000fffff984 */ /* 0x000fe20000000800 */
[----:B------:R-:W-:Y:S01]  /*4c70*/  @!PT LDS RZ, [RZ] ;  /* 0x00000000fffff984 */ /* 0x000fe20000000800 */
[----:B------:R1:W-:Y:S01]  /*4c80*/  LDGSTS.E.BYPASS.LTC128B.128 [R196+0x12000], [R4.64] ;  /* 0x1200000004c47fae */ /* 0x0003e2000b901d52 */
[C---:B------:R-:W-:Y:S02]  /*4c90*/  ISETP.GE.AND P6, PT, R2.reuse, R203, PT ;  /* 0x000000cb0200720c */ /* 0x040fe40003fc6270 */
[C---:B------:R-:W-:Y:S01]  /*4ca0*/  ISETP.GE.AND P2, PT, R2.reuse, R197, PT ;  /* 0x000000c50200720c */ /* 0x040fe20003f46270 */
[----:B------:R1:W-:Y:S01]  /*4cb0*/  LDGSTS.E.BYPASS.LTC128B.128 [R196+0x14000], [R4.64+0x80] ;  /* 0x1400008004c47fae */ /* 0x0003e2000b901d52 */
[C---:B------:R-:W-:Y:S02]  /*4cc0*/  ISETP.LT.OR P6, PT, R2.reuse, R204, P6 ;  /* 0x000000cc0200720c */ /* 0x040fe400037c1670 */
[----:B------:R-:W-:Y:S01]  /*4cd0*/  ISETP.LT.OR P2, PT, R2, R202, P2 ;  /* 0x000000ca0200720c */ /* 0x000fe20001741670 */
[----:B------:R1:W-:Y:S01]  /*4ce0*/  LDGSTS.E.BYPASS.LTC128B.128 [R196+0x16000], [R4.64+0x100] ;  /* 0x1600010004c47fae */ /* 0x0003e2000b901d52 */
[----:B------:R-:W-:-:S02]  /*4cf0*/  ISETP.LT.OR P0, PT, R0, R204, P0 ;  /* 0x000000cc0000720c */ /* 0x000fc40000701670 */
[C---:B------:R-:W-:Y:S01]  /*4d00*/  IADD3 R134, R0.reuse, 0x8, RZ ;  /* 0x0000000800867810 */ /* 0x040fe20007ffe0ff */
[----:B------:R1:W-:Y:S01]  /*4d10*/  LDGSTS.E.BYPASS.LTC128B.128 [R196+0x13000], [R6.64] ;  /* 0x1300000006c47fae */ /* 0x0003e2000b901d52 */
[----:B------:R-:W-:Y:S02]  /*4d20*/  IADD3 R2, R0, 0x9, RZ ;  /* 0x0000000900027810 */ /* 0x000fe40007ffe0ff */
[C---:B------:R-:W-:Y:S01]  /*4d30*/  ISETP.GE.AND P1, PT, R134.reuse, R203, PT ;  /* 0x000000cb8600720c */ /* 0x040fe20003f26270 */
[----:B------:R1:W-:Y:S01]  /*4d40*/  LDGSTS.E.BYPASS.LTC128B.128 [R196+0x15000], [R6.64+0x80] ;  /* 0x1500008006c47fae */ /* 0x0003e2000b901d52 */
[----:B------:R-:W-:Y:S02]  /*4d50*/  ISETP.GE.AND P4, PT, R134, R197, PT ;  /* 0x000000c58600720c */ /* 0x000fe40003f86270 */
[----:B------:R-:W-:Y:S01]  /*4d60*/  ISETP.GE.AND P5, PT, R2, R203, PT ;  /* 0x000000cb0200720c */ /* 0x000fe20003fa6270 */
[----:B------:R1:W-:Y:S01]  /*4d70*/  LDGSTS.E.BYPASS.LTC128B.128 [R196+0x17000], [R6.64+0x100] ;  /* 0x1700010006c47fae */ /* 0x0003e2000b901d52 */
[----:B------:R-:W-:-:S02]  /*4d80*/  ISETP.LT.OR P1, PT, R134, R204, P1 ;  /* 0x000000cc8600720c */ /* 0x000fc40000f21670 */
[----:B------:R-:W-:Y:S01]  /*4d90*/  ISETP.LT.OR P4, PT, R134, R202, P4 ;  /* 0x000000ca8600720c */ /* 0x000fe20002781670 */
[----:B------:R-:W-:Y:S01]  /*4da0*/  LDSM.16.M88.4 R156, [R194] ;  /* 0x00000000c29c783b */ /* 0x000fe20000000200 */
[----:B------:R-:W-:Y:S02]  /*4db0*/  ISETP.LT.OR P5, PT, R2, R204, P5 ;  /* 0x000000cc0200720c */ /* 0x000fe40002fa1670 */
[C---:B------:R-:W-:Y:S01]  /*4dc0*/  ISETP.GE.AND P3, PT, R0.reuse, R197, PT ;  /* 0x000000c50000720c */ /* 0x040fe20003f66270 */
[----:B------:R-:W2:Y:S03]  /*4dd0*/  LDSM.16.M88.4 R28, [R193+0xc000] ;  /* 0x00c00000c11c783b */ /* 0x000ea60000000200 */
[----:B------:R-:W-:Y:S01]  /*4de0*/  ISETP.LT.OR P3, PT, R0, R202, P3 ;  /* 0x000000ca0000720c */ /* 0x000fe20001f61670 */
[----:B------:R-:W3:Y:S04]  /*4df0*/  LDSM.16.M88.4 R20, [R193+0xc800] ;  /* 0x00c80000c114783b */ /* 0x000ee80000000200 */
[----:B------:R-:W4:Y:S04]  /*4e00*/  LDSM.16.M88.4 R12, [R193+0xd000] ;  /* 0x00d00000c10c783b */ /* 0x000f280000000200 */
[----:B------:R-:W5:Y:S04]  /*4e10*/  LDSM.16.M88.4 R136, [R193+0xd800] ;  /* 0x00d80000c188783b */ /* 0x000f680000000200 */
[----:B------:R-:W-:Y:S04]  /*4e20*/  LDSM.16.M88.4 R148, [R192] ;  /* 0x00000000c094783b */ /* 0x000fe80000000200 */
[----:B------:R-:W4:Y:S04]  /*4e30*/  LDSM.16.M88.4 R8, [R191] ;  /* 0x00000000bf08783b */ /* 0x000f280000000200 */
[----:B------:R-:W4:Y:S04]  /*4e40*/  LDSM.16.M88.4 R140, [R183] ;  /* 0x00000000b78c783b */ /* 0x000f280000000200 */
[----:B-1----:R-:W1:Y:S04]  /*4e50*/  LDSM.16.M88.4 R4, [R182] ;  /* 0x00000000b604783b */ /* 0x002e680000000200 */
[----:B------:R-:W1:Y:S04]  /*4e60*/  LDSM.16.M88.4 R152, [R181] ;  /* 0x00000000b598783b */ /* 0x000e680000000200 */
[----:B------:R-:W-:Y:S01]  /*4e70*/  LDSM.16.M88.4 R168, [R187+0xc800] ;  /* 0x00c80000bba8783b */ /* 0x000fe20000000200 */
[C---:B--2---:R-:W-:Y:S03]  /*4e80*/  HMMA.16816.F32 R32, R156.reuse, R28, RZ ;  /* 0x0000001c9c20723c */ /* 0x044fe600000018ff */
[----:B------:R-:W-:Y:S04]  /*4e90*/  LDSM.16.M88.4 R164, [R187+0xd000] ;  /* 0x00d00000bba4783b */ /* 0x000fe80000000200 */
[----:B------:R-:W-:Y:S01]  /*4ea0*/  LDSM.16.M88.4 R144, [R187+0xd800] ;  /* 0x00d80000bb90783b */ /* 0x000fe20000000200 */
[C---:B------:R-:W-:Y:S03]  /*4eb0*/  HMMA.16816.F32 R28, R156.reuse, R30, RZ ;  /* 0x0000001e9c1c723c */ /* 0x040fe600000018ff */
[----:B------:R-:W-:Y:S04]  /*4ec0*/  LDSM.16.M88.4 R220, [R177] ;  /* 0x00000000b1dc783b */ /* 0x000fe80000000200 */
[----:B------:R-:W0:Y:S01]  /*4ed0*/  LDGDEPBAR ;  /* 0x00000000000079af */ /* 0x000e220000000000 */
[C---:B---3--:R-:W-:Y:S08]  /*4ee0*/  HMMA.16816.F32 R24, R156.reuse, R20, RZ ;  /* 0x000000149c18723c */ /* 0x048ff000000018ff */
[C---:B----4-:R-:W-:Y:S08]  /*4ef0*/  HMMA.16816.F32 R16, R156.reuse, R12, RZ ;  /* 0x0000000c9c10723c */ /* 0x050ff000000018ff */
[C---:B------:R-:W-:Y:S08]  /*4f00*/  HMMA.16816.F32 R20, R156.reuse, R22, RZ ;  /* 0x000000169c14723c */ /* 0x040ff000000018ff */
[C---:B------:R-:W-:Y:S08]  /*4f10*/  HMMA.16816.F32 R12, R156.reuse, R14, RZ ;  /* 0x0000000e9c0c723c */ /* 0x040ff000000018ff */
[C---:B-----5:R-:W-:Y:S08]  /*4f20*/  HMMA.16816.F32 R160, R156.reuse, R136, RZ ;  /* 0x000000889ca0723c */ /* 0x060ff000000018ff */
[----:B------:R-:W-:Y:S01]  /*4f30*/  HMMA.16816.F32 R156, R156, R138, RZ ;  /* 0x0000008a9c9c723c */ /* 0x000fe200000018ff */
[----:B------:R-:W-:Y:S07]  /*4f40*/  LDSM.16.M88.4 R136, [R187+0xc000] ;  /* 0x00c00000bb88783b */ /* 0x000fee0000000200 */
[C---:B------:R-:W-:Y:S08]  /*4f50*/  HMMA.16816.F32 R32, R148.reuse, R8, R32 ;  /* 0x000000089420723c */ /* 0x040ff00000001820 */
[C---:B------:R-:W-:Y:S01]  /*4f60*/  HMMA.16816.F32 R28, R148.reuse, R10, R28 ;  /* 0x0000000a941c723c */ /* 0x040fe2000000181c */
[----:B------:R-:W2:Y:S07]  /*4f70*/  LDSM.16.M88.4 R8, [R190] ;  /* 0x00000000be08783b */ /* 0x000eae0000000200 */
[C---:B------:R-:W-:Y:S08]  /*4f80*/  HMMA.16816.F32 R24, R148.reuse, R140, R24 ;  /* 0x0000008c9418723c */ /* 0x040ff00000001818 */
[C---:B------:R-:W-:Y:S01]  /*4f90*/  HMMA.16816.F32 R20, R148.reuse, R142, R20 ;  /* 0x0000008e9414723c */ /* 0x040fe20000001814 */
[----:B------:R-:W-:Y:S07]  /*4fa0*/  LDSM.16.M88.4 R140, [R180] ;  /* 0x00000000b48c783b */ /* 0x000fee0000000200 */
[C---:B-1----:R-:W-:Y:S08]  /*4fb0*/  HMMA.16816.F32 R16, R148.reuse, R4, R16 ;  /* 0x000000049410723c */ /* 0x042ff00000001810 */
[C---:B------:R-:W-:Y:S01]  /*4fc0*/  HMMA.16816.F32 R12, R148.reuse, R6, R12 ;  /* 0x00000006940c723c */ /* 0x040fe2000000180c */
[----:B------:R-:W1:Y:S07]  /*4fd0*/  LDSM.16.M88.4 R4, [R189] ;  /* 0x00000000bd04783b */ /* 0x000e6e0000000200 */
[C---:B------:R-:W-:Y:S08]  /*4fe0*/  HMMA.16816.F32 R160, R148.reuse, R152, R160 ;  /* 0x0000009894a0723c */ /* 0x040ff000000018a0 */
[----:B------:R-:W-:Y:S01]  /*4ff0*/  HMMA.16816.F32 R156, R148, R154, R156 ;  /* 0x0000009a949c723c */ /* 0x000fe2000000189c */
[----:B------:R-:W3:Y:S04]  /*5000*/  LDSM.16.M88.4 R152, [R180+0x800] ;  /* 0x00080000b498783b */ /* 0x000ee80000000200 */
[----:B------:R-:W4:Y:S03]  /*5010*/  LDSM.16.M88.4 R148, [R180+0x1000] ;  /* 0x00100000b494783b */ /* 0x000f260000000200 */
[C---:B--2---:R-:W-:Y:S08]  /*5020*/  HMMA.16816.F32 R32, R8.reuse, R136, R32 ;  /* 0x000000880820723c */ /* 0x044ff00000001820 */
[C---:B------:R-:W-:Y:S01]  /*5030*/  HMMA.16816.F32 R28, R8.reuse, R138, R28 ;  /* 0x0000008a081c723c */ /* 0x040fe2000000181c */
[----:B------:R-:W2:Y:S07]  /*5040*/  LDSM.16.M88.4 R136, [R180+0x1800] ;  /* 0x00180000b488783b */ /* 0x000eae0000000200 */
[C---:B------:R-:W-:Y:S08]  /*5050*/  HMMA.16816.F32 R24, R8.reuse, R168, R24 ;  /* 0x000000a80818723c */ /* 0x040ff00000001818 */
[C---:B------:R-:W-:Y:S01]  /*5060*/  HMMA.16816.F32 R20, R8.reuse, R170, R20 ;  /* 0x000000aa0814723c */ /* 0x040fe20000001814 */
[----:B------:R-:W-:Y:S07]  /*5070*/  LDSM.16.M88.4 R168, [R187+0xe000] ;  /* 0x00e00000bba8783b */ /* 0x000fee0000000200 */
[C---:B------:R-:W-:Y:S08]  /*5080*/  HMMA.16816.F32 R16, R8.reuse, R164, R16 ;  /* 0x000000a40810723c */ /* 0x040ff00000001810 */
[C---:B------:R-:W-:Y:S01]  /*5090*/  HMMA.16816.F32 R12, R8.reuse, R166, R12 ;  /* 0x000000a6080c723c */ /* 0x040fe2000000180c */
[----:B------:R-:W-:Y:S07]  /*50a0*/  LDSM.16.M88.4 R164, [R193+0xe000] ;  /* 0x00e00000c1a4783b */ /* 0x000fee0000000200 */
[C---:B------:R-:W-:Y:S08]  /*50b0*/  HMMA.16816.F32 R160, R8.reuse, R144, R160 ;  /* 0x0000009008a0723c */ /* 0x040ff000000018a0 */
[----:B------:R-:W-:Y:S01]  /*50c0*/  HMMA.16816.F32 R156, R8, R146, R156 ;  /* 0x00000092089c723c */ /* 0x000fe2000000189c */
[----:B------:R-:W5:Y:S04]  /*50d0*/  LDSM.16.M88.4 R8, [R194+0x4000] ;  /* 0x00400000c208783b */ /* 0x000f680000000200 */
[----:B------:R-:W2:Y:S03]  /*50e0*/  LDSM.16.M88.4 R144, [R193+0xe800] ;  /* 0x00e80000c190783b */ /* 0x000ea60000000200 */
[C---:B-1----:R-:W-:Y:S08]  /*50f0*/  HMMA.16816.F32 R32, R4.reuse, R140, R32 ;  /* 0x0000008c0420723c */ /* 0x042ff00000001820 */
[C---:B------:R-:W-:Y:S01]  /*5100*/  HMMA.16816.F32 R28, R4.reuse, R142, R28 ;  /* 0x0000008e041c723c */ /* 0x040fe2000000181c */
[----:B------:R-:W1:Y:S07]  /*5110*/  LDSM.16.M88.4 R140, [R193+0xf000] ;  /* 0x00f00000c18c783b */ /* 0x000e6e0000000200 */
[C---:B---3--:R-:W-:Y:S08]  /*5120*/  HMMA.16816.F32 R24, R4.reuse, R152, R24 ;  /* 0x000000980418723c */ /* 0x048ff00000001818 */
[C---:B------:R-:W-:Y:S01]  /*5130*/  HMMA.16816.F32 R20, R4.reuse, R154, R20 ;  /* 0x0000009a0414723c */ /* 0x040fe20000001814 */
[----:B------:R-:W3:Y:S07]  /*5140*/  LDSM.16.M88.4 R152, [R193+0xf800] ;  /* 0x00f80000c198783b */ /* 0x000eee0000000200 */
[C---:B----4-:R-:W-:Y:S08]  /*5150*/  HMMA.16816.F32 R16, R4.reuse, R148, R16 ;  /* 0x000000940410723c */ /* 0x050ff00000001810 */
[C---:B------:R-:W-:Y:S01]  /*5160*/  HMMA.16816.F32 R12, R4.reuse, R150, R12 ;  /* 0x00000096040c723c */ /* 0x040fe2000000180c */
[----:B------:R-:W-:Y:S07]  /*5170*/  LDSM.16.M88.4 R148, [R179] ;  /* 0x00000000b394783b */ /* 0x000fee0000000200 */
[C---:B--2---:R-:W-:Y:S08]  /*5180*/  HMMA.16816.F32 R160, R4.reuse, R136, R160 ;  /* 0x0000008804a0723c */ /* 0x044ff000000018a0 */
[----:B------:R-:W-:Y:S01]  /*5190*/  HMMA.16816.F32 R156, R4, R138, R156 ;  /* 0x0000008a049c723c */ /* 0x000fe2000000189c */
[----:B------:R-:W2:Y:S04]  /*51a0*/  LDSM.16.M88.4 R136, [R192+0x4000] ;  /* 0x00400000c088783b */ /* 0x000ea80000000200 */
[----:B------:R-:W4:Y:S03]  /*51b0*/  LDSM.16.M88.4 R4, [R178] ;  /* 0x00000000b204783b */ /* 0x000f260000000200 */
[C---:B-----5:R-:W-:Y:S08]  /*51c0*/  HMMA.16816.F32 R32, R8.reuse, R164, R32 ;  /* 0x000000a40820723c */ /* 0x060ff00000001820 */
[C---:B------:R-:W-:Y:S01]  /*51d0*/  HMMA.16816.F32 R28, R8.reuse, R166, R28 ;  /* 0x000000a6081c723c */ /* 0x040fe2000000181c */
[----:B------:R-:W-:Y:S07]  /*51e0*/  LDSM.16.M88.4 R164, [R187+0xf000] ;  /* 0x00f00000bba4783b */ /* 0x000fee0000000200 */
[C---:B------:R-:W-:Y:S08]  /*51f0*/  HMMA.16816.F32 R24, R8.reuse, R144, R24 ;  /* 0x000000900818723c */ /* 0x040ff00000001818 */
[C---:B------:R-:W-:Y:S01]  /*5200*/  HMMA.16816.F32 R20, R8.reuse, R146, R20 ;  /* 0x000000920814723c */ /* 0x040fe20000001814 */
[----:B------:R-:W5:Y:S07]  /*5210*/  LDSM.16.M88.4 R144, [R176] ;  /* 0x00000000b090783b */ /* 0x000f6e0000000200 */
[C---:B-1----:R-:W-:Y:S08]  /*5220*/  HMMA.16816.F32 R16, R8.reuse, R140, R16 ;  /* 0x0000008c0810723c */ /* 0x042ff00000001810 */
[C---:B------:R-:W-:Y:S01]  /*5230*/  HMMA.16816.F32 R12, R8.reuse, R142, R12 ;  /* 0x0000008e080c723c */ /* 0x040fe2000000180c */
[----:B------:R-:W1:Y:S07]  /*5240*/  LDSM.16.M88.4 R140, [R190+0x4000] ;  /* 0x00400000be8c783b */ /* 0x000e6e0000000200 */
[C---:B---3--:R-:W-:Y:S08]  /*5250*/  HMMA.16816.F32 R160, R8.reuse, R152, R160 ;  /* 0x0000009808a0723c */ /* 0x048ff000000018a0 */
[----:B------:R-:W-:Y:S01]  /*5260*/  HMMA.16816.F32 R156, R8, R154, R156 ;  /* 0x0000009a089c723c */ /* 0x000fe2000000189c */
[----:B------:R-:W3:Y:S04]  /*5270*/  LDSM.16.M88.4 R8, [R187+0xe800] ;  /* 0x00e80000bb08783b */ /* 0x000ee80000000200 */
[----:B------:R-:W1:Y:S03]  /*5280*/  LDSM.16.M88.4 R152, [R187+0xf800] ;  /* 0x00f80000bb98783b */ /* 0x000e660000000200 */
[C---:B--2---:R-:W-:Y:S08]  /*5290*/  HMMA.16816.F32 R32, R136.reuse, R148, R32 ;  /* 0x000000948820723c */ /* 0x044ff00000001820 */
[C---:B------:R-:W-:Y:S01]  /*52a0*/  HMMA.16816.F32 R28, R136.reuse, R150, R28 ;  /* 0x00000096881c723c */ /* 0x040fe2000000181c */
[----:B------:R-:W-:Y:S07]  /*52b0*/  LDSM.16.M88.4 R148, [R180+0x2000] ;  /* 0x00200000b494783b */ /* 0x000fee0000000200 */
[C---:B----4-:R-:W-:Y:S08]  /*52c0*/  HMMA.16816.F32 R24, R136.reuse, R4, R24 ;  /* 0x000000048818723c */ /* 0x050ff00000001818 */
[C---:B------:R-:W-:Y:S01]  /*52d0*/  HMMA.16816.F32 R20, R136.reuse, R6, R20 ;  /* 0x000000068814723c */ /* 0x040fe20000001814 */
[----:B------:R-:W2:Y:S07]  /*52e0*/  LDSM.16.M88.4 R4, [R189+0x4000] ;  /* 0x00400000bd04783b */ /* 0x000eae0000000200 */
[C---:B------:R-:W-:Y:S08]  /*52f0*/  HMMA.16816.F32 R16, R136.reuse, R220, R16 ;  /* 0x000000dc8810723c */ /* 0x040ff00000001810 */
[C---:B------:R-:W-:Y:S08]  /*5300*/  HMMA.16816.F32 R12, R136.reuse, R222, R12 ;  /* 0x000000de880c723c */ /* 0x040ff0000000180c */
[C---:B-----5:R-:W-:Y:S08]  /*5310*/  HMMA.16816.F32 R160, R136.reuse, R144, R160 ;  /* 0x0000009088a0723c */ /* 0x060ff000000018a0 */
[----:B------:R-:W-:Y:S01]  /*5320*/  HMMA.16816.F32 R156, R136, R146, R156 ;  /* 0x00000092889c723c */ /* 0x000fe2000000189c */
[----:B------:R-:W4:Y:S04]  /*5330*/  LDSM.16.M88.4 R144, [R180+0x2800] ;  /* 0x00280000b490783b */ /* 0x000f280000000200 */
[----:B------:R-:W5:Y:S03]  /*5340*/  LDSM.16.M88.4 R136, [R180+0x3000] ;  /* 0x00300000b488783b */ /* 0x000f660000000200 */
[C---:B-1----:R-:W-:Y:S08]  /*5350*/  HMMA.16816.F32 R32, R140.reuse, R168, R32 ;  /* 0x000000a88c20723c */ /* 0x042ff00000001820 */
[C---:B------:R-:W-:Y:S01]  /*5360*/  HMMA.16816.F32 R28, R140.reuse, R170, R28 ;  /* 0x000000aa8c1c723c */ /* 0x040fe2000000181c */
[----:B------:R-:W-:Y:S07]  /*5370*/  LDSM.16.M88.4 R168, [R192+0x8000] ;  /* 0x00800000c0a8783b */ /* 0x000fee0000000200 */
[C---:B---3--:R-:W-:Y:S08]  /*5380*/  HMMA.16816.F32 R24, R140.reuse, R8, R24 ;  /* 0x000000088c18723c */ /* 0x048ff00000001818 */
[C---:B------:R-:W-:Y:S01]  /*5390*/  HMMA.16816.F32 R20, R140.reuse, R10, R20 ;  /* 0x0000000a8c14723c */ /* 0x040fe20000001814 */
[----:B------:R-:W1:Y:S07]  /*53a0*/  LDSM.16.M88.4 R8, [R180+0x3800] ;  /* 0x00380000b408783b */ /* 0x000e6e0000000200 */
[C---:B------:R-:W-:Y:S08]  /*53b0*/  HMMA.16816.F32 R16, R140.reuse, R164, R16 ;  /* 0x000000a48c10723c */ /* 0x040ff00000001810 */
[C---:B------:R-:W-:Y:S01]  /*53c0*/  HMMA.16816.F32 R12, R140.reuse, R166, R12 ;  /* 0x000000a68c0c723c */ /* 0x040fe2000000180c */
[----:B------:R-:W-:Y:S07]  /*53d0*/  LDSM.16.M88.4 R164, [R193+0x10000] ;  /* 0x01000000c1a4783b */ /* 0x000fee0000000200 */
[C---:B------:R-:W-:Y:S08]  /*53e0*/  HMMA.16816.F32 R160, R140.reuse, R152, R160 ;  /* 0x000000988ca0723c */ /* 0x040ff000000018a0 */
[----:B------:R-:W-:Y:S01]  /*53f0*/  HMMA.16816.F32 R156, R140, R154, R156 ;  /* 0x0000009a8c9c723c */ /* 0x000fe2000000189c */
[----:B------:R-:W3:Y:S04]  /*5400*/  LDSM.16.M88.4 R140, [R194+0x8000] ;  /* 0x00800000c28c783b */ /* 0x000ee80000000200 */
[----:B------:R-:W1:Y:S03]  /*5410*/  LDSM.16.M88.4 R152, [R193+0x10800] ;  /* 0x01080000c198783b */ /* 0x000e660000000200 */
[C---:B--2---:R-:W-:Y:S08]  /*5420*/  HMMA.16816.F32 R32, R4.reuse, R148, R32 ;  /* 0x000000940420723c */ /* 0x044ff00000001820 */
[C---:B------:R-:W-:Y:S01]  /*5430*/  HMMA.16816.F32 R28, R4.reuse, R150, R28 ;  /* 0x00000096041c723c */ /* 0x040fe2000000181c */
[----:B------:R-:W2:Y:S07]  /*5440*/  LDSM.16.M88.4 R148, [R193+0x11000] ;  /* 0x01100000c194783b */ /* 0x000eae0000000200 */
[C---:B----4-:R-:W-:Y:S08]  /*5450*/  HMMA.16816.F32 R24, R4.reuse, R144, R24 ;  /* 0x000000900418723c */ /* 0x050ff00000001818 */
[C---:B------:R-:W-:Y:S01]  /*5460*/  HMMA.16816.F32 R20, R4.reuse, R146, R20 ;  /* 0x000000920414723c */ /* 0x040fe20000001814 */
[----:B------:R-:W4:Y:S07]  /*5470*/  LDSM.16.M88.4 R144, [R193+0x11800] ;  /* 0x01180000c190783b */ /* 0x000f2e0000000200 */
[C---:B-----5:R-:W-:Y:S08]  /*5480*/  HMMA.16816.F32 R16, R4.reuse, R136, R16 ;  /* 0x000000880410723c */ /* 0x060ff00000001810 */
[C---:B------:R-:W-:Y:S01]  /*5490*/  HMMA.16816.F32 R12, R4.reuse, R138, R12 ;  /* 0x0000008a040c723c */ /* 0x040fe2000000180c */
[----:B------:R-:W5:Y:S07]  /*54a0*/  LDSM.16.M88.4 R136, [R175] ;  /* 0x00000000af88783b */ /* 0x000f6e0000000200 */
[C---:B-1----:R-:W-:Y:S08]  /*54b0*/  HMMA.16816.F32 R160, R4.reuse, R8, R160 ;  /* 0x0000000804a0723c */ /* 0x042ff000000018a0 */
[----:B------:R-:W-:Y:S01]  /*54c0*/  HMMA.16816.F32 R156, R4, R10, R156 ;  /* 0x0000000a049c723c */ /* 0x000fe2000000189c */
[----:B------:R-:W1:Y:S04]  /*54d0*/  LDSM.16.M88.4 R8, [R174] ;  /* 0x00000000ae08783b */ /* 0x000e680000000200 */
[----:B------:R-:W1:Y:S03]  /*54e0*/  LDSM.16.M88.4 R4, [R173] ;  /* 0x00000000ad04783b */ /* 0x000e660000000200 */
[C---:B---3--:R-:W-:Y:S08]  /*54f0*/  HMMA.16816.F32 R32, R140.reuse, R164, R32 ;  /* 0x000000a48c20723c */ /* 0x048ff00000001820 */
[C---:B------:R-:W-:Y:S08]  /*5500*/  HMMA.16816.F32 R24, R140.reuse, R152, R24 ;  /* 0x000000988c18723c */ /* 0x040ff00000001818 */
[C---:B------:R-:W-:Y:S01]  /*5510*/  HMMA.16816.F32 R20, R140.reuse, R154, R20 ;  /* 0x0000009a8c14723c */ /* 0x040fe20000001814 */
[----:B------:R-:W-:Y:S07]  /*5520*/  LDSM.16.M88.4 R152, [R190+0x8000] ;  /* 0x00800000be98783b */ /* 0x000fee0000000200 */
[C---:B--2---:R-:W-:Y:S08]  /*5530*/  HMMA.16816.F32 R16, R140.reuse, R148, R16 ;  /* 0x000000948c10723c */ /* 0x044ff00000001810 */
[C---:B------:R-:W-:Y:S01]  /*5540*/  HMMA.16816.F32 R12, R140.reuse, R150, R12 ;  /* 0x000000968c0c723c */ /* 0x040fe2000000180c */
[----:B------:R-:W2:Y:S07]  /*5550*/  LDSM.16.M88.4 R148, [R187+0x10000] ;  /* 0x01000000bb94783b */ /* 0x000eae0000000200 */
[C---:B------:R-:W-:Y:S01]  /*5560*/  HMMA.16816.F32 R28, R140.reuse, R166, R28 ;  /* 0x000000a68c1c723c */ /* 0x040fe2000000181c */
[----:B------:R-:W-:Y:S07]  /*5570*/  LDSM.16.M88.4 R164, [R172] ;  /* 0x00000000aca4783b */ /* 0x000fee0000000200 */
[C---:B----4-:R-:W-:Y:S08]  /*5580*/  HMMA.16816.F32 R160, R140.reuse, R144, R160 ;  /* 0x000000908ca0723c */ /* 0x050ff000000018a0 */
[----:B------:R-:W-:Y:S01]  /*5590*/  HMMA.16816.F32 R156, R140, R146, R156 ;  /* 0x000000928c9c723c */ /* 0x000fe2000000189c */
[----:B------:R-:W3:Y:S04]  /*55a0*/  LDSM.16.M88.4 R140, [R187+0x11000] ;  /* 0x01100000bb8c783b */ /* 0x000ee80000000200 */
[----:B------:R-:W-:Y:S03]  /*55b0*/  LDSM.16.M88.4 R144, [R187+0x10800] ;  /* 0x01080000bb90783b */ /* 0x000fe60000000200 */
[C---:B-----5:R-:W-:Y:S08]  /*55c0*/  HMMA.16816.F32 R32, R168.reuse, R136, R32 ;  /* 0x00000088a820723c */ /* 0x060ff00000001820 */
[C---:B-1----:R-:W-:Y:S08]  /*55d0*/  HMMA.16816.F32 R24, R168.reuse, R8, R24 ;  /* 0x00000008a818723c */ /* 0x042ff00000001818 */
[C---:B------:R-:W-:Y:S01]  /*55e0*/  HMMA.16816.F32 R20, R168.reuse, R10, R20 ;  /* 0x0000000aa814723c */ /* 0x040fe20000001814 */
[----:B------:R-:W-:Y:S07]  /*55f0*/  LDSM.16.M88.4 R8, [R189+0x8000] ;  /* 0x00800000bd08783b */ /* 0x000fee0000000200 */
[C---:B------:R-:W-:Y:S08]  /*5600*/  HMMA.16816.F32 R16, R168.reuse, R4, R16 ;  /* 0x00000004a810723c */ /* 0x040ff00000001810 */
[C---:B------:R-:W-:Y:S01]  /*5610*/  HMMA.16816.F32 R12, R168.reuse, R6, R12 ;  /* 0x00000006a80c723c */ /* 0x040fe2000000180c */
[----:B------:R-:W1:Y:S07]  /*5620*/  LDSM.16.M88.4 R4, [R180+0x4000] ;  /* 0x00400000b404783b */ /* 0x000e6e0000000200 */
[----:B------:R-:W-:Y:S01]  /*5630*/  HMMA.16816.F32 R28, R168, R138, R28 ;  /* 0x0000008aa81c723c */ /* 0x000fe2000000181c */
[----:B------:R-:W-:Y:S07]  /*5640*/  LDSM.16.M88.4 R136, [R187+0x11800] ;  /* 0x01180000bb88783b */ /* 0x000fee0000000200 */
[C---:B--2---:R-:W-:Y:S08]  /*5650*/  HMMA.16816.F32 R32, R152.reuse, R148, R32 ;  /* 0x000000949820723c */ /* 0x044ff00000001820 */
[C---:B---3--:R-:W-:Y:S08]  /*5660*/  HMMA.16816.F32 R16, R152.reuse, R140, R16 ;  /* 0x0000008c9810723c */ /* 0x048ff00000001810 */
[C---:B------:R-:W-:Y:S08]  /*5670*/  HMMA.16816.F32 R28, R152.reuse, R150, R28 ;  /* 0x00000096981c723c */ /* 0x040ff0000000181c */
[----:B------:R-:W-:Y:S01]  /*5680*/  HMMA.16816.F32 R12, R152, R142, R12 ;  /* 0x0000008e980c723c */ /* 0x000fe2000000180c */
[----:B------:R-:W2:Y:S07]  /*5690*/  LDSM.16.M88.4 R140, [R180+0x4800] ;  /* 0x00480000b48c783b */ /* 0x000eae0000000200 */
[----:B-1----:R-:W-:Y:S08]  /*56a0*/  HMMA.16816.F32 R32, R8, R4, R32 ;  /* 0x000000040820723c */ /* 0x002ff00000001820 */
[C---:B------:R-:W-:Y:S08]  /*56b0*/  HMMA.16816.F32 R24, R152.reuse, R144, R24 ;  /* 0x000000909818723c */ /* 0x040ff00000001818 */
[----:B------:R-:W-:Y:S08]  /*56c0*/  HMMA.16816.F32 R20, R152, R146, R20 ;  /* 0x000000929814723c */ /* 0x000ff00000001814 */
[----:B------:R-:W-:Y:S01]  /*56d0*/  HMMA.16816.F32 R28, R8, R6, R28 ;  /* 0x00000006081c723c */ /* 0x000fe2000000181c */
[----:B------:R-:W1:Y:S01]  /*56e0*/  LDSM.16.M88.4 R4, [R180+0x5000] ;  /* 0x00500000b404783b */ /* 0x000e620000000200 */
[----:B------:R-:W-:-:S02]  /*56f0*/  FSEL R133, R32, -INF , !P0 ;  /* 0xff80000020857808 */ /* 0x000fc40004000000 */
[----:B------:R-:W-:Y:S02]  /*5700*/  ISETP.GE.AND P0, PT, R2, R197, PT ;  /* 0x000000c50200720c */ /* 0x000fe40003f06270 */
[----:B------:R-:W-:Y:S02]  /*5710*/  IADD3 R32, R0, 0x10, RZ ;  /* 0x0000001000207810 */ /* 0x000fe40007ffe0ff */
[----:B------:R-:W-:Y:S01]  /*5720*/  HMMA.16816.F32 R160, R168, R164, R160 ;  /* 0x000000a4a8a0723c */ /* 0x000fe200000018a0 */
[----:B------:R-:W-:Y:S02]  /*5730*/  ISETP.LT.OR P0, PT, R2, R202, P0 ;  /* 0x000000ca0200720c */ /* 0x000fe40000701670 */
[----:B------:R-:W-:Y:S02]  /*5740*/  IADD3 R2, R0, 0x11, RZ ;  /* 0x0000001100027810 */ /* 0x000fe40007ffe0ff */
[----:B------:R-:W-:Y:S02]  /*5750*/  FSEL R34, R34, -INF , !P3 ;  /* 0xff80000022227808 */ /* 0x000fe40005800000 */
[----:B------:R-:W-:Y:S01]  /*5760*/  ISETP.GE.AND P3, PT, R32, R203, PT ;  /* 0x000000cb2000720c */ /* 0x000fe20003f66270 */
[----:B--2---:R-:W-:Y:S01]  /*5770*/  HMMA.16816.F32 R24, R8, R140, R24 ;  /* 0x0000008c0818723c */ /* 0x004fe20000001818 */
[----:B------:R-:W-:-:S02]  /*5780*/  FSEL R134, R33, -INF , !P6 ;  /* 0xff80000021867808 */ /* 0x000fc40007000000 */
[----:B------:R-:W-:Y:S02]  /*5790*/  FSEL R35, R35, -INF , !P2 ;  /* 0xff80000023237808 */ /* 0x000fe40005000000 */
[----:B------:R-:W-:Y:S02]  /*57a0*/  ISETP.GE.AND P2, PT, R32, R197, PT ;  /* 0x000000c52000720c */ /* 0x000fe40003f46270 */
[----:B------:R-:W-:Y:S01]  /*57b0*/  ISETP.GE.AND P6, PT, R2, R203, PT ;  /* 0x000000cb0200720c */ /* 0x000fe20003fc6270 */
[----:B------:R-:W-:Y:S01]  /*57c0*/  HMMA.16816.F32 R20, R8, R142, R20 ;  /* 0x0000008e0814723c */ /* 0x000fe20000001814 */
[----:B------:R-:W-:Y:S02]  /*57d0*/  FSEL R140, R28, -INF , !P1 ;  /* 0xff8000001c8c7808 */ /* 0x000fe40004800000 */
[----:B------:R-:W-:Y:S02]  /*57e0*/  FSEL R147, R30, -INF , !P4 ;  /* 0xff8000001e937808 */ /* 0x000fe40006000000 */
[----:B------:R-:W-:-:S02]  /*57f0*/  FSEL R135, R31, -INF , !P0 ;  /* 0xff8000001f877808 */ /* 0x000fc40004000000 */
[----:B------:R-:W-:Y:S01]  /*5800*/  FSEL R142, R29, -INF , !P5 ;  /* 0xff8000001d8e7808 */ /* 0x000fe20006800000 */
[----:B------:R-:W-:Y:S01]  /*5810*/  HMMA.16816.F32 R156, R168, R166, R156 ;  /* 0x000000a6a89c723c */ /* 0x000fe2000000189c */
[----:B------:R-:W2:Y:S01]  /*5820*/  LDSM.16.M88.4 R28, [R180+0x5800] ;  /* 0x00580000b41c783b */ /* 0x000ea20000000200 */
[----:B------:R-:W-:Y:S01]  /*5830*/  ISETP.GE.AND P1, PT, R2, R197, PT ;  /* 0x000000c50200720c */ /* 0x000fe20003f26270 */
[----:B------:R-:W-:-:S04]  /*5840*/  DEPBAR.LE SB0, 0x0 ;  /* 0x000080000000791a */ /* 0x000fc80000000000 */
[----:B------:R-:W-:Y:S01]  /*5850*/  ISETP.LT.OR P3, PT, R32, R204, P3 ;  /* 0x000000cc2000720c */ /* 0x000fe20001f61670 */
[----:B------:R-:W-:Y:S01]  /*5860*/  HMMA.16816.F32 R160, R152, R136, R160 ;  /* 0x0000008898a0723c */ /* 0x000fe200000018a0 */
[----:B------:R-:W-:Y:S02]  /*5870*/  IADD3 R33, R0, 0x19, RZ ;  /* 0x0000001900217810 */ /* 0x000fe40007ffe0ff */
[----:B------:R-:W-:Y:S02]  /*5880*/  ISETP.LT.OR P2, PT, R32, R202, P2 ;  /* 0x000000ca2000720c */ /* 0x000fe40001741670 */
[C---:B------:R-:W-:Y:S01]  /*5890*/  ISETP.LT.OR P6, PT, R2.reuse, R204, P6 ;  /* 0x000000cc0200720c */ /* 0x040fe200037c1670 */
[----:B------:R-:W-:Y:S01]  /*58a0*/  BAR.SYNC.DEFER_BLOCKING 0x0 ;  /* 0x0000000000007b1d */ /* 0x000fe20000010000 */
[----:B------:R-:W-:Y:S01]  /*58b0*/  ISETP.LT.OR P1, PT, R2, R202, P1 ;  /* 0x000000ca0200720c */ /* 0x000fe20000f21670 */
[----:B-1----:R-:W-:Y:S01]  /*58c0*/  HMMA.16816.F32 R16, R8, R4, R16 ;  /* 0x000000040810723c */ /* 0x002fe20000001810 */
[----:B------:R-:W-:-:S02]  /*58d0*/  IADD3 R2, R0, 0x18, RZ ;  /* 0x0000001800027810 */ /* 0x000fc40007ffe0ff */
[----:B------:R-:W-:Y:S02]  /*58e0*/  FSEL R32, R24, -INF , !P3 ;  /* 0xff80000018207808 */ /* 0x000fe40005800000 */
[C---:B------:R-:W-:Y:S02]  /*58f0*/  ISETP.GE.AND P5, PT, R33.reuse, R203, PT ;  /* 0x000000cb2100720c */ /* 0x040fe40003fa6270 */
[----:B------:R-:W-:Y:S01]  /*5900*/  ISETP.GE.AND P3, PT, R33, R197, PT ;  /* 0x000000c52100720c */ /* 0x000fe20003f66270 */
[----:B------:R-:W-:Y:S01]  /*5910*/  HMMA.16816.F32 R156, R152, R138, R156 ;  /* 0x0000008a989c723c */ /* 0x000fe2000000189c */
[----:B------:R-:W-:Y:S02]  /*5920*/  IADD3 R4, R0, 0x20, RZ ;  /* 0x0000002000047810 */ /* 0x000fe40007ffe0ff */
[C---:B------:R-:W-:Y:S02]  /*5930*/  ISETP.GE.AND P0, PT, R2.reuse, R203, PT ;  /* 0x000000cb0200720c */ /* 0x040fe40003f06270 */
[----:B------:R-:W-:-:S02]  /*5940*/  ISETP.GE.AND P4, PT, R2, R197, PT ;  /* 0x000000c50200720c */ /* 0x000fc40003f86270 */
[C---:B------:R-:W-:Y:S01]  /*5950*/  ISETP.LT.OR P5, PT, R33.reuse, R204, P5 ;  /* 0x000000cc2100720c */ /* 0x040fe20002fa1670 */
[C---:B------:R-:W-:Y:S01]  /*5960*/  HMMA.16816.F32 R12, R8.reuse, R6, R12 ;  /* 0x00000006080c723c */ /* 0x040fe2000000180c */
[----:B------:R-:W-:Y:S02]  /*5970*/  ISETP.LT.OR P3, PT, R33, R202, P3 ;  /* 0x000000ca2100720c */ /* 0x000fe40001f61670 */
[----:B------:R-:W-:Y:S02]  /*5980*/  FSEL R33, R26, -INF , !P2 ;  /* 0xff8000001a217808 */ /* 0x000fe40005000000 */
[----:B------:R-:W-:Y:S02]  /*5990*/  FSEL R27, R27, -INF , !P1 ;  /* 0xff8000001b1b7808 */ /* 0x000fe40004800000 */
[C---:B------:R-:W-:Y:S02]  /*59a0*/  ISETP.GE.AND P2, PT, R4.reuse, R203, PT ;  /* 0x000000cb0400720c */ /* 0x040fe40003f46270 */
[----:B------:R-:W-:Y:S01]  /*59b0*/  ISETP.GE.AND P1, PT, R4, R197, PT ;  /* 0x000000c50400720c */ /* 0x000fe20003f26270 */
[----:B--2---:R-:W-:Y:S01]  /*59c0*/  HMMA.16816.F32 R160, R8, R28, R160 ;  /* 0x0000001c08a0723c */ /* 0x004fe200000018a0 */
[----:B------:R-:W-:-:S02]  /*59d0*/  ISETP.LT.OR P0, PT, R2, R204, P0 ;  /* 0x000000cc0200720c */ /* 0x000fc40000701670 */
[----:B------:R-:W-:Y:S02]  /*59e0*/  ISETP.LT.OR P4, PT, R2, R202, P4 ;  /* 0x000000ca0200720c */ /* 0x000fe40002781670 */
[----:B------:R-:W-:Y:S02]  /*59f0*/  IADD3 R2, R0, 0x21, RZ ;  /* 0x0000002100027810 */ /* 0x000fe40007ffe0ff */
[C---:B------:R-:W-:Y:S01]  /*5a00*/  ISETP.LT.OR P2, PT, R4.reuse, R204, P2 ;  /* 0x000000cc0400720c */ /* 0x040fe20001741670 */
[----:B------:R-:W-:Y:S01]  /*5a10*/  HMMA.16816.F32 R156, R8, R30, R156 ;  /* 0x0000001e089c723c */ /* 0x000fe2000000189c */
[----:B------:R-:W-:Y:S02]  /*5a20*/  ISETP.LT.OR P1, PT, R4, R202, P1 ;  /* 0x000000ca0400720c */ /* 0x000fe40000f21670 */
[----:B------:R-:W-:Y:S02]  /*5a30*/  FSEL R26, R25, -INF , !P6 ;  /* 0xff800000191a7808 */ /* 0x000fe40007000000 */
[----:B------:R-:W-:-:S02]  /*5a40*/  FSEL R24, R20, -INF , !P0 ;  /* 0xff80000014187808 */ /* 0x000fc40004000000 */
[----:B------:R-:W-:Y:S02]  /*5a50*/  IADD3 R4, R0, 0x28, RZ ;  /* 0x0000002800047810 */ /* 0x000fe40007ffe0ff */
[C---:B------:R-:W-:Y:S02]  /*5a60*/  ISETP.GE.AND P6, PT, R2.reuse, R203, PT ;  /* 0x000000cb0200720c */ /* 0x040fe40003fc6270 */
[----:B------:R-:W-:Y:S02]  /*5a70*/  ISETP.GE.AND P0, PT, R2, R197, PT ;  /* 0x000000c50200720c */ /* 0x000fe40003f06270 */
[----:B------:R-:W-:Y:S02]  /*5a80*/  FSEL R25, R22, -INF , !P4 ;  /* 0xff80000016197808 */ /* 0x000fe40006000000 */
[----:B------:R-:W-:Y:S02]  /*5a90*/  FSEL R23, R23, -INF , !P3 ;  /* 0xff80000017177808 */ /* 0x000fe40005800000 */
[----:B------:R-:W-:-:S02]  /*5aa0*/  ISETP.GE.AND P3, PT, R4, R203, PT ;  /* 0x000000cb0400720c */ /* 0x000fc40003f66270 */
[----:B------:R-:W-:Y:S02]  /*5ab0*/  ISETP.GE.AND P4, PT, R4, R197, PT ;  /* 0x000000c50400720c */ /* 0x000fe40003f86270 */
[C---:B------:R-:W-:Y:S02]  /*5ac0*/  ISETP.LT.OR P6, PT, R2.reuse, R204, P6 ;  /* 0x000000cc0200720c */ /* 0x040fe400037c1670 */
[----:B------:R-:W-:Y:S02]  /*5ad0*/  ISETP.LT.OR P0, PT, R2, R202, P0 ;  /* 0x000000ca0200720c */ /* 0x000fe40000701670 */
[----:B------:R-:W-:Y:S02]  /*5ae0*/  IADD3 R2, R0, 0x29, RZ ;  /* 0x0000002900027810 */ /* 0x000fe40007ffe0ff */
[C---:B------:R-:W-:Y:S02]  /*5af0*/  ISETP.LT.OR P3, PT, R4.reuse, R204, P3 ;  /* 0x000000cc0400720c */ /* 0x040fe40001f61670 */
[----:B------:R-:W-:-:S02]  /*5b00*/  ISETP.LT.OR P4, PT, R4, R202, P4 ;  /* 0x000000ca0400720c */ /* 0x000fc40002781670 */
[----:B------:R-:W-:Y:S02]  /*5b10*/  FSEL R20, R21, -INF , !P5 ;  /* 0xff80000015147808 */ /* 0x000fe40006800000 */
[----:B------:R-:W-:Y:S02]  /*5b20*/  FSEL R164, R16, -INF , !P2 ;  /* 0xff80000010a47808 */ /* 0x000fe40005000000 */
[----:B------:R-:W-:Y:S02]  /*5b30*/  IADD3 R4, R0, 0x30, RZ ;  /* 0x0000003000047810 */ /* 0x000fe40007ffe0ff */
[C---:B------:R-:W-:Y:S02]  /*5b40*/  ISETP.GE.AND P5, PT, R2.reuse, R203, PT ;  /* 0x000000cb0200720c */ /* 0x040fe40003fa6270 */
[----:B------:R-:W-:Y:S02]  /*5b50*/  ISETP.GE.AND P2, PT, R2, R197, PT ;  /* 0x000000c50200720c */ /* 0x000fe40003f46270 */
[----:B------:R-:W-:-:S02]  /*5b60*/  FSEL R167, R19, -INF , !P0 ;  /* 0xff80000013a77808 */ /* 0x000fc40004000000 */
[----:B------:R-:W-:Y:S02]  /*5b70*/  ISETP.GE.AND P0, PT, R4, R197, PT ;  /* 0x000000c50400720c */ /* 0x000fe40003f06270 */
[C---:B------:R-:W-:Y:S02]  /*5b80*/  ISETP.LT.OR P5, PT, R2.reuse, R204, P5 ;  /* 0x000000cc0200720c */ /* 0x040fe40002fa1670 */
[-C--:B------:R-:W-:Y:S02]  /*5b90*/  ISETP.LT.OR P2, PT, R2, R202.reuse, P2 ;  /* 0x000000ca0200720c */ /* 0x080fe40001741670 */
[----:B------:R-:W-:Y:S02]  /*5ba0*/  IADD3 R2, R0, 0x31, RZ ;  /* 0x0000003100027810 */ /* 0x000fe40007ffe0ff */
[----:B------:R-:W-:Y:S02]  /*5bb0*/  ISETP.LT.OR P0, PT, R4, R202, P0 ;  /* 0x000000ca0400720c */ /* 0x000fe40000701670 */
[----:B------:R-:W-:-:S02]  /*5bc0*/  FSEL R168, R17, -INF , !P6 ;  /* 0xff80000011a87808 */ /* 0x000fc40007000000 */
[----:B------:R-:W-:Y:S02]  /*5bd0*/  FSEL R166, R12, -INF , !P3 ;  /* 0xff8000000ca67808 */ /* 0x000fe40005800000 */
[----:B------:R-:W-:Y:S02]  /*5be0*/  FSEL R169, R18, -INF , !P1 ;  /* 0xff80000012a97808 */ /* 0x000fe40004800000 */
[C---:B------:R-:W-:Y:S02]  /*5bf0*/  ISETP.GE.AND P6, PT, R2.reuse, R203, PT ;  /* 0x000000cb0200720c */ /* 0x040fe40003fc6270 */
[----:B------:R-:W-:Y:S02]  /*5c00*/  ISETP.GE.AND P3, PT, R2, R197, PT ;  /* 0x000000c50200720c */ /* 0x000fe40003f66270 */
[----:B------:R-:W-:Y:S02]  /*5c10*/  ISETP.GE.AND P1, PT, R4, R203, PT ;  /* 0x000000cb0400720c */ /* 0x000fe40003f26270 */
[----:B------:R-:W-:-:S02]  /*5c20*/  FSEL R151, R162, -INF , !P0 ;  /* 0xff800000a2977808 */ /* 0x000fc40004000000 */
[----:B------:R-:W-:Y:S02]  /*5c30*/  PLOP3.LUT P0, PT, PT, PT, UP0, 0x80, 0x0 ;  /* 0x000000000000781c */ /* 0x000fe40003f0f008 */
[C---:B------:R-:W-:Y:S02]  /*5c40*/  ISETP.LT.OR P6, PT, R2.reuse, R204, P6 ;  /* 0x000000cc0200720c */ /* 0x040fe400037c1670 */
[----:B------:R-:W-:Y:S02]  /*5c50*/  ISETP.LT.OR P3, PT, R2, R202, P3 ;  /* 0x000000ca0200720c */ /* 0x000fe40001f61670 */
[----:B------:R-:W-:Y:S02]  /*5c60*/  ISETP.LT.OR P1, PT, R4, R204, P1 ;  /* 0x000000cc0400720c */ /* 0x000fe40000f21670 */
[C---:B------:R-:W-:Y:S02]  /*5c70*/  IADD3 R2, R0.reuse, 0x38, RZ ;  /* 0x0000003800027810 */ /* 0x040fe40007ffe0ff */
[----:B------:R-:W-:-:S02]  /*5c80*/  IADD3 R0, R0, 0x39, RZ ;  /* 0x0000003900007810 */ /* 0x000fc40007ffe0ff */
[----:B------:R-:W-:Y:S02]  /*5c90*/  FSEL R171, R14, -INF , !P4 ;  /* 0xff8000000eab7808 */ /* 0x000fe40006000000 */
[----:B------:R-:W-:Y:S02]  /*5ca0*/  FSEL R170, R13, -INF , !P5 ;  /* 0xff8000000daa7808 */ /* 0x000fe40006800000 */
[----:B------:R-:W-:Y:S02]  /*5cb0*/  FSEL R165, R15, -INF , !P2 ;  /* 0xff8000000fa57808 */ /* 0x000fe40005000000 */
[----:B------:R-:W-:Y:S02]  /*5cc0*/  FSEL R154, R160, -INF , !P1 ;  /* 0xff800000a09a7808 */ /* 0x000fe40004800000 */
[C---:B------:R-:W-:Y:S02]  /*5cd0*/  ISETP.GE.AND P5, PT, R2.reuse, R203, PT ;  /* 0x000000cb0200720c */ /* 0x040fe40003fa6270 */
[----:B------:R-:W-:-:S02]  /*5ce0*/  ISETP.GE.AND P2, PT, R2, R197, PT ;  /* 0x000000c50200720c */ /* 0x000fc40003f46270 */
[C---:B------:R-:W-:Y:S02]  /*5cf0*/  ISETP.GE.AND P4, PT, R0.reuse, R203, PT ;  /* 0x000000cb0000720c */ /* 0x040fe40003f86270 */
[----:B------:R-:W-:Y:S02]  /*5d00*/  ISETP.GE.AND P1, PT, R0, R197, PT ;  /* 0x000000c50000720c */ /* 0x000fe40003f26270 */
[C---:B------:R-:W-:Y:S02]  /*5d10*/  ISETP.LT.OR P5, PT, R2.reuse, R204, P5 ;  /* 0x000000cc0200720c */ /* 0x040fe40002fa1670 */
[----:B------:R-:W-:Y:S02]  /*5d20*/  ISETP.LT.OR P2, PT, R2, R202, P2 ;  /* 0x000000ca0200720c */ /* 0x000fe40001741670 */
[C---:B------:R-:W-:Y:S02]  /*5d30*/  ISETP.LT.OR P4, PT, R0.reuse, R204, P4 ;  /* 0x000000cc0000720c */ /* 0x040fe40002781670 */
[----:B------:R-:W-:-:S02]  /*5d40*/  ISETP.LT.OR P1, PT, R0, R202, P1 ;  /* 0x000000ca0000720c */ /* 0x000fc40000f21670 */
[----:B------:R-:W-:Y:S02]  /*5d50*/  FSEL R152, R161, -INF , !P6 ;  /* 0xff800000a1987808 */ /* 0x000fe40007000000 */
[----:B------:R-:W-:Y:S02]  /*5d60*/  FSEL R139, R163, -INF , !P3 ;  /* 0xff800000a38b7808 */ /* 0x000fe40005800000 */
[----:B------:R-:W-:Y:S02]  /*5d70*/  FSEL R138, R156, -INF , !P5 ;  /* 0xff8000009c8a7808 */ /* 0x000fe40006800000 */
[----:B------:R-:W-:Y:S02]  /*5d80*/  FSEL R137, R158, -INF , !P2 ;  /* 0xff8000009e897808 */ /* 0x000fe40005000000 */
[----:B------:R-:W-:Y:S02]  /*5d90*/  FSEL R136, R157, -INF , !P4 ;  /* 0xff8000009d887808 */ /* 0x000fe40006000000 */
[----:B------:R-:W-:Y:S01]  /*5da0*/  FSEL R149, R159, -INF , !P1 ;  /* 0xff8000009f957808 */ /* 0x000fe20004800000 */
[----:B------:R-:W-:Y:S05]  /*5db0*/  @!P0 BRA `(.L_x_249) ;  /* 0x000001a000008947 */ /* 0x000fea0003800000 */
[----:B------:R-:W-:Y:S02]  /*5dc0*/  UIADD3 UR13, UR8, -0x3, URZ ;  /* 0xfffffffd080d7890 */ /* 0x000fe4000fffe03f */
[----:B------:R-:W-:-:S02]  /*5dd0*/  ULDC.64 UR4, c[0x0][0x198] ;  /* 0x0000660000047ab9 */ /* 0x000fc40000000a00 */
[----:B------:R-:W-:Y:S02]  /*5de0*/  USHF.R.S32.HI UR12, URZ, 0x1f, UR13 ;  /* 0x0000001f3f0c7899 */ /* 0x000fe4000801140d */
[----:B------:R-:W-:Y:S02]  /*5df0*/  UIMAD.WIDE.U32 UR20, UR13, UR4, URZ ;  /* 0x000000040d1472a5 */ /* 0x000fe4000f8e003f */
[----:B------:R-:W-:-:S04]  /*5e00*/  UIMAD UR12, UR12, UR4, URZ ;  /* 0x000000040c0c72a4 */ /* 0x000fc8000f8e023f */
[----:B------:R-:W-:Y:S01]  /*5e10*/  UIMAD UR5, UR13, UR5, UR12 ;  /* 0x000000050d0572a4 */ /* 0x000fe2000f8e020c */
[----:B------:R-:W-:Y:S02]  /*5e20*/  IMAD.U32 R5, RZ, RZ, UR20 ;  /* 0x00000014ff057e24 */ /* 0x000fe4000f8e00ff */
[----:B------:R-:W-:Y:S01]  /*5e30*/  IMAD.U32 R0, RZ, RZ, UR20 ;  /* 0x00000014ff007e24 */ /* 0x000fe2000f8e00ff */
[----:B------:R-:W-:Y:S02]  /*5e40*/  UIADD3 UR5, UR21, UR5, URZ ;  /* 0x0000000515057290 */ /* 0x000fe4000fffe03f */
[----:B------:R-:W-:-:S04]  /*5e50*/  LEA R2, P1, R5, R200, 0x6 ;  /* 0x000000c805027211 */ /* 0x000fc800078230ff */
[----:B------:R-:W-:Y:S01]  /*5e60*/  IMAD.U32 R5, RZ, RZ, UR5 ;  /* 0x00000005ff057e24 */ /* 0x000fe2000f8e00ff */
[----:B------:R-:W-:-:S04]  /*5e70*/  LEA R4, P2, R2, c[0x0][0x168], 0x1 ;  /* 0x00005a0002047a11 */ /* 0x000fc800078408ff */
[----:B------:R-:W-:Y:S02]  /*5e80*/  LEA.HI.X R5, R0, R211, R5, 0x6, P1 ;  /* 0x000000d300057211 */ /* 0x000fe400008f3405 */
[----:B------:R-:W-:Y:S02]  /*5e90*/  IADD3 R6, P1, R4, UR7, RZ ;  /* 0x0000000704067c10 */ /* 0x000fe4000ff3e0ff */
[----:B------:R-:W-:-:S04]  /*5ea0*/  LEA.HI.X R5, R2, c[0x0][0x16c], R5, 0x1, P2 ;  /* 0x00005b0002057a11 */ /* 0x000fc800010f0c05 */
[----:B------:R-:W-:Y:S01]  /*5eb0*/  IADD3.X R7, R5, UR6, RZ, P1, !PT ;  /* 0x0000000605077c10 */ /* 0x000fe20008ffe4ff */
        /* <DEDUP_REMOVED lines=10> */
.L_x_249:
[----:B-1----:R-:W-:Y:S01]  /*5f60*/  FMNMX.FTZ R5, R132, R133, !PT ;  /* 0x0000008584057209 */ /* 0x002fe20007810000 */
[----:B------:R-:W-:Y:S01]  /*5f70*/  LDSM.16.MT88.4 R12, [R186+0x12000] ;  /* 0x01200000ba0c783b */ /* 0x000fe20000004200 */
[----:B------:R-:W-:-:S02]  /*5f80*/  FMNMX.FTZ R4, R3, R34, !PT ;  /* 0x0000002203047209 */ /* 0x000fc40007810000 */
[----:B------:R-:W-:Y:S01]  /*5f90*/  FMNMX.FTZ R5, R134, R5, !PT ;  /* 0x0000000586057209 */ /* 0x000fe20007810000 */
[----:B------:R-:W-:Y:S01]  /*5fa0*/  LDSM.16.MT88.4 R16, [R188+0x12000] ;  /* 0x01200000bc10783b */ /* 0x000fe20000004200 */
[----:B------:R-:W-:Y:S02]  /*5fb0*/  FMNMX.FTZ R4, R35, R4, !PT ;  /* 0x0000000423047209 */ /* 0x000fe40007810000 */
[----:B------:R-:W-:Y:S01]  /*5fc0*/  FMNMX.FTZ R5, R140, R5, !PT ;  /* 0x000000058c057209 */ /* 0x000fe20007810000 */
[----:B------:R-:W-:Y:S01]  /*5fd0*/  LDSM.16.MT88.4 R8, [R185+0x12000] ;  /* 0x01200000b908783b */ /* 0x000fe20000004200 */
[----:B------:R-:W-:Y:S02]  /*5fe0*/  FMNMX.FTZ R4, R147, R4, !PT ;  /* 0x0000000493047209 */ /* 0x000fe40007810000 */
[----:B------:R-:W-:Y:S01]  /*5ff0*/  FMNMX.FTZ R5, R142, R5, !PT ;  /* 0x000000058e057209 */ /* 0x000fe20007810000 */
[----:B------:R-:W-:Y:S01]  /*6000*/  LDSM.16.MT88.4 R28, [R184+0x12800] ;  /* 0x01280000b81c783b */ /* 0x000fe20000004200 */
        /* <DEDUP_REMOVED lines=24> */
[----:B------:R-:W-:-:S03]  /*6190*/  FMNMX.FTZ R4, R149, R4, !PT ;  /* 0x0000000495047209 */ /* 0x000fc60007810000 */
[----:B------:R-:W1:Y:S04]  /*61a0*/  SHFL.BFLY PT, R7, R6, 0x2, 0x1f ;  /* 0x0c401f0006077f89 */ /* 0x000e6800000e0000 */
[----:B------:R-:W2:Y:S01]  /*61b0*/  SHFL.BFLY PT, R5, R4, 0x2, 0x1f ;  /* 0x0c401f0004057f89 */ /* 0x000ea200000e0000 */
[----:B-1----:R-:W-:Y:S02]  /*61c0*/  FMNMX.FTZ R7, R6, R7, !PT ;  /* 0x0000000706077209 */ /* 0x002fe40007810000 */
[----:B--2---:R-:W-:-:S03]  /*61d0*/  FMNMX.FTZ R5, R4, R5, !PT ;  /* 0x0000000504057209 */ /* 0x004fc60007810000 */
[----:B------:R-:W1:Y:S04]  /*61e0*/  SHFL.BFLY PT, R2, R7, 0x1, 0x1f ;  /* 0x0c201f0007027f89 */ /* 0x000e6800000e0000 */
[----:B------:R-:W2:Y:S01]  /*61f0*/  SHFL.BFLY PT, R0, R5, 0x1, 0x1f ;  /* 0x0c201f0005007f89 */ /* 0x000ea200000e0000 */
[----:B-1----:R-:W-:Y:S02]  /*6200*/  FMNMX.FTZ R2, R7, R2, !PT ;  /* 0x0000000207027209 */ /* 0x002fe40007810000 */
[----:B--2---:R-:W-:-:S03]  /*6210*/  FMNMX.FTZ R0, R5, R0, !PT ;  /* 0x0000000005007209 */ /* 0x004fc60007810000 */
[C---:B------:R-:W-:Y:S01]  /*6220*/  FMUL.FTZ R153, R2.reuse, c[0x0][0x23c] ;  /* 0x00008f0002997a20 */ /* 0x040fe20000410000 */
[----:B------:R-:W-:Y:S02]  /*6230*/  FSETP.NEU.FTZ.AND P2, PT, R2, -INF , PT ;  /* 0xff8000000200780b */ /* 0x000fe40003f5d000 */
[C---:B------:R-:W-:Y:S01]  /*6240*/  FSETP.NEU.FTZ.AND P1, PT, R0.reuse, -INF , PT ;  /* 0xff8000000000780b */ /* 0x040fe20003f3d000 */
[----:B------:R-:W-:Y:S01]  /*6250*/  FMUL.FTZ R150, R0, c[0x0][0x23c] ;  /* 0x00008f0000967a20 */ /* 0x000fe20000410000 */
[----:B------:R-:W-:Y:S02]  /*6260*/  FSEL R5, R2, RZ, P2 ;  /* 0x000000ff02057208 */ /* 0x000fe40001000000 */
[----:B------:R-:W-:Y:S02]  /*6270*/  FSEL R6, R0, RZ, P1 ;  /* 0x000000ff00067208 */ /* 0x000fe40000800000 */
[----:B------:R-:W-:Y:S01]  /*6280*/  FSEL R153, R153, RZ, P2 ;  /* 0x000000ff99997208 */ /* 0x000fe20001000000 */
[----:B------:R-:W-:Y:S01]  /*6290*/  FADD.FTZ R4, R132, -R5 ;  /* 0x8000000584047221 */ /* 0x000fe20000010000 */
[----:B------:R-:W-:Y:S01]  /*62a0*/  FSEL R150, R150, RZ, P1 ;  /* 0x000000ff96967208 */ /* 0x000fe20000800000 */
[----:B------:R-:W-:-:S02]  /*62b0*/  FADD.FTZ R6, R3, -R6 ;  /* 0x8000000603067221 */ /* 0x000fc40000010000 */
[--C-:B------:R-:W-:Y:S02]  /*62c0*/  FFMA.FTZ R144, R140, c[0x0][0x23c], -R153.reuse ;  /* 0x00008f008c907a23 */ /* 0x100fe40000010899 */
[--C-:B------:R-:W-:Y:S02]  /*62d0*/  FFMA.FTZ R143, R142, c[0x0][0x23c], -R153.reuse ;  /* 0x00008f008e8f7a23 */ /* 0x100fe40000010899 */
[--C-:B------:R-:W-:Y:S02]  /*62e0*/  FFMA.FTZ R140, R147, c[0x0][0x23c], -R150.reuse ;  /* 0x00008f00938c7a23 */ /* 0x100fe40000010896 */
[--C-:B------:R-:W-:Y:S01]  /*62f0*/  FFMA.FTZ R146, R133, c[0x0][0x23c], -R153.reuse ;  /* 0x00008f0085927a23 */ /* 0x100fe20000010899 */
[----:B------:R-:W-:Y:S01]  /*6300*/  MUFU.EX2 R144, R144 ;  /* 0x0000009000907308 */ /* 0x000fe20000000800 */
[----:B------:R-:W-:Y:S02]  /*6310*/  FFMA.FTZ R145, R134, c[0x0][0x23c], -R153 ;  /* 0x00008f0086917a23 */ /* 0x000fe40000010899 */
[----:B------:R-:W-:-:S02]  /*6320*/  FFMA.FTZ R142, R34, c[0x0][0x23c], -R150 ;  /* 0x00008f00228e7a23 */ /* 0x000fc40000010896 */
[--C-:B------:R-:W-:Y:S02]  /*6330*/  FFMA.FTZ R141, R35, c[0x0][0x23c], -R150.reuse ;  /* 0x00008f00238d7a23 */ /* 0x100fe40000010896 */
[----:B------:R-:W-:Y:S01]  /*6340*/  FFMA.FTZ R147, R135, c[0x0][0x23c], -R150 ;  /* 0x00008f0087937a23 */ /* 0x000fe20000010896 */
[----:B------:R-:W-:Y:S01]  /*6350*/  MUFU.EX2 R146, R146 ;  /* 0x0000009200927308 */ /* 0x000fe20000000800 */
[----:B------:R-:W-:Y:S01]  /*6360*/  FMUL.FTZ R148, R4, c[0x0][0x23c] ;  /* 0x00008f0004947a20 */ /* 0x000fe20000410000 */
[----:B------:R-:W-:Y:S01]  /*6370*/  LDSM.16.MT88.4 R132, [R186+0x12800] ;  /* 0x01280000ba84783b */ /* 0x000fe20000004200 */
[----:B------:R-:W-:Y:S02]  /*6380*/  FMUL.FTZ R3, R6, c[0x0][0x23c] ;  /* 0x00008f0006037a20 */ /* 0x000fe40000410000 */
[--C-:B------:R-:W-:Y:S02]  /*6390*/  FFMA.FTZ R155, R32, c[0x0][0x23c], -R153.reuse ;  /* 0x00008f00209b7a23 */ /* 0x100fe40000010899 */
[--C-:B------:R-:W-:Y:S01]  /*63a0*/  FFMA.FTZ R156, R26, c[0x0][0x23c], -R153.reuse ;  /* 0x00008f001a9c7a23 */ /* 0x100fe20000010899 */
[----:B------:R-:W1:Y:S01]  /*63b0*/  MUFU.EX2 R145, R145 ;  /* 0x0000009100917308 */ /* 0x000e620000000800 */
[----:B------:R-:W-:-:S02]  /*63c0*/  FFMA.FTZ R157, R24, c[0x0][0x23c], -R153 ;  /* 0x00008f00189d7a23 */ /* 0x000fc40000010899 */
[--C-:B------:R-:W-:Y:S02]  /*63d0*/  FFMA.FTZ R158, R20, c[0x0][0x23c], -R153.reuse ;  /* 0x00008f00149e7a23 */ /* 0x100fe40000010899 */
[--C-:B------:R-:W-:Y:S02]  /*63e0*/  FFMA.FTZ R159, R33, c[0x0][0x23c], -R150.reuse ;  /* 0x00008f00219f7a23 */ /* 0x100fe40000010896 */
[--C-:B------:R-:W-:Y:S01]  /*63f0*/  FFMA.FTZ R162, R27, c[0x0][0x23c], -R150.reuse ;  /* 0x00008f001ba27a23 */ /* 0x100fe20000010896 */
[----:B------:R-:W2:Y:S01]  /*6400*/  MUFU.EX2 R143, R143 ;  /* 0x0000008f008f7308 */ /* 0x000ea20000000800 */
[--C-:B------:R-:W-:Y:S01]  /*6410*/  FFMA.FTZ R160, R25, c[0x0][0x23c], -R150.reuse ;  /* 0x00008f0019a07a23 */ /* 0x100fe20000010896 */
[----:B------:R-:W-:Y:S01]  /*6420*/  LDSM.16.MT88.4 R32, [R185+0x12800] ;  /* 0x01280000b920783b */ /* 0x000fe20000004200 */
[----:B------:R-:W-:Y:S02]  /*6430*/  FFMA.FTZ R161, R23, c[0x0][0x23c], -R150 ;  /* 0x00008f0017a17a23 */ /* 0x000fe40000010896 */
[--C-:B------:R-:W-:Y:S01]  /*6440*/  FFMA.FTZ R163, R164, c[0x0][0x23c], -R153.reuse ;  /* 0x00008f00a4a37a23 */ /* 0x100fe20000010899 */
[----:B------:R-:W-:Y:S01]  /*6450*/  LDSM.16.MT88.4 R24, [R188+0x14800] ;  /* 0x01480000bc18783b */ /* 0x000fe20000004200 */
[--C-:B------:R-:W-:Y:S01]  /*6460*/  FFMA.FTZ R164, R166, c[0x0][0x23c], -R153.reuse ;  /* 0x00008f00a6a47a23 */ /* 0x100fe20000010899 */
[----:B------:R-:W-:Y:S01]  /*6470*/  MUFU.EX2 R142, R142 ;  /* 0x0000008e008e7308 */ /* 0x000fe20000000800 */
[----:B-1----:R-:W-:Y:S01]  /*6480*/  F2FP.PACK_AB R4, R145, R146 ;  /* 0x000000929104723e */ /* 0x002fe200000000ff */
[----:B------:R-:W-:Y:S01]  /*6490*/  LDSM.16.MT88.4 R20, [R186+0x14800] ;  /* 0x01480000ba14783b */ /* 0x000fe20000004200 */
[----:B------:R-:W-:-:S02]  /*64a0*/  FFMA.FTZ R219, R170, c[0x0][0x23c], -R153 ;  /* 0x00008f00aadb7a23 */ /* 0x000fc40000010899 */
[--C-:B------:R-:W-:Y:S02]  /*64b0*/  FFMA.FTZ R166, R169, c[0x0][0x23c], -R150.reuse ;  /* 0x00008f00a9a67a23 */ /* 0x100fe40000010896 */
[--C-:B------:R-:W-:Y:S01]  /*64c0*/  FFMA.FTZ R168, R168, c[0x0][0x23c], -R153.reuse ;  /* 0x00008f00a8a87a23 */ /* 0x100fe20000010899 */
[----:B------:R-:W1:Y:S01]  /*64d0*/  MUFU.EX2 R141, R141 ;  /* 0x0000008d008d7308 */ /* 0x000e620000000800 */
[----:B--2---:R-:W-:Y:S01]  /*64e0*/  F2FP.PACK_AB R6, R143, R144 ;  /* 0x000000908f06723e */ /* 0x004fe200000000ff */
[--C-:B------:R-:W-:Y:S02]  /*64f0*/  FFMA.FTZ R167, R167, c[0x0][0x23c], -R150.reuse ;  /* 0x00008f00a7a77a23 */ /* 0x100fe40000010896 */
[--C-:B------:R-:W-:Y:S02]  /*6500*/  FFMA.FTZ R169, R171, c[0x0][0x23c], -R150.reuse ;  /* 0x00008f00aba97a23 */ /* 0x100fe40000010896 */
[----:B------:R-:W-:Y:S02]  /*6510*/  FFMA.FTZ R170, R165, c[0x0][0x23c], -R150 ;  /* 0x00008f00a5aa7a23 */ /* 0x000fe40000010896 */
[----:B------:R-:W-:Y:S01]  /*6520*/  MUFU.EX2 R140, R140 ;  /* 0x0000008c008c7308 */ /* 0x000fe20000000800 */
[----:B------:R-:W-:-:S02]  /*6530*/  FFMA.FTZ R165, R152, c[0x0][0x23c], -R153 ;  /* 0x00008f0098a57a23 */ /* 0x000fc40000010899 */
[--C-:B------:R-:W-:Y:S02]  /*6540*/  FFMA.FTZ R154, R154, c[0x0][0x23c], -R153.reuse ;  /* 0x00008f009a9a7a23 */ /* 0x100fe40000010899 */
[--C-:B------:R-:W-:Y:S02]  /*6550*/  FFMA.FTZ R152, R138, c[0x0][0x23c], -R153.reuse ;  /* 0x00008f008a987a23 */ /* 0x100fe40000010899 */
[--C-:B------:R-:W-:Y:S01]  /*6560*/  FFMA.FTZ R151, R151, c[0x0][0x23c], -R150.reuse ;  /* 0x00008f0097977a23 */ /* 0x100fe20000010896 */
[----:B------:R-:W2:Y:S01]  /*6570*/  MUFU.EX2 R147, R147 ;  /* 0x0000009300937308 */ /* 0x000ea20000000800 */
[----:B-1----:R-:W-:Y:S01]  /*6580*/  F2FP.PACK_AB R5, R141, R142 ;  /* 0x0000008e8d05723e */ /* 0x002fe200000000ff */
[--C-:B------:R-:W-:Y:S02]  /*6590*/  FFMA.FTZ R214, R139, c[0x0][0x23c], -R150.reuse ;  /* 0x00008f008bd67a23 */ /* 0x100fe40000010896 */
[----:B------:R-:W-:Y:S02]  /*65a0*/  FFMA.FTZ R171, R137, c[0x0][0x23c], -R150 ;  /* 0x00008f0089ab7a23 */ /* 0x000fe40000010896 */
[----:B------:R-:W-:-:S02]  /*65b0*/  FFMA.FTZ R153, R136, c[0x0][0x23c], -R153 ;  /* 0x00008f0088997a23 */ /* 0x000fc40000010899 */
[----:B------:R-:W1:Y:S01]  /*65c0*/  MUFU.EX2 R148, R148 ;  /* 0x0000009400947308 */ /* 0x000e620000000800 */
[----:B------:R-:W-:Y:S01]  /*65d0*/  FFMA.FTZ R150, R149, c[0x0][0x23c], -R150 ;  /* 0x00008f0095967a23 */ /* 0x000fe20000010896 */
[----:B------:R-:W-:Y:S06]  /*65e0*/  LDSM.16.MT88.4 R136, [R186+0x13800] ;  /* 0x01380000ba88783b */ /* 0x000fec0000004200 */
[----:B------:R-:W3:Y:S01]  /*65f0*/  MUFU.EX2 R3, R3 ;  /* 0x0000000300037308 */ /* 0x000ee20000000800 */
[----:B--2---:R-:W-:Y:S01]  /*6600*/  F2FP.PACK_AB R7, R147, R140 ;  /* 0x0000008c9307723e */ /* 0x004fe200000000ff */
[----:B-1----:R-:W-:-:S06]  /*6610*/  FMUL.FTZ R120, R120, R148 ;  /* 0x0000009478787220 */ /* 0x002fcc0000410000 */
[----:B------:R-:W-:Y:S01]  /*6620*/  MUFU.EX2 R155, R155 ;  /* 0x0000009b009b7308 */ /* 0x000fe20000000800 */
[-C--:B------:R-:W-:Y:S02]  /*6630*/  FMUL.FTZ R121, R121, R148.reuse ;  /* 0x0000009479797220 */ /* 0x080fe40000410000 */
[-C--:B------:R-:W-:Y:S02]  /*6640*/  FMUL.FTZ R116, R116, R148.reuse ;  /* 0x0000009474747220 */ /* 0x080fe40000410000 */
[----:B------:R-:W-:Y:S02]  /*6650*/  FMUL.FTZ R117, R117, R148 ;  /* 0x0000009475757220 */ /* 0x000fe40000410000 */
[-C--:B---3--:R-:W-:Y:S01]  /*6660*/  FMUL.FTZ R122, R122, R3.reuse ;  /* 0x000000037a7a7220 */ /* 0x088fe20000410000 */
[----:B------:R-:W1:Y:S01]  /*6670*/  MUFU.EX2 R156, R156 ;  /* 0x0000009c009c7308 */ /* 0x000e620000000800 */
[-C--:B------:R-:W-:Y:S02]  /*6680*/  FMUL.FTZ R123, R123, R3.reuse ;  /* 0x000000037b7b7220 */ /* 0x080fe40000410000 */
[----:B------:R-:W-:-:S02]  /*6690*/  FMUL.FTZ R118, R118, R3 ;  /* 0x0000000376767220 */ /* 0x000fc40000410000 */
[-C--:B------:R-:W-:Y:S02]  /*66a0*/  FMUL.FTZ R119, R119, R3.reuse ;  /* 0x0000000377777220 */ /* 0x080fe40000410000 */
[-C--:B------:R-:W-:Y:S01]  /*66b0*/  FMUL.FTZ R128, R128, R148.reuse ;  /* 0x0000009480807220 */ /* 0x080fe20000410000 */
[C---:B------:R-:W-:Y:S01]  /*66c0*/  HMMA.16816.F32 R120, R4.reuse, R12, R120 ;  /* 0x0000000c0478723c */ /* 0x040fe20000001878 */
[-C--:B------:R-:W-:Y:S01]  /*66d0*/  FMUL.FTZ R129, R129, R148.reuse ;  /* 0x0000009481817220 */ /* 0x080fe20000410000 */
[----:B------:R-:W-:Y:S01]  /*66e0*/  MUFU.EX2 R157, R157 ;  /* 0x0000009d009d7308 */ /* 0x000fe20000000800 */
[-C--:B------:R-:W-:Y:S02]  /*66f0*/  FMUL.FTZ R130, R130, R3.reuse ;  /* 0x0000000382827220 */ /* 0x080fe40000410000 */
[-C--:B------:R-:W-:Y:S02]  /*6700*/  FMUL.FTZ R131, R131, R3.reuse ;  /* 0x0000000383837220 */ /* 0x080fe40000410000 */
[-C--:B------:R-:W-:Y:S01]  /*6710*/  FMUL.FTZ R124, R124, R148.reuse ;  /* 0x000000947c7c7220 */ /* 0x080fe20000410000 */
[----:B------:R-:W-:Y:S01]  /*6720*/  HMMA.16816.F32 R116, R4, R14, R116 ;  /* 0x0000000e0474723c */ /* 0x000fe20000001874 */
[----:B------:R-:W2:Y:S01]  /*6730*/  LDSM.16.MT88.4 R12, [R188+0x14000] ;  /* 0x01400000bc0c783b */ /* 0x000ea20000004200 */
[----:B------:R-:W-:Y:S01]  /*6740*/  FMUL.FTZ R125, R125, R148 ;  /* 0x000000947d7d7220 */ /* 0x000fe20000410000 */
[----:B------:R-:W-:Y:S01]  /*6750*/  MUFU.EX2 R158, R158 ;  /* 0x0000009e009e7308 */ /* 0x000fe20000000800 */
        /* <DEDUP_REMOVED lines=10> */
[----:B------:R-:W-:Y:S01]  /*6800*/  FMUL.FTZ R109, R109, R148 ;  /* 0x000000946d6d7220 */ /* 0x000fe20000410000 */
[----:B------:R-:W3:Y:S01]  /*6810*/  LDSM.16.MT88.4 R16, [R184+0x12000] ;  /* 0x01200000b810783b */ /* 0x000ee20000004200 */
[-C--:B------:R-:W-:Y:S01]  /*6820*/  FMUL.FTZ R110, R110, R3.reuse ;  /* 0x000000036e6e7220 */ /* 0x080fe20000410000 */
[----:B------:R-:W4:Y:S01]  /*6830*/  MUFU.EX2 R162, R162 ;  /* 0x000000a200a27308 */ /* 0x000f220000000800 */
[----:B------:R-:W-:-:S02]  /*6840*/  FMUL.FTZ R111, R111, R3 ;  /* 0x000000036f6f7220 */ /* 0x000fc40000410000 */
[-C--:B------:R-:W-:Y:S01]  /*6850*/  FMUL.FTZ R36, R36, R148.reuse ;  /* 0x0000009424247220 */ /* 0x080fe20000410000 */
[C---:B------:R-:W-:Y:S01]  /*6860*/  HMMA.16816.F32 R112, R4.reuse, R8, R112 ;  /* 0x000000080470723c */ /* 0x040fe20000001870 */
[-C--:B------:R-:W-:Y:S02]  /*6870*/  FMUL.FTZ R37, R37, R148.reuse ;  /* 0x0000009425257220 */ /* 0x080fe40000410000 */
[-C--:B------:R-:W-:Y:S01]  /*6880*/  FMUL.FTZ R38, R38, R3.reuse ;  /* 0x0000000326267220 */ /* 0x080fe20000410000 */
[----:B------:R-:W-:Y:S01]  /*6890*/  MUFU.EX2 R160, R160 ;  /* 0x000000a000a07308 */ /* 0x000fe20000000800 */
[----:B------:R-:W-:Y:S02]  /*68a0*/  FMUL.FTZ R39, R39, R3 ;  /* 0x0000000327277220 */ /* 0x000fe40000410000 */
[-C--:B------:R-:W-:Y:S01]  /*68b0*/  FMUL.FTZ R40, R40, R148.reuse ;  /* 0x0000009428287220 */ /* 0x080fe20000410000 */
[----:B------:R-:W-:Y:S01]  /*68c0*/  HMMA.16816.F32 R108, R4, R10, R108 ;  /* 0x0000000a046c723c */ /* 0x000fe2000000186c */
[----:B------:R-:W5:Y:S01]  /*68d0*/  LDSM.16.MT88.4 R8, [R186+0x14000] ;  /* 0x01400000ba08783b */ /* 0x000f620000004200 */
[----:B------:R-:W-:-:S02]  /*68e0*/  FMUL.FTZ R41, R41, R148 ;  /* 0x0000009429297220 */ /* 0x000fc40000410000 */
[-C--:B------:R-:W-:Y:S01]  /*68f0*/  FMUL.FTZ R42, R42, R3.reuse ;  /* 0x000000032a2a7220 */ /* 0x080fe20000410000 */
[----:B------:R-:W1:Y:S01]  /*6900*/  MUFU.EX2 R161, R161 ;  /* 0x000000a100a17308 */ /* 0x000e620000000800 */
[-C--:B------:R-:W-:Y:S02]  /*6910*/  FMUL.FTZ R43, R43, R3.reuse ;  /* 0x000000032b2b7220 */ /* 0x080fe40000410000 */
[C---:B--2---:R-:W-:Y:S01]  /*6920*/  HMMA.16816.F32 R36, R4.reuse, R12, R36 ;  /* 0x0000000c0424723c */ /* 0x044fe20000001824 */
[-C--:B------:R-:W-:Y:S02]  /*6930*/  FMUL.FTZ R104, R104, R148.reuse ;  /* 0x0000009468687220 */ /* 0x080fe40000410000 */
[-C--:B------:R-:W-:Y:S02]  /*6940*/  FMUL.FTZ R105, R105, R148.reuse ;  /* 0x0000009469697220 */ /* 0x080fe40000410000 */
[-C--:B------:R-:W-:Y:S01]  /*6950*/  FMUL.FTZ R106, R106, R3.reuse ;  /* 0x000000036a6a7220 */ /* 0x080fe20000410000 */
[----:B------:R-:W-:Y:S01]  /*6960*/  MUFU.EX2 R163, R163 ;  /* 0x000000a300a37308 */ /* 0x000fe20000000800 */
[----:B------:R-:W-:Y:S01]  /*6970*/  FMUL.FTZ R107, R107, R3 ;  /* 0x000000036b6b7220 */ /* 0x000fe20000410000 */
[----:B------:R-:W-:Y:S01]  /*6980*/  HMMA.16816.F32 R40, R4, R14, R40 ;  /* 0x0000000e0428723c */ /* 0x000fe20000001828 */
[----:B------:R-:W2:Y:S01]  /*6990*/  LDSM.16.MT88.4 R12, [R184+0x14000] ;  /* 0x01400000b80c783b */ /* 0x000ea20000004200 */
[----:B------:R-:W-:-:S02]  /*69a0*/  FMUL.FTZ R100, R100, R148 ;  /* 0x0000009464647220 */ /* 0x000fc40000410000 */
[-C--:B------:R-:W-:Y:S02]  /*69b0*/  FMUL.FTZ R101, R101, R148.reuse ;  /* 0x0000009465657220 */ /* 0x080fe40000410000 */
[-C--:B------:R-:W-:Y:S01]  /*69c0*/  FMUL.FTZ R102, R102, R3.reuse ;  /* 0x0000000366667220 */ /* 0x080fe20000410000 */
[----:B------:R-:W1:Y:S01]  /*69d0*/  MUFU.EX2 R168, R168 ;  /* 0x000000a800a87308 */ /* 0x000e620000000800 */
[-C--:B------:R-:W-:Y:S02]  /*69e0*/  FMUL.FTZ R103, R103, R3.reuse ;  /* 0x0000000367677220 */ /* 0x080fe40000410000 */
[-C--:B------:R-:W-:Y:S01]  /*69f0*/  FMUL.FTZ R44, R44, R148.reuse ;  /* 0x000000942c2c7220 */ /* 0x080fe20000410000 */
[----:B---3--:R-:W-:Y:S01]  /*6a00*/  HMMA.16816.F32 R104, R4, R16, R104 ;  /* 0x000000100468723c */ /* 0x008fe20000001868 */
[----:B------:R-:W-:Y:S02]  /*6a10*/  FMUL.FTZ R45, R45, R148 ;  /* 0x000000942d2d7220 */ /* 0x000fe40000410000 */
[-C--:B------:R-:W-:Y:S01]  /*6a20*/  FMUL.FTZ R46, R46, R3.reuse ;  /* 0x000000032e2e7220 */ /* 0x080fe20000410000 */
[----:B------:R-:W-:Y:S01]  /*6a30*/  MUFU.EX2 R164, R164 ;  /* 0x000000a400a47308 */ /* 0x000fe20000000800 */
[----:B------:R-:W-:-:S02]  /*6a40*/  FMUL.FTZ R47, R47, R3 ;  /* 0x000000032f2f7220 */ /* 0x000fc40000410000 */
[-C--:B------:R-:W-:Y:S01]  /*6a50*/  FMUL.FTZ R48, R48, R148.reuse ;  /* 0x0000009430307220 */ /* 0x080fe20000410000 */
[C---:B------:R-:W-:Y:S01]  /*6a60*/  HMMA.16816.F32 R100, R4.reuse, R18, R100 ;  /* 0x000000120464723c */ /* 0x040fe20000001864 */
[-C--:B------:R-:W-:Y:S01]  /*6a70*/  FMUL.FTZ R49, R49, R148.reuse ;  /* 0x0000009431317220 */ /* 0x080fe20000410000 */
[----:B------:R-:W3:Y:S01]  /*6a80*/  LDSM.16.MT88.4 R16, [R185+0x14000] ;  /* 0x01400000b910783b */ /* 0x000ee20000004200 */
[-C--:B------:R-:W-:Y:S01]  /*6a90*/  FMUL.FTZ R50, R50, R3.reuse ;  /* 0x0000000332327220 */ /* 0x080fe20000410000 */
[----:B------:R-:W-:Y:S01]  /*6aa0*/  MUFU.EX2 R219, R219 ;  /* 0x000000db00db7308 */ /* 0x000fe20000000800 */
[----:B------:R-:W-:Y:S02]  /*6ab0*/  FMUL.FTZ R51, R51, R3 ;  /* 0x0000000333337220 */ /* 0x000fe40000410000 */
[-C--:B------:R-:W-:Y:S01]  /*6ac0*/  FMUL.FTZ R60, R60, R148.reuse ;  /* 0x000000943c3c7220 */ /* 0x080fe20000410000 */
[----:B-----5:R-:W-:Y:S01]  /*6ad0*/  HMMA.16816.F32 R44, R4, R8, R44 ;  /* 0x00000008042c723c */ /* 0x020fe2000000182c */
[----:B------:R-:W-:-:S02]  /*6ae0*/  FMUL.FTZ R61, R61, R148 ;  /* 0x000000943d3d7220 */ /* 0x000fc40000410000 */
[-C--:B------:R-:W-:Y:S01]  /*6af0*/  FMUL.FTZ R62, R62, R3.reuse ;  /* 0x000000033e3e7220 */ /* 0x080fe20000410000 */
[----:B------:R-:W-:Y:S01]  /*6b00*/  MUFU.EX2 R166, R166 ;  /* 0x000000a600a67308 */ /* 0x000fe20000000800 */
[-C--:B------:R-:W-:Y:S02]  /*6b10*/  FMUL.FTZ R63, R63, R3.reuse ;  /* 0x000000033f3f7220 */ /* 0x080fe40000410000 */
[-C--:B------:R-:W-:Y:S01]  /*6b20*/  FMUL.FTZ R64, R64, R148.reuse ;  /* 0x0000009440407220 */ /* 0x080fe20000410000 */
[----:B------:R-:W-:Y:S01]  /*6b30*/  HMMA.16816.F32 R48, R4, R10, R48 ;  /* 0x0000000a0430723c */ /* 0x000fe20000001830 */
[----:B------:R-:W5:Y:S01]  /*6b40*/  LDSM.16.MT88.4 R8, [R188+0x16000] ;  /* 0x01600000bc08783b */ /* 0x000f620000004200 */
[----:B------:R-:W-:Y:S02]  /*6b50*/  FMUL.FTZ R65, R65, R148 ;  /* 0x0000009441417220 */ /* 0x000fe40000410000 */
[-C--:B------:R-:W-:Y:S01]  /*6b60*/  FMUL.FTZ R66, R66, R3.reuse ;  /* 0x0000000342427220 */ /* 0x080fe20000410000 */
[----:B------:R-:W1:Y:S01]  /*6b70*/  MUFU.EX2 R167, R167 ;  /* 0x000000a700a77308 */ /* 0x000e620000000800 */
[----:B------:R-:W-:-:S02]  /*6b80*/  FMUL.FTZ R67, R67, R3 ;  /* 0x0000000343437220 */ /* 0x000fc40000410000 */
        /* <DEDUP_REMOVED lines=24> */
[----:B------:R-:W1:Y:S01]  /*6d10*/  MUFU.EX2 R165, R165 ;  /* 0x000000a500a57308 */ /* 0x000e620000000800 */
        /* <DEDUP_REMOVED lines=12> */
[----:B------:R-:W-:Y:S01]  /*6de0*/  MUFU.EX2 R153, R153 ;  /* 0x0000009900997308 */ /* 0x000fe20000000800 */
        /* <DEDUP_REMOVED lines=26> */
[-C--:B------:R-:W-:Y:S02]  /*6f90*/  FMUL.FTZ R99, R99, R3.reuse ;  /* 0x0000000363637220 */ /* 0x080fe40000410000 */
[----:B------:R-:W-:Y:S01]  /*6fa0*/  FFMA.FTZ R146, R215, R148, R146 ;  /* 0x00000094d7927223 */ /* 0x000fe20000010092 */
[----:B-----5:R-:W-:Y:S01]  /*6fb0*/  HMMA.16816.F32 R92, R4, R8, R92 ;  /* 0x00000008045c723c */ /* 0x020fe2000000185c */
[----:B------:R-:W-:-:S02]  /*6fc0*/  FFMA.FTZ R142, R209, R3, R142 ;  /* 0x00000003d18e7223 */ /* 0x000fc4000001008e */
[----:B------:R-:W-:Y:S02]  /*6fd0*/  FADD.FTZ R145, R145, R146 ;  /* 0x0000009291917221 */ /* 0x000fe40000010000 */
[----:B------:R-:W-:-:S03]  /*6fe0*/  FADD.FTZ R141, R141, R142 ;  /* 0x0000008e8d8d7221 */ /* 0x000fc60000010000 */
[----:B------:R-:W-:Y:S01]  /*6ff0*/  HMMA.16816.F32 R96, R4, R10, R96 ;  /* 0x0000000a0460723c */ /* 0x000fe20000001860 */
[----:B------:R-:W-:Y:S06]  /*7000*/  LDSM.16.MT88.4 R8, [R184+0x14800] ;  /* 0x01480000b808783b */ /* 0x000fec0000004200 */
[----:B-1----:R-:W-:Y:S02]  /*7010*/  F2FP.PACK_AB R4, R156, R155 ;  /* 0x0000009b9c04723e */ /* 0x002fe400000000ff */
[----:B----4-:R-:W-:Y:S02]  /*7020*/  F2FP.PACK_AB R5, R162, R159 ;  /* 0x0000009fa205723e */ /* 0x010fe400000000ff */
[----:B------:R-:W-:-:S02]  /*7030*/  F2FP.PACK_AB R6, R158, R157 ;  /* 0x0000009d9e06723e */ /* 0x000fc400000000ff */
[----:B------:R-:W-:-:S07]  /*7040*/  F2FP.PACK_AB R7, R161, R160 ;  /* 0x000000a0a107723e */ /* 0x000fce00000000ff */
[C---:B--2---:R-:W-:Y:S08]  /*7050*/  HMMA.16816.F32 R128, R4.reuse, R12, R128 ;  /* 0x0000000c0480723c */ /* 0x044ff00000001880 */
        /* <DEDUP_REMOVED lines=8> */
[C---:B---3--:R-:W-:Y:S08]  /*70e0*/  HMMA.16816.F32 R52, R4.reuse, R16, R52 ;  /* 0x000000100434723c */ /* 0x048ff00000001834 */
[C---:B------:R-:W-:Y:S01]  /*70f0*/  HMMA.16816.F32 R56, R4.reuse, R18, R56 ;  /* 0x000000120438723c */ /* 0x040fe20000001838 */
[----:B------:R-:W3:Y:S07]  /*7100*/  LDSM.16.MT88.4 R16, [R184+0x16800] ;  /* 0x01680000b810783b */ /* 0x000eee0000004200 */
[C---:B-1----:R-:W-:Y:S08]  /*7110*/  HMMA.16816.F32 R68, R4.reuse, R12, R68 ;  /* 0x0000000c0444723c */ /* 0x042ff00000001844 */
[C---:B------:R-:W-:Y:S01]  /*7120*/  HMMA.16816.F32 R72, R4.reuse, R14, R72 ;  /* 0x0000000e0448723c */ /* 0x040fe20000001848 */
[----:B------:R-:W1:Y:S07]  /*7130*/  LDSM.16.MT88.4 R12, [R188+0x13000] ;  /* 0x01300000bc0c783b */ /* 0x000e6e0000004200 */
[C---:B------:R-:W-:Y:S08]  /*7140*/  HMMA.16816.F32 R60, R4.reuse, R8, R60 ;  /* 0x00000008043c723c */ /* 0x040ff0000000183c */
[C---:B------:R-:W-:Y:S01]  /*7150*/  HMMA.16816.F32 R64, R4.reuse, R10, R64 ;  /* 0x0000000a0440723c */ /* 0x040fe20000001840 */
[----:B------:R-:W5:Y:S07]  /*7160*/  LDSM.16.MT88.4 R8, [R186+0x13000] ;  /* 0x01300000ba08783b */ /* 0x000f6e0000004200 */
        /* <DEDUP_REMOVED lines=12> */
[C---:B----4-:R-:W-:Y:S08]  /*7230*/  HMMA.16816.F32 R84, R4.reuse, R20, R84 ;  /* 0x000000140454723c */ /* 0x050ff00000001854 */
[C---:B------:R-:W-:Y:S01]  /*7240*/  HMMA.16816.F32 R88, R4.reuse, R22, R88 ;  /* 0x000000160458723c */ /* 0x040fe20000001858 */
[----:B------:R-:W-:Y:S07]  /*7250*/  LDSM.16.MT88.4 R20, [R186+0x15000] ;  /* 0x01500000ba14783b */ /* 0x000fee0000004200 */
[C---:B---3--:R-:W-:Y:S08]  /*7260*/  HMMA.16816.F32 R92, R4.reuse, R16, R92 ;  /* 0x00000010045c723c */ /* 0x048ff0000000185c */
[----:B------:R-:W-:Y:S01]  /*7270*/  HMMA.16816.F32 R96, R4, R18, R96 ;  /* 0x000000120460723c */ /* 0x000fe20000001860 */
[----:B------:R-:W3:Y:S06]  /*7280*/  LDSM.16.MT88.4 R16, [R185+0x15000] ;  /* 0x01500000b910783b */ /* 0x000eec0000004200 */
[----:B------:R-:W-:-:S02]  /*7290*/  F2FP.PACK_AB R4, R168, R163 ;  /* 0x000000a3a804723e */ /* 0x000fc400000000ff */
[----:B------:R-:W-:Y:S02]  /*72a0*/  F2FP.PACK_AB R5, R167, R166 ;  /* 0x000000a6a705723e */ /* 0x000fe400000000ff */
[----:B------:R-:W-:Y:S02]  /*72b0*/  F2FP.PACK_AB R6, R219, R164 ;  /* 0x000000a4db06723e */ /* 0x000fe400000000ff */
[----:B------:R-:W-:-:S07]  /*72c0*/  F2FP.PACK_AB R7, R170, R169 ;  /* 0x000000a9aa07723e */ /* 0x000fce00000000ff */
[C---:B-1----:R-:W-:Y:S08]  /*72d0*/  HMMA.16816.F32 R128, R4.reuse, R12, R128 ;  /* 0x0000000c0480723c */ /* 0x042ff00000001880 */
[C---:B------:R-:W-:Y:S01]  /*72e0*/  HMMA.16816.F32 R124, R4.reuse, R14, R124 ;  /* 0x0000000e047c723c */ /* 0x040fe2000000187c */
[----:B------:R-:W1:Y:S07]  /*72f0*/  LDSM.16.MT88.4 R12, [R184+0x15000] ;  /* 0x01500000b80c783b */ /* 0x000e6e0000004200 */
[C---:B-----5:R-:W-:Y:S08]  /*7300*/  HMMA.16816.F32 R120, R4.reuse, R8, R120 ;  /* 0x000000080478723c */ /* 0x060ff00000001878 */
[C---:B------:R-:W-:Y:S01]  /*7310*/  HMMA.16816.F32 R116, R4.reuse, R10, R116 ;  /* 0x0000000a0474723c */ /* 0x040fe20000001874 */
[----:B------:R-:W4:Y:S07]  /*7320*/  LDSM.16.MT88.4 R8, [R188+0x17000] ;  /* 0x01700000bc08783b */ /* 0x000f2e0000004200 */
[C---:B--2---:R-:W-:Y:S08]  /*7330*/  HMMA.16816.F32 R36, R4.reuse, R24, R36 ;  /* 0x000000180424723c */ /* 0x044ff00000001824 */
[C---:B------:R-:W-:Y:S01]  /*7340*/  HMMA.16816.F32 R40, R4.reuse, R26, R40 ;  /* 0x0000001a0428723c */ /* 0x040fe20000001828 */
[----:B------:R-:W2:Y:S07]  /*7350*/  LDSM.16.MT88.4 R24, [R186+0x17000] ;  /* 0x01700000ba18783b */ /* 0x000eae0000004200 */
[C---:B---3--:R-:W-:Y:S08]  /*7360*/  HMMA.16816.F32 R52, R4.reuse, R16, R52 ;  /* 0x000000100434723c */ /* 0x048ff00000001834 */
[C---:B------:R-:W-:Y:S01]  /*7370*/  HMMA.16816.F32 R56, R4.reuse, R18, R56 ;  /* 0x000000120438723c */ /* 0x040fe20000001838 */
[----:B------:R-:W3:Y:S07]  /*7380*/  LDSM.16.MT88.4 R16, [R185+0x17000] ;  /* 0x01700000b910783b */ /* 0x000eee0000004200 */
[C---:B-1----:R-:W-:Y:S08]  /*7390*/  HMMA.16816.F32 R60, R4.reuse, R12, R60 ;  /* 0x0000000c043c723c */ /* 0x042ff0000000183c */
[C---:B------:R-:W-:Y:S01]  /*73a0*/  HMMA.16816.F32 R64, R4.reuse, R14, R64 ;  /* 0x0000000e0440723c */ /* 0x040fe20000001840 */
[----:B------:R-:W1:Y:S07]  /*73b0*/  LDSM.16.MT88.4 R12, [R184+0x17000] ;  /* 0x01700000b80c783b */ /* 0x000e6e0000004200 */
        /* <DEDUP_REMOVED lines=14> */
[----:B------:R-:W-:Y:S07]  /*74a0*/  LDSM.16.MT88.4 R24, [R188+0x15800] ;  /* 0x01580000bc18783b */ /* 0x000fee0000004200 */
[C---:B---3--:R-:W-:Y:S08]  /*74b0*/  HMMA.16816.F32 R84, R4.reuse, R16, R84 ;  /* 0x000000100454723c */ /* 0x048ff00000001854 */
[C---:B------:R-:W-:Y:S01]  /*74c0*/  HMMA.16816.F32 R88, R4.reuse, R18, R88 ;  /* 0x000000120458723c */ /* 0x040fe20000001858 */
[----:B------:R-:W2:Y:S07]  /*74d0*/  LDSM.16.MT88.4 R16, [R184+0x15800] ;  /* 0x01580000b810783b */ /* 0x000eae0000004200 */
[C---:B-1----:R-:W-:Y:S08]  /*74e0*/  HMMA.16816.F32 R92, R4.reuse, R12, R92 ;  /* 0x0000000c045c723c */ /* 0x042ff0000000185c */
[----:B------:R-:W-:Y:S01]  /*74f0*/  HMMA.16816.F32 R96, R4, R14, R96 ;  /* 0x0000000e0460723c */ /* 0x000fe20000001860 */
[----:B------:R-:W1:Y:S06]  /*7500*/  LDSM.16.MT88.4 R12, [R188+0x17800] ;  /* 0x01780000bc0c783b */ /* 0x000e6c0000004200 */
[----:B------:R-:W-:-:S02]  /*7510*/  F2FP.PACK_AB R4, R165, R154 ;  /* 0x0000009aa504723e */ /* 0x000fc400000000ff */
[----:B------:R-:W-:Y:S02]  /*7520*/  F2FP.PACK_AB R5, R214, R151 ;  /* 0x00000097d605723e */ /* 0x000fe400000000ff */
[----:B------:R-:W-:Y:S02]  /*7530*/  F2FP.PACK_AB R6, R153, R152 ;  /* 0x000000989906723e */ /* 0x000fe400000000ff */
[----:B------:R-:W-:-:S07]  /*7540*/  F2FP.PACK_AB R7, R150, R171 ;  /* 0x000000ab9607723e */ /* 0x000fce00000000ff */
[C---:B----4-:R-:W-:Y:S08]  /*7550*/  HMMA.16816.F32 R128, R4.reuse, R8, R128 ;  /* 0x000000080480723c */ /* 0x050ff00000001880 */
[C---:B------:R-:W-:Y:S01]  /*7560*/  HMMA.16816.F32 R124, R4.reuse, R10, R124 ;  /* 0x0000000a047c723c */ /* 0x040fe2000000187c */
[----:B------:R-:W3:Y:S07]  /*7570*/  LDSM.16.MT88.4 R8, [R186+0x17800] ;  /* 0x01780000ba08783b */ /* 0x000eee0000004200 */
[C---:B--2---:R-:W-:Y:S07]  /*7580*/  HMMA.16816.F32 R60, R4.reuse, R16, R60 ;  /* 0x00000010043c723c */ /* 0x044fee000000183c */
[----:B------:R-:W-:Y:S01]  /*7590*/  FADD.FTZ R16, R140, R141 ;  /* 0x0000008d8c107221 */ /* 0x000fe20000010000 */
[----:B------:R-:W-:Y:S03]  /*75a0*/  HMMA.16816.F32 R36, R4, R24, R36 ;  /* 0x000000180424723c */ /* 0x000fe60000001824 */
[----:B------:R-:W-:-:S04]  /*75b0*/  FADD.FTZ R16, R147, R16 ;  /* 0x0000001093107221 */ /* 0x000fc80000010000 */
[----:B------:R-:W-:Y:S01]  /*75c0*/  FADD.FTZ R3, R159, R16 ;  /* 0x000000109f037221 */ /* 0x000fe20000010000 */
[----:B------:R-:W-:Y:S01]  /*75d0*/  HMMA.16816.F32 R40, R4, R26, R40 ;  /* 0x0000001a0428723c */ /* 0x000fe20000001828 */
[----:B------:R-:W2:Y:S02]  /*75e0*/  LDSM.16.MT88.4 R24, [R185+0x17800] ;  /* 0x01780000b918783b */ /* 0x000ea40000004200 */
[----:B------:R-:W-:-:S04]  /*75f0*/  FADD.FTZ R3, R162, R3 ;  /* 0x00000003a2037221 */ /* 0x000fc80000010000 */
[----:B------:R-:W-:Y:S01]  /*7600*/  FADD.FTZ R160, R160, R3 ;  /* 0x00000003a0a07221 */ /* 0x000fe20000010000 */
[----:B-1----:R-:W-:Y:S03]  /*7610*/  HMMA.16816.F32 R68, R4, R12, R68 ;  /* 0x0000000c0444723c */ /* 0x002fe60000001844 */
[----:B------:R-:W-:-:S05]  /*7620*/  FADD.FTZ R161, R161, R160 ;  /* 0x000000a0a1a17221 */ /* 0x000fca0000010000 */
[C---:B------:R-:W-:Y:S01]  /*7630*/  HMMA.16816.F32 R72, R4.reuse, R14, R72 ;  /* 0x0000000e0448723c */ /* 0x040fe20000001848 */
[----:B------:R-:W1:Y:S07]  /*7640*/  LDSM.16.MT88.4 R12, [R184+0x17800] ;  /* 0x01780000b80c783b */ /* 0x000e6e0000004200 */
[C---:B---3--:R-:W-:Y:S07]  /*7650*/  HMMA.16816.F32 R76, R4.reuse, R8, R76 ;  /* 0x00000008044c723c */ /* 0x048fee000000184c */
[----:B------:R-:W-:Y:S01]  /*7660*/  FADD.FTZ R8, R144, R145 ;  /* 0x0000009190087221 */ /* 0x000fe20000010000 */
[----:B------:R-:W-:Y:S03]  /*7670*/  HMMA.16816.F32 R120, R4, R136, R120 ;  /* 0x000000880478723c */ /* 0x000fe60000001878 */
[----:B------:R-:W-:-:S04]  /*7680*/  FADD.FTZ R8, R143, R8 ;  /* 0x000000088f087221 */ /* 0x000fc80000010000 */
[----:B------:R-:W-:Y:S01]  /*7690*/  FADD.FTZ R155, R155, R8 ;  /* 0x000000089b9b7221 */ /* 0x000fe20000010000 */
[C---:B------:R-:W-:Y:S01]  /*76a0*/  HMMA.16816.F32 R116, R4.reuse, R138, R116 ;  /* 0x0000008a0474723c */ /* 0x040fe20000001874 */
[----:B------:R-:W-:Y:S02]  /*76b0*/  FADD.FTZ R8, R166, R161 ;  /* 0x000000a1a6087221 */ /* 0x000fe40000010000 */
[----:B------:R-:W-:Y:S02]  /*76c0*/  FADD.FTZ R156, R156, R155 ;  /* 0x0000009b9c9c7221 */ /* 0x000fe40000010000 */
[----:B------:R-:W-:Y:S02]  /*76d0*/  FADD.FTZ R8, R167, R8 ;  /* 0x00000008a7087221 */ /* 0x000fe40000010000 */
[----:B------:R-:W-:Y:S01]  /*76e0*/  FADD.FTZ R157, R157, R156 ;  /* 0x0000009c9d9d7221 */ /* 0x000fe20000010000 */
[----:B------:R-:W-:Y:S01]  /*76f0*/  HMMA.16816.F32 R112, R4, R132, R112 ;  /* 0x000000840470723c */ /* 0x000fe20000001870 */
[----:B------:R-:W-:-:S02]  /*7700*/  FADD.FTZ R169, R169, R8 ;  /* 0x00000008a9a97221 */ /* 0x000fc40000010000 */
[----:B------:R-:W-:Y:S02]  /*7710*/  FADD.FTZ R158, R158, R157 ;  /* 0x0000009d9e9e7221 */ /* 0x000fe40000010000 */
[----:B------:R-:W-:Y:S02]  /*7720*/  FADD.FTZ R170, R170, R169 ;  /* 0x000000a9aaaa7221 */ /* 0x000fe40000010000 */
[----:B------:R-:W-:Y:S01]  /*7730*/  FADD.FTZ R3, R163, R158 ;  /* 0x0000009ea3037221 */ /* 0x000fe20000010000 */
[----:B------:R-:W-:Y:S01]  /*7740*/  HMMA.16816.F32 R108, R4, R134, R108 ;  /* 0x00000086046c723c */ /* 0x000fe2000000186c */
[----:B------:R-:W-:Y:S01]  /*7750*/  FADD.FTZ R151, R151, R170 ;  /* 0x000000aa97977221 */ /* 0x000fe20000010000 */
[----:B------:R-:W-:Y:S01]  /*7760*/  MOV R132, R2 ;  /* 0x0000000200847202 */ /* 0x000fe20000000f00 */
[----:B------:R-:W-:Y:S02]  /*7770*/  FADD.FTZ R3, R168, R3 ;  /* 0x00000003a8037221 */ /* 0x000fe40000010000 */
[----:B------:R-:W-:-:S02]  /*7780*/  FADD.FTZ R214, R214, R151 ;  /* 0x00000097d6d67221 */ /* 0x000fc40000010000 */
[----:B------:R-:W-:Y:S01]  /*7790*/  FADD.FTZ R164, R164, R3 ;  /* 0x00000003a4a47221 */ /* 0x000fe20000010000 */
[C---:B------:R-:W-:Y:S01]  /*77a0*/  HMMA.16816.F32 R104, R4.reuse, R32, R104 ;  /* 0x000000200468723c */ /* 0x040fe20000001868 */
[----:B------:R-:W-:Y:S01]  /*77b0*/  FADD.FTZ R171, R171, R214 ;  /* 0x000000d6abab7221 */ /* 0x000fe20000010000 */
[----:B------:R-:W-:Y:S01]  /*77c0*/  MOV R3, R0 ;  /* 0x0000000000037202 */ /* 0x000fe20000000f00 */
[----:B------:R-:W-:Y:S02]  /*77d0*/  FADD.FTZ R219, R219, R164 ;  /* 0x000000a4dbdb7221 */ /* 0x000fe40000010000 */
[----:B------:R-:W-:Y:S02]  /*77e0*/  FADD.FTZ R209, R150, R171 ;  /* 0x000000ab96d17221 */ /* 0x000fe40000010000 */
[----:B------:R-:W-:Y:S01]  /*77f0*/  FADD.FTZ R154, R154, R219 ;  /* 0x000000db9a9a7221 */ /* 0x000fe20000010000 */
[----:B------:R-:W-:Y:S03]  /*7800*/  HMMA.16816.F32 R100, R4, R34, R100 ;  /* 0x000000220464723c */ /* 0x000fe60000001864 */
[----:B------:R-:W-:-:S04]  /*7810*/  FADD.FTZ R165, R165, R154 ;  /* 0x0000009aa5a57221 */ /* 0x000fc80000010000 */
[----:B------:R-:W-:Y:S01]  /*7820*/  FADD.FTZ R152, R152, R165 ;  /* 0x000000a598987221 */ /* 0x000fe20000010000 */
[----:B------:R-:W-:Y:S03]  /*7830*/  HMMA.16816.F32 R44, R4, R28, R44 ;  /* 0x0000001c042c723c */ /* 0x000fe6000000182c */
[----:B------:R-:W-:-:S05]  /*7840*/  FADD.FTZ R215, R153, R152 ;  /* 0x0000009899d77221 */ /* 0x000fca0000010000 */
        /* <DEDUP_REMOVED lines=8> */
[----:B------:R-:W-:Y:S01]  /*78d0*/  HMMA.16816.F32 R96, R4, R14, R96 ;  /* 0x0000000e0460723c */ /* 0x000fe20000001860 */
[----:B------:R-:W-:Y:S07]  /*78e0*/  @!P0 BRA `(.L_x_248) ;  /* 0x00002e0000008947 */ /* 0x000fee0003800000 */
[----:B------:R-:W-:Y:S01]  /*78f0*/  UIADD3 UR15, UR8, -0x3, URZ ;  /* 0xfffffffd080f7890 */ /* 0x000fe2000fffe03f */
[----:B------:R-:W-:-:S04]  /*7900*/  DEPBAR.LE SB0, 0x0 ;  /* 0x000080000000791a */ /* 0x000fc80000000000 */
[----:B------:R-:W-:Y:S01]  /*7910*/  USHF.R.S32.HI UR12, URZ, 0x1f, UR15 ;  /* 0x0000001f3f0c7899 */ /* 0x000fe2000801140f */
[----:B------:R-:W-:Y:S01]  /*7920*/  IMAD.MOV.U32 R4, RZ, RZ, c[0x0][0x1a0] ;  /* 0x00006800ff047624 */ /* 0x000fe200078e00ff */
[----:B------:R-:W-:Y:S01]  /*7930*/  ULDC.64 UR4, c[0x0][0x1a0] ;  /* 0x0000680000047ab9 */ /* 0x000fe20000000a00 */
[----:B------:R-:W-:Y:S01]  /*7940*/  IMAD.MOV.U32 R3, RZ, RZ, c[0x0][0x1a4] ;  /* 0x00006900ff037624 */ /* 0x000fe200078e00ff */
[----:B------:R-:W-:Y:S02]  /*7950*/  UIMAD UR12, UR12, UR4, URZ ;  /* 0x000000040c0c72a4 */ /* 0x000fe4000f8e023f */
        /* <DEDUP_REMOVED lines=11> */
[----:B------:R-:W-:Y:S02]  /*7a10*/  LEA R28, P0, R4, R8, 0x6 ;  /* 0x00000008041c7211 */ /* 0x000fe400078030ff */
[----:B------:R-:W-:-:S04]  /*7a20*/  LEA.HI.X R9, R6, c[0x0][0x174], R5, 0x1, P1 ;  /* 0x00005d0006097a11 */ /* 0x000fc800008f0c05 */
[----:B------:R-:W-:Y:S02]  /*7a30*/  LEA.HI.X R29, R4, R9, R3, 0x6, P0 ;  /* 0x00000009041d7211 */ /* 0x000fe400000f3403 */
[----:B------:R-:W-:Y:S01]  /*7a40*/  PLOP3.LUT P0, PT, PT, PT, UP0, 0x80, 0x0 ;  /* 0x000000000000781c */ /* 0x000fe20003f0f008 */
        /* <DEDUP_REMOVED lines=9> */
[----:B------:R-:W-:Y:S04]  /*7ae0*/  LDSM.16.M88.4 R24, [R194] ;  /* 0x00000000c218783b */ /* 0x000fe80000000200 */
[----:B------:R-:W3:Y:S04]  /*7af0*/  LDSM.16.M88.4 R144, [R193+0xc000] ;  /* 0x00c00000c190783b */ /* 0x000ee80000000200 */
[----:B------:R-:W4:Y:S04]  /*7b00*/  LDSM.16.M88.4 R136, [R193+0xc800] ;  /* 0x00c80000c188783b */ /* 0x000f280000000200 */
[----:B------:R-:W5:Y:S04]  /*7b10*/  LDSM.16.M88.4 R32, [R193+0xd000] ;  /* 0x00d00000c120783b */ /* 0x000f680000000200 */
[----:B------:R-:W2:Y:S04]  /*7b20*/  LDSM.16.M88.4 R152, [R193+0xd800] ;  /* 0x00d80000c198783b */ /* 0x000ea80000000200 */
[----:B------:R-:W-:Y:S04]  /*7b30*/  LDSM.16.M88.4 R4, [R192] ;  /* 0x00000000c004783b */ /* 0x000fe80000000200 */
[----:B------:R-:W2:Y:S04]  /*7b40*/  LDSM.16.M88.4 R20, [R191] ;  /* 0x00000000bf14783b */ /* 0x000ea80000000200 */
[----:B------:R-:W2:Y:S04]  /*7b50*/  LDSM.16.M88.4 R16, [R183] ;  /* 0x00000000b710783b */ /* 0x000ea80000000200 */
[----:B------:R-:W2:Y:S04]  /*7b60*/  LDSM.16.M88.4 R12, [R182] ;  /* 0x00000000b60c783b */ /* 0x000ea80000000200 */
[----:B-1----:R-:W1:Y:S04]  /*7b70*/  LDSM.16.M88.4 R8, [R181] ;  /* 0x00000000b508783b */ /* 0x002e680000000200 */
[----:B------:R-:W-:Y:S01]  /*7b80*/  LDSM.16.M88.4 R168, [R187+0xc000] ;  /* 0x00c00000bba8783b */ /* 0x000fe20000000200 */
[C---:B---3--:R-:W-:Y:S03]  /*7b90*/  HMMA.16816.F32 R148, R24.reuse, R144, RZ ;  /* 0x000000901894723c */ /* 0x048fe600000018ff */
[----:B------:R-:W-:Y:S04]  /*7ba0*/  LDSM.16.M88.4 R164, [R187+0xc800] ;  /* 0x00c80000bba4783b */ /* 0x000fe80000000200 */
[----:B------:R-:W-:Y:S01]  /*7bb0*/  LDSM.16.M88.4 R160, [R187+0xd000] ;  /* 0x00d00000bba0783b */ /* 0x000fe20000000200 */
[C---:B----4-:R-:W-:Y:S03]  /*7bc0*/  HMMA.16816.F32 R140, R24.reuse, R136, RZ ;  /* 0x00000088188c723c */ /* 0x050fe600000018ff */
[----:B------:R-:W-:Y:S04]  /*7bd0*/  LDSM.16.M88.4 R156, [R187+0xd800] ;  /* 0x00d80000bb9c783b */ /* 0x000fe80000000200 */
[----:B------:R-:W0:Y:S01]  /*7be0*/  LDGDEPBAR ;  /* 0x00000000000079af */ /* 0x000e220000000000 */
[C---:B-----5:R-:W-:Y:S08]  /*7bf0*/  HMMA.16816.F32 R132, R24.reuse, R32, RZ ;  /* 0x000000201884723c */ /* 0x060ff000000018ff */
[C---:B------:R-:W-:Y:S08]  /*7c00*/  HMMA.16816.F32 R144, R24.reuse, R146, RZ ;  /* 0x000000921890723c */ /* 0x040ff000000018ff */
[C---:B------:R-:W-:Y:S08]  /*7c10*/  HMMA.16816.F32 R136, R24.reuse, R138, RZ ;  /* 0x0000008a1888723c */ /* 0x040ff000000018ff */
[C---:B------:R-:W-:Y:S08]  /*7c20*/  HMMA.16816.F32 R32, R24.reuse, R34, RZ ;  /* 0x000000221820723c */ /* 0x040ff000000018ff */
[C---:B--2---:R-:W-:Y:S08]  /*7c30*/  HMMA.16816.F32 R28, R24.reuse, R152, RZ ;  /* 0x00000098181c723c */ /* 0x044ff000000018ff */
[----:B------:R-:W-:Y:S01]  /*7c40*/  HMMA.16816.F32 R24, R24, R154, RZ ;  /* 0x0000009a1818723c */ /* 0x000fe200000018ff */
[----:B------:R-:W2:Y:S07]  /*7c50*/  LDSM.16.M88.4 R152, [R190] ;  /* 0x00000000be98783b */ /* 0x000eae0000000200 */
[C---:B------:R-:W-:Y:S08]  /*7c60*/  HMMA.16816.F32 R148, R4.reuse, R20, R148 ;  /* 0x000000140494723c */ /* 0x040ff00000001894 */
[C---:B------:R-:W-:Y:S01]  /*7c70*/  HMMA.16816.F32 R144, R4.reuse, R22, R144 ;  /* 0x000000160490723c */ /* 0x040fe20000001890 */
[----:B------:R-:W-:Y:S07]  /*7c80*/  LDSM.16.M88.4 R20, [R180] ;  /* 0x00000000b414783b */ /* 0x000fee0000000200 */
[C---:B------:R-:W-:Y:S08]  /*7c90*/  HMMA.16816.F32 R140, R4.reuse, R16, R140 ;  /* 0x00000010048c723c */ /* 0x040ff0000000188c */
[C---:B------:R-:W-:Y:S01]  /*7ca0*/  HMMA.16816.F32 R136, R4.reuse, R18, R136 ;  /* 0x000000120488723c */ /* 0x040fe20000001888 */
[----:B------:R-:W-:Y:S07]  /*7cb0*/  LDSM.16.M88.4 R16, [R180+0x800] ;  /* 0x00080000b410783b */ /* 0x000fee0000000200 */
[C---:B------:R-:W-:Y:S08]  /*7cc0*/  HMMA.16816.F32 R132, R4.reuse, R12, R132 ;  /* 0x0000000c0484723c */ /* 0x040ff00000001884 */
[C---:B------:R-:W-:Y:S01]  /*7cd0*/  HMMA.16816.F32 R32, R4.reuse, R14, R32 ;  /* 0x0000000e0420723c */ /* 0x040fe20000001820 */
[----:B------:R-:W-:Y:S07]  /*7ce0*/  LDSM.16.M88.4 R12, [R180+0x1000] ;  /* 0x00100000b40c783b */ /* 0x000fee0000000200 */
[C---:B-1----:R-:W-:Y:S08]  /*7cf0*/  HMMA.16816.F32 R28, R4.reuse, R8, R28 ;  /* 0x00000008041c723c */ /* 0x042ff0000000181c */
[----:B------:R-:W-:Y:S01]  /*7d00*/  HMMA.16816.F32 R24, R4, R10, R24 ;  /* 0x0000000a0418723c */ /* 0x000fe20000001818 */
[----:B------:R-:W1:Y:S04]  /*7d10*/  LDSM.16.M88.4 R4, [R189] ;  /* 0x00000000bd04783b */ /* 0x000e680000000200 */
[----:B------:R-:W3:Y:S03]  /*7d20*/  LDSM.16.M88.4 R8, [R180+0x1800] ;  /* 0x00180000b408783b */ /* 0x000ee60000000200 */
[C---:B--2---:R-:W-:Y:S08]  /*7d30*/  HMMA.16816.F32 R148, R152.reuse, R168, R148 ;  /* 0x000000a89894723c */ /* 0x044ff00000001894 */
[C---:B------:R-:W-:Y:S01]  /*7d40*/  HMMA.16816.F32 R144, R152.reuse, R170, R144 ;  /* 0x000000aa9890723c */ /* 0x040fe20000001890 */
[----:B------:R-:W-:Y:S07]  /*7d50*/  LDSM.16.M88.4 R168, [R193+0xe000] ;  /* 0x00e00000c1a8783b */ /* 0x000fee0000000200 */
        /* <DEDUP_REMOVED lines=18> */
[----:B------:R-:W-:Y:S07]  /*7e80*/  LDSM.16.M88.4 R12, [R177] ;  /* 0x00000000b10c783b */ /* 0x000fee0000000200 */
[C---:B---3--:R-:W-:Y:S08]  /*7e90*/  HMMA.16816.F32 R28, R4.reuse, R8, R28 ;  /* 0x00000008041c723c */ /* 0x048ff0000000181c */
[----:B------:R-:W-:Y:S01]  /*7ea0*/  HMMA.16816.F32 R24, R4, R10, R24 ;  /* 0x0000000a0418723c */ /* 0x000fe20000001818 */
[----:B------:R-:W1:Y:S04]  /*7eb0*/  LDSM.16.M88.4 R4, [R192+0x4000] ;  /* 0x00400000c004783b */ /* 0x000e680000000200 */
[----:B------:R-:W3:Y:S03]  /*7ec0*/  LDSM.16.M88.4 R8, [R176] ;  /* 0x00000000b008783b */ /* 0x000ee60000000200 */
        /* <DEDUP_REMOVED lines=9> */
[C---:B----4-:R-:W-:Y:S08]  /*7f60*/  HMMA.16816.F32 R28, R152.reuse, R156, R28 ;  /* 0x0000009c981c723c */ /* 0x050ff0000000181c */
[----:B------:R-:W-:Y:S01]  /*7f70*/  HMMA.16816.F32 R24, R152, R158, R24 ;  /* 0x0000009e9818723c */ /* 0x000fe20000001818 */
[----:B------:R-:W2:Y:S04]  /*7f80*/  LDSM.16.M88.4 R152, [R190+0x4000] ;  /* 0x00400000be98783b */ /* 0x000ea80000000200 */
[----:B------:R-:W4:Y:S03]  /*7f90*/  LDSM.16.M88.4 R156, [R187+0xf800] ;  /* 0x00f80000bb9c783b */ /* 0x000f260000000200 */
[C---:B-1----:R-:W-:Y:S08]  /*7fa0*/  HMMA.16816.F32 R148, R4.reuse, R20, R148 ;  /* 0x000000140494723c */ /* 0x042ff00000001894 */
        /* <DEDUP_REMOVED lines=8> */
[C---:B---3--:R-:W-:Y:S08]  /*8030*/  HMMA.16816.F32 R28, R4.reuse, R8, R28 ;  /* 0x00000008041c723c */ /* 0x048ff0000000181c */
[----:B------:R-:W-:Y:S01]  /*8040*/  HMMA.16816.F32 R24, R4, R10, R24 ;  /* 0x0000000a0418723c */ /* 0x000fe20000001818 */
[----:B------:R-:W1:Y:S04]  /*8050*/  LDSM.16.M88.4 R4, [R189+0x4000] ;  /* 0x00400000bd04783b */ /* 0x000e680000000200 */
        /* <DEDUP_REMOVED lines=32> */
[----:B------:R-:W2:Y:S07]  /*8260*/  LDSM.16.M88.4 R164, [R187+0x10000] ;  /* 0x01000000bba4783b */ /* 0x000eae0000000200 */
[C---:B------:R-:W-:Y:S08]  /*8270*/  HMMA.16816.F32 R132, R152.reuse, R160, R132 ;  /* 0x000000a09884723c */ /* 0x040ff00000001884 */
[C---:B------:R-:W-:Y:S01]  /*8280*/  HMMA.16816.F32 R32, R152.reuse, R162, R32 ;  /* 0x000000a29820723c */ /* 0x040fe20000001820 */
[----:B------:R-:W5:Y:S07]  /*8290*/  LDSM.16.M88.4 R160, [R187+0x10800] ;  /* 0x01080000bba0783b */ /* 0x000f6e0000000200 */
[C---:B----4-:R-:W-:Y:S08]  /*82a0*/  HMMA.16816.F32 R28, R152.reuse, R156, R28 ;  /* 0x0000009c981c723c */ /* 0x050ff0000000181c */
[----:B------:R-:W-:Y:S01]  /*82b0*/  HMMA.16816.F32 R24, R152, R158, R24 ;  /* 0x0000009e9818723c */ /* 0x000fe20000001818 */
[----:B------:R-:W4:Y:S04]  /*82c0*/  LDSM.16.M88.4 R156, [R187+0x11000] ;  /* 0x01100000bb9c783b */ /* 0x000f280000000200 */
[----:B------:R-:W2:Y:S03]  /*82d0*/  LDSM.16.M88.4 R152, [R187+0x11800] ;  /* 0x01180000bb98783b */ /* 0x000ea60000000200 */
        /* <DEDUP_REMOVED lines=8> */
[----:B------:R-:W1:Y:S07]  /*8360*/  LDSM.16.M88.4 R12, [R180+0x4800] ;  /* 0x00480000b40c783b */ /* 0x000e6e0000000200 */
[C---:B---3--:R-:W-:Y:S08]  /*8370*/  HMMA.16816.F32 R28, R4.reuse, R8, R28 ;  /* 0x00000008041c723c */ /* 0x048ff0000000181c */
[----:B------:R-:W-:Y:S01]  /*8380*/  HMMA.16816.F32 R24, R4, R10, R24 ;  /* 0x0000000a0418723c */ /* 0x000fe20000001818 */
[----:B------:R-:W3:Y:S04]  /*8390*/  LDSM.16.M88.4 R8, [R180+0x5000] ;  /* 0x00500000b408783b */ /* 0x000ee80000000200 */
[----:B------:R-:W1:Y:S01]  /*83a0*/  LDSM.16.M88.4 R4, [R180+0x5800] ;  /* 0x00580000b404783b */ /* 0x000e620000000200 */
[----:B------:R-:W-:-:S04]  /*83b0*/  DEPBAR.LE SB0, 0x0 ;  /* 0x000080000000791a */ /* 0x000fc80000000000 */
[C---:B--2---:R-:W-:Y:S08]  /*83c0*/  HMMA.16816.F32 R148, R168.reuse, R164, R148 ;  /* 0x000000a4a894723c */ /* 0x044ff00000001894 */
[C---:B------:R-:W-:Y:S08]  /*83d0*/  HMMA.16816.F32 R144, R168.reuse, R166, R144 ;  /* 0x000000a6a890723c */ /* 0x040ff00000001890 */
[C---:B-----5:R-:W-:Y:S08]  /*83e0*/  HMMA.16816.F32 R140, R168.reuse, R160, R140 ;  /* 0x000000a0a88c723c */ /* 0x060ff0000000188c */
[C---:B------:R-:W-:Y:S08]  /*83f0*/  HMMA.16816.F32 R136, R168.reuse, R162, R136 ;  /* 0x000000a2a888723c */ /* 0x040ff00000001888 */
[C---:B----4-:R-:W-:Y:S08]  /*8400*/  HMMA.16816.F32 R132, R168.reuse, R156, R132 ;  /* 0x0000009ca884723c */ /* 0x050ff00000001884 */
[C---:B------:R-:W-:Y:S08]  /*8410*/  HMMA.16816.F32 R32, R168.reuse, R158, R32 ;  /* 0x0000009ea820723c */ /* 0x040ff00000001820 */
[C---:B------:R-:W-:Y:S08]  /*8420*/  HMMA.16816.F32 R28, R168.reuse, R152, R28 ;  /* 0x00000098a81c723c */ /* 0x040ff0000000181c */
[----:B------:R-:W-:Y:S08]  /*8430*/  HMMA.16816.F32 R24, R168, R154, R24 ;  /* 0x0000009aa818723c */ /* 0x000ff00000001818 */
[C---:B-1----:R-:W-:Y:S08]  /*8440*/  HMMA.16816.F32 R148, R20.reuse, R16, R148 ;  /* 0x000000101494723c */ /* 0x042ff00000001894 */
[C---:B------:R-:W-:Y:S08]  /*8450*/  HMMA.16816.F32 R144, R20.reuse, R18, R144 ;  /* 0x000000121490723c */ /* 0x040ff00000001890 */
[C---:B------:R-:W-:Y:S08]  /*8460*/  HMMA.16816.F32 R140, R20.reuse, R12, R140 ;  /* 0x0000000c148c723c */ /* 0x040ff0000000188c */
[C---:B------:R-:W-:Y:S08]  /*8470*/  HMMA.16816.F32 R136, R20.reuse, R14, R136 ;  /* 0x0000000e1488723c */ /* 0x040ff00000001888 */
[C---:B---3--:R-:W-:Y:S08]  /*8480*/  HMMA.16816.F32 R132, R20.reuse, R8, R132 ;  /* 0x000000081484723c */ /* 0x048ff00000001884 */
[C---:B------:R-:W-:Y:S08]  /*8490*/  HMMA.16816.F32 R32, R20.reuse, R10, R32 ;  /* 0x0000000a1420723c */ /* 0x040ff00000001820 */
[C---:B------:R-:W-:Y:S08]  /*84a0*/  HMMA.16816.F32 R28, R20.reuse, R4, R28 ;  /* 0x00000004141c723c */ /* 0x040ff0000000181c */
[----:B------:R-:W-:Y:S01]  /*84b0*/  HMMA.16816.F32 R24, R20, R6, R24 ;  /* 0x000000061418723c */ /* 0x000fe20000001818 */
[----:B------:R-:W-:Y:S06]  /*84c0*/  BAR.SYNC.DEFER_BLOCKING 0x0 ;  /* 0x0000000000007b1d */ /* 0x000fec0000010000 */
        /* <DEDUP_REMOVED lines=27> */
.L_x_250:
[----:B------:R-:W-:Y:S01]  /*8680*/  IMAD.U32 R10, RZ, RZ, UR15 ;  /* 0x0000000fff0a7e24 */ /* 0x000fe2000f8e00ff */
[----:B------:R-:W-:Y:S03]  /*8690*/  LDSM.16.MT88.4 R16, [R188+0x12000] ;  /* 0x01200000bc10783b */ /* 0x000fe60000004200 */
[----:B------:R-:W-:-:S05]  /*86a0*/  IMAD R10, R10, 0x40, R205 ;  /* 0x000000400a0a7824 */ /* 0x000fca00078e02cd */
[C---:B------:R-:W-:Y:S02]  /*86b0*/  IADD3 R4, R10.reuse, 0x1, RZ ;  /* 0x000000010a047810 */ /* 0x040fe40007ffe0ff */
[C---:B------:R-:W-:Y:S02]  /*86c0*/  IADD3 R3, R10.reuse, 0x8, RZ ;  /* 0x000000080a037810 */ /* 0x040fe40007ffe0ff */
[-C--:B------:R-:W-:Y:S02]  /*86d0*/  ISETP.GE.AND P2, PT, R10, R203.reuse, PT ;  /* 0x000000cb0a00720c */ /* 0x080fe40003f46270 */
[C---:B------:R-:W-:Y:S02]  /*86e0*/  ISETP.GE.AND P1, PT, R4.reuse, R203, PT ;  /* 0x000000cb0400720c */ /* 0x040fe40003f26270 */
[-C--:B------:R-:W-:Y:S02]  /*86f0*/  ISETP.GE.AND P4, PT, R4, R197.reuse, PT ;  /* 0x000000c50400720c */ /* 0x080fe40003f86270 */
[----:B------:R-:W-:-:S02]  /*8700*/  ISETP.GE.AND P5, PT, R10, R197, PT ;  /* 0x000000c50a00720c */ /* 0x000fc40003fa6270 */
[C---:B------:R-:W-:Y:S02]  /*8710*/  ISETP.GE.AND P0, PT, R3.reuse, R203, PT ;  /* 0x000000cb0300720c */ /* 0x040fe40003f06270 */
[----:B------:R-:W-:Y:S02]  /*8720*/  ISETP.GE.AND P3, PT, R3, R197, PT ;  /* 0x000000c50300720c */ /* 0x000fe40003f66270 */
[-C--:B------:R-:W-:Y:S02]  /*8730*/  ISETP.LT.OR P2, PT, R10, R204.reuse, P2 ;  /* 0x000000cc0a00720c */ /* 0x080fe40001741670 */
[C---:B------:R-:W-:Y:S02]  /*8740*/  ISETP.LT.OR P1, PT, R4.reuse, R204, P1 ;  /* 0x000000cc0400720c */ /* 0x040fe40000f21670 */
[-C--:B------:R-:W-:Y:S02]  /*8750*/  ISETP.LT.OR P4, PT, R4, R202.reuse, P4 ;  /* 0x000000ca0400720c */ /* 0x080fe40002781670 */
[----:B------:R-:W-:-:S02]  /*8760*/  ISETP.LT.OR P5, PT, R10, R202, P5 ;  /* 0x000000ca0a00720c */ /* 0x000fc40002fa1670 */
[C---:B-1----:R-:W-:Y:S02]  /*8770*/  IADD3 R6, R10.reuse, 0x9, RZ ;  /* 0x000000090a067810 */ /* 0x042fe40007ffe0ff */
[----:B------:R-:W-:Y:S02]  /*8780*/  IADD3 R4, R10, 0x10, RZ ;  /* 0x000000100a047810 */ /* 0x000fe40007ffe0ff */
[C---:B------:R-:W-:Y:S02]  /*8790*/  ISETP.LT.OR P0, PT, R3.reuse, R204, P0 ;  /* 0x000000cc0300720c */ /* 0x040fe40000701670 */
[----:B------:R-:W-:Y:S02]  /*87a0*/  ISETP.LT.OR P3, PT, R3, R202, P3 ;  /* 0x000000ca0300720c */ /* 0x000fe40001f61670 */
[----:B------:R-:W-:Y:S02]  /*87b0*/  FSEL R3, R148, -INF , !P2 ;  /* 0xff80000094037808 */ /* 0x000fe40005000000 */
[----:B------:R-:W-:-:S02]  /*87c0*/  FSEL R5, R150, -INF , !P5 ;  /* 0xff80000096057808 */ /* 0x000fc40006800000 */
[----:B------:R-:W-:Y:S02]  /*87d0*/  FSEL R149, R149, -INF , !P1 ;  /* 0xff80000095957808 */ /* 0x000fe40004800000 */
[C---:B------:R-:W-:Y:S02]  /*87e0*/  ISETP.GE.AND P6, PT, R6.reuse, R203, PT ;  /* 0x000000cb0600720c */ /* 0x040fe40003fc6270 */
[----:B------:R-:W-:Y:S02]  /*87f0*/  ISETP.GE.AND P2, PT, R6, R197, PT ;  /* 0x000000c50600720c */ /* 0x000fe40003f46270 */
[C---:B------:R-:W-:Y:S02]  /*8800*/  ISETP.GE.AND P5, PT, R4.reuse, R203, PT ;  /* 0x000000cb0400720c */ /* 0x040fe40003fa6270 */
[----:B------:R-:W-:Y:S02]  /*8810*/  ISETP.GE.AND P1, PT, R4, R197, PT ;  /* 0x000000c50400720c */ /* 0x000fe40003f26270 */
[----:B------:R-:W-:-:S02]  /*8820*/  IADD3 R11, R10, 0x11, RZ ;  /* 0x000000110a0b7810 */ /* 0x000fc40007ffe0ff */
[----:B------:R-:W-:Y:S02]  /*8830*/  FMNMX.FTZ R14, R2, R3, !PT ;  /* 0x00000003020e7209 */ /* 0x000fe40007810000 */
[C---:B------:R-:W-:Y:S02]  /*8840*/  ISETP.LT.OR P6, PT, R6.reuse, R204, P6 ;  /* 0x000000cc0600720c */ /* 0x040fe400037c1670 */
[----:B------:R-:W-:Y:S02]  /*8850*/  ISETP.LT.OR P2, PT, R6, R202, P2 ;  /* 0x000000ca0600720c */ /* 0x000fe40001741670 */
[C---:B------:R-:W-:Y:S02]  /*8860*/  ISETP.LT.OR P5, PT, R4.reuse, R204, P5 ;  /* 0x000000cc0400720c */ /* 0x040fe40002fa1670 */
[----:B------:R-:W-:Y:S02]  /*8870*/  ISETP.LT.OR P1, PT, R4, R202, P1 ;  /* 0x000000ca0400720c */ /* 0x000fe40000f21670 */
[----:B------:R-:W-:-:S02]  /*8880*/  FSEL R6, R151, -INF , !P4 ;  /* 0xff80000097067808 */ /* 0x000fc40006000000 */
[----:B------:R-:W-:Y:S02]  /*8890*/  IADD3 R4, R10, 0x18, RZ ;  /* 0x000000180a047810 */ /* 0x000fe40007ffe0ff */
[----:B------:R-:W-:Y:S02]  /*88a0*/  FSEL R9, R144, -INF , !P0 ;  /* 0xff80000090097808 */ /* 0x000fe40004000000 */
[C---:B------:R-:W-:Y:S02]  /*88b0*/  ISETP.GE.AND P4, PT, R11.reuse, R203, PT ;  /* 0x000000cb0b00720c */ /* 0x040fe40003f86270 */
[----:B------:R-:W-:Y:S02]  /*88c0*/  ISETP.GE.AND P0, PT, R11, R197, PT ;  /* 0x000000c50b00720c */ /* 0x000fe40003f06270 */
[----:B------:R-:W-:Y:S02]  /*88d0*/  FMNMX.FTZ R14, R149, R14, !PT ;  /* 0x0000000e950e7209 */ /* 0x000fe40007810000 */
[----:B------:R-:W-:-:S02]  /*88e0*/  FSEL R8, R146, -INF , !P3 ;  /* 0xff80000092087808 */ /* 0x000fc40005800000 */
[----:B------:R-:W-:Y:S02]  /*88f0*/  FSEL R7, R145, -INF , !P6 ;  /* 0xff80000091077808 */ /* 0x000fe40007000000 */
[C---:B------:R-:W-:Y:S02]  /*8900*/  ISETP.GE.AND P3, PT, R4.reuse, R203, PT ;  /* 0x000000cb0400720c */ /* 0x040fe40003f66270 */
[----:B------:R-:W-:Y:S02]  /*8910*/  ISETP.GE.AND P6, PT, R4, R197, PT ;  /* 0x000000c50400720c */ /* 0x000fe40003fc6270 */
[C---:B------:R-:W-:Y:S02]  /*8920*/  ISETP.LT.OR P4, PT, R11.reuse, R204, P4 ;  /* 0x000000cc0b00720c */ /* 0x040fe40002781670 */
[----:B------:R-:W-:Y:S02]  /*8930*/  ISETP.LT.OR P0, PT, R11, R202, P0 ;  /* 0x000000ca0b00720c */ /* 0x000fe40000701670 */
[----:B------:R-:W-:-:S02]  /*8940*/  FMNMX.FTZ R14, R9, R14, !PT ;  /* 0x0000000e090e7209 */ /* 0x000fc40007810000 */
[C---:B------:R-:W-:Y:S02]  /*8950*/  IADD3 R11, R10.reuse, 0x19, RZ ;  /* 0x000000190a0b7810 */ /* 0x040fe40007ffe0ff */
[----:B------:R-:W-:Y:S02]  /*8960*/  IADD3 R12, R10, 0x20, RZ ;  /* 0x000000200a0c7810 */ /* 0x000fe40007ffe0ff */
[C---:B------:R-:W-:Y:S02]  /*8970*/  ISETP.LT.OR P3, PT, R4.reuse, R204, P3 ;  /* 0x000000cc0400720c */ /* 0x040fe40001f61670 */
[----:B------:R-:W-:Y:S02]  /*8980*/  ISETP.LT.OR P6, PT, R4, R202, P6 ;  /* 0x000000ca0400720c */ /* 0x000fe400037c1670 */
[----:B------:R-:W-:Y:S02]  /*8990*/  FSEL R4, R147, -INF , !P2 ;  /* 0xff80000093047808 */ /* 0x000fe40005000000 */
[----:B------:R-:W-:-:S02]  /*89a0*/  FSEL R155, R140, -INF , !P5 ;  /* 0xff8000008c9b7808 */ /* 0x000fc40006800000 */
[----:B------:R-:W-:Y:S02]  /*89b0*/  FSEL R160, R142, -INF , !P1 ;  /* 0xff8000008ea07808 */ /* 0x000fe40004800000 */
[----:B------:R-:W-:Y:S02]  /*89c0*/  FSEL R23, R141, -INF , !P4 ;  /* 0xff8000008d177808 */ /* 0x000fe40006000000 */
[----:B------:R-:W-:Y:S02]  /*89d0*/  FMNMX.FTZ R14, R7, R14, !PT ;  /* 0x0000000e070e7209 */ /* 0x000fe40007810000 */
[C---:B------:R-:W-:Y:S02]  /*89e0*/  ISETP.GE.AND P2, PT, R11.reuse, R203, PT ;  /* 0x000000cb0b00720c */ /* 0x040fe40003f46270 */
[----:B------:R-:W-:Y:S02]  /*89f0*/  ISETP.GE.AND P5, PT, R11, R197, PT ;  /* 0x000000c50b00720c */ /* 0x000fe40003fa6270 */
[----:B------:R-:W-:-:S02]  /*8a00*/  ISETP.GE.AND P1, PT, R12, R203, PT ;  /* 0x000000cb0c00720c */ /* 0x000fc40003f26270 */
[----:B------:R-:W-:Y:S02]  /*8a10*/  ISETP.GE.AND P4, PT, R12, R197, PT ;  /* 0x000000c50c00720c */ /* 0x000fe40003f86270 */
[----:B------:R-:W-:Y:S02]  /*8a20*/  FMNMX.FTZ R14, R155, R14, !PT ;  /* 0x0000000e9b0e7209 */ /* 0x000fe40007810000 */
[----:B------:R-:W-:Y:S02]  /*8a30*/  FMNMX.FTZ R13, R0, R5, !PT ;  /* 0x00000005000d7209 */ /* 0x000fe40007810000 */
[C---:B------:R-:W-:Y:S02]  /*8a40*/  ISETP.LT.OR P2, PT, R11.reuse, R204, P2 ;  /* 0x000000cc0b00720c */ /* 0x040fe40001741670 */
[----:B------:R-:W-:Y:S02]  /*8a50*/  ISETP.LT.OR P5, PT, R11, R202, P5 ;  /* 0x000000ca0b00720c */ /* 0x000fe40002fa1670 */
[----:B------:R-:W-:-:S02]  /*8a60*/  ISETP.LT.OR P1, PT, R12, R204, P1 ;  /* 0x000000cc0c00720c */ /* 0x000fc40000f21670 */
[----:B------:R-:W-:Y:S02]  /*8a70*/  ISETP.LT.OR P4, PT, R12, R202, P4 ;  /* 0x000000ca0c00720c */ /* 0x000fe40002781670 */
[C---:B------:R-:W-:Y:S02]  /*8a80*/  IADD3 R11, R10.reuse, 0x21, RZ ;  /* 0x000000210a0b7810 */ /* 0x040fe40007ffe0ff */
[----:B------:R-:W-:Y:S02]  /*8a90*/  IADD3 R12, R10, 0x28, RZ ;  /* 0x000000280a0c7810 */ /* 0x000fe40007ffe0ff */
[----:B------:R-:W-:Y:S02]  /*8aa0*/  FSEL R21, R136, -INF , !P3 ;  /* 0xff80000088157808 */ /* 0x000fe40005800000 */
[----:B------:R-:W-:Y:S02]  /*8ab0*/  FMNMX.FTZ R14, R23, R14, !PT ;  /* 0x0000000e170e7209 */ /* 0x000fe40007810000 */
[----:B------:R-:W-:-:S02]  /*8ac0*/  FMNMX.FTZ R13, R6, R13, !PT ;  /* 0x0000000d060d7209 */ /* 0x000fc40007810000 */
[----:B------:R-:W-:Y:S02]  /*8ad0*/  FSEL R162, R143, -INF , !P0 ;  /* 0xff8000008fa27808 */ /* 0x000fe40004000000 */
[----:B------:R-:W-:Y:S02]  /*8ae0*/  FSEL R22, R138, -INF , !P6 ;  /* 0xff8000008a167808 */ /* 0x000fe40007000000 */
[----:B------:R-:W-:Y:S02]  /*8af0*/  FSEL R137, R137, -INF , !P2 ;  /* 0xff80000089897808 */ /* 0x000fe40005000000 */
[-C--:B------:R-:W-:Y:S02]  /*8b00*/  ISETP.GE.AND P0, PT, R11, R203.reuse, PT ;  /* 0x000000cb0b00720c */ /* 0x080fe40003f06270 */
[C---:B------:R-:W-:Y:S02]  /*8b10*/  ISETP.GE.AND P6, PT, R12.reuse, R203, PT ;  /* 0x000000cb0c00720c */ /* 0x040fe40003fc6270 */
[----:B------:R-:W-:-:S02]  /*8b20*/  ISETP.GE.AND P2, PT, R12, R197, PT ;  /* 0x000000c50c00720c */ /* 0x000fc40003f46270 */
[----:B------:R-:W-:Y:S02]  /*8b30*/  ISETP.GE.AND P3, PT, R11, R197, PT ;  /* 0x000000c50b00720c */ /* 0x000fe40003f66270 */
[----:B------:R-:W-:Y:S02]  /*8b40*/  FMNMX.FTZ R14, R21, R14, !PT ;  /* 0x0000000e150e7209 */ /* 0x000fe40007810000 */
[----:B------:R-:W-:Y:S02]  /*8b50*/  FMNMX.FTZ R13, R8, R13, !PT ;  /* 0x0000000d080d7209 */ /* 0x000fe40007810000 */
[-C--:B------:R-:W-:Y:S02]  /*8b60*/  ISETP.LT.OR P0, PT, R11, R204.reuse, P0 ;  /* 0x000000cc0b00720c */ /* 0x080fe40000701670 */
[C---:B------:R-:W-:Y:S02]  /*8b70*/  ISETP.LT.OR P6, PT, R12.reuse, R204, P6 ;  /* 0x000000cc0c00720c */ /* 0x040fe400037c1670 */
        /* <DEDUP_REMOVED lines=10> */
[C---:B------:R-:W-:Y:S02]  /*8c20*/  ISETP.GE.AND P4, PT, R12.reuse, R203, PT ;  /* 0x000000cb0c00720c */ /* 0x040fe40003f86270 */
[----:B------:R-:W-:Y:S02]  /*8c30*/  ISETP.GE.AND P0, PT, R12, R197, PT ;  /* 0x000000c50c00720c */ /* 0x000fe40003f06270 */
[----:B------:R-:W-:-:S02]  /*8c40*/  ISETP.GE.AND P5, PT, R11, R203, PT ;  /* 0x000000cb0b00720c */ /* 0x000fc40003fa6270 */
[----:B------:R-:W-:Y:S02]  /*8c50*/  FMNMX.FTZ R14, R167, R14, !PT ;  /* 0x0000000ea70e7209 */ /* 0x000fe40007810000 */
[----:B------:R-:W-:Y:S02]  /*8c60*/  FMNMX.FTZ R13, R160, R13, !PT ;  /* 0x0000000da00d7209 */ /* 0x000fe40007810000 */
[C---:B------:R-:W-:Y:S02]  /*8c70*/  ISETP.GE.AND P1, PT, R11.reuse, R197, PT ;  /* 0x000000c50b00720c */ /* 0x040fe40003f26270 */
[C---:B------:R-:W-:Y:S02]  /*8c80*/  ISETP.LT.OR P4, PT, R12.reuse, R204, P4 ;  /* 0x000000cc0c00720c */ /* 0x040fe40002781670 */
[----:B------:R-:W-:Y:S02]  /*8c90*/  ISETP.LT.OR P0, PT, R12, R202, P0 ;  /* 0x000000ca0c00720c */ /* 0x000fe40000701670 */
[----:B------:R-:W-:-:S02]  /*8ca0*/  ISETP.LT.OR P5, PT, R11, R204, P5 ;  /* 0x000000cc0b00720c */ /* 0x000fc40002fa1670 */
[----:B------:R-:W-:Y:S02]  /*8cb0*/  IADD3 R12, R10, 0x31, RZ ;  /* 0x000000310a0c7810 */ /* 0x000fe40007ffe0ff */
[----:B------:R-:W-:Y:S02]  /*8cc0*/  FSEL R165, R32, -INF , !P6 ;  /* 0xff80000020a57808 */ /* 0x000fe40007000000 */
[----:B------:R-:W-:Y:S02]  /*8cd0*/  FMNMX.FTZ R14, R169, R14, !PT ;  /* 0x0000000ea90e7209 */ /* 0x000fe40007810000 */
[----:B------:R-:W-:Y:S02]  /*8ce0*/  FMNMX.FTZ R13, R162, R13, !PT ;  /* 0x0000000da20d7209 */ /* 0x000fe40007810000 */
[----:B------:R-:W-:Y:S02]  /*8cf0*/  ISETP.LT.OR P1, PT, R11, R202, P1 ;  /* 0x000000ca0b00720c */ /* 0x000fe40000f21670 */
[----:B------:R-:W-:-:S02]  /*8d00*/  FSEL R168, R135, -INF , !P3 ;  /* 0xff80000087a87808 */ /* 0x000fc40005800000 */
[----:B------:R-:W-:Y:S02]  /*8d10*/  IADD3 R11, R10, 0x38, RZ ;  /* 0x000000380a0b7810 */ /* 0x000fe40007ffe0ff */
[----:B------:R-:W-:Y:S02]  /*8d20*/  ISETP.GE.AND P3, PT, R12, R203, PT ;  /* 0x000000cb0c00720c */ /* 0x000fe40003f66270 */
[----:B------:R-:W-:Y:S02]  /*8d30*/  FSEL R163, R33, -INF , !P5 ;  /* 0xff80000021a37808 */ /* 0x000fe40006800000 */
[----:B------:R-:W-:Y:S02]  /*8d40*/  FMNMX.FTZ R14, R165, R14, !PT ;  /* 0x0000000ea50e7209 */ /* 0x000fe40007810000 */
[----:B------:R-:W-:Y:S02]  /*8d50*/  FMNMX.FTZ R13, R22, R13, !PT ;  /* 0x0000000d160d7209 */ /* 0x000fe40007810000 */
[----:B------:R-:W-:-:S02]  /*8d60*/  IADD3 R10, R10, 0x39, RZ ;  /* 0x000000390a0a7810 */ /* 0x000fc40007ffe0ff */
[----:B------:R-:W-:Y:S02]  /*8d70*/  ISETP.GE.AND P6, PT, R11, R203, PT ;  /* 0x000000cb0b00720c */ /* 0x000fe40003fc6270 */
[----:B------:R-:W-:Y:S02]  /*8d80*/  ISETP.LT.OR P3, PT, R12, R204, P3 ;  /* 0x000000cc0c00720c */ /* 0x000fe40001f61670 */
[----:B------:R-:W-:Y:S02]  /*8d90*/  FSEL R153, R28, -INF , !P4 ;  /* 0xff8000001c997808 */ /* 0x000fe40006000000 */
[----:B------:R-:W-:Y:S02]  /*8da0*/  FMNMX.FTZ R14, R163, R14, !PT ;  /* 0x0000000ea30e7209 */ /* 0x000fe40007810000 */
[----:B------:R-:W-:Y:S02]  /*8db0*/  FMNMX.FTZ R13, R20, R13, !PT ;  /* 0x0000000d140d7209 */ /* 0x000fe40007810000 */
[----:B------:R-:W-:-:S02]  /*8dc0*/  ISETP.GE.AND P5, PT, R10, R203, PT ;  /* 0x000000cb0a00720c */ /* 0x000fc40003fa6270 */
[----:B------:R-:W-:Y:S02]  /*8dd0*/  ISETP.LT.OR P6, PT, R11, R204, P6 ;  /* 0x000000cc0b00720c */ /* 0x000fe400037c1670 */
[----:B------:R-:W-:Y:S02]  /*8de0*/  FSEL R151, R29, -INF , !P3 ;  /* 0xff8000001d977808 */ /* 0x000fe40005800000 */
[----:B------:R-:W-:Y:S02]  /*8df0*/  FMNMX.FTZ R14, R153, R14, !PT ;  /* 0x0000000e990e7209 */ /* 0x000fe40007810000 */
[----:B------:R-:W-:Y:S02]  /*8e00*/  FMNMX.FTZ R13, R170, R13, !PT ;  /* 0x0000000daa0d7209 */ /* 0x000fe40007810000 */
[----:B------:R-:W-:Y:S02]  /*8e10*/  ISETP.LT.OR P5, PT, R10, R204, P5 ;  /* 0x000000cc0a00720c */ /* 0x000fe40002fa1670 */
[----:B------:R-:W-:-:S02]  /*8e20*/  FSEL R166, R34, -INF , !P2 ;  /* 0xff80000022a67808 */ /* 0x000fc40005000000 */
[----:B------:R-:W-:Y:S02]  /*8e30*/  FSEL R143, R24, -INF , !P6 ;  /* 0xff800000188f7808 */ /* 0x000fe40007000000 */
[----:B------:R-:W-:Y:S02]  /*8e40*/  FMNMX.FTZ R14, R151, R14, !PT ;  /* 0x0000000e970e7209 */ /* 0x000fe40007810000 */
[----:B------:R-:W-:Y:S02]  /*8e50*/  FMNMX.FTZ R13, R168, R13, !PT ;  /* 0x0000000da80d7209 */ /* 0x000fe40007810000 */
[----:B------:R-:W-:Y:S02]  /*8e60*/  FSEL R164, R35, -INF , !P1 ;  /* 0xff80000023a47808 */ /* 0x000fe40004800000 */
[----:B------:R-:W-:Y:S01]  /*8e70*/  ISETP.GE.AND P1, PT, R11, R197, PT ;  /* 0x000000c50b00720c */ /* 0x000fe20003f26270 */
[----:B------:R-:W-:Y:S01]  /*8e80*/  LDSM.16.MT88.4 R32, [R185+0x12800] ;  /* 0x01280000b920783b */ /* 0x000fe20000004200 */
[----:B------:R-:W-:-:S02]  /*8e90*/  FSEL R141, R25, -INF , !P5 ;  /* 0xff800000198d7808 */ /* 0x000fc40006800000 */
[----:B------:R-:W-:Y:S02]  /*8ea0*/  FMNMX.FTZ R14, R143, R14, !PT ;  /* 0x0000000e8f0e7209 */ /* 0x000fe40007810000 */
[----:B------:R-:W-:Y:S02]  /*8eb0*/  ISETP.GE.AND P2, PT, R12, R197, PT ;  /* 0x000000c50c00720c */ /* 0x000fe40003f46270 */
[----:B------:R-:W-:Y:S02]  /*8ec0*/  FMNMX.FTZ R15, R166, R13, !PT ;  /* 0x0000000da60f7209 */ /* 0x000fe40007810000 */
[----:B------:R-:W-:Y:S02]  /*8ed0*/  ISETP.LT.OR P1, PT, R11, R202, P1 ;  /* 0x000000ca0b00720c */ /* 0x000fe40000f21670 */
[----:B------:R-:W-:Y:S02]  /*8ee0*/  FMNMX.FTZ R13, R141, R14, !PT ;  /* 0x0000000e8d0d7209 */ /* 0x000fe40007810000 */
[----:B------:R-:W-:-:S02]  /*8ef0*/  ISETP.LT.OR P2, PT, R12, R202, P2 ;  /* 0x000000ca0c00720c */ /* 0x000fc40001741670 */
[----:B------:R-:W-:Y:S01]  /*8f00*/  FSEL R152, R30, -INF , !P0 ;  /* 0xff8000001e987808 */ /* 0x000fe20004000000 */
[----:B------:R-:W1:Y:S01]  /*8f10*/  SHFL.BFLY PT, R12, R13, 0x2, 0x1f ;  /* 0x0c401f000d0c7f89 */ /* 0x000e6200000e0000 */
[----:B------:R-:W-:Y:S02]  /*8f20*/  FMNMX.FTZ R11, R164, R15, !PT ;  /* 0x0000000fa40b7209 */ /* 0x000fe40007810000 */
[----:B------:R-:W-:Y:S02]  /*8f30*/  ISETP.GE.AND P0, PT, R10, R197, PT ;  /* 0x000000c50a00720c */ /* 0x000fe40003f06270 */
[----:B------:R-:W-:Y:S02]  /*8f40*/  FSEL R140, R31, -INF , !P2 ;  /* 0xff8000001f8c7808 */ /* 0x000fe40005000000 */
[----:B------:R-:W-:Y:S01]  /*8f50*/  FMNMX.FTZ R11, R152, R11, !PT ;  /* 0x0000000b980b7209 */ /* 0x000fe20007810000 */
[----:B------:R-:W-:Y:S01]  /*8f60*/  LDSM.16.MT88.4 R28, [R184+0x12800] ;  /* 0x01280000b81c783b */ /* 0x000fe20000004200 */
[----:B------:R-:W-:-:S02]  /*8f70*/  ISETP.LT.OR P0, PT, R10, R202, P0 ;  /* 0x000000ca0a00720c */ /* 0x000fc40000701670 */
[----:B------:R-:W-:Y:S02]  /*8f80*/  FSEL R142, R26, -INF , !P1 ;  /* 0xff8000001a8e7808 */ /* 0x000fe40004800000 */
[----:B------:R-:W-:Y:S02]  /*8f90*/  FMNMX.FTZ R11, R140, R11, !PT ;  /* 0x0000000b8c0b7209 */ /* 0x000fe40007810000 */
[----:B------:R-:W-:Y:S02]  /*8fa0*/  FSEL R150, R27, -INF , !P0 ;  /* 0xff8000001b967808 */ /* 0x000fe40004000000 */
[----:B------:R-:W-:Y:S01]  /*8fb0*/  FMNMX.FTZ R11, R142, R11, !PT ;  /* 0x0000000b8e0b7209 */ /* 0x000fe20007810000 */
[----:B------:R-:W-:Y:S03]  /*8fc0*/  LDSM.16.MT88.4 R24, [R188+0x14800] ;  /* 0x01480000bc18783b */ /* 0x000fe60000004200 */
[----:B------:R-:W-:-:S02]  /*8fd0*/  FMNMX.FTZ R14, R150, R11, !PT ;  /* 0x0000000b960e7209 */ /* 0x000fc40007810000 */
[----:B-1----:R-:W-:-:S03]  /*8fe0*/  FMNMX.FTZ R13, R13, R12, !PT ;  /* 0x0000000c0d0d7209 */ /* 0x002fc60007810000 */
[----:B------:R-:W1:Y:S04]  /*8ff0*/  SHFL.BFLY PT, R11, R14, 0x2, 0x1f ;  /* 0x0c401f000e0b7f89 */ /* 0x000e6800000e0000 */
[----:B------:R-:W2:Y:S01]  /*9000*/  SHFL.BFLY PT, R132, R13, 0x1, 0x1f ;  /* 0x0c201f000d847f89 */ /* 0x000ea200000e0000 */
[----:B-1----:R-:W-:Y:S02]  /*9010*/  FMNMX.FTZ R11, R14, R11, !PT ;  /* 0x0000000b0e0b7209 */ /* 0x002fe40007810000 */
[----:B--2---:R-:W-:-:S03]  /*9020*/  FMNMX.FTZ R132, R13, R132, !PT ;  /* 0x000000840d847209 */ /* 0x004fc60007810000 */
[----:B------:R-:W1:Y:S01]  /*9030*/  SHFL.BFLY PT, R10, R11, 0x1, 0x1f ;  /* 0x0c201f000b0a7f89 */ /* 0x000e6200000e0000 */
[C---:B------:R-:W-:Y:S01]  /*9040*/  FSETP.NEU.FTZ.AND P1, PT, R132.reuse, -INF , PT ;  /* 0xff8000008400780b */ /* 0x040fe20003f3d000 */
[----:B------:R-:W-:Y:S02]  /*9050*/  FMUL.FTZ R154, R132, c[0x0][0x23c] ;  /* 0x00008f00849a7a20 */ /* 0x000fe40000410000 */
[----:B------:R-:W2:Y:S03]  /*9060*/  LDSM.16.MT88.4 R12, [R186+0x12000] ;  /* 0x01200000ba0c783b */ /* 0x000ea60000004200 */
[----:B------:R-:W-:-:S05]  /*9070*/  FSEL R154, R154, RZ, P1 ;  /* 0x000000ff9a9a7208 */ /* 0x000fca0000800000 */
[--C-:B------:R-:W-:Y:S02]  /*9080*/  FFMA.FTZ R147, R3, c[0x0][0x23c], -R154.reuse ;  /* 0x00008f0003937a23 */ /* 0x100fe4000001089a */
[--C-:B------:R-:W-:Y:S02]  /*9090*/  FFMA.FTZ R146, R149, c[0x0][0x23c], -R154.reuse ;  /* 0x00008f0095927a23 */ /* 0x100fe4000001089a */
[--C-:B------:R-:W-:Y:S02]  /*90a0*/  FFMA.FTZ R144, R7, c[0x0][0x23c], -R154.reuse ;  /* 0x00008f0007907a23 */ /* 0x100fe4000001089a */
[--C-:B------:R-:W-:Y:S01]  /*90b0*/  FFMA.FTZ R145, R9, c[0x0][0x23c], -R154.reuse ;  /* 0x00008f0009917a23 */ /* 0x100fe2000001089a */
[----:B------:R-:W-:Y:S01]  /*90c0*/  MUFU.EX2 R147, R147 ;  /* 0x0000009300937308 */ /* 0x000fe20000000800 */
[--C-:B------:R-:W-:Y:S01]  /*90d0*/  FFMA.FTZ R155, R155, c[0x0][0x23c], -R154.reuse ;  /* 0x00008f009b9b7a23 */ /* 0x100fe2000001089a */
[----:B-1----:R-:W-:Y:S01]  /*90e0*/  FMNMX.FTZ R3, R11, R10, !PT ;  /* 0x0000000a0b037209 */ /* 0x002fe20007810000 */
[----:B------:R-:W-:-:S02]  /*90f0*/  FFMA.FTZ R156, R23, c[0x0][0x23c], -R154 ;  /* 0x00008f00179c7a23 */ /* 0x000fc4000001089a */
[--C-:B------:R-:W-:Y:S01]  /*9100*/  FFMA.FTZ R157, R21, c[0x0][0x23c], -R154.reuse ;  /* 0x00008f00159d7a23 */ /* 0x100fe2000001089a */
[C---:B------:R-:W-:Y:S01]  /*9110*/  FSETP.NEU.FTZ.AND P0, PT, R3.reuse, -INF , PT ;  /* 0xff8000000300780b */ /* 0x040fe20003f1d000 */
[----:B------:R-:W-:Y:S01]  /*9120*/  FMUL.FTZ R149, R3, c[0x0][0x23c] ;  /* 0x00008f0003957a20 */ /* 0x000fe20000410000 */
[----:B------:R-:W1:Y:S01]  /*9130*/  MUFU.EX2 R146, R146 ;  /* 0x0000009200927308 */ /* 0x000e620000000800 */
[--C-:B------:R-:W-:Y:S01]  /*9140*/  FFMA.FTZ R158, R137, c[0x0][0x23c], -R154.reuse ;  /* 0x00008f00899e7a23 */ /* 0x100fe2000001089a */
[----:B------:R-:W-:Y:S01]  /*9150*/  FSEL R7, R3, RZ, P0 ;  /* 0x000000ff03077208 */ /* 0x000fe20000000000 */
[----:B------:R-:W-:Y:S01]  /*9160*/  LDSM.16.MT88.4 R136, [R186+0x12800] ;  /* 0x01280000ba88783b */ /* 0x000fe20000004200 */
[----:B------:R-:W-:Y:S01]  /*9170*/  FSEL R149, R149, RZ, P0 ;  /* 0x000000ff95957208 */ /* 0x000fe20000000000 */
[----:B------:R-:W-:Y:S02]  /*9180*/  FFMA.FTZ R214, R169, c[0x0][0x23c], -R154 ;  /* 0x00008f00a9d67a23 */ /* 0x000fe4000001089a */
[----:B------:R-:W-:Y:S01]  /*9190*/  FADD.FTZ R7, R0, -R7 ;  /* 0x8000000700077221 */ /* 0x000fe20000010000 */
[----:B------:R-:W-:Y:S01]  /*91a0*/  MUFU.EX2 R145, R145 ;  /* 0x0000009100917308 */ /* 0x000fe20000000800 */
[--C-:B------:R-:W-:Y:S01]  /*91b0*/  FFMA.FTZ R135, R5, c[0x0][0x23c], -R149.reuse ;  /* 0x00008f0005877a23 */ /* 0x100fe20000010895 */
[----:B------:R-:W-:Y:S01]  /*91c0*/  FSEL R5, R132, RZ, P1 ;  /* 0x000000ff84057208 */ /* 0x000fe20000800000 */
[----:B------:R-:W-:-:S02]  /*91d0*/  FFMA.FTZ R134, R6, c[0x0][0x23c], -R149 ;  /* 0x00008f0006867a23 */ /* 0x000fc40000010895 */
[----:B------:R-:W-:Y:S02]  /*91e0*/  FFMA.FTZ R133, R8, c[0x0][0x23c], -R149 ;  /* 0x00008f0008857a23 */ /* 0x000fe40000010895 */
[----:B------:R-:W-:Y:S01]  /*91f0*/  FADD.FTZ R5, R2, -R5 ;  /* 0x8000000502057221 */ /* 0x000fe20000010000 */
[----:B------:R-:W3:Y:S01]  /*9200*/  MUFU.EX2 R144, R144 ;  /* 0x0000009000907308 */ /* 0x000ee20000000800 */
[--C-:B------:R-:W-:Y:S01]  /*9210*/  FFMA.FTZ R2, R4, c[0x0][0x23c], -R149.reuse ;  /* 0x00008f0004027a23 */ /* 0x100fe20000010895 */
[----:B-1----:R-:W-:Y:S01]  /*9220*/  F2FP.PACK_AB R4, R146, R147 ;  /* 0x000000939204723e */ /* 0x002fe200000000ff */
[----:B------:R-:W-:Y:S01]  /*9230*/  FMUL.FTZ R148, R5, c[0x0][0x23c] ;  /* 0x00008f0005947a20 */ /* 0x000fe20000410000 */
[----:B------:R-:W1:Y:S01]  /*9240*/  LDSM.16.MT88.4 R8, [R185+0x12000] ;  /* 0x01200000b908783b */ /* 0x000e620000004200 */
[----:B------:R-:W-:Y:S02]  /*9250*/  FMUL.FTZ R0, R7, c[0x0][0x23c] ;  /* 0x00008f0007007a20 */ /* 0x000fe40000410000 */
[--C-:B------:R-:W-:Y:S01]  /*9260*/  FFMA.FTZ R159, R160, c[0x0][0x23c], -R149.reuse ;  /* 0x00008f00a09f7a23 */ /* 0x100fe20000010895 */
[----:B------:R-:W-:Y:S01]  /*9270*/  MUFU.EX2 R135, R135 ;  /* 0x0000008700877308 */ /* 0x000fe20000000800 */
[----:B------:R-:W-:-:S02]  /*9280*/  FFMA.FTZ R160, R162, c[0x0][0x23c], -R149 ;  /* 0x00008f00a2a07a23 */ /* 0x000fc40000010895 */
[--C-:B------:R-:W-:Y:S02]  /*9290*/  FFMA.FTZ R161, R22, c[0x0][0x23c], -R149.reuse ;  /* 0x00008f0016a17a23 */ /* 0x100fe40000010895 */
[----:B------:R-:W-:Y:S02]  /*92a0*/  FFMA.FTZ R162, R20, c[0x0][0x23c], -R149 ;  /* 0x00008f0014a27a23 */ /* 0x000fe40000010895 */
[----:B------:R-:W-:Y:S01]  /*92b0*/  LDSM.16.MT88.4 R20, [R186+0x14800] ;  /* 0x01480000ba14783b */ /* 0x000fe20000004200 */
[----:B------:R-:W4:Y:S01]  /*92c0*/  MUFU.EX2 R134, R134 ;  /* 0x0000008600867308 */ /* 0x000f220000000800 */
        /* <DEDUP_REMOVED lines=12> */
[--C-:B------:R-:W-:Y:S02]  /*9390*/  FFMA.FTZ R153, R153, c[0x0][0x23c], -R154.reuse ;  /* 0x00008f0099997a23 */ /* 0x100fe4000001089a */
[--C-:B------:R-:W-:Y:S02]  /*93a0*/  FFMA.FTZ R151, R143, c[0x0][0x23c], -R154.reuse ;  /* 0x00008f008f977a23 */ /* 0x100fe4000001089a */
[----:B------:R-:W4:Y:S01]  /*93b0*/  MUFU.EX2 R148, R148 ;  /* 0x0000009400947308 */ /* 0x000f220000000800 */
[--C-:B------:R-:W-:Y:S02]  /*93c0*/  FFMA.FTZ R152, R152, c[0x0][0x23c], -R149.reuse ;  /* 0x00008f0098987a23 */ /* 0x100fe40000010895 */
[--C-:B------:R-:W-:Y:S02]  /*93d0*/  FFMA.FTZ R171, R140, c[0x0][0x23c], -R149.reuse ;  /* 0x00008f008cab7a23 */ /* 0x100fe40000010895 */
[--C-:B------:R-:W-:Y:S02]  /*93e0*/  FFMA.FTZ R170, R142, c[0x0][0x23c], -R149.reuse ;  /* 0x00008f008eaa7a23 */ /* 0x100fe40000010895 */
[----:B------:R-:W-:Y:S01]  /*93f0*/  FFMA.FTZ R154, R141, c[0x0][0x23c], -R154 ;  /* 0x00008f008d9a7a23 */ /* 0x000fe2000001089a */
[----:B------:R-:W5:Y:S01]  /*9400*/  MUFU.EX2 R0, R0 ;  /* 0x0000000000007308 */ /* 0x000f620000000800 */
[----:B---3--:R-:W-:Y:S01]  /*9410*/  F2FP.PACK_AB R7, R2, R133 ;  /* 0x000000850207723e */ /* 0x008fe200000000ff */
[----:B------:R-:W-:Y:S01]  /*9420*/  FFMA.FTZ R149, R150, c[0x0][0x23c], -R149 ;  /* 0x00008f0096957a23 */ /* 0x000fe20000010895 */
[----:B------:R-:W-:Y:S01]  /*9430*/  LDSM.16.MT88.4 R140, [R186+0x13800] ;  /* 0x01380000ba8c783b */ /* 0x000fe20000004200 */
[----:B----4-:R-:W-:-:S04]  /*9440*/  FMUL.FTZ R120, R120, R148 ;  /* 0x0000009478787220 */ /* 0x010fc80000410000 */
[----:B------:R-:W-:Y:S01]  /*9450*/  MUFU.EX2 R155, R155 ;  /* 0x0000009b009b7308 */ /* 0x000fe20000000800 */
[-C--:B------:R-:W-:Y:S02]  /*9460*/  FMUL.FTZ R121, R121, R148.reuse ;  /* 0x0000009479797220 */ /* 0x080fe40000410000 */
[-C--:B------:R-:W-:Y:S02]  /*9470*/  FMUL.FTZ R116, R116, R148.reuse ;  /* 0x0000009474747220 */ /* 0x080fe40000410000 */
[----:B------:R-:W-:Y:S02]  /*9480*/  FMUL.FTZ R117, R117, R148 ;  /* 0x0000009475757220 */ /* 0x000fe40000410000 */
[-C--:B-----5:R-:W-:Y:S01]  /*9490*/  FMUL.FTZ R122, R122, R0.reuse ;  /* 0x000000007a7a7220 */ /* 0x0a0fe20000410000 */
[----:B------:R-:W3:Y:S01]  /*94a0*/  MUFU.EX2 R156, R156 ;  /* 0x0000009c009c7308 */ /* 0x000ee20000000800 */
[-C--:B------:R-:W-:Y:S02]  /*94b0*/  FMUL.FTZ R123, R123, R0.reuse ;  /* 0x000000007b7b7220 */ /* 0x080fe40000410000 */
[----:B------:R-:W-:-:S02]  /*94c0*/  FMUL.FTZ R118, R118, R0 ;  /* 0x0000000076767220 */ /* 0x000fc40000410000 */
[----:B------:R-:W-:Y:S02]  /*94d0*/  FMUL.FTZ R119, R119, R0 ;  /* 0x0000000077777220 */ /* 0x000fe40000410000 */
[-C--:B------:R-:W-:Y:S01]  /*94e0*/  FMUL.FTZ R128, R128, R148.reuse ;  /* 0x0000009480807220 */ /* 0x080fe20000410000 */
[C---:B--2---:R-:W-:Y:S01]  /*94f0*/  HMMA.16816.F32 R120, R4.reuse, R12, R120 ;  /* 0x0000000c0478723c */ /* 0x044fe20000001878 */
[----:B------:R-:W-:Y:S01]  /*9500*/  FMUL.FTZ R129, R129, R148 ;  /* 0x0000009481817220 */ /* 0x000fe20000410000 */
[----:B------:R-:W-:Y:S01]  /*9510*/  MUFU.EX2 R157, R157 ;  /* 0x0000009d009d7308 */ /* 0x000fe20000000800 */
[-C--:B------:R-:W-:Y:S02]  /*9520*/  FMUL.FTZ R130, R130, R0.reuse ;  /* 0x0000000082827220 */ /* 0x080fe40000410000 */
[----:B------:R-:W-:Y:S02]  /*9530*/  FMUL.FTZ R131, R131, R0 ;  /* 0x0000000083837220 */ /* 0x000fe40000410000 */
[-C--:B------:R-:W-:Y:S01]  /*9540*/  FMUL.FTZ R124, R124, R148.reuse ;  /* 0x000000947c7c7220 */ /* 0x080fe20000410000 */
[----:B------:R-:W-:Y:S01]  /*9550*/  HMMA.16816.F32 R116, R4, R14, R116 ;  /* 0x0000000e0474723c */ /* 0x000fe20000001874 */
[----:B------:R-:W2:Y:S01]  /*9560*/  LDSM.16.MT88.4 R12, [R188+0x14000] ;  /* 0x01400000bc0c783b */ /* 0x000ea20000004200 */
[----:B------:R-:W-:Y:S01]  /*9570*/  FMUL.FTZ R125, R125, R148 ;  /* 0x000000947d7d7220 */ /* 0x000fe20000410000 */
[----:B------:R-:W4:Y:S01]  /*9580*/  MUFU.EX2 R158, R158 ;  /* 0x0000009e009e7308 */ /* 0x000f220000000800 */
[----:B------:R-:W-:-:S02]  /*9590*/  FMUL.FTZ R126, R126, R0 ;  /* 0x000000007e7e7220 */ /* 0x000fc40000410000 */
[----:B------:R-:W-:Y:S02]  /*95a0*/  FMUL.FTZ R127, R127, R0 ;  /* 0x000000007f7f7220 */ /* 0x000fe40000410000 */
[-C--:B------:R-:W-:Y:S01]  /*95b0*/  FMUL.FTZ R112, R112, R148.reuse ;  /* 0x0000009470707220 */ /* 0x080fe20000410000 */
[C---:B------:R-:W-:Y:S01]  /*95c0*/  HMMA.16816.F32 R128, R4.reuse, R16, R128 ;  /* 0x000000100480723c */ /* 0x040fe20000001880 */
[----:B------:R-:W-:Y:S01]  /*95d0*/  FMUL.FTZ R113, R113, R148 ;  /* 0x0000009471717220 */ /* 0x000fe20000410000 */
[----:B------:R-:W-:Y:S01]  /*95e0*/  MUFU.EX2 R159, R159 ;  /* 0x0000009f009f7308 */ /* 0x000fe20000000800 */
[-C--:B------:R-:W-:Y:S02]  /*95f0*/  FMUL.FTZ R114, R114, R0.reuse ;  /* 0x0000000072727220 */ /* 0x080fe40000410000 */
[----:B------:R-:W-:Y:S02]  /*9600*/  FMUL.FTZ R115, R115, R0 ;  /* 0x0000000073737220 */ /* 0x000fe40000410000 */
[-C--:B------:R-:W-:Y:S01]  /*9610*/  FMUL.FTZ R108, R108, R148.reuse ;  /* 0x000000946c6c7220 */ /* 0x080fe20000410000 */
[----:B------:R-:W-:Y:S01]  /*9620*/  HMMA.16816.F32 R124, R4, R18, R124 ;  /* 0x00000012047c723c */ /* 0x000fe2000000187c */
[----:B------:R-:W-:Y:S01]  /*9630*/  FMUL.FTZ R109, R109, R148 ;  /* 0x000000946d6d7220 */ /* 0x000fe20000410000 */
[----:B------:R-:W5:Y:S01]  /*9640*/  LDSM.16.MT88.4 R16, [R184+0x12000] ;  /* 0x01200000b810783b */ /* 0x000f620000004200 */
[-C--:B------:R-:W-:Y:S01]  /*9650*/  FMUL.FTZ R110, R110, R0.reuse ;  /* 0x000000006e6e7220 */ /* 0x080fe20000410000 */
[----:B------:R-:W2:Y:S01]  /*9660*/  MUFU.EX2 R160, R160 ;  /* 0x000000a000a07308 */ /* 0x000ea20000000800 */
[----:B------:R-:W-:-:S02]  /*9670*/  FMUL.FTZ R111, R111, R0 ;  /* 0x000000006f6f7220 */ /* 0x000fc40000410000 */
[-C--:B------:R-:W-:Y:S01]  /*9680*/  FMUL.FTZ R36, R36, R148.reuse ;  /* 0x0000009424247220 */ /* 0x080fe20000410000 */
[C---:B-1----:R-:W-:Y:S01]  /*9690*/  HMMA.16816.F32 R112, R4.reuse, R8, R112 ;  /* 0x000000080470723c */ /* 0x042fe20000001870 */
[----:B------:R-:W-:Y:S02]  /*96a0*/  FMUL.FTZ R37, R37, R148 ;  /* 0x0000009425257220 */ /* 0x000fe40000410000 */
[-C--:B------:R-:W-:Y:S01]  /*96b0*/  FMUL.FTZ R38, R38, R0.reuse ;  /* 0x0000000026267220 */ /* 0x080fe20000410000 */
[----:B------:R-:W-:Y:S01]  /*96c0*/  MUFU.EX2 R161, R161 ;  /* 0x000000a100a17308 */ /* 0x000fe20000000800 */
[----:B------:R-:W-:Y:S02]  /*96d0*/  FMUL.FTZ R39, R39, R0 ;  /* 0x0000000027277220 */ /* 0x000fe40000410000 */
[-C--:B------:R-:W-:Y:S01]  /*96e0*/  FMUL.FTZ R40, R40, R148.reuse ;  /* 0x0000009428287220 */ /* 0x080fe20000410000 */
[----:B------:R-:W-:Y:S01]  /*96f0*/  HMMA.16816.F32 R108, R4, R10, R108 ;  /* 0x0000000a046c723c */ /* 0x000fe2000000186c */
[----:B------:R-:W1:Y:S01]  /*9700*/  LDSM.16.MT88.4 R8, [R186+0x14000] ;  /* 0x01400000ba08783b */ /* 0x000e620000004200 */
[----:B------:R-:W-:-:S02]  /*9710*/  FMUL.FTZ R41, R41, R148 ;  /* 0x0000009429297220 */ /* 0x000fc40000410000 */
[-C--:B------:R-:W-:Y:S01]  /*9720*/  FMUL.FTZ R42, R42, R0.reuse ;  /* 0x000000002a2a7220 */ /* 0x080fe20000410000 */
[----:B------:R-:W1:Y:S01]  /*9730*/  MUFU.EX2 R162, R162 ;  /* 0x000000a200a27308 */ /* 0x000e620000000800 */
[----:B------:R-:W-:Y:S02]  /*9740*/  FMUL.FTZ R43, R43, R0 ;  /* 0x000000002b2b7220 */ /* 0x000fe40000410000 */
[C---:B--2---:R-:W-:Y:S01]  /*9750*/  HMMA.16816.F32 R36, R4.reuse, R12, R36 ;  /* 0x0000000c0424723c */ /* 0x044fe20000001824 */
[-C--:B------:R-:W-:Y:S02]  /*9760*/  FMUL.FTZ R104, R104, R148.reuse ;  /* 0x0000009468687220 */ /* 0x080fe40000410000 */
[----:B------:R-:W-:Y:S02]  /*9770*/  FMUL.FTZ R105, R105, R148 ;  /* 0x0000009469697220 */ /* 0x000fe40000410000 */
[-C--:B------:R-:W-:Y:S01]  /*9780*/  FMUL.FTZ R106, R106, R0.reuse ;  /* 0x000000006a6a7220 */ /* 0x080fe20000410000 */
[----:B------:R-:W-:Y:S01]  /*9790*/  MUFU.EX2 R167, R167 ;  /* 0x000000a700a77308 */ /* 0x000fe20000000800 */
[----:B------:R-:W-:Y:S01]  /*97a0*/  FMUL.FTZ R107, R107, R0 ;  /* 0x000000006b6b7220 */ /* 0x000fe20000410000 */
[----:B------:R-:W-:Y:S01]  /*97b0*/  HMMA.16816.F32 R40, R4, R14, R40 ;  /* 0x0000000e0428723c */ /* 0x000fe20000001828 */
[----:B------:R-:W2:Y:S01]  /*97c0*/  LDSM.16.MT88.4 R12, [R184+0x14000] ;  /* 0x01400000b80c783b */ /* 0x000ea20000004200 */
[----:B------:R-:W-:-:S02]  /*97d0*/  FMUL.FTZ R100, R100, R148 ;  /* 0x0000009464647220 */ /* 0x000fc40000410000 */
[----:B------:R-:W-:Y:S02]  /*97e0*/  FMUL.FTZ R101, R101, R148 ;  /* 0x0000009465657220 */ /* 0x000fe40000410000 */
[-C--:B------:R-:W-:Y:S01]  /*97f0*/  FMUL.FTZ R102, R102, R0.reuse ;  /* 0x0000000066667220 */ /* 0x080fe20000410000 */
[----:B------:R-:W1:Y:S01]  /*9800*/  MUFU.EX2 R214, R214 ;  /* 0x000000d600d67308 */ /* 0x000e620000000800 */
[----:B------:R-:W-:Y:S02]  /*9810*/  FMUL.FTZ R103, R103, R0 ;  /* 0x0000000067677220 */ /* 0x000fe40000410000 */
[-C--:B------:R-:W-:Y:S01]  /*9820*/  FMUL.FTZ R44, R44, R148.reuse ;  /* 0x000000942c2c7220 */ /* 0x080fe20000410000 */
[----:B-----5:R-:W-:Y:S01]  /*9830*/  HMMA.16816.F32 R104, R4, R16, R104 ;  /* 0x000000100468723c */ /* 0x020fe20000001868 */
[----:B------:R-:W-:Y:S02]  /*9840*/  FMUL.FTZ R45, R45, R148 ;  /* 0x000000942d2d7220 */ /* 0x000fe40000410000 */
[-C--:B------:R-:W-:Y:S01]  /*9850*/  FMUL.FTZ R46, R46, R0.reuse ;  /* 0x000000002e2e7220 */ /* 0x080fe20000410000 */
[----:B------:R-:W-:Y:S01]  /*9860*/  MUFU.EX2 R165, R165 ;  /* 0x000000a500a57308 */ /* 0x000fe20000000800 */
[----:B------:R-:W-:-:S02]  /*9870*/  FMUL.FTZ R47, R47, R0 ;  /* 0x000000002f2f7220 */ /* 0x000fc40000410000 */
[-C--:B------:R-:W-:Y:S01]  /*9880*/  FMUL.FTZ R48, R48, R148.reuse ;  /* 0x0000009430307220 */ /* 0x080fe20000410000 */
[C---:B------:R-:W-:Y:S01]  /*9890*/  HMMA.16816.F32 R100, R4.reuse, R18, R100 ;  /* 0x000000120464723c */ /* 0x040fe20000001864 */
[----:B------:R-:W-:Y:S01]  /*98a0*/  FMUL.FTZ R49, R49, R148 ;  /* 0x0000009431317220 */ /* 0x000fe20000410000 */
[----:B------:R-:W5:Y:S01]  /*98b0*/  LDSM.16.MT88.4 R16, [R185+0x14000] ;  /* 0x01400000b910783b */ /* 0x000f620000004200 */
[-C--:B------:R-:W-:Y:S01]  /*98c0*/  FMUL.FTZ R50, R50, R0.reuse ;  /* 0x0000000032327220 */ /* 0x080fe20000410000 */
[----:B------:R-:W2:Y:S01]  /*98d0*/  MUFU.EX2 R218, R218 ;  /* 0x000000da00da7308 */ /* 0x000ea20000000800 */
[----:B------:R-:W-:Y:S02]  /*98e0*/  FMUL.FTZ R51, R51, R0 ;  /* 0x0000000033337220 */ /* 0x000fe40000410000 */
[-C--:B------:R-:W-:Y:S01]  /*98f0*/  FMUL.FTZ R60, R60, R148.reuse ;  /* 0x000000943c3c7220 */ /* 0x080fe20000410000 */
[----:B-1----:R-:W-:Y:S01]  /*9900*/  HMMA.16816.F32 R44, R4, R8, R44 ;  /* 0x00000008042c723c */ /* 0x002fe2000000182c */
[----:B------:R-:W-:-:S02]  /*9910*/  FMUL.FTZ R61, R61, R148 ;  /* 0x000000943d3d7220 */ /* 0x000fc40000410000 */
[-C--:B------:R-:W-:Y:S01]  /*9920*/  FMUL.FTZ R62, R62, R0.reuse ;  /* 0x000000003e3e7220 */ /* 0x080fe20000410000 */
[----:B------:R-:W-:Y:S01]  /*9930*/  MUFU.EX2 R163, R163 ;  /* 0x000000a300a37308 */ /* 0x000fe20000000800 */
[----:B------:R-:W-:Y:S02]  /*9940*/  FMUL.FTZ R63, R63, R0 ;  /* 0x000000003f3f7220 */ /* 0x000fe40000410000 */
[-C--:B------:R-:W-:Y:S01]  /*9950*/  FMUL.FTZ R64, R64, R148.reuse ;  /* 0x0000009440407220 */ /* 0x080fe20000410000 */
[----:B------:R-:W-:Y:S01]  /*9960*/  HMMA.16816.F32 R48, R4, R10, R48 ;  /* 0x0000000a0430723c */ /* 0x000fe20000001830 */
[----:B------:R-:W1:Y:S01]  /*9970*/  LDSM.16.MT88.4 R8, [R188+0x16000] ;  /* 0x01600000bc08783b */ /* 0x000e620000004200 */
[----:B------:R-:W-:Y:S02]  /*9980*/  FMUL.FTZ R65, R65, R148 ;  /* 0x0000009441417220 */ /* 0x000fe40000410000 */
[-C--:B------:R-:W-:Y:S01]  /*9990*/  FMUL.FTZ R66, R66, R0.reuse ;  /* 0x0000000042427220 */ /* 0x080fe20000410000 */
[----:B------:R-:W1:Y:S01]  /*99a0*/  MUFU.EX2 R168, R168 ;  /* 0x000000a800a87308 */ /* 0x000e620000000800 */
[----:B------:R-:W-:-:S02]  /*99b0*/  FMUL.FTZ R67, R67, R0 ;  /* 0x0000000043437220 */ /* 0x000fc40000410000 */
        /* <DEDUP_REMOVED lines=65> */
[----:B------:R-:W-:Y:S01]  /*9dd0*/  FFMA.FTZ R147, R215, R148, R147 ;  /* 0x00000094d7937223 */ /* 0x000fe20000010093 */
[----:B-1----:R-:W-:Y:S01]  /*9de0*/  HMMA.16816.F32 R92, R4, R8, R92 ;  /* 0x00000008045c723c */ /* 0x002fe2000000185c */
[----:B------:R-:W-:-:S02]  /*9df0*/  FFMA.FTZ R135, R209, R0, R135 ;  /* 0x00000000d1877223 */ /* 0x000fc40000010087 */
[----:B------:R-:W-:Y:S02]  /*9e00*/  FADD.FTZ R146, R146, R147 ;  /* 0x0000009392927221 */ /* 0x000fe40000010000 */
[----:B------:R-:W-:Y:S02]  /*9e10*/  FADD.FTZ R134, R134, R135 ;  /* 0x0000008786867221 */ /* 0x000fe40000010000 */
[----:B------:R-:W-:Y:S01]  /*9e20*/  FADD.FTZ R145, R145, R146 ;  /* 0x0000009291917221 */ /* 0x000fe20000010000 */
[----:B------:R-:W-:Y:S01]  /*9e30*/  HMMA.16816.F32 R96, R4, R10, R96 ;  /* 0x0000000a0460723c */ /* 0x000fe20000001860 */
[----:B------:R-:W-:Y:S01]  /*9e40*/  LDSM.16.MT88.4 R8, [R184+0x14800] ;  /* 0x01480000b808783b */ /* 0x000fe20000004200 */
[----:B------:R-:W-:Y:S02]  /*9e50*/  FADD.FTZ R133, R133, R134 ;  /* 0x0000008685857221 */ /* 0x000fe40000010000 */
[----:B------:R-:W-:Y:S02]  /*9e60*/  FADD.FTZ R144, R144, R145 ;  /* 0x0000009190907221 */ /* 0x000fe40000010000 */
[----:B------:R-:W-:Y:S01]  /*9e70*/  FADD.FTZ R2, R2, R133 ;  /* 0x0000008502027221 */ /* 0x000fe20000010000 */
[----:B---3--:R-:W-:Y:S01]  /*9e80*/  F2FP.PACK_AB R4, R156, R155 ;  /* 0x0000009b9c04723e */ /* 0x008fe200000000ff */
[----:B------:R-:W-:Y:S01]  /*9e90*/  FADD.FTZ R155, R155, R144 ;  /* 0x000000909b9b7221 */ /* 0x000fe20000010000 */
[----:B----4-:R-:W-:-:S02]  /*9ea0*/  F2FP.PACK_AB R6, R158, R157 ;  /* 0x0000009d9e06723e */ /* 0x010fc400000000ff */
[----:B------:R-:W-:Y:S01]  /*9eb0*/  F2FP.PACK_AB R5, R160, R159 ;  /* 0x0000009fa005723e */ /* 0x000fe200000000ff */
[----:B------:R-:W-:Y:S01]  /*9ec0*/  FADD.FTZ R159, R159, R2 ;  /* 0x000000029f9f7221 */ /* 0x000fe20000010000 */
[----:B------:R-:W-:Y:S01]  /*9ed0*/  F2FP.PACK_AB R7, R162, R161 ;  /* 0x000000a1a207723e */ /* 0x000fe200000000ff */
[----:B------:R-:W-:Y:S02]  /*9ee0*/  FADD.FTZ R156, R156, R155 ;  /* 0x0000009b9c9c7221 */ /* 0x000fe40000010000 */
[----:B------:R-:W-:Y:S02]  /*9ef0*/  FADD.FTZ R160, R160, R159 ;  /* 0x0000009fa0a07221 */ /* 0x000fe40000010000 */
[----:B------:R-:W-:Y:S02]  /*9f00*/  FADD.FTZ R157, R157, R156 ;  /* 0x0000009c9d9d7221 */ /* 0x000fe40000010000 */
[----:B--2---:R-:W-:Y:S01]  /*9f10*/  HMMA.16816.F32 R128, R4, R12, R128 ;  /* 0x0000000c0480723c */ /* 0x004fe20000001880 */
[----:B------:R-:W-:-:S02]  /*9f20*/  FADD.FTZ R161, R161, R160 ;  /* 0x000000a0a1a17221 */ /* 0x000fc40000010000 */
[----:B------:R-:W-:Y:S02]  /*9f30*/  FADD.FTZ R158, R158, R157 ;  /* 0x0000009d9e9e7221 */ /* 0x000fe40000010000 */
[----:B------:R-:W-:-:S03]  /*9f40*/  FADD.FTZ R162, R162, R161 ;  /* 0x000000a1a2a27221 */ /* 0x000fc60000010000 */
        /* <DEDUP_REMOVED lines=8> */
[C---:B-----5:R-:W-:Y:S08]  /*9fd0*/  HMMA.16816.F32 R52, R4.reuse, R16, R52 ;  /* 0x000000100434723c */ /* 0x060ff00000001834 */
[C---:B------:R-:W-:Y:S01]  /*9fe0*/  HMMA.16816.F32 R56, R4.reuse, R18, R56 ;  /* 0x000000120438723c */ /* 0x040fe20000001838 */
[----:B------:R-:W4:Y:S07]  /*9ff0*/  LDSM.16.MT88.4 R16, [R184+0x16800] ;  /* 0x01680000b810783b */ /* 0x000f2e0000004200 */
        /* <DEDUP_REMOVED lines=20> */
[----:B------:R-:W-:Y:S07]  /*a140*/  LDSM.16.MT88.4 R20, [R186+0x15000] ;  /* 0x01500000ba14783b */ /* 0x000fee0000004200 */
[C---:B----4-:R-:W-:Y:S08]  /*a150*/  HMMA.16816.F32 R92, R4.reuse, R16, R92 ;  /* 0x00000010045c723c */ /* 0x050ff0000000185c */
[----:B------:R-:W-:Y:S01]  /*a160*/  HMMA.16816.F32 R96, R4, R18, R96 ;  /* 0x000000120460723c */ /* 0x000fe20000001860 */
[----:B------:R-:W3:Y:S06]  /*a170*/  LDSM.16.MT88.4 R16, [R185+0x15000] ;  /* 0x01500000b910783b */ /* 0x000eec0000004200 */
[----:B------:R-:W-:Y:S01]  /*a180*/  F2FP.PACK_AB R4, R214, R167 ;  /* 0x000000a7d604723e */ /* 0x000fe200000000ff */
[----:B------:R-:W-:Y:S01]  /*a190*/  FADD.FTZ R167, R167, R158 ;  /* 0x0000009ea7a77221 */ /* 0x000fe20000010000 */
[----:B------:R-:W-:-:S02]  /*a1a0*/  F2FP.PACK_AB R6, R218, R165 ;  /* 0x000000a5da06723e */ /* 0x000fc400000000ff */
[----:B------:R-:W-:Y:S01]  /*a1b0*/  F2FP.PACK_AB R5, R168, R163 ;  /* 0x000000a3a805723e */ /* 0x000fe200000000ff */
[----:B------:R-:W-:Y:S01]  /*a1c0*/  FADD.FTZ R163, R163, R162 ;  /* 0x000000a2a3a37221 */ /* 0x000fe20000010000 */
[----:B------:R-:W-:Y:S01]  /*a1d0*/  F2FP.PACK_AB R7, R169, R166 ;  /* 0x000000a6a907723e */ /* 0x000fe200000000ff */
[----:B------:R-:W-:Y:S02]  /*a1e0*/  FADD.FTZ R214, R214, R167 ;  /* 0x000000a7d6d67221 */ /* 0x000fe40000010000 */
[----:B------:R-:W-:Y:S02]  /*a1f0*/  FADD.FTZ R163, R168, R163 ;  /* 0x000000a3a8a37221 */ /* 0x000fe40000010000 */
[----:B------:R-:W-:Y:S02]  /*a200*/  FADD.FTZ R165, R165, R214 ;  /* 0x000000d6a5a57221 */ /* 0x000fe40000010000 */
[----:B-1----:R-:W-:Y:S01]  /*a210*/  HMMA.16816.F32 R128, R4, R12, R128 ;  /* 0x0000000c0480723c */ /* 0x002fe20000001880 */
[----:B------:R-:W-:-:S02]  /*a220*/  FADD.FTZ R166, R166, R163 ;  /* 0x000000a3a6a67221 */ /* 0x000fc40000010000 */
[----:B------:R-:W-:Y:S02]  /*a230*/  FADD.FTZ R218, R218, R165 ;  /* 0x000000a5dada7221 */ /* 0x000fe40000010000 */
[----:B------:R-:W-:-:S03]  /*a240*/  FADD.FTZ R169, R169, R166 ;  /* 0x000000a6a9a97221 */ /* 0x000fc60000010000 */
        /* <DEDUP_REMOVED lines=9> */
[C---:B-1----:R-:W-:Y:S08]  /*a2e0*/  HMMA.16816.F32 R60, R4.reuse, R12, R60 ;  /* 0x0000000c043c723c */ /* 0x042ff0000000183c */
[C---:B------:R-:W-:Y:S01]  /*a2f0*/  HMMA.16816.F32 R64, R4.reuse, R14, R64 ;  /* 0x0000000e0440723c */ /* 0x040fe20000001840 */
[----:B------:R-:W1:Y:S07]  /*a300*/  LDSM.16.MT88.4 R12, [R184+0x17000] ;  /* 0x01700000b80c783b */ /* 0x000e6e0000004200 */
[C---:B------:R-:W-:Y:S01]  /*a310*/  HMMA.16816.F32 R56, R4.reuse, R18, R56 ;  /* 0x000000120438723c */ /* 0x040fe20000001838 */
[----:B------:R-:W3:Y:S07]  /*a320*/  LDSM.16.MT88.4 R16, [R185+0x17000] ;  /* 0x01700000b910783b */ /* 0x000eee0000004200 */
[C---:B----4-:R-:W-:Y:S08]  /*a330*/  HMMA.16816.F32 R68, R4.reuse, R8, R68 ;  /* 0x000000080444723c */ /* 0x050ff00000001844 */
        /* <DEDUP_REMOVED lines=13> */
[----:B------:R-:W1:Y:S07]  /*a410*/  LDSM.16.MT88.4 R28, [R186+0x15800] ;  /* 0x01580000ba1c783b */ /* 0x000e6e0000004200 */
[C---:B------:R-:W-:Y:S08]  /*a420*/  HMMA.16816.F32 R44, R4.reuse, R20, R44 ;  /* 0x00000014042c723c */ /* 0x040ff0000000182c */
[C---:B------:R-:W-:Y:S01]  /*a430*/  HMMA.16816.F32 R48, R4.reuse, R22, R48 ;  /* 0x000000160430723c */ /* 0x040fe20000001830 */
[----:B------:R-:W1:Y:S07]  /*a440*/  LDSM.16.MT88.4 R20, [R185+0x15800] ;  /* 0x01580000b914783b */ /* 0x000e6e0000004200 */
[C---:B---3--:R-:W-:Y:S08]  /*a450*/  HMMA.16816.F32 R84, R4.reuse, R16, R84 ;  /* 0x000000100454723c */ /* 0x048ff00000001854 */
        /* <DEDUP_REMOVED lines=11> */
[----:B----4-:R-:W-:Y:S01]  /*a510*/  HMMA.16816.F32 R128, R4, R8, R128 ;  /* 0x000000080480723c */ /* 0x010fe20000001880 */
[----:B------:R-:W-:-:S02]  /*a520*/  FADD.FTZ R170, R170, R171 ;  /* 0x000000abaaaa7221 */ /* 0x000fc40000010000 */
[----:B------:R-:W-:Y:S02]  /*a530*/  FADD.FTZ R215, R154, R151 ;  /* 0x000000979ad77221 */ /* 0x000fe40000010000 */
[----:B------:R-:W-:-:S03]  /*a540*/  FADD.FTZ R209, R149, R170 ;  /* 0x000000aa95d17221 */ /* 0x000fc60000010000 */
        /* <DEDUP_REMOVED lines=9> */
[C---:B------:R-:W-:Y:S08]  /*a5e0*/  HMMA.16816.F32 R116, R4.reuse, R142, R116 ;  /* 0x0000008e0474723c */ /* 0x040ff00000001874 */
[C---:B------:R-:W-:Y:S08]  /*a5f0*/  HMMA.16816.F32 R112, R4.reuse, R136, R112 ;  /* 0x000000880470723c */ /* 0x040ff00000001870 */
        /* <DEDUP_REMOVED lines=9> */
[C---:B----4-:R-:W-:Y:S08]  /*a690*/  HMMA.16816.F32 R76, R4.reuse, R8, R76 ;  /* 0x00000008044c723c */ /* 0x050ff0000000184c */
[C---:B------:R-:W-:Y:S08]  /*a6a0*/  HMMA.16816.F32 R80, R4.reuse, R10, R80 ;  /* 0x0000000a0450723c */ /* 0x040ff00000001850 */
[C---:B--2---:R-:W-:Y:S08]  /*a6b0*/  HMMA.16816.F32 R84, R4.reuse, R24, R84 ;  /* 0x000000180454723c */ /* 0x044ff00000001854 */
[C---:B------:R-:W-:Y:S08]  /*a6c0*/  HMMA.16816.F32 R88, R4.reuse, R26, R88 ;  /* 0x0000001a0458723c */ /* 0x040ff00000001858 */
[C---:B-1----:R-:W-:Y:S08]  /*a6d0*/  HMMA.16816.F32 R92, R4.reuse, R12, R92 ;  /* 0x0000000c045c723c */ /* 0x042ff0000000185c */
[----:B------:R-:W-:Y:S08]  /*a6e0*/  HMMA.16816.F32 R96, R4, R14, R96 ;  /* 0x0000000e0460723c */ /* 0x000ff00000001860 */
.L_x_248:
[----:B------:R-:W-:-:S06]  /*a6f0*/  UISETP.GT.AND UP0, UPT, UR15, UR9, UPT ;  /* 0x000000090f00728c */ /* 0x000fcc000bf04270 */
[----:B------:R-:W-:-:S13]  /*a700*/  PLOP3.LUT P0, PT, PT, PT, UP0, 0x80, 0x0 ;  /* 0x000000000000781c */ /* 0x000fda0003f0f008 */
[----:B------:R-:W-:Y:S05]  /*a710*/  @!P0 BRA `(.L_x_251) ;  /* 0x00002eb000008947 */ /* 0x000fea0003800000 */
[----:B------:R-:W-:Y:S01]  /*a720*/  ULDC.64 UR4, c[0x0][0x1a0] ;  /* 0x0000680000047ab9 */ /* 0x000fe20000000a00 */
[----:B------:R-:W-:Y:S01]  /*a730*/  MOV R0, R3 ;  /* 0x0000000300007202 */ /* 0x000fe20000000f00 */
[----:B------:R-:W-:Y:S01]  /*a740*/  USHF.L.U64.HI UR14, UR4, 0x5, UR5 ;  /* 0x00000005040e7899 */ /* 0x000fe20008010205 */
[----:B------:R-:W-:Y:S01]  /*a750*/  MOV R2, R132 ;  /* 0x0000008400027202 */ /* 0x000fe20000000f00 */
[----:B------:R-:W-:Y:S01]  /*a760*/  USHF.L.U32 UR17, UR4, 0x5, URZ ;  /* 0x0000000504117899 */ /* 0x000fe2000800063f */
[----:B------:R-:W-:Y:S01]  /*a770*/  MOV R206, R216 ;  /* 0x000000d800ce7202 */ /* 0x000fe20000000f00 */
[----:B------:R-:W-:Y:S02]  /*a780*/  USHF.L.U64.HI UR8, UR4, 0x6, UR5 ;  /* 0x0000000604087899 */ /* 0x000fe40008010205 */
[----:B------:R-:W-:Y:S02]  /*a790*/  USHF.L.U64.HI UR14, UR17, 0x1, UR14 ;  /* 0x00000001110e7899 */ /* 0x000fe4000801020e */
[----:B------:R-:W-:-:S02]  /*a7a0*/  USHF.L.U32 UR13, UR4, 0x6, URZ ;  /* 0x00000006040d7899 */ /* 0x000fc4000800063f */
[----:B------:R-:W-:Y:S01]  /*a7b0*/  USHF.L.U32 UR17, UR17, 0x1, URZ ;  /* 0x0000000111117899 */ /* 0x000fe2000800063f */
[----:B------:R-:W-:Y:S05]  /*a7c0*/  BRA `(.L_x_252) ;  /* 0x000001b000007947 */ /* 0x000fea0003800000 */
.L_x_254:
[----:B------:R-:W-:Y:S02]  /*a7d0*/  UIADD3 UR20, UR15, -0x2, URZ ;  /* 0xfffffffe0f147890 */ /* 0x000fe4000fffe03f */
[----:B------:R-:W-:Y:S02]  /*a7e0*/  ULDC.64 UR4, c[0x0][0x198] ;  /* 0x0000660000047ab9 */ /* 0x000fe40000000a00 */
[----:B------:R-:W-:Y:S02]  /*a7f0*/  USHF.R.S32.HI UR15, URZ, 0x1f, UR20 ;  /* 0x0000001f3f0f7899 */ /* 0x000fe40008011414 */
[----:B------:R-:W-:Y:S02]  /*a800*/  UIMAD.WIDE.U32 UR22, UR20, UR4, URZ ;  /* 0x00000004141672a5 */ /* 0x000fe4000f8e003f */
[----:B------:R-:W-:Y:S04]  /*a810*/  UIMAD UR15, UR15, UR4, URZ ;  /* 0x000000040f0f72a4 */ /* 0x000fe8000f8e023f */
[----:B------:R-:W-:Y:S01]  /*a820*/  UIMAD UR15, UR20, UR5, UR15 ;  /* 0x00000005140f72a4 */ /* 0x000fe2000f8e020f */
[----:B------:R-:W-:Y:S02]  /*a830*/  IMAD.U32 R133, RZ, RZ, UR22 ;  /* 0x00000016ff857e24 */ /* 0x000fe4000f8e00ff */
[----:B------:R-:W-:Y:S01]  /*a840*/  IMAD.U32 R132, RZ, RZ, UR22 ;  /* 0x00000016ff847e24 */ /* 0x000fe2000f8e00ff */
[----:B------:R-:W-:Y:S02]  /*a850*/  UIADD3 UR15, UR23, UR15, URZ ;  /* 0x0000000f170f7290 */ /* 0x000fe4000fffe03f */
[----:B------:R-:W-:Y:S04]  /*a860*/  LEA R133, P0, R133, R200, 0x6 ;  /* 0x000000c885857211 */ /* 0x000fe800078030ff */
[----:B------:R-:W-:Y:S01]  /*a870*/  IMAD.U32 R3, RZ, RZ, UR15 ;  /* 0x0000000fff037e24 */ /* 0x000fe2000f8e00ff */
        /* <DEDUP_REMOVED lines=14> */
[----:B------:R-:W0:Y:S01]  /*a960*/  LDGDEPBAR ;  /* 0x00000000000079af */ /* 0x000e220000000000 */
[----:B------:R-:W-:-:S05]  /*a970*/  BRA `(.L_x_253) ;  /* 0x00000b8000007947 */ /* 0x000fca0003800000 */
.L_x_252:
[----:B------:R-:W-:Y:S04]  /*a980*/  DEPBAR.LE SB0, 0x0 ;  /* 0x000080000000791a */ /* 0x000fe80000000000 */
[----:B------:R-:W-:Y:S01]  /*a990*/  BAR.SYNC.DEFER_BLOCKING 0x0 ;  /* 0x0000000000007b1d */ /* 0x000fe20000010000 */
[----:B------:R-:W-:Y:S01]  /*a9a0*/  UIADD3 UR12, UR15, -0x1, URZ ;  /* 0xffffffff0f0c7890 */ /* 0x000fe2000fffe03f */
[----:B------:R-:W-:Y:S03]  /*a9b0*/  IMAD.U32 R3, RZ, RZ, UR13 ;  /* 0x0000000dff037e24 */ /* 0x000fe6000f8e00ff */
[----:B------:R-:W-:Y:S02]  /*a9c0*/  USHF.R.S32.HI UR5, URZ, 0x1f, UR12 ;  /* 0x0000001f3f057899 */ /* 0x000fe4000801140c */
[----:B------:R-:W-:Y:S01]  /*a9d0*/  UIMAD UR4, UR8, UR12, URZ ;  /* 0x0000000c080472a4 */ /* 0x000fe2000f8e023f */
[----:B------:R-:W-:Y:S01]  /*a9e0*/  IMAD.WIDE.U32 R216, R3, UR12, R206 ;  /* 0x0000000c03d87c25 */ /* 0x000fe2000f8e00ce */
[----:B------:R-:W-:Y:S02]  /*a9f0*/  UISETP.GT.AND UP0, UPT, UR12, UR9, UPT ;  /* 0x000000090c00728c */ /* 0x000fe4000bf04270 */
[----:B------:R-:W-:Y:S02]  /*aa00*/  UIMAD UR4, UR5, UR13, UR4 ;  /* 0x0000000d050472a4 */ /* 0x000fe4000f8e0204 */
[----:B------:R-:W-:Y:S04]  /*aa10*/  LEA R220, P1, R216, c[0x0][0x170], 0x1 ;  /* 0x00005c00d8dc7a11 */ /* 0x000fe800078208ff */
[----:B------:R-:W-:Y:S02]  /*aa20*/  IADD3 R3, R217, UR4, RZ ;  /* 0x00000004d9037c10 */ /* 0x000fe4000fffe0ff */
[----:B------:R-:W-:Y:S02]  /*aa30*/  IADD3 R218, P0, R220, UR17, RZ ;  /* 0x00000011dcda7c10 */ /* 0x000fe4000ff1e0ff */
[----:B------:R-:W-:Y:S04]  /*aa40*/  LEA.HI.X R221, R216, c[0x0][0x174], R3, 0x1, P1 ;  /* 0x00005d00d8dd7a11 */ /* 0x000fe800008f0c03 */
[----:B------:R-:W-:Y:S01]  /*aa50*/  IADD3.X R219, R221, UR14, RZ, P0, !PT ;  /* 0x0000000edddb7c10 */ /* 0x000fe200087fe4ff */
[----:B------:R-:W-:Y:S01]  /*aa60*/  @!PT LDS RZ, [RZ] ;  /* 0x00000000fffff984 */ /* 0x000fe20000000800 */
[----:B------:R-:W-:Y:S01]  /*aa70*/  @!PT LDS RZ, [RZ] ;  /* 0x00000000fffff984 */ /* 0x000fe20000000800 */
[----:B------:R-:W-:Y:S01]  /*aa80*/  @!PT LDS RZ, [RZ] ;  /* 0x00000000fffff984 */ /* 0x000fe20000000800 */
[----:B------:R1:W-:Y:S01]  /*aa90*/  LDGSTS.E.BYPASS.LTC128B.128 [R196+0x12000], [R220.64] ;  /* 0x12000000dcc47fae */ /* 0x0003e2000b901d52 */
[----:B------:R-:W-:Y:S03]  /*aaa0*/  PLOP3.LUT P0, PT, PT, PT, UP0, 0x80, 0x0 ;  /* 0x000000000000781c */ /* 0x000fe60003f0f008 */
        /* <DEDUP_REMOVED lines=165> */
.L_x_253:
[----:B------:R-:W-:Y:S01]  /*b500*/  IMAD.U32 R132, RZ, RZ, UR12 ;  /* 0x0000000cff847e24 */ /* 0x000fe2000f8e00ff */
[----:B------:R-:W-:Y:S02]  /*b510*/  UISETP.GT.AND UP0, UPT, UR12, UR9, UPT ;  /* 0x000000090c00728c */ /* 0x000fe4000bf04270 */
[----:B------:R-:W-:Y:S01]  /*b520*/  UMOV UR15, UR12 ;  /* 0x0000000c000f7c82 */ /* 0x000fe20008000000 */
[----:B------:R-:W-:Y:S05]  /*b530*/  IMAD R3, R132, 0x40, R205 ;  /* 0x0000004084037824 */ /* 0x000fea00078e02cd */
[C---:B------:R-:W-:Y:S02]  /*b540*/  IADD3 R132, R3.reuse, 0x1, RZ ;  /* 0x0000000103847810 */ /* 0x040fe40007ffe0ff */
[C---:B------:R-:W-:Y:S02]  /*b550*/  ISETP.GE.AND P2, PT, R3.reuse, R204, PT ;  /* 0x000000cc0300720c */ /* 0x040fe40003f46270 */
[C---:B------:R-:W-:Y:S02]  /*b560*/  ISETP.GE.AND P1, PT, R132.reuse, R202, PT ;  /* 0x000000ca8400720c */ /* 0x040fe40003f26270 */
[CC--:B------:R-:W-:Y:S02]  /*b570*/  ISETP.GE.AND P6, PT, R132.reuse, R204.reuse, PT ;  /* 0x000000cc8400720c */ /* 0x0c0fe40003fc6270 */
[C---:B------:R-:W-:Y:S02]  /*b580*/  ISETP.GE.OR P1, PT, R132.reuse, R197, !P1 ;  /* 0x000000c58400720c */ /* 0x040fe40004f26670 */
[-C--:B------:R-:W-:Y:S02]  /*b590*/  ISETP.GE.OR P6, PT, R132, R203.reuse, !P6 ;  /* 0x000000cb8400720c */ /* 0x080fe400077c6670 */
[C---:B------:R-:W-:Y:S02]  /*b5a0*/  IADD3 R132, R3.reuse, 0x9, RZ ;  /* 0x0000000903847810 */ /* 0x040fe40007ffe0ff */
[C---:B------:R-:W-:Y:S02]  /*b5b0*/  IADD3 R133, R3.reuse, 0x8, RZ ;  /* 0x0000000803857810 */ /* 0x040fe40007ffe0ff */
[-C--:B------:R-:W-:Y:S02]  /*b5c0*/  ISETP.GE.OR P2, PT, R3, R203.reuse, !P2 ;  /* 0x000000cb0300720c */ /* 0x080fe40005746670 */
[-C--:B------:R-:W-:Y:S02]  /*b5d0*/  ISETP.GE.AND P4, PT, R132, R204.reuse, PT ;  /* 0x000000cc8400720c */ /* 0x080fe40003f86270 */
[----:B------:R-:W-:Y:S02]  /*b5e0*/  ISETP.GE.AND P0, PT, R133, R204, PT ;  /* 0x000000cc8500720c */ /* 0x000fe40003f06270 */
[----:B-1----:R-:W-:Y:S02]  /*b5f0*/  FSEL R134, R4, -INF , !P2 ;  /* 0xff80000004867808 */ /* 0x002fe40005000000 */
[CC--:B------:R-:W-:Y:S02]  /*b600*/  ISETP.GE.OR P4, PT, R132.reuse, R203.reuse, !P4 ;  /* 0x000000cb8400720c */ /* 0x0c0fe40006786670 */
[CC--:B------:R-:W-:Y:S02]  /*b610*/  ISETP.GE.AND P2, PT, R132.reuse, R202.reuse, PT ;  /* 0x000000ca8400720c */ /* 0x0c0fe40003f46270 */
[----:B------:R-:W-:Y:S02]  /*b620*/  ISETP.GE.AND P5, PT, R3, R202, PT ;  /* 0x000000ca0300720c */ /* 0x000fe40003fa6270 */
[----:B------:R-:W-:Y:S02]  /*b630*/  FSEL R136, R9, -INF , !P4 ;  /* 0xff80000009887808 */ /* 0x000fe40006000000 */
[----:B------:R-:W-:Y:S02]  /*b640*/  ISETP.GE.OR P0, PT, R133, R203, !P0 ;  /* 0x000000cb8500720c */ /* 0x000fe40004706670 */
[-C--:B------:R-:W-:Y:S02]  /*b650*/  ISETP.GE.OR P2, PT, R132, R197.reuse, !P2 ;  /* 0x000000c58400720c */ /* 0x080fe40005746670 */
[C---:B------:R-:W-:Y:S02]  /*b660*/  IADD3 R132, R3.reuse, 0x10, RZ ;  /* 0x0000001003847810 */ /* 0x040fe40007ffe0ff */
[----:B------:R-:W-:Y:S02]  /*b670*/  IADD3 R4, R3, 0x11, RZ ;  /* 0x0000001103047810 */ /* 0x000fe40007ffe0ff */
[----:B------:R-:W-:Y:S02]  /*b680*/  FSEL R144, R5, -INF , !P6 ;  /* 0xff80000005907808 */ /* 0x000fe40007000000 */
[----:B------:R-:W-:Y:S02]  /*b690*/  FMNMX.FTZ R9, R134, R2, !PT ;  /* 0x0000000286097209 */ /* 0x000fe40007810000 */
[----:B------:R-:W-:Y:S02]  /*b6a0*/  ISETP.GE.AND P3, PT, R133, R202, PT ;  /* 0x000000ca8500720c */ /* 0x000fe40003f66270 */
[----:B------:R-:W-:Y:S02]  /*b6b0*/  ISETP.GE.OR P5, PT, R3, R197, !P5 ;  /* 0x000000c50300720c */ /* 0x000fe40006fa6670 */
[----:B------:R-:W-:Y:S02]  /*b6c0*/  FSEL R7, R7, -INF , !P1 ;  /* 0xff80000007077808 */ /* 0x000fe40004800000 */
[----:B------:R-:W-:Y:S02]  /*b6d0*/  FSEL R138, R8, -INF , !P0 ;  /* 0xff800000088a7808 */ /* 0x000fe40004000000 */
[-C--:B------:R-:W-:Y:S02]  /*b6e0*/  ISETP.GE.AND P1, PT, R132, R204.reuse, PT ;  /* 0x000000cc8400720c */ /* 0x080fe40003f26270 */
[C---:B------:R-:W-:Y:S02]  /*b6f0*/  ISETP.GE.AND P6, PT, R4.reuse, R204, PT ;  /* 0x000000cc0400720c */ /* 0x040fe40003fc6270 */
[----:B------:R-:W-:Y:S02]  /*b700*/  ISETP.GE.AND P0, PT, R4, R202, PT ;  /* 0x000000ca0400720c */ /* 0x000fe40003f06270 */
[----:B------:R-:W-:Y:S02]  /*b710*/  FMNMX.FTZ R9, R144, R9, !PT ;  /* 0x0000000990097209 */ /* 0x000fe40007810000 */
[----:B------:R-:W-:Y:S02]  /*b720*/  ISETP.GE.OR P3, PT, R133, R197, !P3 ;  /* 0x000000c58500720c */ /* 0x000fe40005f66670 */
[----:B------:R-:W-:Y:S02]  /*b730*/  FSEL R135, R6, -INF , !P5 ;  /* 0xff80000006877808 */ /* 0x000fe40006800000 */
[-C--:B------:R-:W-:Y:S02]  /*b740*/  ISETP.GE.OR P1, PT, R132, R203.reuse, !P1 ;  /* 0x000000cb8400720c */ /* 0x080fe40004f26670 */
[C---:B------:R-:W-:Y:S02]  /*b750*/  ISETP.GE.OR P6, PT, R4.reuse, R203, !P6 ;  /* 0x000000cb0400720c */ /* 0x040fe400077c6670 */
[----:B------:R-:W-:Y:S02]  /*b760*/  ISETP.GE.OR P0, PT, R4, R197, !P0 ;  /* 0x000000c50400720c */ /* 0x000fe40004706670 */
[----:B------:R-:W-:Y:S02]  /*b770*/  FMNMX.FTZ R9, R138, R9, !PT ;  /* 0x000000098a097209 */ /* 0x000fe40007810000 */
[C---:B------:R-:W-:Y:S02]  /*b780*/  IADD3 R6, R3.reuse, 0x18, RZ ;  /* 0x0000001803067810 */ /* 0x040fe40007ffe0ff */
[----:B------:R-:W-:Y:S02]  /*b790*/  IADD3 R4, R3, 0x19, RZ ;  /* 0x0000001903047810 */ /* 0x000fe40007ffe0ff */
[----:B------:R-:W-:Y:S02]  /*b7a0*/  FSEL R5, R10, -INF , !P3 ;  /* 0xff8000000a057808 */ /* 0x000fe40005800000 */
[----:B------:R-:W-:Y:S02]  /*b7b0*/  FMNMX.FTZ R10, R135, R0, !PT ;  /* 0x00000000870a7209 */ /* 0x000fe40007810000 */
[----:B------:R-:W-:Y:S02]  /*b7c0*/  FSEL R162, R12, -INF , !P1 ;  /* 0xff8000000ca27808 */ /* 0x000fe40004800000 */
[----:B------:R-:W-:Y:S02]  /*b7d0*/  FSEL R11, R11, -INF , !P2 ;  /* 0xff8000000b0b7808 */ /* 0x000fe40005000000 */
[----:B------:R-:W-:Y:S02]  /*b7e0*/  FMNMX.FTZ R9, R136, R9, !PT ;  /* 0x0000000988097209 */ /* 0x000fe40007810000 */
[C---:B------:R-:W-:Y:S02]  /*b7f0*/  ISETP.GE.AND P4, PT, R6.reuse, R204, PT ;  /* 0x000000cc0600720c */ /* 0x040fe40003f86270 */
[----:B------:R-:W-:Y:S02]  /*b800*/  ISETP.GE.AND P2, PT, R6, R202, PT ;  /* 0x000000ca0600720c */ /* 0x000fe40003f46270 */
[C---:B------:R-:W-:Y:S02]  /*b810*/  ISETP.GE.AND P3, PT, R4.reuse, R204, PT ;  /* 0x000000cc0400720c */ /* 0x040fe40003f66270 */
[----:B------:R-:W-:Y:S02]  /*b820*/  ISETP.GE.AND P1, PT, R4, R202, PT ;  /* 0x000000ca0400720c */ /* 0x000fe40003f26270 */
[----:B------:R-:W-:Y:S02]  /*b830*/  FMNMX.FTZ R10, R7, R10, !PT ;  /* 0x0000000a070a7209 */ /* 0x000fe40007810000 */
[----:B------:R-:W-:Y:S02]  /*b840*/  ISETP.GE.AND P5, PT, R132, R202, PT ;  /* 0x000000ca8400720c */ /* 0x000fe40003fa6270 */
[----:B------:R-:W-:Y:S02]  /*b850*/  FSEL R160, R13, -INF , !P6 ;  /* 0xff8000000da07808 */ /* 0x000fe40007000000 */
[----:B------:R-:W-:Y:S02]  /*b860*/  FMNMX.FTZ R9, R162, R9, !PT ;  /* 0x00000009a2097209 */ /* 0x000fe40007810000 */
[C---:B------:R-:W-:Y:S02]  /*b870*/  ISETP.GE.OR P4, PT, R6.reuse, R203, !P4 ;  /* 0x000000cb0600720c */ /* 0x040fe40006786670 */
[----:B------:R-:W-:Y:S02]  /*b880*/  ISETP.GE.OR P2, PT, R6, R197, !P2 ;  /* 0x000000c50600720c */ /* 0x000fe40005746670 */
[C---:B------:R-:W-:Y:S02]  /*b890*/  ISETP.GE.OR P3, PT, R4.reuse, R203, !P3 ;  /* 0x000000cb0400720c */ /* 0x040fe40005f66670 */
[-C--:B------:R-:W-:Y:S02]  /*b8a0*/  ISETP.GE.OR P1, PT, R4, R197.reuse, !P1 ;  /* 0x000000c50400720c */ /* 0x080fe40004f26670 */
[C---:B------:R-:W-:Y:S02]  /*b8b0*/  IADD3 R6, R3.reuse, 0x20, RZ ;  /* 0x0000002003067810 */ /* 0x040fe40007ffe0ff */
[----:B------:R-:W-:Y:S02]  /*b8c0*/  IADD3 R4, R3, 0x21, RZ ;  /* 0x0000002103047810 */ /* 0x000fe40007ffe0ff */
[----:B------:R-:W-:Y:S02]  /*b8d0*/  ISETP.GE.OR P5, PT, R132, R197, !P5 ;  /* 0x000000c58400720c */ /* 0x000fe40006fa6670 */
[----:B------:R-:W-:Y:S02]  /*b8e0*/  FMNMX.FTZ R10, R5, R10, !PT ;  /* 0x0000000a050a7209 */ /* 0x000fe40007810000 */
[----:B------:R-:W-:Y:S02]  /*b8f0*/  FSEL R163, R15, -INF , !P0 ;  /* 0xff8000000fa37808 */ /* 0x000fe40004000000 */
[----:B------:R-:W-:Y:S02]  /*b900*/  FSEL R142, R16, -INF , !P4 ;  /* 0xff800000108e7808 */ /* 0x000fe40006000000 */
[----:B------:R-:W-:Y:S02]  /*b910*/  FMNMX.FTZ R9, R160, R9, !PT ;  /* 0x00000009a0097209 */ /* 0x000fe40007810000 */
[-C--:B------:R-:W-:Y:S02]  /*b920*/  ISETP.GE.AND P0, PT, R6, R204.reuse, PT ;  /* 0x000000cc0600720c */ /* 0x080fe40003f06270 */
[C---:B------:R-:W-:Y:S02]  /*b930*/  ISETP.GE.AND P6, PT, R4.reuse, R204, PT ;  /* 0x000000cc0400720c */ /* 0x040fe40003fc6270 */
[----:B------:R-:W-:Y:S02]  /*b940*/  ISETP.GE.AND P4, PT, R4, R202, PT ;  /* 0x000000ca0400720c */ /* 0x000fe40003f86270 */
[----:B------:R-:W-:Y:S02]  /*b950*/  FSEL R165, R14, -INF , !P5 ;  /* 0xff8000000ea57808 */ /* 0x000fe40006800000 */
[----:B------:R-:W-:Y:S02]  /*b960*/  FMNMX.FTZ R10, R11, R10, !PT ;  /* 0x0000000a0b0a7209 */ /* 0x000fe40007810000 */
[----:B------:R-:W-:Y:S02]  /*b970*/  ISETP.GE.AND P5, PT, R6, R202, PT ;  /* 0x000000ca0600720c */ /* 0x000fe40003fa6270 */
[----:B------:R-:W-:Y:S02]  /*b980*/  FSEL R140, R17, -INF , !P3 ;  /* 0xff800000118c7808 */ /* 0x000fe40005800000 */
[----:B------:R-:W-:Y:S02]  /*b990*/  FMNMX.FTZ R9, R142, R9, !PT ;  /* 0x000000098e097209 */ /* 0x000fe40007810000 */
[-C--:B------:R-:W-:Y:S02]  /*b9a0*/  ISETP.GE.OR P0, PT, R6, R203.reuse, !P0 ;  /* 0x000000cb0600720c */ /* 0x080fe40004706670 */
[C---:B------:R-:W-:Y:S02]  /*b9b0*/  ISETP.GE.OR P6, PT, R4.reuse, R203, !P6 ;  /* 0x000000cb0400720c */ /* 0x040fe400077c6670 */
[-C--:B------:R-:W-:Y:S02]  /*b9c0*/  ISETP.GE.OR P4, PT, R4, R197.reuse, !P4 ;  /* 0x000000c50400720c */ /* 0x080fe40006786670 */
[----:B------:R-:W-:Y:S02]  /*b9d0*/  IADD3 R4, R3, 0x28, RZ ;  /* 0x0000002803047810 */ /* 0x000fe40007ffe0ff */
[----:B------:R-:W-:Y:S02]  /*b9e0*/  FMNMX.FTZ R10, R165, R10, !PT ;  /* 0x0000000aa50a7209 */ /* 0x000fe40007810000 */
[----:B------:R-:W-:Y:S02]  /*b9f0*/  ISETP.GE.OR P5, PT, R6, R197, !P5 ;  /* 0x000000c50600720c */ /* 0x000fe40006fa6670 */
[----:B------:R-:W-:Y:S02]  /*ba00*/  IADD3 R6, R3, 0x29, RZ ;  /* 0x0000002903067810 */ /* 0x000fe40007ffe0ff */
[----:B------:R-:W-:Y:S02]  /*ba10*/  FSEL R158, R20, -INF , !P0 ;  /* 0xff800000149e7808 */ /* 0x000fe40004000000 */
[----:B------:R-:W-:Y:S02]  /*ba20*/  FMNMX.FTZ R9, R140, R9, !PT ;  /* 0x000000098c097209 */ /* 0x000fe40007810000 */
[----:B------:R-:W-:Y:S02]  /*ba30*/  ISETP.GE.AND P3, PT, R4, R204, PT ;  /* 0x000000cc0400720c */ /* 0x000fe40003f66270 */
[----:B------:R-:W-:Y:S02]  /*ba40*/  FSEL R143, R18, -INF , !P2 ;  /* 0xff800000128f7808 */ /* 0x000fe40005000000 */
[----:B------:R-:W-:Y:S02]  /*ba50*/  FSEL R141, R19, -INF , !P1 ;  /* 0xff800000138d7808 */ /* 0x000fe40004800000 */
[----:B------:R-:W-:Y:S02]  /*ba60*/  FMNMX.FTZ R10, R163, R10, !PT ;  /* 0x0000000aa30a7209 */ /* 0x000fe40007810000 */
[----:B------:R-:W-:Y:S02]  /*ba70*/  ISETP.GE.AND P1, PT, R4, R202, PT ;  /* 0x000000ca0400720c */ /* 0x000fe40003f26270 */
[----:B------:R-:W-:Y:S02]  /*ba80*/  ISETP.GE.AND P2, PT, R6, R204, PT ;  /* 0x000000cc0600720c */ /* 0x000fe40003f46270 */
[----:B------:R-:W-:Y:S02]  /*ba90*/  FSEL R156, R21, -INF , !P6 ;  /* 0xff800000159c7808 */ /* 0x000fe40007000000 */
[----:B------:R-:W-:Y:S02]  /*baa0*/  FMNMX.FTZ R9, R158, R9, !PT ;  /* 0x000000099e097209 */ /* 0x000fe40007810000 */
[----:B------:R-:W-:Y:S02]  /*bab0*/  ISETP.GE.OR P3, PT, R4, R203, !P3 ;  /* 0x000000cb0400720c */ /* 0x000fe40005f66670 */
[----:B------:R-:W-:Y:S02]  /*bac0*/  IADD3 R8, R3, 0x30, RZ ;  /* 0x0000003003087810 */ /* 0x000fe40007ffe0ff */
[----:B------:R-:W-:Y:S02]  /*bad0*/  ISETP.GE.AND P0, PT, R6, R202, PT ;  /* 0x000000ca0600720c */ /* 0x000fe40003f06270 */
[----:B------:R-:W-:Y:S02]  /*bae0*/  FMNMX.FTZ R10, R143, R10, !PT ;  /* 0x0000000a8f0a7209 */ /* 0x000fe40007810000 */
[----:B------:R-:W-:Y:S02]  /*baf0*/  ISETP.GE.OR P1, PT, R4, R197, !P1 ;  /* 0x000000c50400720c */ /* 0x000fe40004f26670 */
[----:B------:R-:W-:Y:S02]  /*bb00*/  ISETP.GE.OR P2, PT, R6, R203, !P2 ;  /* 0x000000cb0600720c */ /* 0x000fe40005746670 */
[C---:B------:R-:W-:Y:S02]  /*bb10*/  IADD3 R4, R3.reuse, 0x38, RZ ;  /* 0x0000003803047810 */ /* 0x040fe40007ffe0ff */
[----:B------:R-:W-:Y:S02]  /*bb20*/  FSEL R154, R24, -INF , !P3 ;  /* 0xff800000189a7808 */ /* 0x000fe40005800000 */
[----:B------:R-:W-:Y:S02]  /*bb30*/  FMNMX.FTZ R9, R156, R9, !PT ;  /* 0x000000099c097209 */ /* 0x000fe40007810000 */
[----:B------:R-:W-:Y:S02]  /*bb40*/  ISETP.GE.OR P0, PT, R6, R197, !P0 ;  /* 0x000000c50600720c */ /* 0x000fe40004706670 */
[----:B------:R-:W-:Y:S02]  /*bb50*/  ISETP.GE.AND P6, PT, R8, R204, PT ;  /* 0x000000cc0800720c */ /* 0x000fe40003fc6270 */
[----:B------:R-:W-:Y:S02]  /*bb60*/  IADD3 R6, R3, 0x31, RZ ;  /* 0x0000003103067810 */ /* 0x000fe40007ffe0ff */
[----:B------:R-:W-:Y:S02]  /*bb70*/  FSEL R152, R25, -INF , !P2 ;  /* 0xff80000019987808 */ /* 0x000fe40005000000 */
[----:B------:R-:W-:Y:S02]  /*bb80*/  FSEL R161, R22, -INF , !P5 ;  /* 0xff80000016a17808 */ /* 0x000fe40006800000 */
[----:B------:R-:W-:Y:S02]  /*bb90*/  FMNMX.FTZ R10, R141, R10, !PT ;  /* 0x0000000a8d0a7209 */ /* 0x000fe40007810000 */
[-C--:B------:R-:W-:Y:S02]  /*bba0*/  ISETP.GE.AND P2, PT, R4, R204.reuse, PT ;  /* 0x000000cc0400720c */ /* 0x080fe40003f46270 */
[----:B------:R-:W-:Y:S02]  /*bbb0*/  FMNMX.FTZ R9, R154, R9, !PT ;  /* 0x000000099a097209 */ /* 0x000fe40007810000 */
[-C--:B------:R-:W-:Y:S02]  /*bbc0*/  ISETP.GE.OR P6, PT, R8, R203.reuse, !P6 ;  /* 0x000000cb0800720c */ /* 0x080fe400077c6670 */
[----:B------:R-:W-:Y:S02]  /*bbd0*/  ISETP.GE.AND P3, PT, R6, R204, PT ;  /* 0x000000cc0600720c */ /* 0x000fe40003f66270 */
[----:B------:R-:W-:Y:S02]  /*bbe0*/  FSEL R159, R23, -INF , !P4 ;  /* 0xff800000179f7808 */ /* 0x000fe40006000000 */
[----:B------:R-:W-:Y:S01]  /*bbf0*/  FMNMX.FTZ R10, R161, R10, !PT ;  /* 0x0000000aa10a7209 */ /* 0x000fe20007810000 */
[----:B------:R-:W-:Y:S01]  /*bc00*/  LDSM.16.MT88.4 R20, [R186+0x12000] ;  /* 0x01200000ba14783b */ /* 0x000fe20000004200 */
[----:B------:R-:W-:Y:S02]  /*bc10*/  ISETP.GE.OR P2, PT, R4, R203, !P2 ;  /* 0x000000cb0400720c */ /* 0x000fe40005746670 */
[----:B------:R-:W-:Y:S02]  /*bc20*/  FSEL R151, R28, -INF , !P6 ;  /* 0xff8000001c977808 */ /* 0x000fe40007000000 */
[----:B------:R-:W-:Y:S02]  /*bc30*/  FMNMX.FTZ R12, R152, R9, !PT ;  /* 0x00000009980c7209 */ /* 0x000fe40007810000 */
[----:B------:R-:W-:Y:S02]  /*bc40*/  ISETP.GE.OR P3, PT, R6, R203, !P3 ;  /* 0x000000cb0600720c */ /* 0x000fe40005f66670 */
[----:B------:R-:W-:Y:S02]  /*bc50*/  IADD3 R3, R3, 0x39, RZ ;  /* 0x0000003903037810 */ /* 0x000fe40007ffe0ff */
[----:B------:R-:W-:Y:S02]  /*bc60*/  FSEL R148, R32, -INF , !P2 ;  /* 0xff80000020947808 */ /* 0x000fe40005000000 */
[----:B------:R-:W-:Y:S02]  /*bc70*/  FSEL R157, R26, -INF , !P1 ;  /* 0xff8000001a9d7808 */ /* 0x000fe40004800000 */
[----:B------:R-:W-:Y:S02]  /*bc80*/  FMNMX.FTZ R10, R159, R10, !PT ;  /* 0x0000000a9f0a7209 */ /* 0x000fe40007810000 */
[C---:B------:R-:W-:Y:S02]  /*bc90*/  ISETP.GE.AND P2, PT, R8.reuse, R202, PT ;  /* 0x000000ca0800720c */ /* 0x040fe40003f46270 */
[----:B------:R-:W-:Y:S02]  /*bca0*/  FSEL R150, R29, -INF , !P3 ;  /* 0xff8000001d967808 */ /* 0x000fe40005800000 */
[----:B------:R-:W-:Y:S02]  /*bcb0*/  FMNMX.FTZ R9, R151, R12, !PT ;  /* 0x0000000c97097209 */ /* 0x000fe40007810000 */
[----:B------:R-:W-:Y:S02]  /*bcc0*/  ISETP.GE.AND P6, PT, R3, R204, PT ;  /* 0x000000cc0300720c */ /* 0x000fe40003fc6270 */
[----:B------:R-:W-:Y:S02]  /*bcd0*/  FSEL R155, R27, -INF , !P0 ;  /* 0xff8000001b9b7808 */ /* 0x000fe40004000000 */
[----:B------:R-:W-:Y:S02]  /*bce0*/  ISETP.GE.OR P1, PT, R8, R197, !P2 ;  /* 0x000000c50800720c */ /* 0x000fe40005726670 */
[----:B------:R-:W-:Y:S02]  /*bcf0*/  FMNMX.FTZ R8, R157, R10, !PT ;  /* 0x0000000a9d087209 */ /* 0x000fe40007810000 */
[----:B------:R-:W-:Y:S02]  /*bd00*/  ISETP.GE.AND P2, PT, R6, R202, PT ;  /* 0x000000ca0600720c */ /* 0x000fe40003f46270 */
[----:B------:R-:W-:Y:S02]  /*bd10*/  FMNMX.FTZ R9, R150, R9, !PT ;  /* 0x0000000996097209 */ /* 0x000fe40007810000 */
[----:B------:R-:W-:Y:S02]  /*bd20*/  ISETP.GE.OR P6, PT, R3, R203, !P6 ;  /* 0x000000cb0300720c */ /* 0x000fe400077c6670 */
[----:B------:R-:W-:Y:S02]  /*bd30*/  FSEL R149, R30, -INF , !P1 ;  /* 0xff8000001e957808 */ /* 0x000fe40004800000 */
[----:B------:R-:W-:Y:S02]  /*bd40*/  FMNMX.FTZ R8, R155, R8, !PT ;  /* 0x000000089b087209 */ /* 0x000fe40007810000 */
[----:B------:R-:W-:Y:S02]  /*bd50*/  ISETP.GE.OR P2, PT, R6, R197, !P2 ;  /* 0x000000c50600720c */ /* 0x000fe40005746670 */
[----:B------:R-:W-:Y:S02]  /*bd60*/  ISETP.GE.AND P0, PT, R4, R202, PT ;  /* 0x000000ca0400720c */ /* 0x000fe40003f06270 */
[----:B------:R-:W-:Y:S02]  /*bd70*/  FSEL R146, R33, -INF , !P6 ;  /* 0xff80000021927808 */ /* 0x000fe40007000000 */
[----:B------:R-:W-:Y:S02]  /*bd80*/  FMNMX.FTZ R13, R148, R9, !PT ;  /* 0x00000009940d7209 */ /* 0x000fe40007810000 */
[----:B------:R-:W-:Y:S02]  /*bd90*/  FSEL R147, R31, -INF , !P2 ;  /* 0xff8000001f937808 */ /* 0x000fe40005000000 */
[----:B------:R-:W-:Y:S01]  /*bda0*/  FMNMX.FTZ R8, R149, R8, !PT ;  /* 0x0000000895087209 */ /* 0x000fe20007810000 */
[----:B------:R-:W-:Y:S01]  /*bdb0*/  LDSM.16.MT88.4 R28, [R185+0x12000] ;  /* 0x01200000b91c783b */ /* 0x000fe20000004200 */
[----:B------:R-:W-:Y:S02]  /*bdc0*/  ISETP.GE.OR P1, PT, R4, R197, !P0 ;  /* 0x000000c50400720c */ /* 0x000fe40004726670 */
[----:B------:R-:W-:Y:S02]  /*bdd0*/  ISETP.GE.AND P0, PT, R3, R202, PT ;  /* 0x000000ca0300720c */ /* 0x000fe40003f06270 */
[----:B------:R-:W-:Y:S02]  /*bde0*/  FMNMX.FTZ R9, R146, R13, !PT ;  /* 0x0000000d92097209 */ /* 0x000fe40007810000 */
[----:B------:R-:W-:Y:S01]  /*bdf0*/  FSEL R145, R34, -INF , !P1 ;  /* 0xff80000022917808 */ /* 0x000fe20004800000 */
[----:B------:R-:W-:Y:S01]  /*be00*/  LDSM.16.MT88.4 R12, [R188+0x12000] ;  /* 0x01200000bc0c783b */ /* 0x000fe20000004200 */
[----:B------:R-:W-:Y:S02]  /*be10*/  FMNMX.FTZ R8, R147, R8, !PT ;  /* 0x0000000893087209 */ /* 0x000fe40007810000 */
[----:B------:R-:W-:Y:S02]  /*be20*/  ISETP.GE.OR P0, PT, R3, R197, !P0 ;  /* 0x000000c50300720c */ /* 0x000fe40004706670 */
[----:B------:R-:W-:Y:S02]  /*be30*/  FMNMX.FTZ R8, R145, R8, !PT ;  /* 0x0000000891087209 */ /* 0x000fe40007810000 */
[----:B------:R-:W-:Y:S01]  /*be40*/  FSEL R133, R35, -INF , !P0 ;  /* 0xff80000023857808 */ /* 0x000fe20004000000 */
[----:B------:R-:W-:Y:S03]  /*be50*/  SHFL.BFLY PT, R10, R9, 0x2, 0x1f ;  /* 0x0c401f00090a7f89 */ /* 0x000fe600000e0000 */
[----:B------:R-:W-:Y:S05]  /*be60*/  FMNMX.FTZ R6, R133, R8, !PT ;  /* 0x0000000885067209 */ /* 0x000fea0007810000 */
[----:B------:R-:W1:Y:S02]  /*be70*/  SHFL.BFLY PT, R3, R6, 0x2, 0x1f ;  /* 0x0c401f0006037f89 */ /* 0x000e6400000e0000 */
[----:B-1----:R-:W-:Y:S02]  /*be80*/  FMNMX.FTZ R4, R6, R3, !PT ;  /* 0x0000000306047209 */ /* 0x002fe40007810000 */
[----:B------:R-:W-:Y:S04]  /*be90*/  FMNMX.FTZ R9, R9, R10, !PT ;  /* 0x0000000a09097209 */ /* 0x000fe80007810000 */
[----:B------:R-:W1:Y:S08]  /*bea0*/  SHFL.BFLY PT, R3, R4, 0x1, 0x1f ;  /* 0x0c201f0004037f89 */ /* 0x000e7000000e0000 */
[----:B------:R-:W2:Y:S01]  /*beb0*/  SHFL.BFLY PT, R132, R9, 0x1, 0x1f ;  /* 0x0c201f0009847f89 */ /* 0x000ea200000e0000 */
[----:B-1----:R-:W-:Y:S04]  /*bec0*/  FMNMX.FTZ R3, R4, R3, !PT ;  /* 0x0000000304037209 */ /* 0x002fe80007810000 */
[----:B------:R-:W-:Y:S02]  /*bed0*/  FSETP.NEU.FTZ.AND P0, PT, R3, -INF , PT ;  /* 0xff8000000300780b */ /* 0x000fe40003f1d000 */
[----:B--2---:R-:W-:Y:S04]  /*bee0*/  FMNMX.FTZ R132, R9, R132, !PT ;  /* 0x0000008409847209 */ /* 0x004fe80007810000 */
[C---:B------:R-:W-:Y:S01]  /*bef0*/  FSETP.NEU.FTZ.AND P1, PT, R132.reuse, -INF , PT ;  /* 0xff8000008400780b */ /* 0x040fe20003f3d000 */
[----:B------:R-:W-:Y:S05]  /*bf00*/  FMUL.FTZ R153, R132, c[0x0][0x23c] ;  /* 0x00008f0084997a20 */ /* 0x000fea0000410000 */
[----:B------:R-:W-:Y:S05]  /*bf10*/  FSEL R153, R153, RZ, P1 ;  /* 0x000000ff99997208 */ /* 0x000fea0000800000 */
[--C-:B------:R-:W-:Y:S02]  /*bf20*/  FFMA.FTZ R217, R134, c[0x0][0x23c], -R153.reuse ;  /* 0x00008f0086d97a23 */ /* 0x100fe40000010899 */
[--C-:B------:R-:W-:Y:S02]  /*bf30*/  FFMA.FTZ R134, R144, c[0x0][0x23c], -R153.reuse ;  /* 0x00008f0090867a23 */ /* 0x100fe40000010899 */
[----:B------:R-:W-:Y:S02]  /*bf40*/  FMUL.FTZ R144, R3, c[0x0][0x23c] ;  /* 0x00008f0003907a20 */ /* 0x000fe40000410000 */
[--C-:B------:R-:W-:Y:S01]  /*bf50*/  FFMA.FTZ R214, R138, c[0x0][0x23c], -R153.reuse ;  /* 0x00008f008ad67a23 */ /* 0x100fe20000010899 */
[----:B------:R-:W-:Y:S01]  /*bf60*/  MUFU.EX2 R217, R217 ;  /* 0x000000d900d97308 */ /* 0x000fe20000000800 */
[--C-:B------:R-:W-:Y:S01]  /*bf70*/  FFMA.FTZ R171, R136, c[0x0][0x23c], -R153.reuse ;  /* 0x00008f0088ab7a23 */ /* 0x100fe20000010899 */
[----:B------:R-:W-:Y:S01]  /*bf80*/  FSEL R144, R144, RZ, P0 ;  /* 0x000000ff90907208 */ /* 0x000fe20000000000 */
[--C-:B------:R-:W-:Y:S02]  /*bf90*/  FFMA.FTZ R216, R162, c[0x0][0x23c], -R153.reuse ;  /* 0x00008f00a2d87a23 */ /* 0x100fe40000010899 */
[--C-:B------:R-:W-:Y:S02]  /*bfa0*/  FFMA.FTZ R219, R160, c[0x0][0x23c], -R153.reuse ;  /* 0x00008f00a0db7a23 */ /* 0x100fe40000010899 */
[--C-:B------:R-:W-:Y:S01]  /*bfb0*/  FFMA.FTZ R168, R5, c[0x0][0x23c], -R144.reuse ;  /* 0x00008f0005a87a23 */ /* 0x100fe20000010890 */
[----:B------:R-:W-:Y:S01]  /*bfc0*/  FSEL R5, R132, RZ, P1 ;  /* 0x000000ff84057208 */ /* 0x000fe20000800000 */
[--C-:B------:R-:W-:Y:S01]  /*bfd0*/  FFMA.FTZ R170, R135, c[0x0][0x23c], -R144.reuse ;  /* 0x00008f0087aa7a23 */ /* 0x100fe20000010890 */
[----:B------:R-:W1:Y:S01]  /*bfe0*/  MUFU.EX2 R134, R134 ;  /* 0x0000008600867308 */ /* 0x000e620000000800 */
[----:B------:R-:W-:Y:S02]  /*bff0*/  FFMA.FTZ R169, R7, c[0x0][0x23c], -R144 ;  /* 0x00008f0007a97a23 */ /* 0x000fe40000010890 */
[----:B------:R-:W-:Y:S01]  /*c000*/  FADD.FTZ R4, -R5, R2 ;  /* 0x0000000205047221 */ /* 0x000fe20000010100 */
[----:B------:R-:W-:Y:S01]  /*c010*/  FSEL R5, R3, RZ, P0 ;  /* 0x000000ff03057208 */ /* 0x000fe20000000000 */
[----:B------:R-:W-:Y:S01]  /*c020*/  FFMA.FTZ R135, R11, c[0x0][0x23c], -R144 ;  /* 0x00008f000b877a23 */ /* 0x000fe20000010890 */
[----:B------:R-:W-:Y:S01]  /*c030*/  PLOP3.LUT P0, PT, PT, PT, UP0, 0x80, 0x0 ;  /* 0x000000000000781c */ /* 0x000fe20003f0f008 */
[----:B------:R-:W-:Y:S02]  /*c040*/  FMUL.FTZ R2, R4, c[0x0][0x23c] ;  /* 0x00008f0004027a20 */ /* 0x000fe40000410000 */
[----:B------:R-:W-:Y:S01]  /*c050*/  FADD.FTZ R5, -R5, R0 ;  /* 0x0000000005057221 */ /* 0x000fe20000010100 */
[----:B------:R-:W-:Y:S01]  /*c060*/  MUFU.EX2 R214, R214 ;  /* 0x000000d600d67308 */ /* 0x000fe20000000800 */
[--C-:B------:R-:W-:Y:S02]  /*c070*/  FFMA.FTZ R218, R142, c[0x0][0x23c], -R153.reuse ;  /* 0x00008f008eda7a23 */ /* 0x100fe40000010899 */
[----:B------:R-:W-:Y:S02]  /*c080*/  FMUL.FTZ R0, R5, c[0x0][0x23c] ;  /* 0x00008f0005007a20 */ /* 0x000fe40000410000 */
[--C-:B------:R-:W-:Y:S02]  /*c090*/  FFMA.FTZ R221, R140, c[0x0][0x23c], -R153.reuse ;  /* 0x00008f008cdd7a23 */ /* 0x100fe40000010899 */
[--C-:B------:R-:W-:Y:S02]  /*c0a0*/  FFMA.FTZ R220, R165, c[0x0][0x23c], -R144.reuse ;  /* 0x00008f00a5dc7a23 */ /* 0x100fe40000010890 */
        /* <DEDUP_REMOVED lines=8> */
[----:B------:R-:W-:Y:S01]  /*c130*/  MUFU.EX2 R170, R170 ;  /* 0x000000aa00aa7308 */ /* 0x000fe20000000800 */
[--C-:B------:R-:W-:Y:S02]  /*c140*/  FFMA.FTZ R227, R156, c[0x0][0x23c], -R153.reuse ;  /* 0x00008f009ce37a23 */ /* 0x100fe40000010899 */
[--C-:B------:R-:W-:Y:S02]  /*c150*/  FFMA.FTZ R226, R154, c[0x0][0x23c], -R153.reuse ;  /* 0x00008f009ae27a23 */ /* 0x100fe40000010899 */
[--C-:B------:R-:W-:Y:S02]  /*c160*/  FFMA.FTZ R229, R152, c[0x0][0x23c], -R153.reuse ;  /* 0x00008f0098e57a23 */ /* 0x100fe40000010899 */
[--C-:B------:R-:W-:Y:S02]  /*c170*/  FFMA.FTZ R228, R161, c[0x0][0x23c], -R144.reuse ;  /* 0x00008f00a1e47a23 */ /* 0x100fe40000010890 */
[----:B------:R-:W-:Y:S01]  /*c180*/  LDSM.16.MT88.4 R160, [R184+0x15800] ;  /* 0x01580000b8a0783b */ /* 0x000fe20000004200 */
[----:B------:R-:W1:Y:S01]  /*c190*/  MUFU.EX2 R169, R169 ;  /* 0x000000a900a97308 */ /* 0x000e620000000800 */
[--C-:B------:R-:W-:Y:S02]  /*c1a0*/  FFMA.FTZ R231, R159, c[0x0][0x23c], -R144.reuse ;  /* 0x00008f009fe77a23 */ /* 0x100fe40000010890 */
[--C-:B------:R-:W-:Y:S01]  /*c1b0*/  FFMA.FTZ R230, R157, c[0x0][0x23c], -R144.reuse ;  /* 0x00008f009de67a23 */ /* 0x100fe20000010890 */
[----:B--2---:R-:W-:Y:S01]  /*c1c0*/  F2FP.PACK_AB R138, R171, R214 ;  /* 0x000000d6ab8a723e */ /* 0x004fe200000000ff */
[--C-:B------:R-:W-:Y:S02]  /*c1d0*/  FFMA.FTZ R233, R155, c[0x0][0x23c], -R144.reuse ;  /* 0x00008f009be97a23 */ /* 0x100fe40000010890 */
[----:B------:R-:W-:Y:S01]  /*c1e0*/  LDSM.16.MT88.4 R156, [R185+0x15800] ;  /* 0x01580000b99c783b */ /* 0x000fe20000004200 */
[--C-:B------:R-:W-:Y:S02]  /*c1f0*/  FFMA.FTZ R232, R151, c[0x0][0x23c], -R153.reuse ;  /* 0x00008f0097e87a23 */ /* 0x100fe40000010899 */
[----:B------:R-:W-:Y:S01]  /*c200*/  MUFU.EX2 R168, R168 ;  /* 0x000000a800a87308 */ /* 0x000fe20000000800 */
[--C-:B------:R-:W-:Y:S02]  /*c210*/  FFMA.FTZ R235, R150, c[0x0][0x23c], -R153.reuse ;  /* 0x00008f0096eb7a23 */ /* 0x100fe40000010899 */
[--C-:B------:R-:W-:Y:S02]  /*c220*/  FFMA.FTZ R234, R148, c[0x0][0x23c], -R153.reuse ;  /* 0x00008f0094ea7a23 */ /* 0x100fe40000010899 */
[--C-:B------:R-:W-:Y:S02]  /*c230*/  FFMA.FTZ R236, R149, c[0x0][0x23c], -R144.reuse ;  /* 0x00008f0095ec7a23 */ /* 0x100fe40000010890 */
[----:B------:R-:W-:Y:S01]  /*c240*/  LDSM.16.MT88.4 R148, [R188+0x15800] ;  /* 0x01580000bc94783b */ /* 0x000fe20000004200 */
[--C-:B------:R-:W-:Y:S02]  /*c250*/  FFMA.FTZ R239, R147, c[0x0][0x23c], -R144.reuse ;  /* 0x00008f0093ef7a23 */ /* 0x100fe40000010890 */
[----:B------:R-:W2:Y:S01]  /*c260*/  MUFU.EX2 R135, R135 ;  /* 0x0000008700877308 */ /* 0x000ea20000000800 */
[--C-:B------:R-:W-:Y:S02]  /*c270*/  FFMA.FTZ R238, R145, c[0x0][0x23c], -R144.reuse ;  /* 0x00008f0091ee7a23 */ /* 0x100fe40000010890 */
[----:B------:R-:W-:Y:S01]  /*c280*/  FFMA.FTZ R153, R146, c[0x0][0x23c], -R153 ;  /* 0x00008f0092997a23 */ /* 0x000fe20000010899 */
[----:B-1----:R-:W-:Y:S01]  /*c290*/  F2FP.PACK_AB R137, R169, R170 ;  /* 0x000000aaa989723e */ /* 0x002fe200000000ff */
[----:B------:R-:W-:Y:S05]  /*c2a0*/  FFMA.FTZ R144, R133, c[0x0][0x23c], -R144 ;  /* 0x00008f0085907a23 */ /* 0x000fea0000010890 */
[----:B------:R-:W1:Y:S10]  /*c2b0*/  MUFU.EX2 R2, R2 ;  /* 0x0000000200027308 */ /* 0x000e740000000800 */
[----:B------:R-:W3:Y:S01]  /*c2c0*/  MUFU.EX2 R0, R0 ;  /* 0x0000000000007308 */ /* 0x000ee20000000800 */
[----:B--2---:R-:W-:Y:S09]  /*c2d0*/  F2FP.PACK_AB R139, R135, R168 ;  /* 0x000000a8878b723e */ /* 0x004ff200000000ff */
[----:B------:R2:W-:Y:S01]  /*c2e0*/  MUFU.EX2 R237, R153 ;  /* 0x0000009900ed7308 */ /* 0x0005e20000000800 */
[C---:B-1----:R-:W-:Y:S02]  /*c2f0*/  FMUL.FTZ R4, R2.reuse, R128 ;  /* 0x0000008002047220 */ /* 0x042fe40000410000 */
[C---:B------:R-:W-:Y:S02]  /*c300*/  FMUL.FTZ R5, R2.reuse, R129 ;  /* 0x0000008102057220 */ /* 0x040fe40000410000 */
[C---:B------:R-:W-:Y:S02]  /*c310*/  FMUL.FTZ R8, R2.reuse, R124 ;  /* 0x0000007c02087220 */ /* 0x040fe40000410000 */
[C---:B------:R-:W-:Y:S03]  /*c320*/  FMUL.FTZ R9, R2.reuse, R125 ;  /* 0x0000007d02097220 */ /* 0x040fe60000410000 */
[----:B------:R1:W-:Y:S01]  /*c330*/  MUFU.EX2 R133, R144 ;  /* 0x0000009000857308 */ /* 0x0003e20000000800 */
[----:B------:R-:W-:Y:S02]  /*c340*/  FMUL.FTZ R16, R2, R116 ;  /* 0x0000007402107220 */ /* 0x000fe40000410000 */
[C---:B---3--:R-:W-:Y:S02]  /*c350*/  FMUL.FTZ R6, R0.reuse, R130 ;  /* 0x0000008200067220 */ /* 0x048fe40000410000 */
[C---:B------:R-:W-:Y:S02]  /*c360*/  FMUL.FTZ R7, R0.reuse, R131 ;  /* 0x0000008300077220 */ /* 0x040fe40000410000 */
[----:B------:R-:W-:Y:S01]  /*c370*/  LDSM.16.MT88.4 R128, [R186+0x14800] ;  /* 0x01480000ba80783b */ /* 0x000fe20000004200 */
[C---:B------:R-:W-:Y:S02]  /*c380*/  FMUL.FTZ R10, R0.reuse, R126 ;  /* 0x0000007e000a7220 */ /* 0x040fe40000410000 */
[----:B------:R-:W-:Y:S01]  /*c390*/  FMUL.FTZ R11, R0, R127 ;  /* 0x0000007f000b7220 */ /* 0x000fe20000410000 */
[----:B------:R-:W-:Y:S01]  /*c3a0*/  MUFU.EX2 R216, R216 ;  /* 0x000000d800d87308 */ /* 0x000fe20000000800 */
[C---:B------:R-:W-:Y:S03]  /*c3b0*/  HMMA.16816.F32 R4, R136.reuse, R12, R4 ;  /* 0x0000000c8804723c */ /* 0x040fe60000001804 */
[----:B------:R-:W-:Y:S02]  /*c3c0*/  LDSM.16.MT88.4 R124, [R188+0x14800] ;  /* 0x01480000bc7c783b */ /* 0x000fe40000004200 */
[C---:B------:R-:W-:Y:S02]  /*c3d0*/  FMUL.FTZ R17, R2.reuse, R117 ;  /* 0x0000007502117220 */ /* 0x040fe40000410000 */
[C---:B------:R-:W-:Y:S01]  /*c3e0*/  FMUL.FTZ R12, R2.reuse, R120 ;  /* 0x00000078020c7220 */ /* 0x040fe20000410000 */
[C---:B------:R-:W-:Y:S01]  /*c3f0*/  HMMA.16816.F32 R8, R136.reuse, R14, R8 ;  /* 0x0000000e8808723c */ /* 0x040fe20000001808 */
[----:B------:R-:W3:Y:S02]  /*c400*/  MUFU.EX2 R219, R219 ;  /* 0x000000db00db7308 */ /* 0x000ee40000000800 */
[----:B--2---:R-:W-:Y:S01]  /*c410*/  LDSM.16.MT88.4 R152, [R186+0x15800] ;  /* 0x01580000ba98783b */ /* 0x004fe20000004200 */
[----:B------:R-:W-:Y:S02]  /*c420*/  FMUL.FTZ R13, R2, R121 ;  /* 0x00000079020d7220 */ /* 0x000fe40000410000 */
[C---:B------:R-:W-:Y:S02]  /*c430*/  FMUL.FTZ R18, R0.reuse, R118 ;  /* 0x0000007600127220 */ /* 0x040fe40000410000 */
[C---:B------:R-:W-:Y:S03]  /*c440*/  FMUL.FTZ R14, R0.reuse, R122 ;  /* 0x0000007a000e7220 */ /* 0x040fe60000410000 */
[----:B-1----:R-:W-:Y:S01]  /*c450*/  LDSM.16.MT88.4 R144, [R184+0x13800] ;  /* 0x01380000b890783b */ /* 0x002fe20000004200 */
[C---:B------:R-:W-:Y:S01]  /*c460*/  FMUL.FTZ R15, R0.reuse, R123 ;  /* 0x0000007b000f7220 */ /* 0x040fe20000410000 */
[----:B------:R-:W-:Y:S01]  /*c470*/  MUFU.EX2 R218, R218 ;  /* 0x000000da00da7308 */ /* 0x000fe20000000800 */
[----:B------:R-:W-:Y:S02]  /*c480*/  FMUL.FTZ R19, R0, R119 ;  /* 0x0000007700137220 */ /* 0x000fe40000410000 */
[C---:B------:R-:W-:Y:S02]  /*c490*/  FMUL.FTZ R24, R2.reuse, R108 ;  /* 0x0000006c02187220 */ /* 0x040fe40000410000 */
[----:B------:R-:W-:Y:S01]  /*c4a0*/  FMUL.FTZ R25, R2, R109 ;  /* 0x0000006d02197220 */ /* 0x000fe20000410000 */
[C---:B------:R-:W-:Y:S01]  /*c4b0*/  HMMA.16816.F32 R12, R136.reuse, R20, R12 ;  /* 0x00000014880c723c */ /* 0x040fe2000000180c */
[----:B------:R-:W1:Y:S02]  /*c4c0*/  LDSM.16.MT88.4 R120, [R184+0x12000] ;  /* 0x01200000b878783b */ /* 0x000e640000004200 */
[C---:B------:R-:W-:Y:S01]  /*c4d0*/  FMUL.FTZ R26, R0.reuse, R110 ;  /* 0x0000006e001a7220 */ /* 0x040fe20000410000 */
[----:B------:R-:W-:Y:S01]  /*c4e0*/  MUFU.EX2 R221, R221 ;  /* 0x000000dd00dd7308 */ /* 0x000fe20000000800 */
[----:B------:R-:W-:Y:S02]  /*c4f0*/  FMUL.FTZ R27, R0, R111 ;  /* 0x0000006f001b7220 */ /* 0x000fe40000410000 */
[C---:B------:R-:W-:Y:S01]  /*c500*/  FMUL.FTZ R20, R2.reuse, R112 ;  /* 0x0000007002147220 */ /* 0x040fe20000410000 */
[C---:B------:R-:W-:Y:S01]  /*c510*/  HMMA.16816.F32 R16, R136.reuse, R22, R16 ;  /* 0x000000168810723c */ /* 0x040fe20000001810 */
[----:B------:R-:W-:Y:S03]  /*c520*/  LDSM.16.MT88.4 R108, [R184+0x14000] ;  /* 0x01400000b86c783b */ /* 0x000fe60000004200 */
[C---:B------:R-:W-:Y:S02]  /*c530*/  FMUL.FTZ R21, R2.reuse, R113 ;  /* 0x0000007102157220 */ /* 0x040fe40000410000 */
[----:B------:R-:W-:Y:S01]  /*c540*/  FMUL.FTZ R32, R2, R100 ;  /* 0x0000006402207220 */ /* 0x000fe20000410000 */
[----:B------:R-:W-:Y:S01]  /*c550*/  MUFU.EX2 R220, R220 ;  /* 0x000000dc00dc7308 */ /* 0x000fe20000000800 */
[C---:B------:R-:W-:Y:S01]  /*c560*/  FMUL.FTZ R22, R0.reuse, R114 ;  /* 0x0000007200167220 */ /* 0x040fe20000410000 */
[----:B------:R-:W-:Y:S03]  /*c570*/  LDSM.16.MT88.4 R116, [R186+0x12800] ;  /* 0x01280000ba74783b */ /* 0x000fe60000004200 */
[----:B------:R-:W-:Y:S02]  /*c580*/  FMUL.FTZ R23, R0, R115 ;  /* 0x0000007300177220 */ /* 0x000fe40000410000 */
[----:B------:R-:W-:Y:S02]  /*c590*/  FMUL.FTZ R33, R2, R101 ;  /* 0x0000006502217220 */ /* 0x000fe40000410000 */
[C---:B------:R-:W-:Y:S01]  /*c5a0*/  FMUL.FTZ R34, R0.reuse, R102 ;  /* 0x0000006600227220 */ /* 0x040fe20000410000 */
[----:B------:R-:W2:Y:S01]  /*c5b0*/  LDSM.16.MT88.4 R112, [R188+0x14000] ;  /* 0x01400000bc70783b */ /* 0x000ea20000004200 */
[----:B------:R-:W-:Y:S01]  /*c5c0*/  FMUL.FTZ R35, R0, R103 ;  /* 0x0000006700237220 */ /* 0x000fe20000410000 */
[C---:B------:R-:W-:Y:S01]  /*c5d0*/  HMMA.16816.F32 R20, R136.reuse, R28, R20 ;  /* 0x0000001c8814723c */ /* 0x040fe20000001814 */
[----:B------:R-:W4:Y:S02]  /*c5e0*/  MUFU.EX2 R223, R223 ;  /* 0x000000df00df7308 */ /* 0x000f240000000800 */
[C---:B------:R-:W-:Y:S02]  /*c5f0*/  FMUL.FTZ R36, R2.reuse, R36 ;  /* 0x0000002402247220 */ /* 0x040fe40000410000 */
[C---:B------:R-:W-:Y:S01]  /*c600*/  FMUL.FTZ R37, R2.reuse, R37 ;  /* 0x0000002502257220 */ /* 0x040fe20000410000 */
[----:B------:R-:W-:Y:S01]  /*c610*/  LDSM.16.MT88.4 R100, [R185+0x14000] ;  /* 0x01400000b964783b */ /* 0x000fe20000004200 */
[C---:B------:R-:W-:Y:S01]  /*c620*/  FMUL.FTZ R28, R2.reuse, R104 ;  /* 0x00000068021c7220 */ /* 0x040fe20000410000 */
[C---:B------:R-:W-:Y:S03]  /*c630*/  HMMA.16816.F32 R24, R136.reuse, R30, R24 ;  /* 0x0000001e8818723c */ /* 0x040fe60000001818 */
[----:B------:R-:W-:Y:S01]  /*c640*/  MUFU.EX2 R222, R222 ;  /* 0x000000de00de7308 */ /* 0x000fe20000000800 */
[----:B------:R-:W-:Y:S02]  /*c650*/  FMUL.FTZ R29, R2, R105 ;  /* 0x00000069021d7220 */ /* 0x000fe40000410000 */
[C---:B------:R-:W-:Y:S02]  /*c660*/  FMUL.FTZ R38, R0.reuse, R38 ;  /* 0x0000002600267220 */ /* 0x040fe40000410000 */
[C---:B------:R-:W-:Y:S04]  /*c670*/  FMUL.FTZ R30, R0.reuse, R106 ;  /* 0x0000006a001e7220 */ /* 0x040fe80000410000 */
[C---:B------:R-:W-:Y:S01]  /*c680*/  FMUL.FTZ R31, R0.reuse, R107 ;  /* 0x0000006b001f7220 */ /* 0x040fe20000410000 */
[----:B------:R-:W5:Y:S01]  /*c690*/  MUFU.EX2 R225, R225 ;  /* 0x000000e100e17308 */ /* 0x000f620000000800 */
[----:B------:R-:W3:Y:S01]  /*c6a0*/  LDSM.16.MT88.4 R104, [R186+0x14000] ;  /* 0x01400000ba68783b */ /* 0x000ee20000004200 */
[----:B------:R-:W-:Y:S02]  /*c6b0*/  FMUL.FTZ R39, R0, R39 ;  /* 0x0000002700277220 */ /* 0x000fe40000410000 */
[C---:B------:R-:W-:Y:S02]  /*c6c0*/  FMUL.FTZ R40, R2.reuse, R40 ;  /* 0x0000002802287220 */ /* 0x040fe40000410000 */
[C---:B-1----:R-:W-:Y:S03]  /*c6d0*/  HMMA.16816.F32 R28, R136.reuse, R120, R28 ;  /* 0x00000078881c723c */ /* 0x042fe6000000181c */
[----:B------:R-:W-:Y:S01]  /*c6e0*/  FMUL.FTZ R41, R2, R41 ;  /* 0x0000002902297220 */ /* 0x000fe20000410000 */
[----:B------:R-:W-:Y:S01]  /*c6f0*/  MUFU.EX2 R224, R224 ;  /* 0x000000e000e07308 */ /* 0x000fe20000000800 */
[C---:B------:R-:W-:Y:S02]  /*c700*/  FMUL.FTZ R42, R0.reuse, R42 ;  /* 0x0000002a002a7220 */ /* 0x040fe40000410000 */
[----:B------:R-:W-:Y:S01]  /*c710*/  FMUL.FTZ R43, R0, R43 ;  /* 0x0000002b002b7220 */ /* 0x000fe20000410000 */
[C---:B------:R-:W-:Y:S01]  /*c720*/  HMMA.16816.F32 R32, R136.reuse, R122, R32 ;  /* 0x0000007a8820723c */ /* 0x040fe20000001820 */
[----:B------:R-:W-:Y:S03]  /*c730*/  LDSM.16.MT88.4 R120, [R184+0x12800] ;  /* 0x01280000b878783b */ /* 0x000fe60000004200 */
[C---:B------:R-:W-:Y:S02]  /*c740*/  FMUL.FTZ R44, R2.reuse, R44 ;  /* 0x0000002c022c7220 */ /* 0x040fe40000410000 */
[----:B------:R-:W-:Y:S01]  /*c750*/  FMUL.FTZ R45, R2, R45 ;  /* 0x0000002d022d7220 */ /* 0x000fe20000410000 */
[----:B------:R-:W1:Y:S01]  /*c760*/  MUFU.EX2 R227, R227 ;  /* 0x000000e300e37308 */ /* 0x000e620000000800 */
[C---:B--2---:R-:W-:Y:S04]  /*c770*/  HMMA.16816.F32 R36, R136.reuse, R112, R36 ;  /* 0x000000708824723c */ /* 0x044fe80000001824 */
[C---:B------:R-:W-:Y:S02]  /*c780*/  FMUL.FTZ R46, R0.reuse, R46 ;  /* 0x0000002e002e7220 */ /* 0x040fe40000410000 */
[----:B------:R-:W-:Y:S02]  /*c790*/  FMUL.FTZ R47, R0, R47 ;  /* 0x0000002f002f7220 */ /* 0x000fe40000410000 */
[C---:B------:R-:W-:Y:S01]  /*c7a0*/  HMMA.16816.F32 R40, R136.reuse, R114, R40 ;  /* 0x000000728828723c */ /* 0x040fe20000001828 */
[----:B------:R-:W-:Y:S01]  /*c7b0*/  LDSM.16.MT88.4 R112, [R188+0x12800] ;  /* 0x01280000bc70783b */ /* 0x000fe20000004200 */
[----:B------:R-:W-:Y:S02]  /*c7c0*/  MUFU.EX2 R226, R226 ;  /* 0x000000e200e27308 */ /* 0x000fe40000000800 */
[C---:B------:R-:W-:Y:S02]  /*c7d0*/  FMUL.FTZ R48, R2.reuse, R48 ;  /* 0x0000003002307220 */ /* 0x040fe40000410000 */
[----:B------:R-:W-:Y:S02]  /*c7e0*/  FMUL.FTZ R49, R2, R49 ;  /* 0x0000003102317220 */ /* 0x000fe40000410000 */
[C---:B------:R-:W-:Y:S01]  /*c7f0*/  FMUL.FTZ R50, R0.reuse, R50 ;  /* 0x0000003200327220 */ /* 0x040fe20000410000 */
[C---:B---3--:R-:W-:Y:S03]  /*c800*/  HMMA.16816.F32 R44, R136.reuse, R104, R44 ;  /* 0x00000068882c723c */ /* 0x048fe6000000182c */
[----:B------:R-:W2:Y:S01]  /*c810*/  MUFU.EX2 R229, R229 ;  /* 0x000000e500e57308 */ /* 0x000ea20000000800 */
[----:B------:R-:W-:Y:S02]  /*c820*/  FMUL.FTZ R51, R0, R51 ;  /* 0x0000003300337220 */ /* 0x000fe40000410000 */
[C---:B------:R-:W-:Y:S02]  /*c830*/  FMUL.FTZ R52, R2.reuse, R52 ;  /* 0x0000003402347220 */ /* 0x040fe40000410000 */
[----:B------:R-:W-:Y:S04]  /*c840*/  FMUL.FTZ R53, R2, R53 ;  /* 0x0000003502357220 */ /* 0x000fe80000410000 */
[C---:B------:R-:W-:Y:S01]  /*c850*/  FMUL.FTZ R54, R0.reuse, R54 ;  /* 0x0000003600367220 */ /* 0x040fe20000410000 */
[C---:B------:R-:W-:Y:S01]  /*c860*/  HMMA.16816.F32 R48, R136.reuse, R106, R48 ;  /* 0x0000006a8830723c */ /* 0x040fe20000001830 */
[----:B------:R-:W3:Y:S01]  /*c870*/  LDSM.16.MT88.4 R104, [R188+0x16000] ;  /* 0x01600000bc68783b */ /* 0x000ee20000004200 */
[----:B------:R-:W-:Y:S01]  /*c880*/  MUFU.EX2 R228, R228 ;  /* 0x000000e400e47308 */ /* 0x000fe20000000800 */
[----:B------:R-:W-:Y:S02]  /*c890*/  FMUL.FTZ R55, R0, R55 ;  /* 0x0000003700377220 */ /* 0x000fe40000410000 */
[C---:B------:R-:W-:Y:S02]  /*c8a0*/  FMUL.FTZ R56, R2.reuse, R56 ;  /* 0x0000003802387220 */ /* 0x040fe40000410000 */
[----:B------:R-:W-:Y:S02]  /*c8b0*/  FMUL.FTZ R57, R2, R57 ;  /* 0x0000003902397220 */ /* 0x000fe40000410000 */
[C---:B------:R-:W-:Y:S01]  /*c8c0*/  FMUL.FTZ R58, R0.reuse, R58 ;  /* 0x0000003a003a7220 */ /* 0x040fe20000410000 */
[C---:B------:R-:W-:Y:S02]  /*c8d0*/  HMMA.16816.F32 R52, R136.reuse, R100, R52 ;  /* 0x000000648834723c */ /* 0x040fe40000001834 */
[----:B------:R-:W1:Y:S01]  /*c8e0*/  MUFU.EX2 R231, R231 ;  /* 0x000000e700e77308 */ /* 0x000e620000000800 */
[----:B------:R-:W-:Y:S02]  /*c8f0*/  FMUL.FTZ R59, R0, R59 ;  /* 0x0000003b003b7220 */ /* 0x000fe40000410000 */
[C---:B------:R-:W-:Y:S02]  /*c900*/  FMUL.FTZ R60, R2.reuse, R60 ;  /* 0x0000003c023c7220 */ /* 0x040fe40000410000 */
[----:B------:R-:W-:Y:S02]  /*c910*/  FMUL.FTZ R61, R2, R61 ;  /* 0x0000003d023d7220 */ /* 0x000fe40000410000 */
[C---:B------:R-:W-:Y:S01]  /*c920*/  FMUL.FTZ R62, R0.reuse, R62 ;  /* 0x0000003e003e7220 */ /* 0x040fe20000410000 */
[C---:B------:R-:W-:Y:S01]  /*c930*/  HMMA.16816.F32 R56, R136.reuse, R102, R56 ;  /* 0x000000668838723c */ /* 0x040fe20000001838 */
[----:B------:R-:W1:Y:S01]  /*c940*/  LDSM.16.MT88.4 R100, [R186+0x16000] ;  /* 0x01600000ba64783b */ /* 0x000e620000004200 */
        /* <DEDUP_REMOVED lines=12> */
[----:B------:R-:W2:Y:S01]  /*ca10*/  LDSM.16.MT88.4 R108, [R185+0x16000] ;  /* 0x01600000b96c783b */ /* 0x000ea20000004200 */
[----:B------:R-:W-:Y:S01]  /*ca20*/  MUFU.EX2 R232, R232 ;  /* 0x000000e800e87308 */ /* 0x000fe20000000800 */
[----:B------:R-:W-:Y:S02]  /*ca30*/  FMUL.FTZ R71, R0, R71 ;  /* 0x0000004700477220 */ /* 0x000fe40000410000 */
[C---:B------:R-:W-:Y:S02]  /*ca40*/  FMUL.FTZ R72, R2.reuse, R72 ;  /* 0x0000004802487220 */ /* 0x040fe40000410000 */
[----:B------:R-:W-:Y:S02]  /*ca50*/  FMUL.FTZ R73, R2, R73 ;  /* 0x0000004902497220 */ /* 0x000fe40000410000 */
[C---:B------:R-:W-:Y:S01]  /*ca60*/  FMUL.FTZ R74, R0.reuse, R74 ;  /* 0x0000004a004a7220 */ /* 0x040fe20000410000 */
[C---:B---3--:R-:W-:Y:S02]  /*ca70*/  HMMA.16816.F32 R68, R136.reuse, R104, R68 ;  /* 0x000000688844723c */ /* 0x048fe40000001844 */
[----:B------:R-:W3:Y:S01]  /*ca80*/  MUFU.EX2 R235, R235 ;  /* 0x000000eb00eb7308 */ /* 0x000ee20000000800 */
[----:B------:R-:W-:Y:S02]  /*ca90*/  FMUL.FTZ R75, R0, R75 ;  /* 0x0000004b004b7220 */ /* 0x000fe40000410000 */
[C---:B------:R-:W-:Y:S02]  /*caa0*/  FMUL.FTZ R76, R2.reuse, R76 ;  /* 0x0000004c024c7220 */ /* 0x040fe40000410000 */
[----:B------:R-:W-:Y:S02]  /*cab0*/  FMUL.FTZ R77, R2, R77 ;  /* 0x0000004d024d7220 */ /* 0x000fe40000410000 */
        /* <DEDUP_REMOVED lines=8> */
[C---:B-1----:R-:W-:Y:S02]  /*cb40*/  HMMA.16816.F32 R76, R136.reuse, R100, R76 ;  /* 0x00000064884c723c */ /* 0x042fe4000000184c */
[----:B------:R-:W-:Y:S01]  /*cb50*/  MUFU.EX2 R236, R236 ;  /* 0x000000ec00ec7308 */ /* 0x000fe20000000800 */
[----:B------:R-:W-:Y:S02]  /*cb60*/  FMUL.FTZ R83, R0, R83 ;  /* 0x0000005300537220 */ /* 0x000fe40000410000 */
[C---:B------:R-:W-:Y:S02]  /*cb70*/  FMUL.FTZ R84, R2.reuse, R84 ;  /* 0x0000005402547220 */ /* 0x040fe40000410000 */
[----:B------:R-:W-:Y:S01]  /*cb80*/  FMUL.FTZ R85, R2, R85 ;  /* 0x0000005502557220 */ /* 0x000fe20000410000 */
[----:B------:R-:W-:Y:S01]  /*cb90*/  F2FP.PACK_AB R100, R219, R216 ;  /* 0x000000d8db64723e */ /* 0x000fe200000000ff */
[C---:B------:R-:W-:Y:S01]  /*cba0*/  FMUL.FTZ R86, R0.reuse, R86 ;  /* 0x0000005600567220 */ /* 0x040fe20000410000 */
[C---:B------:R-:W-:Y:S02]  /*cbb0*/  HMMA.16816.F32 R80, R136.reuse, R102, R80 ;  /* 0x000000668850723c */ /* 0x040fe40000001850 */
[----:B------:R-:W1:Y:S01]  /*cbc0*/  MUFU.EX2 R239, R239 ;  /* 0x000000ef00ef7308 */ /* 0x000e620000000800 */
[----:B------:R-:W-:Y:S01]  /*cbd0*/  FMUL.FTZ R87, R0, R87 ;  /* 0x0000005700577220 */ /* 0x000fe20000410000 */
[----:B----4-:R-:W-:Y:S01]  /*cbe0*/  F2FP.PACK_AB R101, R223, R220 ;  /* 0x000000dcdf65723e */ /* 0x010fe200000000ff */
[C---:B------:R-:W-:Y:S02]  /*cbf0*/  FMUL.FTZ R88, R2.reuse, R88 ;  /* 0x0000005802587220 */ /* 0x040fe40000410000 */
[----:B------:R-:W-:Y:S01]  /*cc00*/  FMUL.FTZ R89, R2, R89 ;  /* 0x0000005902597220 */ /* 0x000fe20000410000 */
[----:B------:R-:W-:Y:S01]  /*cc10*/  F2FP.PACK_AB R102, R221, R218 ;  /* 0x000000dadd66723e */ /* 0x000fe200000000ff */
[C---:B------:R-:W-:Y:S01]  /*cc20*/  FMUL.FTZ R90, R0.reuse, R90 ;  /* 0x0000005a005a7220 */ /* 0x040fe20000410000 */
[C---:B--2---:R-:W-:Y:S02]  /*cc30*/  HMMA.16816.F32 R84, R136.reuse, R108, R84 ;  /* 0x0000006c8854723c */ /* 0x044fe40000001854 */
[----:B------:R-:W2:Y:S01]  /*cc40*/  MUFU.EX2 R238, R238 ;  /* 0x000000ee00ee7308 */ /* 0x000ea20000000800 */
[----:B------:R-:W-:Y:S01]  /*cc50*/  FMUL.FTZ R91, R0, R91 ;  /* 0x0000005b005b7220 */ /* 0x000fe20000410000 */
[----:B-----5:R-:W-:Y:S01]  /*cc60*/  F2FP.PACK_AB R103, R225, R222 ;  /* 0x000000dee167723e */ /* 0x020fe200000000ff */
[C---:B------:R-:W-:Y:S02]  /*cc70*/  FMUL.FTZ R92, R2.reuse, R92 ;  /* 0x0000005c025c7220 */ /* 0x040fe40000410000 */
[----:B------:R-:W-:Y:S02]  /*cc80*/  FMUL.FTZ R93, R2, R93 ;  /* 0x0000005d025d7220 */ /* 0x000fe40000410000 */
[C---:B------:R-:W-:Y:S01]  /*cc90*/  FMUL.FTZ R94, R0.reuse, R94 ;  /* 0x0000005e005e7220 */ /* 0x040fe20000410000 */
[C---:B------:R-:W-:Y:S01]  /*cca0*/  HMMA.16816.F32 R88, R136.reuse, R110, R88 ;  /* 0x0000006e8858723c */ /* 0x040fe20000001858 */
[----:B------:R-:W4:Y:S02]  /*ccb0*/  LDSM.16.MT88.4 R108, [R185+0x12800] ;  /* 0x01280000b96c783b */ /* 0x000f240000004200 */
[----:B------:R-:W-:Y:S02]  /*ccc0*/  FMUL.FTZ R95, R0, R95 ;  /* 0x0000005f005f7220 */ /* 0x000fe40000410000 */
[C---:B------:R-:W-:Y:S02]  /*ccd0*/  FMUL.FTZ R96, R2.reuse, R96 ;  /* 0x0000006002607220 */ /* 0x040fe40000410000 */
[----:B------:R-:W-:Y:S02]  /*cce0*/  FMUL.FTZ R97, R2, R97 ;  /* 0x0000006102617220 */ /* 0x000fe40000410000 */
[C---:B------:R-:W-:Y:S01]  /*ccf0*/  FMUL.FTZ R98, R0.reuse, R98 ;  /* 0x0000006200627220 */ /* 0x040fe20000410000 */
[C---:B---3--:R-:W-:Y:S03]  /*cd00*/  HMMA.16816.F32 R92, R136.reuse, R104, R92 ;  /* 0x00000068885c723c */ /* 0x048fe6000000185c */
[----:B------:R-:W-:Y:S02]  /*cd10*/  FMUL.FTZ R99, R0, R99 ;  /* 0x0000006300637220 */ /* 0x000fe40000410000 */
[----:B------:R-:W-:Y:S02]  /*cd20*/  FFMA.FTZ R217, R2, R215, R217 ;  /* 0x000000d702d97223 */ /* 0x000fe400000100d9 */
[----:B------:R-:W-:Y:S02]  /*cd30*/  FFMA.FTZ R170, R0, R209, R170 ;  /* 0x000000d100aa7223 */ /* 0x000fe400000100aa */
[----:B------:R-:W-:Y:S01]  /*cd40*/  FADD.FTZ R217, R134, R217 ;  /* 0x000000d986d97221 */ /* 0x000fe20000010000 */
[----:B------:R-:W-:Y:S01]  /*cd50*/  HMMA.16816.F32 R96, R136, R106, R96 ;  /* 0x0000006a8860723c */ /* 0x000fe20000001860 */
[----:B------:R-:W3:Y:S02]  /*cd60*/  LDSM.16.MT88.4 R104, [R184+0x14800] ;  /* 0x01480000b868783b */ /* 0x000ee40000004200 */
[----:B------:R-:W-:Y:S02]  /*cd70*/  FADD.FTZ R169, R169, R170 ;  /* 0x000000aaa9a97221 */ /* 0x000fe40000010000 */
[----:B------:R-:W-:Y:S02]  /*cd80*/  FADD.FTZ R214, R214, R217 ;  /* 0x000000d9d6d67221 */ /* 0x000fe40000010000 */
[----:B------:R-:W-:Y:S01]  /*cd90*/  FADD.FTZ R168, R168, R169 ;  /* 0x000000a9a8a87221 */ /* 0x000fe20000010000 */
[C---:B------:R-:W-:Y:S01]  /*cda0*/  HMMA.16816.F32 R4, R100.reuse, R112, R4 ;  /* 0x000000706404723c */ /* 0x040fe20000001804 */
[----:B------:R-:W-:Y:S04]  /*cdb0*/  LDSM.16.MT88.4 R136, [R185+0x15000] ;  /* 0x01500000b988783b */ /* 0x000fe80000004200 */
[----:B------:R-:W-:Y:S02]  /*cdc0*/  FADD.FTZ R171, R171, R214 ;  /* 0x000000d6abab7221 */ /* 0x000fe40000010000 */
[----:B------:R-:W-:Y:S01]  /*cdd0*/  FADD.FTZ R135, R135, R168 ;  /* 0x000000a887877221 */ /* 0x000fe20000010000 */
[C---:B------:R-:W-:Y:S01]  /*cde0*/  HMMA.16816.F32 R8, R100.reuse, R114, R8 ;  /* 0x000000726408723c */ /* 0x040fe20000001808 */
[----:B------:R-:W-:Y:S03]  /*cdf0*/  LDSM.16.MT88.4 R112, [R186+0x16800] ;  /* 0x01680000ba70783b */ /* 0x000fe60000004200 */
        /* <DEDUP_REMOVED lines=9> */
[C---:B----4-:R-:W-:Y:S04]  /*ce90*/  HMMA.16816.F32 R20, R100.reuse, R108, R20 ;  /* 0x0000006c6414723c */ /* 0x050fe80000001814 */
[----:B------:R-:W-:Y:S02]  /*cea0*/  FADD.FTZ R221, R221, R218 ;  /* 0x000000dadddd7221 */ /* 0x000fe40000010000 */
[----:B------:R-:W-:Y:S02]  /*ceb0*/  FADD.FTZ R225, R225, R222 ;  /* 0x000000dee1e17221 */ /* 0x000fe40000010000 */
[C---:B------:R-:W-:Y:S01]  /*cec0*/  HMMA.16816.F32 R24, R100.reuse, R110, R24 ;  /* 0x0000006e6418723c */ /* 0x040fe20000001818 */
[----:B------:R-:W4:Y:S03]  /*ced0*/  LDSM.16.MT88.4 R108, [R188+0x16800] ;  /* 0x01680000bc6c783b */ /* 0x000f260000004200 */
[----:B------:R-:W-:Y:S02]  /*cee0*/  IMAD.MOV.U32 R0, RZ, RZ, R3 ;  /* 0x000000ffff007224 */ /* 0x000fe400078e0003 */
[----:B------:R-:W-:Y:S02]  /*cef0*/  IMAD.MOV.U32 R2, RZ, RZ, R132 ;  /* 0x000000ffff027224 */ /* 0x000fe400078e0084 */
        /* <DEDUP_REMOVED lines=20> */
[----:B------:R-:W5:Y:S07]  /*d040*/  LDSM.16.MT88.4 R112, [R185+0x13000] ;  /* 0x01300000b970783b */ /* 0x000f6e0000004200 */
        /* <DEDUP_REMOVED lines=15> */
[C---:B----4-:R-:W-:Y:S03]  /*d140*/  HMMA.16816.F32 R4, R100.reuse, R108, R4 ;  /* 0x0000006c6404723c */ /* 0x050fe60000001804 */
[----:B------:R-:W-:Y:S02]  /*d150*/  FADD.FTZ R230, R230, R231 ;  /* 0x000000e7e6e67221 */ /* 0x000fe40000010000 */
[----:B------:R-:W-:Y:S02]  /*d160*/  FADD.FTZ R229, R229, R226 ;  /* 0x000000e2e5e57221 */ /* 0x000fe40000010000 */
[----:B------:R-:W-:Y:S01]  /*d170*/  FADD.FTZ R233, R233, R230 ;  /* 0x000000e6e9e97221 */ /* 0x000fe20000010000 */
[C---:B------:R-:W-:Y:S01]  /*d180*/  HMMA.16816.F32 R8, R100.reuse, R110, R8 ;  /* 0x0000006e6408723c */ /* 0x040fe20000001808 */
[----:B------:R-:W4:Y:S07]  /*d190*/  LDSM.16.MT88.4 R108, [R188+0x17000] ;  /* 0x01700000bc6c783b */ /* 0x000f2e0000004200 */
[C---:B------:R-:W-:Y:S08]  /*d1a0*/  HMMA.16816.F32 R12, R100.reuse, R120, R12 ;  /* 0x00000078640c723c */ /* 0x040ff0000000180c */
[C---:B------:R-:W-:Y:S08]  /*d1b0*/  HMMA.16816.F32 R16, R100.reuse, R122, R16 ;  /* 0x0000007a6410723c */ /* 0x040ff00000001810 */
[C---:B-----5:R-:W-:Y:S08]  /*d1c0*/  HMMA.16816.F32 R20, R100.reuse, R112, R20 ;  /* 0x000000706414723c */ /* 0x060ff00000001814 */
[C---:B------:R-:W-:Y:S01]  /*d1d0*/  HMMA.16816.F32 R24, R100.reuse, R114, R24 ;  /* 0x000000726418723c */ /* 0x040fe20000001818 */
[----:B------:R-:W5:Y:S07]  /*d1e0*/  LDSM.16.MT88.4 R112, [R186+0x17000] ;  /* 0x01700000ba70783b */ /* 0x000f6e0000004200 */
[C---:B------:R-:W-:Y:S08]  /*d1f0*/  HMMA.16816.F32 R28, R100.reuse, R124, R28 ;  /* 0x0000007c641c723c */ /* 0x040ff0000000181c */
[C---:B------:R-:W-:Y:S01]  /*d200*/  HMMA.16816.F32 R32, R100.reuse, R126, R32 ;  /* 0x0000007e6420723c */ /* 0x040fe20000001820 */
[----:B------:R-:W-:Y:S07]  /*d210*/  LDSM.16.MT88.4 R124, [R188+0x13800] ;  /* 0x01380000bc7c783b */ /* 0x000fee0000004200 */
[C---:B-1----:R-:W-:Y:S08]  /*d220*/  HMMA.16816.F32 R36, R100.reuse, R116, R36 ;  /* 0x000000746424723c */ /* 0x042ff00000001824 */
[C---:B------:R-:W-:Y:S01]  /*d230*/  HMMA.16816.F32 R40, R100.reuse, R118, R40 ;  /* 0x000000766428723c */ /* 0x040fe20000001828 */
[----:B------:R-:W1:Y:S07]  /*d240*/  LDSM.16.MT88.4 R116, [R185+0x17000] ;  /* 0x01700000b974783b */ /* 0x000e6e0000004200 */
        /* <DEDUP_REMOVED lines=8> */
[C---:B---3--:R-:W-:Y:S04]  /*d2d0*/  HMMA.16816.F32 R60, R100.reuse, R104, R60 ;  /* 0x00000068643c723c */ /* 0x048fe8000000183c */
[----:B--2---:R-:W-:Y:S01]  /*d2e0*/  F2FP.PACK_AB R139, R133, R238 ;  /* 0x000000ee858b723e */ /* 0x004fe200000000ff */
[----:B------:R-:W-:Y:S02]  /*d2f0*/  FADD.FTZ R236, R236, R233 ;  /* 0x000000e9ecec7221 */ /* 0x000fe40000010000 */
[----:B------:R-:W-:Y:S01]  /*d300*/  FADD.FTZ R235, R235, R232 ;  /* 0x000000e8ebeb7221 */ /* 0x000fe20000010000 */
[C---:B------:R-:W-:Y:S01]  /*d310*/  HMMA.16816.F32 R64, R100.reuse, R106, R64 ;  /* 0x0000006a6440723c */ /* 0x040fe20000001840 */
[----:B------:R-:W2:Y:S03]  /*d320*/  LDSM.16.MT88.4 R104, [R184+0x17000] ;  /* 0x01700000b868783b */ /* 0x000ea60000004200 */
[----:B------:R-:W-:Y:S02]  /*d330*/  FADD.FTZ R239, R239, R236 ;  /* 0x000000ecefef7221 */ /* 0x000fe40000010000 */
[----:B------:R-:W-:Y:S02]  /*d340*/  FADD.FTZ R234, R234, R235 ;  /* 0x000000ebeaea7221 */ /* 0x000fe40000010000 */
[C---:B----4-:R-:W-:Y:S04]  /*d350*/  HMMA.16816.F32 R68, R100.reuse, R108, R68 ;  /* 0x0000006c6444723c */ /* 0x050fe80000001844 */
[----:B------:R-:W-:Y:S02]  /*d360*/  FADD.FTZ R238, R238, R239 ;  /* 0x000000efeeee7221 */ /* 0x000fe40000010000 */
[----:B------:R-:W-:Y:S02]  /*d370*/  FADD.FTZ R215, R237, R234 ;  /* 0x000000eaedd77221 */ /* 0x000fe40000010000 */
[C---:B------:R-:W-:Y:S01]  /*d380*/  HMMA.16816.F32 R72, R100.reuse, R110, R72 ;  /* 0x0000006e6448723c */ /* 0x040fe20000001848 */
[----:B------:R-:W3:Y:S03]  /*d390*/  LDSM.16.MT88.4 R108, [R186+0x13800] ;  /* 0x01380000ba6c783b */ /* 0x000ee60000004200 */
[----:B------:R-:W-:Y:S04]  /*d3a0*/  FADD.FTZ R209, R133, R238 ;  /* 0x000000ee85d17221 */ /* 0x000fe80000010000 */
[C---:B-----5:R-:W-:Y:S08]  /*d3b0*/  HMMA.16816.F32 R76, R100.reuse, R112, R76 ;  /* 0x00000070644c723c */ /* 0x060ff0000000184c */
[C---:B------:R-:W-:Y:S08]  /*d3c0*/  HMMA.16816.F32 R80, R100.reuse, R114, R80 ;  /* 0x000000726450723c */ /* 0x040ff00000001850 */
[C---:B-1----:R-:W-:Y:S08]  /*d3d0*/  HMMA.16816.F32 R84, R100.reuse, R116, R84 ;  /* 0x000000746454723c */ /* 0x042ff00000001854 */
[C---:B------:R-:W-:Y:S08]  /*d3e0*/  HMMA.16816.F32 R88, R100.reuse, R118, R88 ;  /* 0x000000766458723c */ /* 0x040ff00000001858 */
[C---:B--2---:R-:W-:Y:S08]  /*d3f0*/  HMMA.16816.F32 R92, R100.reuse, R104, R92 ;  /* 0x00000068645c723c */ /* 0x044ff0000000185c */
[----:B------:R-:W-:Y:S08]  /*d400*/  HMMA.16816.F32 R96, R100, R106, R96 ;  /* 0x0000006a6460723c */ /* 0x000ff00000001860 */
[C---:B------:R-:W-:Y:S01]  /*d410*/  HMMA.16816.F32 R128, R136.reuse, R124, R4 ;  /* 0x0000007c8880723c */ /* 0x040fe20000001804 */
[----:B------:R-:W1:Y:S07]  /*d420*/  LDSM.16.MT88.4 R4, [R186+0x17800] ;  /* 0x01780000ba04783b */ /* 0x000e6e0000004200 */
[C---:B------:R-:W-:Y:S01]  /*d430*/  HMMA.16816.F32 R124, R136.reuse, R126, R8 ;  /* 0x0000007e887c723c */ /* 0x040fe20000001808 */
[----:B------:R-:W2:Y:S07]  /*d440*/  LDSM.16.MT88.4 R8, [R185+0x17800] ;  /* 0x01780000b908783b */ /* 0x000eae0000004200 */
[C---:B---3--:R-:W-:Y:S01]  /*d450*/  HMMA.16816.F32 R120, R136.reuse, R108, R12 ;  /* 0x0000006c8878723c */ /* 0x048fe2000000180c */
[----:B------:R-:W3:Y:S07]  /*d460*/  LDSM.16.MT88.4 R12, [R184+0x17800] ;  /* 0x01780000b80c783b */ /* 0x000eee0000004200 */
        /* <DEDUP_REMOVED lines=15> */
[C---:B-1----:R-:W-:Y:S08]  /*d560*/  HMMA.16816.F32 R76, R136.reuse, R4, R76 ;  /* 0x00000004884c723c */ /* 0x042ff0000000184c */
[C---:B------:R-:W-:Y:S08]  /*d570*/  HMMA.16816.F32 R80, R136.reuse, R6, R80 ;  /* 0x000000068850723c */ /* 0x040ff00000001850 */
[C---:B--2---:R-:W-:Y:S08]  /*d580*/  HMMA.16816.F32 R84, R136.reuse, R8, R84 ;  /* 0x000000088854723c */ /* 0x044ff00000001854 */
[C---:B------:R-:W-:Y:S08]  /*d590*/  HMMA.16816.F32 R88, R136.reuse, R10, R88 ;  /* 0x0000000a8858723c */ /* 0x040ff00000001858 */
[C---:B---3--:R-:W-:Y:S08]  /*d5a0*/  HMMA.16816.F32 R92, R136.reuse, R12, R92 ;  /* 0x0000000c885c723c */ /* 0x048ff0000000185c */
[----:B------:R-:W-:Y:S01]  /*d5b0*/  HMMA.16816.F32 R96, R136, R14, R96 ;  /* 0x0000000e8860723c */ /* 0x000fe20000001860 */
[----:B------:R-:W-:-:S07]  /*d5c0*/  @P0 BRA `(.L_x_252) ;  /* 0xffffd3b000000947 */ /* 0x000fce000383ffff */
.L_x_251:
[----:B------:R-:W1:Y:S01]  /*d5d0*/  SHFL.BFLY PT, R2, R215, 0x2, 0x1f ;  /* 0x0c401f00d7027f89 */ /* 0x000e6200000e0000 */
[----:B------:R-:W-:Y:S01]  /*d5e0*/  MOV R4, 0x3f800000 ;  /* 0x3f80000000047802 */ /* 0x000fe20000000f00 */
[----:B------:R-:W2:Y:S01]  /*d5f0*/  S2UR UR6, SR_CTAID.Y ;  /* 0x00000000000679c3 */ /* 0x000ea20000002600 */
[----:B------:R-:W-:Y:S01]  /*d600*/  MOV R5, 0x3f800000 ;  /* 0x3f80000000057802 */ /* 0x000fe20000000f00 */
[----:B------:R-:W3:Y:S01]  /*d610*/  SHFL.BFLY PT, R0, R209, 0x2, 0x1f ;  /* 0x0c401f00d1007f89 */ /* 0x000ee200000e0000 */
[----:B------:R-:W-:Y:S01]  /*d620*/  UISETP.NE.AND UP4, UPT, UR10, -0x1, UPT ;  /* 0xffffffff0a00788c */ /* 0x000fe2000bf85270 */
[----:B------:R-:W-:Y:S01]  /*d630*/  BSSY B0, `(.L_x_255) ;  /* 0x0000144000007945 */ /* 0x000fe20003800000 */
[----:B------:R-:W-:-:S02]  /*d640*/  ULDC.64 UR4, c[0x0][0x1e8] ;  /* 0x00007a0000047ab9 */ /* 0x000fc40000000a00 */
[----:B------:R-:W-:Y:S01]  /*d650*/  ULDC.U8 UR9, c[0x0][0x329] ;  /* 0x0000ca4000097ab9 */ /* 0x000fe20000000000 */
[----:B------:R-:W4:Y:S01]  /*d660*/  S2UR UR12, SR_CTAID.Z ;  /* 0x00000000000c79c3 */ /* 0x000f220000002700 */
[----:B------:R-:W-:Y:S02]  /*d670*/  UISETP.NE.AND UP1, UPT, UR9, URZ, UPT ;  /* 0x0000003f0900728c */ /* 0x000fe4000bf25270 */
[----:B------:R-:W-:Y:S02]  /*d680*/  ULDC UR8, c[0x0][0x214] ;  /* 0x0000850000087ab9 */ /* 0x000fe40000000800 */
[----:B------:R-:W-:Y:S02]  /*d690*/  UMOV UR24, URZ ;  /* 0x0000003f00187c82 */ /* 0x000fe40008000000 */
[----:B------:R-:W-:Y:S02]  /*d6a0*/  @UP4 UIMAD.WIDE.U32 UR14, UR10, UR4, URZ ;  /* 0x000000040a0e42a5 */ /* 0x000fe4000f8e003f */
[----:B------:R-:W-:-:S02]  /*d6b0*/  UMOV UR25, URZ ;  /* 0x0000003f00197c82 */ /* 0x000fc40008000000 */
[----:B------:R-:W-:Y:S02]  /*d6c0*/  @UP4 UIMAD UR7, UR10, UR5, UR15 ;  /* 0x000000050a0742a4 */ /* 0x000fe4000f8e020f */
[----:B------:R-:W-:Y:S01]  /*d6d0*/  @UP1 UMOV UR17, 0x1 ;  /* 0x0000000100111882 */ /* 0x000fe20000000000 */
[----:B-1----:R-:W-:Y:S01]  /*d6e0*/  FADD.FTZ R9, R2, R215 ;  /* 0x000000d702097221 */ /* 0x002fe20000010000 */
[----:B------:R-:W-:Y:S02]  /*d6f0*/  ULDC.64 UR4, c[0x0][0x1e0] ;  /* 0x0000780000047ab9 */ /* 0x000fe40000000a00 */
[----:B--2---:R-:W-:Y:S01]  /*d700*/  @!UP4 USHF.R.S32.HI UR13, URZ, 0x1f, UR6 ;  /* 0x0000001f3f0dc899 */ /* 0x004fe20008011406 */
[----:B---3--:R-:W-:Y:S01]  /*d710*/  FADD.FTZ R7, R0, R209 ;  /* 0x000000d100077221 */ /* 0x008fe20000010000 */
[----:B------:R-:W1:Y:S01]  /*d720*/  SHFL.BFLY PT, R2, R9, 0x1, 0x1f ;  /* 0x0c201f0009027f89 */ /* 0x000e6200000e0000 */
[----:B------:R-:W-:Y:S02]  /*d730*/  @!UP4 UIMAD.WIDE.U32 UR22, UR6, UR4, URZ ;  /* 0x000000040616c2a5 */ /* 0x000fe4000f8e003f */
[----:B------:R-:W-:Y:S01]  /*d740*/  @!UP4 UIMAD UR13, UR13, UR4, URZ ;  /* 0x000000040d0dc2a4 */ /* 0x000fe2000f8e023f */
[----:B------:R-:W2:Y:S01]  /*d750*/  SHFL.BFLY PT, R0, R7, 0x1, 0x1f ;  /* 0x0c201f0007007f89 */ /* 0x000ea200000e0000 */
[----:B------:R-:W-:-:S02]  /*d760*/  @UP1 ULDC UR15, c[0x0][0x210] ;  /* 0x00008400000f1ab9 */ /* 0x000fc40000000800 */
[----:B------:R-:W-:Y:S02]  /*d770*/  ULDC.U8 UR4, c[0x0][0x328] ;  /* 0x0000ca0000047ab9 */ /* 0x000fe40000000000 */
[----:B------:R-:W-:Y:S02]  /*d780*/  UISETP.NE.AND UP3, UPT, UR4, URZ, UPT ;  /* 0x0000003f0400728c */ /* 0x000fe4000bf65270 */
[----:B------:R-:W-:Y:S02]  /*d790*/  @!UP4 UIMAD UR13, UR6, UR5, UR13 ;  /* 0x00000005060dc2a4 */ /* 0x000fe4000f8e020d */
[----:B------:R-:W-:Y:S01]  /*d7a0*/  UISETP.NE.OR UP2, UPT, UR9, URZ, !UP3 ;  /* 0x0000003f0900728c */ /* 0x000fe2000df45670 */
[----:B------:R-:W3:Y:S01]  /*d7b0*/  S2UR UR9, SR_CTAID.X ;  /* 0x00000000000979c3 */ /* 0x000ee20000002500 */
[----:B------:R-:W-:Y:S02]  /*d7c0*/  ULDC UR5, c[0x0][0x234] ;  /* 0x00008d0000057ab9 */ /* 0x000fe40000000800 */
[----:B------:R-:W-:-:S02]  /*d7d0*/  @UP1 UIMAD UR15, UR15, UR8, URZ ;  /* 0x000000080f0f12a4 */ /* 0x000fc4000f8e023f */
[----:B------:R-:W-:Y:S02]  /*d7e0*/  UISETP.NE.OR UP0, UPT, UR10, -0x1, UP2 ;  /* 0xffffffff0a00788c */ /* 0x000fe40009705670 */
[----:B------:R-:W-:Y:S02]  /*d7f0*/  @!UP1 USEL UR15, UR8, UR5, !UP3 ;  /* 0x00000005080f9287 */ /* 0x000fe4000d800000 */
[----:B------:R-:W-:Y:S01]  /*d800*/  ULDC UR4, c[0x0][0x1c0] ;  /* 0x0000700000047ab9 */ /* 0x000fe20000000800 */
[----:B-1----:R-:W-:Y:S01]  /*d810*/  FADD.FTZ R2, R9, R2 ;  /* 0x0000000209027221 */ /* 0x002fe20000010000 */
[----:B------:R-:W-:Y:S02]  /*d820*/  @!UP1 UIMAD UR17, UR15, UR4, URZ ;  /* 0x000000040f1192a4 */ /* 0x000fe4000f8e023f */
[----:B------:R-:W-:Y:S01]  /*d830*/  @UP1 ULDC UR20, c[0x0][0x210] ;  /* 0x0000840000141ab9 */ /* 0x000fe20000000800 */
[----:B--2---:R-:W-:Y:S01]  /*d840*/  FADD.FTZ R0, R7, R0 ;  /* 0x0000000007007221 */ /* 0x004fe20000010000 */
[----:B------:R-:W-:Y:S01]  /*d850*/  FSETP.NE.FTZ.AND P4, PT, R2, RZ, PT ;  /* 0x000000ff0200720b */ /* 0x000fe20003f95000 */
[----:B------:R-:W-:-:S02]  /*d860*/  UIMAD UR5, UR6, UR17, URZ ;  /* 0x00000011060572a4 */ /* 0x000fc4000f8e023f */
[----:B------:R-:W-:Y:S01]  /*d870*/  @!UP1 UMOV UR20, 0x1 ;  /* 0x0000000100149882 */ /* 0x000fe20000000000 */
[----:B------:R-:W-:Y:S01]  /*d880*/  FSETP.NE.FTZ.AND P3, PT, R0, RZ, PT ;  /* 0x000000ff0000720b */ /* 0x000fe20003f75000 */
[----:B------:R-:W-:Y:S02]  /*d890*/  @!UP0 UIMAD UR10, UR6, UR8, URZ ;  /* 0x00000008060a82a4 */ /* 0x000fe4000f8e023f */
[----:B------:R-:W-:Y:S02]  /*d8a0*/  USEL UR5, UR5, URZ, UP2 ;  /* 0x0000003f05057287 */ /* 0x000fe40009000000 */
[----:B---3--:R-:W-:Y:S02]  /*d8b0*/  UIMAD UR4, UR9, UR20, URZ ;  /* 0x00000014090472a4 */ /* 0x008fe4000f8e023f */
[----:B----4-:R-:W-:Y:S02]  /*d8c0*/  UIMAD UR15, UR12, UR15, UR5 ;  /* 0x0000000f0c0f72a4 */ /* 0x010fe4000f8e0205 */
[----:B------:R-:W1:Y:S01]  /*d8d0*/  @P4 MUFU.RCP R4, R2 ;  /* 0x0000000200044308 */ /* 0x000e620000001000 */
[----:B------:R-:W-:-:S02]  /*d8e0*/  USHF.L.U32 UR4, UR4, 0x7, URZ ;  /* 0x0000000704047899 */ /* 0x000fc4000800063f */
[----:B------:R-:W-:Y:S02]  /*d8f0*/  @!UP2 UMOV UR24, UR10 ;  /* 0x0000000a0018ac82 */ /* 0x000fe40008000000 */
[----:B------:R-:W-:Y:S02]  /*d900*/  USHF.R.S32.HI UR5, URZ, 0x1f, UR4 ;  /* 0x0000001f3f057899 */ /* 0x000fe40008011404 */
[----:B------:R-:W-:Y:S01]  /*d910*/  @!UP2 USHF.R.S32.HI UR25, URZ, 0x1f, UR10 ;  /* 0x0000001f3f19a899 */ /* 0x000fe2000801140a */
[----:B------:R-:W2:Y:S01]  /*d920*/  @P3 MUFU.RCP R5, R0 ;  /* 0x0000000000053308 */ /* 0x000ea20000001000 */
[----:B------:R-:W-:Y:S02]  /*d930*/  USHF.R.S32.HI UR6, URZ, 0x1f, UR15 ;  /* 0x0000001f3f067899 */ /* 0x000fe4000801140f */
[----:B------:R-:W-:Y:S02]  /*d940*/  UIADD3 UR4, UP1, UP0, UR4, UR24, UR15 ;  /* 0x0000001804047290 */ /* 0x000fe4000f83e00f */
[----:B------:R-:W-:-:S02]  /*d950*/  @!UP4 UIADD3 UR7, UR23, UR13, URZ ;  /* 0x0000000d1707c290 */ /* 0x000fc4000fffe03f */
[----:B------:R-:W-:Y:S01]  /*d960*/  UIADD3.X UR5, UR5, UR25, UR6, UP1, UP0 ;  /* 0x0000001905057290 */ /* 0x000fe20008fe0406 */
[C---:B-1----:R-:W-:Y:S01]  /*d970*/  FMUL.FTZ R128, R4.reuse, R128 ;  /* 0x0000008004807220 */ /* 0x042fe20000410000 */
[----:B------:R-:W-:Y:S01]  /*d980*/  @P4 MUFU.LG2 R2, R2 ;  /* 0x0000000200024308 */ /* 0x000fe20000000c00 */
[C---:B------:R-:W-:Y:S01]  /*d990*/  FMUL.FTZ R129, R4.reuse, R129 ;  /* 0x0000008104817220 */ /* 0x040fe20000410000 */
[----:B------:R-:W-:Y:S01]  /*d9a0*/  @!UP4 UMOV UR14, UR22 ;  /* 0x00000016000ecc82 */ /* 0x000fe20008000000 */
[C---:B------:R-:W-:Y:S02]  /*d9b0*/  FMUL.FTZ R124, R4.reuse, R124 ;  /* 0x0000007c047c7220 */ /* 0x040fe40000410000 */
[C---:B------:R-:W-:Y:S01]  /*d9c0*/  FMUL.FTZ R125, R4.reuse, R125 ;  /* 0x0000007d047d7220 */ /* 0x040fe20000410000 */
[----:B------:R-:W-:Y:S01]  /*d9d0*/  F2FP.PACK_AB R128, R129, R128 ;  /* 0x000000808180723e */ /* 0x000fe200000000ff */
[C---:B------:R-:W-:Y:S01]  /*d9e0*/  FMUL.FTZ R120, R4.reuse, R120 ;  /* 0x0000007804787220 */ /* 0x040fe20000410000 */
[----:B------:R-:W1:Y:S01]  /*d9f0*/  @P3 MUFU.LG2 R0, R0 ;  /* 0x0000000000003308 */ /* 0x000e620000000c00 */
        /* <DEDUP_REMOVED lines=65> */
[----:B------:R-:W3:Y:S01]  /*de10*/  S2R R4, SR_TID.X ;  /* 0x0000000000047919 */ /* 0x000ee20000002100 */
[----:B--2---:R-:W-:-:S02]  /*de20*/  FMUL.FTZ R131, R5, R131 ;  /* 0x0000008305837220 */ /* 0x004fc40000410000 */
[----:B------:R-:W-:Y:S01]  /*de30*/  FMUL.FTZ R130, R5, R130 ;  /* 0x0000008205827220 */ /* 0x000fe20000410000 */
[----:B------:R-:W-:Y:S01]  /*de40*/  F2FP.PACK_AB R96, R97, R96 ;  /* 0x000000606160723e */ /* 0x000fe200000000ff */
[C---:B------:R-:W-:Y:S02]  /*de50*/  FMUL.FTZ R127, R5.reuse, R127 ;  /* 0x0000007f057f7220 */ /* 0x040fe40000410000 */
[----:B------:R-:W-:Y:S01]  /*de60*/  FMUL.FTZ R126, R5, R126 ;  /* 0x0000007e057e7220 */ /* 0x000fe20000410000 */
[----:B------:R-:W-:Y:S01]  /*de70*/  F2FP.PACK_AB R130, R131, R130 ;  /* 0x000000828382723e */ /* 0x000fe200000000ff */
[C---:B------:R-:W-:Y:S02]  /*de80*/  FMUL.FTZ R123, R5.reuse, R123 ;  /* 0x0000007b057b7220 */ /* 0x040fe40000410000 */
[----:B------:R-:W-:Y:S01]  /*de90*/  FMUL.FTZ R122, R5, R122 ;  /* 0x0000007a057a7220 */ /* 0x000fe20000410000 */
[----:B------:R-:W-:Y:S01]  /*dea0*/  F2FP.PACK_AB R126, R127, R126 ;  /* 0x0000007e7f7e723e */ /* 0x000fe200000000ff */
[----:B------:R-:W-:-:S02]  /*deb0*/  FMUL.FTZ R119, R5, R119 ;  /* 0x0000007705777220 */ /* 0x000fc40000410000 */
[----:B------:R-:W-:Y:S01]  /*dec0*/  FMUL.FTZ R118, R5, R118 ;  /* 0x0000007605767220 */ /* 0x000fe20000410000 */
[----:B------:R-:W-:Y:S01]  /*ded0*/  F2FP.PACK_AB R122, R123, R122 ;  /* 0x0000007a7b7a723e */ /* 0x000fe200000000ff */
[C---:B------:R-:W-:Y:S02]  /*dee0*/  FMUL.FTZ R115, R5.reuse, R115 ;  /* 0x0000007305737220 */ /* 0x040fe40000410000 */
[----:B------:R-:W-:Y:S01]  /*def0*/  FMUL.FTZ R114, R5, R114 ;  /* 0x0000007205727220 */ /* 0x000fe20000410000 */
[----:B------:R-:W-:Y:S01]  /*df00*/  F2FP.PACK_AB R118, R119, R118 ;  /* 0x000000767776723e */ /* 0x000fe200000000ff */
[C---:B------:R-:W-:Y:S02]  /*df10*/  FMUL.FTZ R111, R5.reuse, R111 ;  /* 0x0000006f056f7220 */ /* 0x040fe40000410000 */
[C---:B------:R-:W-:Y:S01]  /*df20*/  FMUL.FTZ R110, R5.reuse, R110 ;  /* 0x0000006e056e7220 */ /* 0x040fe20000410000 */
[----:B---3--:R-:W-:Y:S01]  /*df30*/  SHF.R.S32.HI R7, RZ, 0x1f, R4 ;  /* 0x0000001fff077819 */ /* 0x008fe20000011404 */
[----:B------:R-:W-:Y:S01]  /*df40*/  FMUL.FTZ R107, R5, R107 ;  /* 0x0000006b056b7220 */ /* 0x000fe20000410000 */
[----:B------:R-:W-:Y:S01]  /*df50*/  F2FP.PACK_AB R114, R115, R114 ;  /* 0x000000727372723e */ /* 0x000fe200000000ff */
[----:B------:R-:W-:Y:S01]  /*df60*/  FMUL.FTZ R106, R5, R106 ;  /* 0x0000006a056a7220 */ /* 0x000fe20000410000 */
[-C--:B------:R-:W-:Y:S01]  /*df70*/  LEA.HI R6, R7, R4.reuse, RZ, 0x2 ;  /* 0x0000000407067211 */ /* 0x080fe200078f10ff */
[----:B------:R-:W-:Y:S01]  /*df80*/  FMUL.FTZ R103, R5, R103 ;  /* 0x0000006705677220 */ /* 0x000fe20000410000 */
[----:B------:R-:W-:Y:S01]  /*df90*/  LEA.HI R7, R7, R4, RZ, 0x5 ;  /* 0x0000000407077211 */ /* 0x000fe200078f28ff */
[C---:B------:R-:W-:Y:S01]  /*dfa0*/  FMUL.FTZ R102, R5.reuse, R102 ;  /* 0x0000006605667220 */ /* 0x040fe20000410000 */
[--C-:B------:R-:W-:Y:S01]  /*dfb0*/  SHF.R.S32.HI R9, RZ, 0x2, R6.reuse ;  /* 0x00000002ff097819 */ /* 0x100fe20000011406 */
[C---:B------:R-:W-:Y:S01]  /*dfc0*/  FMUL.FTZ R39, R5.reuse, R39 ;  /* 0x0000002705277220 */ /* 0x040fe20000410000 */
[----:B------:R-:W-:Y:S01]  /*dfd0*/  SHF.R.S32.HI R8, RZ, 0x1f, R6 ;  /* 0x0000001fff087819 */ /* 0x000fe20000011406 */
[----:B------:R-:W-:Y:S01]  /*dfe0*/  FMUL.FTZ R38, R5, R38 ;  /* 0x0000002605267220 */ /* 0x000fe20000410000 */
[----:B------:R-:W-:Y:S01]  /*dff0*/  F2FP.PACK_AB R110, R111, R110 ;  /* 0x0000006e6f6e723e */ /* 0x000fe200000000ff */
[C---:B------:R-:W-:Y:S01]  /*e000*/  FMUL.FTZ R43, R5.reuse, R43 ;  /* 0x0000002b052b7220 */ /* 0x040fe20000410000 */
[----:B------:R-:W-:Y:S01]  /*e010*/  LEA.HI R8, R8, R9, RZ, 0x3 ;  /* 0x0000000908087211 */ /* 0x000fe200078f18ff */
[----:B------:R-:W-:Y:S01]  /*e020*/  FMUL.FTZ R42, R5, R42 ;  /* 0x0000002a052a7220 */ /* 0x000fe20000410000 */
[----:B------:R-:W-:Y:S01]  /*e030*/  F2FP.PACK_AB R106, R107, R106 ;  /* 0x0000006a6b6a723e */ /* 0x000fe200000000ff */
[C---:B------:R-:W-:Y:S01]  /*e040*/  FMUL.FTZ R47, R5.reuse, R47 ;  /* 0x0000002f052f7220 */ /* 0x040fe20000410000 */
[----:B------:R-:W-:Y:S01]  /*e050*/  LOP3.LUT R8, R8, 0xfffffff8, RZ, 0xc0, !PT ;  /* 0xfffffff808087812 */ /* 0x000fe200078ec0ff */
[----:B------:R-:W-:Y:S01]  /*e060*/  FMUL.FTZ R46, R5, R46 ;  /* 0x0000002e052e7220 */ /* 0x000fe20000410000 */
[----:B------:R-:W-:Y:S01]  /*e070*/  F2FP.PACK_AB R102, R103, R102 ;  /* 0x000000666766723e */ /* 0x000fe200000000ff */
[----:B------:R-:W-:Y:S01]  /*e080*/  FMUL.FTZ R51, R5, R51 ;  /* 0x0000003305337220 */ /* 0x000fe20000410000 */
[----:B------:R-:W-:Y:S01]  /*e090*/  IADD3 R8, R9, -R8, RZ ;  /* 0x8000000809087210 */ /* 0x000fe20007ffe0ff */
[----:B------:R-:W-:Y:S01]  /*e0a0*/  FMUL.FTZ R50, R5, R50 ;  /* 0x0000003205327220 */ /* 0x000fe20000410000 */
[----:B------:R-:W-:Y:S01]  /*e0b0*/  F2FP.PACK_AB R38, R39, R38 ;  /* 0x000000262726723e */ /* 0x000fe200000000ff */
[C---:B------:R-:W-:Y:S01]  /*e0c0*/  FMUL.FTZ R55, R5.reuse, R55 ;  /* 0x0000003705377220 */ /* 0x040fe20000410000 */
[C---:B------:R-:W-:Y:S01]  /*e0d0*/  SHF.L.U32 R9, R8.reuse, 0x6, RZ ;  /* 0x0000000608097819 */ /* 0x040fe200000006ff */
[C---:B------:R-:W-:Y:S01]  /*e0e0*/  FMUL.FTZ R54, R5.reuse, R54 ;  /* 0x0000003605367220 */ /* 0x040fe20000410000 */
[----:B------:R-:W-:Y:S01]  /*e0f0*/  LOP3.LUT R10, R8, 0x1, RZ, 0xc0, !PT ;  /* 0x00000001080a7812 */ /* 0x000fe200078ec0ff */
[----:B------:R-:W-:Y:S01]  /*e100*/  FMUL.FTZ R59, R5, R59 ;  /* 0x0000003b053b7220 */ /* 0x000fe20000410000 */
[----:B------:R-:W-:Y:S01]  /*e110*/  LOP3.LUT R9, R9, 0x1c0, RZ, 0xc0, !PT ;  /* 0x000001c009097812 */ /* 0x000fe200078ec0ff */
[C---:B------:R-:W-:Y:S01]  /*e120*/  FMUL.FTZ R58, R5.reuse, R58 ;  /* 0x0000003a053a7220 */ /* 0x040fe20000410000 */
[----:B------:R-:W-:Y:S01]  /*e130*/  ISETP.NE.U32.AND P0, PT, R10, 0x1, PT ;  /* 0x000000010a00780c */ /* 0x000fe20003f05070 */
[----:B------:R-:W-:Y:S01]  /*e140*/  FMUL.FTZ R63, R5, R63 ;  /* 0x0000003f053f7220 */ /* 0x000fe20000410000 */
[----:B------:R-:W-:Y:S01]  /*e150*/  LEA.HI R12, R9, R9, RZ, 0x1d ;  /* 0x00000009090c7211 */ /* 0x000fe200078fe8ff */
[C---:B------:R-:W-:Y:S01]  /*e160*/  FMUL.FTZ R62, R5.reuse, R62 ;  /* 0x0000003e053e7220 */ /* 0x040fe20000410000 */
[----:B------:R-:W-:Y:S01]  /*e170*/  R2P PR, R8, 0x6 ;  /* 0x0000000608007804 */ /* 0x000fe20000000000 */
[C---:B------:R-:W-:Y:S01]  /*e180*/  FMUL.FTZ R67, R5.reuse, R67 ;  /* 0x0000004305437220 */ /* 0x040fe20000410000 */
[----:B------:R-:W-:Y:S01]  /*e190*/  MOV R8, 0x20 ;  /* 0x0000002000087802 */ /* 0x000fe20000000f00 */
[C---:B------:R-:W-:Y:S01]  /*e1a0*/  FMUL.FTZ R66, R5.reuse, R66 ;  /* 0x0000004205427220 */ /* 0x040fe20000410000 */
[----:B------:R-:W-:Y:S01]  /*e1b0*/  MOV R10, 0x40 ;  /* 0x00000040000a7802 */ /* 0x000fe20000000f00 */
[C---:B------:R-:W-:Y:S01]  /*e1c0*/  FMUL.FTZ R71, R5.reuse, R71 ;  /* 0x0000004705477220 */ /* 0x040fe20000410000 */
[----:B------:R-:W-:Y:S01]  /*e1d0*/  SEL R8, R8, 0xffffffe0, !P1 ;  /* 0xffffffe008087807 */ /* 0x000fe20004800000 */
[C---:B------:R-:W-:Y:S01]  /*e1e0*/  FMUL.FTZ R70, R5.reuse, R70 ;  /* 0x0000004605467220 */ /* 0x040fe20000410000 */
[----:B------:R-:W-:Y:S01]  /*e1f0*/  SEL R10, R10, 0xffffffc0, !P2 ;  /* 0xffffffc00a0a7807 */ /* 0x000fe20005000000 */
        /* <DEDUP_REMOVED lines=27> */
[----:B------:R-:W-:Y:S01]  /*e3b0*/  LOP3.LUT R5, R6, 0x3ffffffc, RZ, 0xc0, !PT ;  /* 0x3ffffffc06057812 */ /* 0x000fe200078ec0ff */
[----:B-1----:R-:W-:Y:S01]  /*e3c0*/  @P3 FMUL.FTZ R0, R0, 0.69314718246459960938 ;  /* 0x3f31721800003820 */ /* 0x002fe20000410000 */
[----:B------:R-:W-:-:S02]  /*e3d0*/  SHF.R.S32.HI R6, RZ, 0x5, R7 ;  /* 0x00000005ff067819 */ /* 0x000fc40000011407 */
[----:B------:R-:W-:Y:S02]  /*e3e0*/  IADD3 R5, -R5, R4, RZ ;  /* 0x0000000405057210 */ /* 0x000fe40007ffe1ff */
[----:B------:R-:W-:Y:S02]  /*e3f0*/  F2FP.PACK_AB R94, R95, R94 ;  /* 0x0000005e5f5e723e */ /* 0x000fe400000000ff */
[----:B------:R-:W-:Y:S02]  /*e400*/  LEA R5, R6, R5, 0x9 ;  /* 0x0000000506057211 */ /* 0x000fe400078e48ff */
[----:B------:R-:W-:Y:S02]  /*e410*/  F2FP.PACK_AB R98, R99, R98 ;  /* 0x000000626362723e */ /* 0x000fe400000000ff */
[----:B------:R-:W-:Y:S02]  /*e420*/  LEA R5, R5, R12, 0x1 ;  /* 0x0000000c05057211 */ /* 0x000fe400078e08ff */
[----:B------:R-:W-:-:S02]  /*e430*/  LOP3.LUT R7, R7, 0xffffffe0, RZ, 0xc0, !PT ;  /* 0xffffffe007077812 */ /* 0x000fc400078ec0ff */
[----:B------:R-:W-:Y:S02]  /*e440*/  SHF.L.U32 R5, R5, 0x1, RZ ;  /* 0x0000000105057819 */ /* 0x000fe400000006ff */
[----:B------:R-:W-:Y:S02]  /*e450*/  IADD3 R7, R4, -R7, RZ ;  /* 0x8000000704077210 */ /* 0x000fe40007ffe0ff */
[C---:B------:R-:W-:Y:S01]  /*e460*/  IADD3 R9, R5.reuse, -0x10, RZ ;  /* 0xfffffff005097810 */ /* 0x040fe20007ffe0ff */
[----:B------:R-:W-:Y:S01]  /*e470*/  STS [R5], R128 ;  /* 0x0000008005007388 */ /* 0x000fe20000000800 */
[C---:B------:R-:W-:Y:S02]  /*e480*/  @P0 IADD3 R9, R5.reuse, 0x10, RZ ;  /* 0x0000001005090810 */ /* 0x040fe40007ffe0ff */
[----:B------:R-:W-:Y:S01]  /*e490*/  IADD3 R11, R5, R8, RZ ;  /* 0x00000008050b7210 */ /* 0x000fe20007ffe0ff */
[----:B------:R-:W-:Y:S01]  /*e4a0*/  STS [R5+0x400], R130 ;  /* 0x0004008205007388 */ /* 0x000fe20000000800 */
[----:B------:R-:W-:-:S02]  /*e4b0*/  IADD3 R13, R8, R9, RZ ;  /* 0x00000009080d7210 */ /* 0x000fc40007ffe0ff */
[-C--:B------:R-:W-:Y:S01]  /*e4c0*/  IADD3 R15, R5, R10.reuse, RZ ;  /* 0x0000000a050f7210 */ /* 0x080fe20007ffe0ff */
[----:B------:R-:W-:Y:S01]  /*e4d0*/  STS [R9], R124 ;  /* 0x0000007c09007388 */ /* 0x000fe20000000800 */
[----:B------:R-:W-:Y:S02]  /*e4e0*/  IADD3 R17, R10, R9, RZ ;  /* 0x000000090a117210 */ /* 0x000fe40007ffe0ff */
[-C--:B------:R-:W-:Y:S01]  /*e4f0*/  IADD3 R19, R11, R10.reuse, RZ ;  /* 0x0000000a0b137210 */ /* 0x080fe20007ffe0ff */
[----:B------:R-:W-:Y:S01]  /*e500*/  STS [R9+0x400], R126 ;  /* 0x0004007e09007388 */ /* 0x000fe20000000800 */
[----:B------:R-:W-:Y:S02]  /*e510*/  IADD3 R21, R13, R10, RZ ;  /* 0x0000000a0d157210 */ /* 0x000fe40007ffe0ff */
[----:B------:R-:W-:Y:S01]  /*e520*/  LOP3.LUT P0, RZ, R7, 0x3, RZ, 0xc0, !PT ;  /* 0x0000000307ff7812 */ /* 0x000fe2000780c0ff */
[----:B------:R-:W-:Y:S01]  /*e530*/  STS [R11], R120 ;  /* 0x000000780b007388 */ /* 0x000fe20000000800 */
[----:B------:R-:W-:Y:S01]  /*e540*/  @P4 FMUL.FTZ R7, R2, 0.69314718246459960938 ;  /* 0x3f31721802074820 */ /* 0x000fe20000410000 */
[----:B------:R-:W-:-:S02]  /*e550*/  MOV R4, 0x7f800000 ;  /* 0x7f80000000047802 */ /* 0x000fc40000000f00 */
[----:B------:R-:W-:Y:S01]  /*e560*/  STS [R11+0x400], R122 ;  /* 0x0004007a0b007388 */ /* 0x000fe20000000800 */
[----:B------:R-:W-:-:S03]  /*e570*/  @P4 FFMA.FTZ R4, R132, c[0x0][0x238], R7 ;  /* 0x00008e0084044a23 */ /* 0x000fc60000010007 */
[----:B------:R-:W-:Y:S04]  /*e580*/  STS [R13], R116 ;  /* 0x000000740d007388 */ /* 0x000fe80000000800 */
[----:B------:R-:W-:Y:S04]  /*e590*/  STS [R13+0x400], R118 ;  /* 0x000400760d007388 */ /* 0x000fe80000000800 */
        /* <DEDUP_REMOVED lines=32> */
[----:B-1----:R-:W-:-:S03]  /*e7a0*/  SHF.R.S32.HI R5, RZ, 0x1f, R6 ;  /* 0x0000001fff057819 */ /* 0x002fc60000011406 */
[----:B------:R2:W-:Y:S01]  /*e7b0*/  STS [R15+0x8000], R84 ;  /* 0x008000540f007388 */ /* 0x0005e20000000800 */
[----:B------:R-:W-:-:S03]  /*e7c0*/  LEA.HI R5, R5, R6, RZ, 0x3 ;  /* 0x0000000605057211 */ /* 0x000fc600078f18ff */
[----:B------:R2:W-:Y:S01]  /*e7d0*/  STS [R15+0x8400], R86 ;  /* 0x008400560f007388 */ /* 0x0005e20000000800 */
[----:B------:R-:W-:-:S03]  /*e7e0*/  LOP3.LUT R5, R5, 0xffffff8, RZ, 0xc0, !PT ;  /* 0x0ffffff805057812 */ /* 0x000fc600078ec0ff */
[----:B------:R2:W-:Y:S01]  /*e7f0*/  STS [R17+0x8000], R88 ;  /* 0x0080005811007388 */ /* 0x0005e20000000800 */
[----:B------:R-:W-:Y:S02]  /*e800*/  IADD3 R5, R6, -R5, RZ ;  /* 0x8000000506057210 */ /* 0x000fe40007ffe0ff */
[----:B------:R-:W-:Y:S01]  /*e810*/  MOV R6, 0x7f800000 ;  /* 0x7f80000000067802 */ /* 0x000fe20000000f00 */
[----:B------:R2:W-:Y:S01]  /*e820*/  STS [R17+0x8400], R90 ;  /* 0x0084005a11007388 */ /* 0x0005e20000000800 */
[----:B------:R-:W-:Y:S01]  /*e830*/  @P3 FFMA.FTZ R6, R3, c[0x0][0x238], R0 ;  /* 0x00008e0003063a23 */ /* 0x000fe20000010000 */
[----:B------:R-:W-:Y:S02]  /*e840*/  LEA R5, R5, R208, 0x4 ;  /* 0x000000d005057211 */ /* 0x000fe400078e20ff */
[----:B------:R2:W-:Y:S04]  /*e850*/  STS [R19+0x8000], R92 ;  /* 0x0080005c13007388 */ /* 0x0005e80000000800 */
[----:B------:R2:W-:Y:S04]  /*e860*/  STS [R19+0x8400], R94 ;  /* 0x0084005e13007388 */ /* 0x0005e80000000800 */
[----:B------:R2:W-:Y:S04]  /*e870*/  STS [R21+0x8000], R96 ;  /* 0x0080006015007388 */ /* 0x0005e80000000800 */
[----:B------:R2:W-:Y:S04]  /*e880*/  STS [R21+0x8400], R98 ;  /* 0x0084006215007388 */ /* 0x0005e80000000800 */
[----:B------:R-:W-:Y:S06]  /*e890*/  BAR.SYNC.DEFER_BLOCKING 0x0 ;  /* 0x0000000000007b1d */ /* 0x000fec0000010000 */
[----:B------:R2:W1:Y:S04]  /*e8a0*/  LDS.128 R48, [R196] ;  /* 0x00000000c4307984 */ /* 0x0004680000000c00 */
[----:B------:R2:W3:Y:S04]  /*e8b0*/  LDS.128 R44, [R196+0x1000] ;  /* 0x00100000c42c7984 */ /* 0x0004e80000000c00 */
[----:B------:R2:W4:Y:S04]  /*e8c0*/  LDS.128 R40, [R196+0x2000] ;  /* 0x00200000c4287984 */ /* 0x0005280000000c00 */
[----:B------:R2:W1:Y:S04]  /*e8d0*/  LDS.128 R36, [R196+0x3000] ;  /* 0x00300000c4247984 */ /* 0x0004680000000c00 */
[----:B------:R2:W1:Y:S04]  /*e8e0*/  LDS.128 R32, [R196+0x4000] ;  /* 0x00400000c4207984 */ /* 0x0004680000000c00 */
[----:B------:R2:W1:Y:S04]  /*e8f0*/  LDS.128 R28, [R196+0x5000] ;  /* 0x00500000c41c7984 */ /* 0x0004680000000c00 */
[----:B------:R2:W1:Y:S04]  /*e900*/  LDS.128 R24, [R196+0x6000] ;  /* 0x00600000c4187984 */ /* 0x0004680000000c00 */
[----:B------:R2:W1:Y:S04]  /*e910*/  LDS.128 R20, [R196+0x7000] ;  /* 0x00700000c4147984 */ /* 0x0004680000000c00 */
[----:B------:R2:W1:Y:S04]  /*e920*/  LDS.128 R16, [R196+0x8000] ;  /* 0x00800000c4107984 */ /* 0x0004680000000c00 */
[----:B------:R2:W1:Y:S04]  /*e930*/  LDS.128 R12, [R196+0x9000] ;  /* 0x00900000c40c7984 */ /* 0x0004680000000c00 */
[----:B------:R2:W1:Y:S04]  /*e940*/  LDS.128 R8, [R196+0xa000] ;  /* 0x00a00000c4087984 */ /* 0x0004680000000c00 */
[----:B------:R2:W1:Y:S01]  /*e950*/  LDS.128 R52, [R196+0xb000] ;  /* 0x00b00000c4347984 */ /* 0x0004620000000c00 */
[----:B------:R-:W-:Y:S05]  /*e960*/  @P0 BRA `(.L_x_256) ;  /* 0x0000010000000947 */ /* 0x000fea0003800000 */
[----:B---3--:R-:W-:Y:S01]  /*e970*/  UIMAD UR6, UR9, -0x80, UR16 ;  /* 0xffffff80090678a4 */ /* 0x008fe2000f8e0210 */
[----:B------:R-:W-:-:S05]  /*e980*/  IADD3 R2, R5, 0x8, RZ ;  /* 0x0000000805027810 */ /* 0x000fca0007ffe0ff */
[----:B------:R-:W-:Y:S02]  /*e990*/  ISETP.GE.AND P3, PT, R5, UR6, PT ;  /* 0x0000000605007c0c */ /* 0x000fe4000bf66270 */
[----:B------:R-:W-:-:S11]  /*e9a0*/  ISETP.GE.AND P2, PT, R2, UR6, PT ;  /* 0x0000000602007c0c */ /* 0x000fd6000bf46270 */
[----:B------:R-:W-:Y:S02]  /*e9b0*/  @!P3 IMAD R0, R5, UR20, RZ ;  /* 0x000000140500bc24 */ /* 0x000fe4000f8e02ff */
[----:B------:R-:W-:-:S03]  /*e9c0*/  @!P2 IMAD R2, R2, UR20, RZ ;  /* 0x000000140202ac24 */ /* 0x000fc6000f8e02ff */
[----:B------:R-:W-:Y:S02]  /*e9d0*/  @!P3 IADD3 R3, P1, R0, UR4, RZ ;  /* 0x000000040003bc10 */ /* 0x000fe4000ff3e0ff */
[----:B------:R-:W-:Y:S02]  /*e9e0*/  @!P2 IADD3 R5, P0, R2, UR4, RZ ;  /* 0x000000040205ac10 */ /* 0x000fe4000ff1e0ff */
[----:B------:R-:W-:Y:S02]  /*e9f0*/  @!P3 LEA.HI.X.SX32 R0, R0, UR5, 0x1, P1 ;  /* 0x000000050000bc11 */ /* 0x000fe400088f0eff */
[----:B------:R-:W-:Y:S02]  /*ea00*/  @!P2 LEA.HI.X.SX32 R2, R2, UR5, 0x1, P0 ;  /* 0x000000050202ac11 */ /* 0x000fe400080f0eff */
[----:B------:R-:W-:Y:S02]  /*ea10*/  @!P3 LEA R58, P1, R3, c[0x0][0x200], 0x2 ;  /* 0x00008000033aba11 */ /* 0x000fe400078210ff */
[----:B------:R-:W-:-:S02]  /*ea20*/  @!P2 LEA R56, P0, R5, c[0x0][0x200], 0x2 ;  /* 0x000080000538aa11 */ /* 0x000fc400078010ff */
[----:B------:R-:W-:Y:S02]  /*ea30*/  @!P3 LEA.HI.X R59, R3, c[0x0][0x204], R0, 0x2, P1 ;  /* 0x00008100033bba11 */ /* 0x000fe400008f1400 */
[----:B------:R-:W-:-:S03]  /*ea40*/  @!P2 LEA.HI.X R57, R5, c[0x0][0x204], R2, 0x2, P0 ;  /* 0x000081000539aa11 */ /* 0x000fc600000f1402 */
[----:B------:R3:W-:Y:S04]  /*ea50*/  @!P3 STG.E [R58.64], R4 ;  /* 0x000000043a00b986 */ /* 0x0007e8000c101912 */
[----:B------:R3:W-:Y:S02]  /*ea60*/  @!P2 STG.E [R56.64], R6 ;  /* 0x000000063800a986 */ /* 0x0007e4000c101912 */
.L_x_256:
[----:B---3--:R-:W-:Y:S05]  /*ea70*/  BSYNC B0 ;  /* 0x0000000000007941 */ /* 0x008fea0003800000 */
.L_x_255:
[----:B------:R-:W3:Y:S01]  /*ea80*/  S2R R3, SR_TID.X ;  /* 0x0000000000037919 */ /* 0x000ee20000002100 */
[----:B------:R-:W-:Y:S01]  /*ea90*/  IADD3 R4, P0, R212, UR14, RZ ;  /* 0x0000000ed4047c10 */ /* 0x000fe2000ff1e0ff */
[----:B------:R-:W-:Y:S01]  /*eaa0*/  USHF.R.S32.HI UR6, URZ, 0x1f, UR12 ;  /* 0x0000001f3f067899 */ /* 0x000fe2000801140c */
[----:B------:R-:W-:Y:S01]  /*eab0*/  BSSY B0, `(.L_x_257) ;  /* 0x0000017000007945 */ /* 0x000fe20003800000 */
[----:B------:R-:W5:Y:S01]  /*eac0*/  S2R R0, SR_CTAID.Z ;  /* 0x0000000000007919 */ /* 0x000f620000002700 */
[----:B------:R-:W-:Y:S01]  /*ead0*/  IADD3.X R5, R213, UR7, RZ, P0, !PT ;  /* 0x00000007d5057c10 */ /* 0x000fe200087fe4ff */
[----:B------:R-:W-:-:S02]  /*eae0*/  ULDC.64 UR4, c[0x0][0x1f0] ;  /* 0x00007c0000047ab9 */ /* 0x000fc40000000a00 */
[----:B------:R-:W-:-:S04]  /*eaf0*/  UIMAD UR4, UR6, UR4, URZ ;  /* 0x00000004060472a4 */ /* 0x000fc8000f8e023f */
[----:B------:R-:W-:Y:S01]  /*eb00*/  UIMAD UR4, UR12, UR5, UR4 ;  /* 0x000000050c0472a4 */ /* 0x000fe2000f8e0204 */
[----:B---3--:R-:W-:-:S04]  /*eb10*/  SHF.R.S32.HI R2, RZ, 0x1f, R3 ;  /* 0x0000001fff027819 */ /* 0x008fc80000011403 */
[----:B------:R-:W-:Y:S01]  /*eb20*/  LEA.HI R2, R2, R3, RZ, 0x3 ;  /* 0x0000000302027211 */ /* 0x000fe200078f18ff */
[----:B-----5:R-:W-:-:S03]  /*eb30*/  IMAD.WIDE.U32 R4, R0, c[0x0][0x1f0], R4 ;  /* 0x00007c0000047a25 */ /* 0x020fc600078e0004 */
[----:B------:R-:W-:Y:S02]  /*eb40*/  SHF.R.S32.HI R2, RZ, 0x3, R2 ;  /* 0x00000003ff027819 */ /* 0x000fe40000011402 */
[----:B------:R-:W-:Y:S02]  /*eb50*/  IADD3 R7, R5, UR4, RZ ;  /* 0x0000000405077c10 */ /* 0x000fe4000fffe0ff */
[----:B------:R-:W-:-:S13]  /*eb60*/  ISETP.GE.AND P0, PT, R2, UR11, PT ;  /* 0x0000000b02007c0c */ /* 0x000fda000bf06270 */
        /* <DEDUP_REMOVED lines=8> */
[----:B-1----:R1:W-:Y:S04]  /*ebf0*/  STG.E.128 [R58.64], R48 ;  /* 0x000000303a007986 */ /* 0x0023e8000c101d12 */
[----:B------:R1:W-:Y:S04]  /*ec00*/  STG.E.128 [R58.64+0x80], R32 ;  /* 0x000080203a007986 */ /* 0x0003e8000c101d12 */
[----:B------:R1:W-:Y:S02]  /*ec10*/  STG.E.128 [R58.64+0x100], R16 ;  /* 0x000100103a007986 */ /* 0x0003e4000c101d12 */
.L_x_258:
[----:B------:R-:W-:Y:S05]  /*ec20*/  BSYNC B0 ;  /* 0x0000000000007941 */ /* 0x000fea0003800000 */
.L_x_257:
[----:B------:R-:W-:Y:S01]  /*ec30*/  IADD3 R0, R2, 0x20, RZ ;  /* 0x0000002002007810 */ /* 0x000fe20007ffe0ff */
[----:B------:R-:W-:Y:S03]  /*ec40*/  BSSY B0, `(.L_x_259) ;  /* 0x0000010000007945 */ /* 0x000fe60003800000 */
[----:B------:R-:W-:-:S13]  /*ec50*/  ISETP.GE.AND P0, PT, R0, UR11, PT ;  /* 0x0000000b00007c0c */ /* 0x000fda000bf06270 */
[----:B------:R-:W-:Y:S05]  /*ec60*/  @P0 BRA `(.L_x_260) ;  /* 0x000000d000000947 */ /* 0x000fea0003800000 */
[----:B------:R-:W-:Y:S01]  /*ec70*/  IADD3 R3, P0, R198, 0x20, RZ ;  /* 0x00000020c6037810 */ /* 0x000fe20007f1e0ff */
[----:B-1----:R-:W-:Y:S01]  /*ec80*/  IMAD.MOV.U32 R16, RZ, RZ, R4 ;  /* 0x000000ffff107224 */ /* 0x002fe200078e0004 */
[----:B--2---:R-:W-:-:S03]  /*ec90*/  MOV R17, R7 ;  /* 0x0000000700117202 */ /* 0x004fc60000000f00 */
[----:B------:R-:W-:Y:S02]  /*eca0*/  IMAD.X R0, RZ, RZ, R199, P0 ;  /* 0x000000ffff007224 */ /* 0x000fe400000e06c7 */
[----:B------:R-:W-:-:S04]  /*ecb0*/  IMAD.WIDE.U32 R16, R3, c[0x0][0x1e8], R16 ;  /* 0x00007a0003107a25 */ /* 0x000fc800078e0010 */
[----:B------:R-:W-:Y:S01]  /*ecc0*/  IMAD R0, R0, c[0x0][0x1e8], RZ ;  /* 0x00007a0000007a24 */ /* 0x000fe200078e02ff */
[----:B------:R-:W-:-:S03]  /*ecd0*/  LEA R18, P0, R16, c[0x0][0x1d0], 0x1 ;  /* 0x0000740010127a11 */ /* 0x000fc600078008ff */
[----:B------:R-:W-:-:S05]  /*ece0*/  IMAD R0, R3, c[0x0][0x1ec], R0 ;  /* 0x00007b0003007a24 */ /* 0x000fca00078e0200 */
[----:B------:R-:W-:-:S04]  /*ecf0*/  IADD3 R0, R0, R17, RZ ;  /* 0x0000001100007210 */ /* 0x000fc80007ffe0ff */
[----:B------:R-:W-:-:S05]  /*ed00*/  LEA.HI.X R19, R16, c[0x0][0x1d4], R0, 0x1, P0 ;  /* 0x0000750010137a11 */ /* 0x000fca00000f0c00 */
[----:B------:R1:W-:Y:S04]  /*ed10*/  STG.E.128 [R18.64], R44 ;  /* 0x0000002c12007986 */ /* 0x0003e8000c101d12 */
[----:B------:R1:W-:Y:S04]  /*ed20*/  STG.E.128 [R18.64+0x80], R28 ;  /* 0x0000801c12007986 */ /* 0x0003e8000c101d12 */
[----:B------:R1:W-:Y:S02]  /*ed30*/  STG.E.128 [R18.64+0x100], R12 ;  /* 0x0001000c12007986 */ /* 0x0003e4000c101d12 */
.L_x_260:
[----:B------:R-:W-:Y:S05]  /*ed40*/  BSYNC B0 ;  /* 0x0000000000007941 */ /* 0x000fea0003800000 */
.L_x_259:
        /* <DEDUP_REMOVED lines=14> */
[----:B----4-:R1:W-:Y:S04]  /*ee30*/  STG.E.128 [R2.64], R40 ;  /* 0x0000002802007986 */ /* 0x0103e8000c101d12 */
[----:B------:R1:W-:Y:S04]  /*ee40*/  STG.E.128 [R2.64+0x80], R24 ;  /* 0x0000801802007986 */ /* 0x0003e8000c101d12 */
[----:B------:R1:W-:Y:S02]  /*ee50*/  STG.E.128 [R2.64+0x100], R8 ;  /* 0x0001000802007986 */ /* 0x0003e4000c101d12 */
.L_x_262:
[----:B------:R-:W-:Y:S05]  /*ee60*/  BSYNC B0 ;  /* 0x0000000000007941 */ /* 0x000fea0003800000 */
.L_x_261:
[----:B------:R-:W-:-:S13]  /*ee70*/  ISETP.GE.AND P0, PT, R195, UR11, PT ;  /* 0x0000000bc3007c0c */ /* 0x000fda000bf06270 */
[----:B------:R-:W-:Y:S05]  /*ee80*/  @P0 EXIT ;  /* 0x000000000000094d */ /* 0x000fea0003800000 */
[----:B------:R-:W-:Y:S02]  /*ee90*/  IADD3 R0, P0, R198, 0x60, RZ ;  /* 0x00000060c6007810 */ /* 0x000fe40007f1e0ff */
[----:B------:R-:W-:Y:S02]  /*eea0*/  MOV R5, R7 ;  /* 0x0000000700057202 */ /* 0x000fe40000000f00 */
[----:B-1----:R-:W-:-:S03]  /*eeb0*/  IADD3.X R3, RZ, R199, RZ, P0, !PT ;  /* 0x000000c7ff037210 */ /* 0x002fc600007fe4ff */
[----:B------:R-:W-:-:S04]  /*eec0*/  IMAD.WIDE.U32 R4, R0, c[0x0][0x1e8], R4 ;  /* 0x00007a0000047a25 */ /* 0x000fc800078e0004 */
[----:B------:R-:W-:Y:S01]  /*eed0*/  IMAD R3, R3, c[0x0][0x1e8], RZ ;  /* 0x00007a0003037a24 */ /* 0x000fe200078e02ff */
        /* <DEDUP_REMOVED lines=8> */
.L_x_263:
        /* <DEDUP_REMOVED lines=10> */
.L_x_1280:


//--------------------- .text._ZN5flash16flash_fwd_kernelI23Flash_fwd_kernel_traitsILi192ELi128ELi64ELi8ELb0ELb0EN7cutlass6half_tE19Flash_kernel_traitsILi192ELi128ELi64ELi8ES3_EELb0ELb0ELb1ELb0ELb0ELb1ELb1ELb0EEEvNS_16Flash_fwd_paramsE --------------------------
	.section	.text._ZN5flash16flash_fwd_kernelI23Flash_fwd_kernel_traitsILi192ELi128ELi64ELi8ELb0ELb0EN7cutlass6half_tE19Flash_kernel_traitsILi192ELi128ELi64ELi8ES3_EELb0ELb0ELb1ELb0ELb0ELb1ELb1ELb0EEEvNS_16Flash_fwd_paramsE,"ax",@progbits
	.sectioninfo	@"SHI_REGISTERS=255"
	.align	128
        .global         _ZN5flash16flash_fwd_kernelI23Flash_fwd_kernel_traitsILi192ELi128ELi64ELi8ELb0ELb0EN7cutlass6half_tE19Flash_kernel_traitsILi192ELi128ELi64ELi8ES3_EELb0ELb0ELb1ELb0ELb0ELb1ELb1ELb0EEEvNS_16Flash_fwd_paramsE
        .type           _ZN5flash16flash_fwd_kernelI23Flash_fwd_kernel_traitsILi192ELi128ELi64ELi8ELb0ELb0EN7cutlass6half_tE19Flash_kernel_traitsILi192ELi128ELi64ELi8ES3_EELb0ELb0ELb1ELb0ELb0ELb1ELb1ELb0EEEvNS_16Flash_fwd_paramsE,@function
        .size           _ZN5flash16flash_fwd_kernelI23Flash_fwd_kernel_traitsILi192ELi128ELi64ELi8ELb0ELb0EN7cutlass6half_tE19Flash_kernel_traitsILi192ELi128ELi64ELi8ES3_EELb0ELb0ELb1ELb0ELb0ELb1ELb1ELb0EEEvNS_16Flash_fwd_paramsE,(.L_x_1281 - _ZN5flash16flash_fwd_kernelI23Flash_fwd_kernel_traitsILi192ELi128ELi64ELi8ELb0ELb0EN7cutlass6half_tE19Flash_kernel_traitsILi192ELi128ELi64ELi8ES3_EELb0ELb0ELb1ELb0ELb0ELb1ELb1ELb0EEEvNS_16Flash_fwd_paramsE)
        .other          _ZN5flash16flash_fwd_kernelI23Flash_fwd_kernel_traitsILi192ELi128ELi64ELi8ELb0ELb0EN7cutlass6half_tE19Flash_kernel_traitsILi192ELi128ELi64ELi8ES3_EELb0ELb0ELb1ELb0ELb0ELb1ELb1ELb0EEEvNS_16Flash_fwd_paramsE,@"STO_CUDA_ENTRY STV_DEFAULT"
_ZN5flash16flash_fwd_kernelI23Flash_fwd_kernel_traitsILi192ELi128ELi64ELi8ELb0ELb0EN7cutlass6half_tE19Flash_kernel_traitsILi192ELi128ELi64ELi8ES3_EELb0ELb0ELb1ELb0ELb0ELb1ELb1ELb0EEEvNS_16Flash_fwd_paramsE:
.text._ZN5flash16flash_fwd_kernelI23Flash_fwd_kernel_traitsILi192ELi128ELi64ELi8ELb0ELb0EN7cutlass6half_tE19Flash_kernel_traitsILi192ELi128ELi64ELi8ES3_EELb0ELb0ELb1ELb0ELb0ELb1ELb1ELb0EEEvNS_16Flash_fwd_paramsE:
        /* <DEDUP_REMOVED lines=26> */
[----:B------:R-:W-:Y:S01]  /*01a0*/  MOV R5, UR5 ;  /* 0x0000000500057c02 */ /* 0x000fe20008000f00 */
[----:B------:R-:W-:Y:S01]  /*01b0*/  IMAD.U32 R4, RZ, RZ, UR4 ;  /* 0x00000004ff047e24 */ /* 0x000fe2000f8e00ff */
[----:B------:R-:W-:-:S04]  /*01c0*/  PLOP3.LUT P1, PT, PT, PT, UP1, 0x80, 0x0 ;  /* 0x000000000000781c */ /* 0x000fc80003f2f018 */
[----:B------:R1:W4:Y:S01]  /*01d0*/  @P0 LDG.E R5, [R4.64] ;  /* 0x0000001204050981 */ /* 0x000322000c1e1900 */
[----:B------:R-:W-:-:S06]  /*01e0*/  UIMAD.WIDE UR8, UR11, UR7, UR8 ;  /* 0x000000070b0872a5 */ /* 0x000fcc000f8e0208 */
[----:B------:R-:W-:Y:S01]  /*01f0*/  IMAD.U32 R2, RZ, RZ, UR8 ;  /* 0x00000008ff027e24 */ /* 0x000fe2000f8e00ff */
[----:B------:R-:W-:-:S05]  /*0200*/  MOV R3, UR9 ;  /* 0x0000000900037c02 */ /* 0x000fca0008000f00 */
[----:B------:R-:W5:Y:S01]  /*0210*/  @!P1 LDG.E R6, [R2.64] ;  /* 0x0000001202069981 */ /* 0x000f62000c1e1900 */
[----:B------:R-:W-:Y:S02]  /*0220*/  UMOV UR10, 0xffffffff ;  /* 0xffffffff000a7882 */ /* 0x000fe40000000000 */
[----:B------:R-:W-:Y:S01]  /*0230*/  UMOV UR15, URZ ;  /* 0x0000003f000f7c82 */ /* 0x000fe20008000000 */
[----:B-1----:R-:W1:Y:S01]  /*0240*/  S2R R4, SR_TID.X ;  /* 0x0000000000047919 */ /* 0x002e620000002100 */
        /* <DEDUP_REMOVED lines=19> */
.L_x_264:
[----:B------:R-:W-:Y:S02]  /*0380*/  ULDC UR6, c[0x0][0x218] ;  /* 0x0000860000067ab9 */ /* 0x000fe40000000800 */
.L_x_265:
        /* <DEDUP_REMOVED lines=116> */
.L_x_268:
[----:B------:R-:W-:Y:S05]  /*0ad0*/  BSYNC B0 ;  /* 0x0000000000007941 */ /* 0x000fea0003800000 */
.L_x_267:
        /* <DEDUP_REMOVED lines=17> */
.L_x_270:
[----:B------:R-:W-:Y:S05]  /*0bf0*/  BSYNC B0 ;  /* 0x0000000000007941 */ /* 0x000fea0003800000 */
.L_x_269:
        /* <DEDUP_REMOVED lines=17> */
.L_x_272:
[----:B------:R-:W-:Y:S05]  /*0d10*/  BSYNC B0 ;  /* 0x0000000000007941 */ /* 0x000fea0003800000 */
.L_x_271:
        /* <DEDUP_REMOVED lines=16> */
.L_x_274:
[----:B------:R-:W-:Y:S05]  /*0e20*/  BSYNC B0 ;  /* 0x0000000000007941 */ /* 0x000fea0003800000 */
.L_x_273:
        /* <DEDUP_REMOVED lines=35> */
.L_x_266:
        /* <DEDUP_REMOVED lines=32> */
.L_x_275:
        /* <DEDUP_REMOVED lines=44> */
.L_x_276:
        /* <DEDUP_REMOVED lines=18> */
[C---:B------:R-:W-:Y:S01]  /*1640*/  IMAD.SHL.U32 R7, R8.reuse, 0x40, RZ ;  /* 0x0000004008077824 */ /* 0x040fe200078e00ff */
[----:B------:R-:W-:Y:S01]  /*1650*/  IADD3 R3, R8, 0x40, RZ ;  /* 0x0000004008037810 */ /* 0x000fe20007ffe0ff */
[----:B------:R-:W-:Y:S01]  /*1660*/  IMAD.SHL.U32 R220, R0, 0x8, RZ ;  /* 0x0000000800dc7824 */ /* 0x000fe200078e00ff */
[----:B------:R-:W-:Y:S01]  /*1670*/  ISETP.GE.AND P4, PT, R8, UR11, PT ;  /* 0x0000000b08007c0c */ /* 0x000fe2000bf86270 */
[----:B------:R-:W-:Y:S01]  /*1680*/  IMAD R219, R134, c[0x0][0x1b4], R219 ;  /* 0x00006d0086db7a24 */ /* 0x000fe200078e02db */
[----:B------:R-:W-:Y:S01]  /*1690*/  ISETP.GE.AND P2, PT, R3, UR11, PT ;  /* 0x0000000b03007c0c */ /* 0x000fe2000bf46270 */
[----:B------:R-:W-:Y:S01]  /*16a0*/  UMOV UR20, 0x5 ;  /* 0x0000000500147882 */ /* 0x000fe20000000000 */
[----:B------:R-:W-:Y:S01]  /*16b0*/  SHF.R.S32.HI R221, RZ, 0x1f, R220 ;  /* 0x0000001fffdd7819 */ /* 0x000fe200000114dc */
[----:B-1----:R-:W-:Y:S01]  /*16c0*/  IMAD.WIDE R206, R207, 0x80, R8 ;  /* 0x00000080cfce7825 */ /* 0x002fe200078e0208 */
[----:B------:R-:W-:Y:S01]  /*16d0*/  IADD3 R10, P0, R220, UR6, RZ ;  /* 0x00000006dc0a7c10 */ /* 0x000fe2000ff1e0ff */
[----:B------:R-:W-:Y:S01]  /*16e0*/  UMOV UR6, 0x6 ;  /* 0x0000000600067882 */ /* 0x000fe20000000000 */
[----:B------:R-:W-:Y:S01]  /*16f0*/  IADD3 R203, R8, 0x60, RZ ;  /* 0x0000006008cb7810 */ /* 0x000fe20007ffe0ff */
[----:B------:R-:W-:Y:S01]  /*1700*/  IMAD R215, R215, c[0x0][0x1b8], RZ ;  /* 0x00006e00d7d77a24 */ /* 0x000fe200078e02ff */
[----:B------:R-:W-:Y:S01]  /*1710*/  IADD3.X R11, R221, UR17, RZ, P0, !PT ;  /* 0x00000011dd0b7c10 */ /* 0x000fe200087fe4ff */
[----:B------:R-:W-:Y:S01]  /*1720*/  USHF.R.S32.HI UR17, URZ, 0x1f, UR15 ;  /* 0x0000001f3f117899 */ /* 0x000fe2000801140f */
[----:B------:R-:W-:Y:S01]  /*1730*/  @!P3 IADD3 R17, P0, R206, 0x20, RZ ;  /* 0x00000020ce11b810 */ /* 0x000fe20007f1e0ff */
[----:B------:R-:W-:Y:S01]  /*1740*/  @!P4 IMAD R5, R207, c[0x0][0x190], RZ ;  /* 0x00006400cf05ca24 */ /* 0x000fe200078e02ff */
[----:B------:R-:W-:Y:S01]  /*1750*/  ISETP.GE.AND P1, PT, R203, UR11, PT ;  /* 0x0000000bcb007c0c */ /* 0x000fe2000bf26270 */
[----:B--2---:R-:W-:Y:S01]  /*1760*/  IMAD.WIDE.U32 R14, R14, c[0x0][0x1a8], R10 ;  /* 0x00006a000e0e7a25 */ /* 0x004fe200078e000a */
[----:B------:R-:W-:Y:S01]  /*1770*/  LOP3.LUT R7, R7, 0x1c0, RZ, 0xc0, !PT ;  /* 0x000001c007077812 */ /* 0x000fe200078ec0ff */
        /* <DEDUP_REMOVED lines=12> */
[----:B------:R-:W-:-:S04]  /*1840*/  @!P4 IMAD.WIDE.U32 R22, R206, c[0x0][0x190], R22 ;  /* 0x00006400ce16ca25 */ /* 0x000fc800078e0016 */
        /* <DEDUP_REMOVED lines=16> */
[----:B------:R-:W-:Y:S01]  /*1950*/  @!P2 IMAD.IADD R3, R11, 0x1, R3 ;  /* 0x000000010b03a824 */ /* 0x000fe200078e0203 */
[----:B------:R-:W-:Y:S01]  /*1960*/  ISETP.GE.AND P0, PT, R2, UR12, PT ;  /* 0x0000000c02007c0c */ /* 0x000fe2000bf06270 */
[----:B------:R-:W-:Y:S01]  /*1970*/  @!P1 IMAD R5, R5, c[0x0][0x190], RZ ;  /* 0x0000640005059a24 */ /* 0x000fe200078e02ff */
[----:B------:R-:W-:Y:S01]  /*1980*/  LEA.HI R6, R97, R4, RZ, 0x6 ;  /* 0x0000000461067211 */ /* 0x000fe200078f30ff */
[----:B------:R-:W-:Y:S01]  /*1990*/  IMAD.WIDE.U32 R22, R8, c[0x0][0x198], R220 ;  /* 0x0000660008167a25 */ /* 0x000fe200078e00dc */
[----:B------:R-:W-:-:S02]  /*19a0*/  @!P2 LEA.HI.X R17, R10, c[0x0][0x164], R3, 0x1, P6 ;  /* 0x000059000a11aa11 */ /* 0x000fc400030f0c03 */
[----:B------:R-:W-:Y:S01]  /*19b0*/  SHF.R.U32.HI R3, RZ, 0x3, R7 ;  /* 0x00000003ff037819 */ /* 0x000fe20000011607 */
[C---:B------:R-:W-:Y:S01]  /*19c0*/  @!P1 IMAD R2, R20.reuse, c[0x0][0x194], R5 ;  /* 0x0000650014029a24 */ /* 0x040fe200078e0205 */
[----:B------:R-:W-:Y:S01]  /*19d0*/  LOP3.LUT R10, R7, 0x38, R220, 0xf8, !PT ;  /* 0x00000038070a7812 */ /* 0x000fe200078ef8dc */
[----:B------:R-:W-:Y:S01]  /*19e0*/  @!P1 IMAD.WIDE.U32 R20, R20, c[0x0][0x190], R14 ;  /* 0x0000640014149a25 */ /* 0x000fe200078e000e */
[----:B------:R-:W-:Y:S02]  /*19f0*/  LOP3.LUT R7, R201, 0xfffffff0, RZ, 0xc0, !PT ;  /* 0xfffffff0c9077812 */ /* 0x000fe400078ec0ff */
[----:B------:R-:W-:Y:S01]  /*1a00*/  LOP3.LUT R3, R10, R3, RZ, 0x3c, !PT ;  /* 0x000000030a037212 */ /* 0x000fe200078e3cff */
[----:B------:R-:W-:Y:S01]  /*1a10*/  @!P1 IMAD.IADD R2, R21, 0x1, R2 ;  /* 0x0000000115029824 */ /* 0x000fe200078e0202 */
[----:B------:R-:W-:Y:S01]  /*1a20*/  @!P1 LEA R14, P6, R20, c[0x0][0x160], 0x1 ;  /* 0x00005800140e9a11 */ /* 0x000fe200078c08ff */
[----:B------:R-:W-:Y:S01]  /*1a30*/  IMAD.SHL.U32 R6, R6, 0x8, RZ ;  /* 0x0000000806067824 */ /* 0x000fe200078e00ff */
[----:B------:R-:W-:Y:S01]  /*1a40*/  SHF.R.S32.HI R10, RZ, 0x4, R201 ;  /* 0x00000004ff0a7819 */ /* 0x000fe200000114c9 */
[----:B------:R-:W-:Y:S01]  /*1a50*/  IMAD R5, R9, c[0x0][0x198], RZ ;  /* 0x0000660009057a24 */ /* 0x000fe200078e02ff */
[----:B------:R-:W-:Y:S01]  /*1a60*/  @!P1 LEA.HI.X R15, R20, c[0x0][0x164], R2, 0x1, P6 ;  /* 0x00005900140f9a11 */ /* 0x000fe200030f0c02 */
[----:B------:R-:W-:Y:S01]  /*1a70*/  IMAD.IADD R7, R4, 0x1, -R7 ;  /* 0x0000000104077824 */ /* 0x000fe200078e0a07 */
[----:B------:R-:W-:Y:S01]  /*1a80*/  LOP3.LUT R3, R3, 0xfffffe00, R6, 0xf8, !PT ;  /* 0xfffffe0003037812 */ /* 0x000fe200078ef806 */
[----:B------:R-:W-:Y:S01]  /*1a90*/  IMAD R2, R8, c[0x0][0x19c], R5 ;  /* 0x0000670008027a24 */ /* 0x000fe200078e0205 */
[----:B------:R-:W-:Y:S01]  /*1aa0*/  IADD3 R208, P6, R22, UR22, RZ ;  /* 0x0000001616d07c10 */ /* 0x000fe2000ffde0ff */
[----:B------:R-:W-:Y:S01]  /*1ab0*/  IMAD R5, R9, c[0x0][0x1a0], RZ ;  /* 0x0000680009057a24 */ /* 0x000fe200078e02ff */
[----:B------:R-:W-:Y:S01]  /*1ac0*/  UIMAD UR22, UR6, UR15, URZ ;  /* 0x0000000f061672a4 */ /* 0x000fe2000f8e023f */
[----:B------:R-:W-:Y:S01]  /*1ad0*/  IMAD.SHL.U32 R204, R3, 0x2, RZ ;  /* 0x0000000203cc7824 */ /* 0x000fe200078e00ff */
[----:B------:R-:W-:Y:S01]  /*1ae0*/  IADD3.X R209, R23, UR7, R2, P6, !PT ;  /* 0x0000000717d17c10 */ /* 0x000fe2000b7fe402 */
[----:B------:R-:W-:Y:S01]  /*1af0*/  USHF.L.U32 UR7, UR4, 0x6, URZ ;  /* 0x0000000604077899 */ /* 0x000fe2000800063f */
[----:B------:R-:W-:Y:S01]  /*1b00*/  ISETP.GE.AND P6, PT, R8, UR12, PT ;  /* 0x0000000c08007c0c */ /* 0x000fe2000bfc6270 */
[----:B------:R-:W-:Y:S01]  /*1b10*/  IMAD.U32 R3, RZ, RZ, UR15 ;  /* 0x0000000fff037e24 */ /* 0x000fe2000f8e00ff */
[----:B------:R-:W-:Y:S01]  /*1b20*/  @!PT LDS RZ, [RZ] ;  /* 0x00000000fffff984 */ /* 0x000fe20000000800 */
[----:B------:R-:W-:Y:S01]  /*1b30*/  @!PT LDS RZ, [RZ] ;  /* 0x00000000fffff984 */ /* 0x000fe20000000800 */
[----:B------:R-:W-:Y:S01]  /*1b40*/  @!PT LDS RZ, [RZ] ;  /* 0x00000000fffff984 */ /* 0x000fe20000000800 */
[----:B------:R1:W-:Y:S01]  /*1b50*/  @!P4 LDGSTS.E.BYPASS.LTC128B.128 [R204], [R12.64] ;  /* 0x000000000ccccfae */ /* 0x0003e2000b901d52 */
[----:B------:R-:W-:Y:S01]  /*1b60*/  IMAD.WIDE.U32 R208, R134, c[0x0][0x1b0], R208 ;  /* 0x00006c0086d07a25 */ /* 0x000fe200078e00d0 */
[----:B------:R-:W-:Y:S01]  /*1b70*/  UIMAD UR22, UR17, UR7, UR22 ;  /* 0x00000007111672a4 */ /* 0x000fe2000f8e0216 */
[----:B------:R-:W-:Y:S01]  /*1b80*/  SHF.R.S32.HI R2, RZ, 0x1f, R7 ;  /* 0x0000001fff027819 */ /* 0x000fe20000011407 */
[----:B------:R1:W-:Y:S01]  /*1b90*/  @!P4 LDGSTS.E.BYPASS.LTC128B.128 [R204+0x4000], [R12.64+0x80] ;  /* 0x040000800ccccfae */ /* 0x0003e2000b901d52 */
[----:B------:R-:W-:Y:S01]  /*1ba0*/  IMAD.IADD R219, R209, 0x1, R219 ;  /* 0x00000001d1db7824 */ /* 0x000fe200078e02db */
[----:B------:R-:W-:Y:S01]  /*1bb0*/  LEA.HI R201, R201, R10, RZ, 0x1 ;  /* 0x0000000ac9c97211 */ /* 0x000fe200078f08ff */
[----:B------:R-:W-:Y:S01]  /*1bc0*/  IMAD.MOV.U32 R218, RZ, RZ, R208 ;  /* 0x000000ffffda7224 */ /* 0x000fe200078e00d0 */
[----:B------:R1:W-:Y:S01]  /*1bd0*/  @!P4 LDGSTS.E.BYPASS.LTC128B.128 [R204+0x8000], [R12.64+0x100] ;  /* 0x080001000ccccfae */ /* 0x0003e2000b901d52 */
[----:B------:R-:W-:Y:S01]  /*1be0*/  IMAD R5, R8, c[0x0][0x1a4], R5 ;  /* 0x0000690008057a24 */ /* 0x000fe200078e0205 */
[----:B------:R-:W-:Y:S01]  /*1bf0*/  LOP3.LUT R201, R201, 0xfffffffe, RZ, 0xc0, !PT ;  /* 0xfffffffec9c97812 */ /* 0x000fe200078ec0ff */
[----:B------:R-:W-:Y:S01]  /*1c00*/  IMAD.WIDE.U32 R22, R3, UR7, R218 ;  /* 0x0000000703167c25 */ /* 0x000fe2000f8e00da */
[----:B------:R2:W-:Y:S01]  /*1c10*/  @!P3 LDGSTS.E.BYPASS.LTC128B.128 [R204+0x1000], [R18.64] ;  /* 0x0100000012ccbfae */ /* 0x0005e2000b901d52 */
[----:B------:R-:W-:-:S02]  /*1c20*/  LEA.HI R3, R2, R7, RZ, 0x3 ;  /* 0x0000000702037211 */ /* 0x000fc400078f18ff */
[----:B------:R-:W-:Y:S01]  /*1c30*/  IMAD.IADD R201, R10, 0x1, -R201 ;  /* 0x000000010ac97824 */ /* 0x000fe200078e0ac9 */
[----:B------:R2:W-:Y:S01]  /*1c40*/  @!P3 LDGSTS.E.BYPASS.LTC128B.128 [R204+0x5000], [R18.64+0x80] ;  /* 0x0500008012ccbfae */ /* 0x0005e2000b901d52 */
[----:B------:R-:W-:Y:S01]  /*1c50*/  LOP3.LUT R2, R3, 0xfffffff8, RZ, 0xc0, !PT ;  /* 0xfffffff803027812 */ /* 0x000fe200078ec0ff */
[----:B------:R-:W-:Y:S01]  /*1c60*/  IMAD R215, R134, c[0x0][0x1bc], R215 ;  /* 0x00006f0086d77a24 */ /* 0x000fe200078e02d7 */
[----:B------:R-:W-:Y:S01]  /*1c70*/  LEA.HI R97, R97, R4, RZ, 0x5 ;  /* 0x0000000461617211 */ /* 0x000fe200078f28ff */
[----:B------:R2:W-:Y:S01]  /*1c80*/  @!P3 LDGSTS.E.BYPASS.LTC128B.128 [R204+0x9000], [R18.64+0x100] ;  /* 0x0900010012ccbfae */ /* 0x0005e2000b901d52 */
[----:B------:R-:W-:Y:S02]  /*1c90*/  IMAD.SHL.U32 R9, R201, 0x8, RZ ;  /* 0x00000008c9097824 */ /* 0x000fe400078e00ff */
[----:B------:R-:W-:Y:S01]  /*1ca0*/  IMAD.IADD R2, R7, 0x1, -R2 ;  /* 0x0000000107027824 */ /* 0x000fe200078e0a02 */
[----:B------:R3:W-:Y:S01]  /*1cb0*/  @!P2 LDGSTS.E.BYPASS.LTC128B.128 [R204+0x2000], [R16.64] ;  /* 0x0200000010ccafae */ /* 0x0007e2000b901d52 */
[----:B------:R-:W-:-:S02]  /*1cc0*/  IMAD.SHL.U32 R10, R0, 0x40, RZ ;  /* 0x00000040000a7824 */ /* 0x000fc400078e00ff */
[----:B------:R-:W-:Y:S01]  /*1cd0*/  IMAD.SHL.U32 R11, R8, 0x8, RZ ;  /* 0x00000008080b7824 */ /* 0x000fe200078e00ff */
[----:B------:R3:W-:Y:S01]  /*1ce0*/  @!P2 LDGSTS.E.BYPASS.LTC128B.128 [R204+0x6000], [R16.64+0x80] ;  /* 0x0600008010ccafae */ /* 0x0007e2000b901d52 */
[----:B------:R-:W-:Y:S01]  /*1cf0*/  IMAD.SHL.U32 R96, R3, 0x40, RZ ;  /* 0x0000004003607824 */ /* 0x000fe200078e00ff */
[----:B------:R-:W-:Y:S01]  /*1d00*/  LOP3.LUT R10, R10, 0x1c0, RZ, 0xc0, !PT ;  /* 0x000001c00a0a7812 */ /* 0x000fe200078ec0ff */
[----:B------:R-:W-:Y:S01]  /*1d10*/  IMAD.SHL.U32 R213, R4, 0x2, RZ ;  /* 0x0000000204d57824 */ /* 0x000fe200078e00ff */
[----:B------:R3:W-:Y:S01]  /*1d20*/  @!P2 LDGSTS.E.BYPASS.LTC128B.128 [R204+0xa000], [R16.64+0x100] ;  /* 0x0a00010010ccafae */ /* 0x0007e2000b901d52 */
[----:B------:R-:W-:Y:S01]  /*1d30*/  SHF.R.S32.HI R3, RZ, 0x5, R97 ;  /* 0x00000005ff037819 */ /* 0x000fe20000011461 */
[----:B-1----:R-:W-:Y:S02]  /*1d40*/  IMAD.WIDE.U32 R12, R8, c[0x0][0x1a0], R220 ;  /* 0x00006800080c7a25 */ /* 0x002fe400078e00dc */
[----:B------:R1:W-:Y:S01]  /*1d50*/  @!P1 LDGSTS.E.BYPASS.LTC128B.128 [R204+0x3000], [R14.64] ;  /* 0x030000000ecc9fae */ /* 0x0003e2000b901d52 */
[----:B------:R-:W-:-:S02]  /*1d60*/  LOP3.LUT R11, R10, 0x8, R11, 0xf8, !PT ;  /* 0x000000080a0b7812 */ /* 0x000fc400078ef80b */
[----:B------:R-:W-:Y:S01]  /*1d70*/  SHF.R.U32.HI R10, RZ, 0x3, R10 ;  /* 0x00000003ff0a7819 */ /* 0x000fe2000001160a */
[----:B------:R1:W-:Y:S01]  /*1d80*/  @!P1 LDGSTS.E.BYPASS.LTC128B.128 [R204+0x7000], [R14.64+0x80] ;  /* 0x070000800ecc9fae */ /* 0x0003e2000b901d52 */
[----:B------:R-:W-:Y:S02]  /*1d90*/  IADD3 R20, P4, R12, UR24, RZ ;  /* 0x000000180c147c10 */ /* 0x000fe4000ff9e0ff */
[----:B------:R-:W-:Y:S01]  /*1da0*/  LOP3.LUT R96, R96, 0xfffffe00, RZ, 0xc0, !PT ;  /* 0xfffffe0060607812 */ /* 0x000fe200078ec0ff */
[----:B------:R1:W-:Y:S01]  /*1db0*/  @!P1 LDGSTS.E.BYPASS.LTC128B.128 [R204+0xb000], [R14.64+0x100] ;  /* 0x0b0001000ecc9fae */ /* 0x0003e2000b901d52 */
[----:B------:R-:W-:Y:S01]  /*1dc0*/  IADD3.X R21, R13, UR21, R5, P4, !PT ;  /* 0x000000150d157c10 */ /* 0x000fe2000a7fe405 */
[----:B------:R-:W-:Y:S01]  /*1dd0*/  USHF.L.U32 UR21, UR4, 0x5, URZ ;  /* 0x0000000504157899 */ /* 0x000fe2000800063f */
[----:B------:R-:W-:Y:S02]  /*1de0*/  IADD3 R5, R23, UR22, RZ ;  /* 0x0000001617057c10 */ /* 0x000fe4000fffe0ff */
[----:B------:R-:W-:Y:S01]  /*1df0*/  @!P6 LEA R12, P4, R22, c[0x0][0x168], 0x1 ;  /* 0x00005a00160cea11 */ /* 0x000fe200078808ff */
[----:B------:R-:W-:Y:S01]  /*1e00*/  ULDC.64 UR4, c[0x0][0x1a0] ;  /* 0x0000680000047ab9 */ /* 0x000fe20000000a00 */
[----:B------:R-:W-:Y:S01]  /*1e10*/  IMAD.WIDE.U32 R134, R134, c[0x0][0x1b8], R20 ;  /* 0x00006e0086867a25 */ /* 0x000fe200078e0014 */
[----:B------:R-:W-:Y:S01]  /*1e20*/  UIMAD.WIDE.U32 UR22, UR15, UR4, URZ ;  /* 0x000000040f1672a5 */ /* 0x000fe2000f8e003f */
[C---:B------:R-:W-:Y:S01]  /*1e30*/  @!P6 LEA.HI.X R13, R22.reuse, c[0x0][0x16c], R5, 0x1, P4 ;  /* 0x00005b00160dea11 */ /* 0x040fe200020f0c05 */
[----:B------:R-:W-:Y:S01]  /*1e40*/  UIMAD UR4, UR17, UR4, URZ ;  /* 0x00000004110472a4 */ /* 0x000fe2000f8e023f */
[----:B------:R-:W-:Y:S01]  /*1e50*/  @!P5 IADD3 R6, P4, R22, UR21, RZ ;  /* 0x000000151606dc10 */ /* 0x000fe2000ff9e0ff */
[----:B------:R-:W-:Y:S01]  /*1e60*/  IMAD.IADD R215, R135, 0x1, R215 ;  /* 0x0000000187d77824 */ /* 0x000fe200078e02d7 */
[----:B------:R-:W-:Y:S01]  /*1e70*/  LOP3.LUT R10, R11, R10, RZ, 0x3c, !PT ;  /* 0x0000000a0b0a7212 */ /* 0x000fe200078e3cff */
[----:B------:R4:W-:Y:S01]  /*1e80*/  @!P6 LDGSTS.E.BYPASS.LTC128B.128 [R204+0xc000], [R12.64] ;  /* 0x0c0000000cccefae */ /* 0x0009e2000b901d52 */
[----:B------:R-:W-:Y:S01]  /*1e90*/  @!P5 IADD3.X R5, R5, UR20, RZ, P4, !PT ;  /* 0x000000140505dc10 */ /* 0x000fe2000a7fe4ff */
[----:B------:R-:W-:Y:S01]  /*1ea0*/  UIMAD UR4, UR15, UR5, UR4 ;  /* 0x000000050f0472a4 */ /* 0x000fe2000f8e0204 */
[C---:B------:R-:W-:Y:S01]  /*1eb0*/  @!P5 LEA R22, P4, R6.reuse, c[0x0][0x168], 0x1 ;  /* 0x00005a000616da11 */ /* 0x040fe200078808ff */
[----:B------:R4:W-:Y:S01]  /*1ec0*/  @!P6 LDGSTS.E.BYPASS.LTC128B.128 [R204+0xe000], [R12.64+0x80] ;  /* 0x0e0000800cccefae */ /* 0x0009e2000b901d52 */
[----:B---3--:R-:W-:Y:S01]  /*1ed0*/  IMAD.U32 R16, RZ, RZ, UR22 ;  /* 0x00000016ff107e24 */ /* 0x008fe2000f8e00ff */
[----:B------:R-:W-:Y:S01]  /*1ee0*/  UIADD3 UR4, UR23, UR4, URZ ;  /* 0x0000000417047290 */ /* 0x000fe2000fffe03f */
[----:B------:R-:W-:Y:S01]  /*1ef0*/  @!P5 LEA.HI.X R23, R6, c[0x0][0x16c], R5, 0x1, P4 ;  /* 0x00005b000617da11 */ /* 0x000fe200020f0c05 */
[----:B------:R4:W-:Y:S01]  /*1f00*/  @!P6 LDGSTS.E.BYPASS.LTC128B.128 [R204+0x10000], [R12.64+0x100] ;  /* 0x100001000cccefae */ /* 0x0009e2000b901d52 */
[----:B------:R-:W-:Y:S01]  /*1f10*/  IMAD.SHL.U32 R6, R2, 0x40, RZ ;  /* 0x0000004002067824 */ /* 0x000fe200078e00ff */
[----:B------:R-:W-:Y:S01]  /*1f20*/  ISETP.GE.AND P4, PT, R8, UR12, PT ;  /* 0x0000000c08007c0c */ /* 0x000fe2000bf86270 */
[----:B------:R-:W-:Y:S01]  /*1f30*/  IMAD.MOV.U32 R5, RZ, RZ, 0x20 ;  /* 0x00000020ff057424 */ /* 0x000fe200078e00ff */
[----:B------:R3:W-:Y:S01]  /*1f40*/  @!P5 LDGSTS.E.BYPASS.LTC128B.128 [R204+0xd000], [R22.64] ;  /* 0x0d00000016ccdfae */ /* 0x0007e2000b901d52 */
[----:B------:R-:W-:Y:S01]  /*1f50*/  IMAD.U32 R7, RZ, RZ, UR4 ;  /* 0x00000004ff077e24 */ /* 0x000fe2000f8e00ff */
[----:B------:R-:W-:Y:S01]  /*1f60*/  LOP3.LUT R6, R6, 0x1c0, RZ, 0xc0, !PT ;  /* 0x000001c006067812 */ /* 0x000fe200078ec0ff */
[----:B-1----:R-:W-:Y:S01]  /*1f70*/  IMAD.WIDE.U32 R14, R5, c[0x0][0x1a0], RZ ;  /* 0x00006800050e7a25 */ /* 0x002fe200078e00ff */
[----:B------:R3:W-:Y:S01]  /*1f80*/  @!P5 LDGSTS.E.BYPASS.LTC128B.128 [R204+0xf000], [R22.64+0x80] ;  /* 0x0f00008016ccdfae */ /* 0x0007e2000b901d52 */
[----:B------:R-:W-:Y:S01]  /*1f90*/  LEA R8, P1, R16, R134, 0x6 ;  /* 0x0000008610087211 */ /* 0x000fe200078230ff */
[----:B------:R-:W-:Y:S01]  /*1fa0*/  UIADD3 UR4, UR14, 0x1, -UR16 ;  /* 0x000000010e047890 */ /* 0x000fe2000fffe810 */
[----:B------:R-:W-:Y:S01]  /*1fb0*/  LOP3.LUT R9, R6, 0x8, R9, 0xf8, !PT ;  /* 0x0000000806097812 */ /* 0x000fe200078ef809 */
[----:B------:R3:W-:Y:S01]  /*1fc0*/  @!P5 LDGSTS.E.BYPASS.LTC128B.128 [R204+0x11000], [R22.64+0x100] ;  /* 0x1100010016ccdfae */ /* 0x0007e2000b901d52 */
[----:B------:R-:W-:Y:S01]  /*1fd0*/  SHF.R.U32.HI R6, RZ, 0x3, R6 ;  /* 0x00000003ff067819 */ /* 0x000fe20000011606 */
[----:B------:R-:W-:Y:S01]  /*1fe0*/  IMAD.U32 R17, RZ, RZ, UR23 ;  /* 0x00000017ff117e24 */ /* 0x000fe2000f8e00ff */
[----:B------:R-:W-:Y:S01]  /*1ff0*/  LEA.HI.X R7, R16, R215, R7, 0x6, P1 ;  /* 0x000000d710077211 */ /* 0x000fe200008f3407 */
[----:B------:R-:W0:Y:S01]  /*2000*/  LDGDEPBAR ;  /* 0x00000000000079af */ /* 0x000e220000000000 */
[----:B------:R-:W-:Y:S01]  /*2010*/  LOP3.LUT R6, R9, R6, RZ, 0x3c, !PT ;  /* 0x0000000609067212 */ /* 0x000fe200078e3cff */
[----:B------:R-:W-:Y:S01]  /*2020*/  IMAD R201, R201, 0x200, R10 ;  /* 0x00000200c9c97824 */ /* 0x000fe200078e020a */
[C---:B------:R-:W-:Y:S01]  /*2030*/  @!P0 IADD3 R9, P1, R8.reuse, R14, RZ ;  /* 0x0000000e08098210 */ /* 0x040fe20007f3e0ff */
[----:B------:R-:W-:Y:S01]  /*2040*/  ULDC UR5, c[0x0][0x2e4] ;  /* 0x0000b90000057ab9 */ /* 0x000fe20000000800 */
[----:B------:R-:W-:Y:S01]  /*2050*/  @!P4 LEA R14, P2, R8, c[0x0][0x170], 0x1 ;  /* 0x00005c00080eca11 */ /* 0x000fe200078408ff */
[----:B------:R-:W-:Y:S01]  /*2060*/  IMAD.SHL.U32 R201, R201, 0x2, RZ ;  /* 0x00000002c9c97824 */ /* 0x000fe200078e00ff */
[----:B------:R-:W-:Y:S01]  /*2070*/  @!P0 LEA R16, P3, R9, c[0x0][0x170], 0x1 ;  /* 0x00005c0009108a11 */ /* 0x000fe200078608ff */
[----:B------:R-:W-:Y:S01]  /*2080*/  ULDC UR12, c[0x0][0x2e8] ;  /* 0x0000ba00000c7ab9 */ /* 0x000fe20000000800 */
[----:B------:R-:W-:Y:S01]  /*2090*/  LOP3.LUT R97, R97, 0xffffffe0, RZ, 0xc0, !PT ;  /* 0xffffffe061617812 */ /* 0x000fe200078ec0ff */
[----:B------:R-:W-:Y:S01]  /*20a0*/  UIADD3 UR5, UR14, -UR5, -UR16 ;  /* 0x800000050e057290 */ /* 0x000fe2000fffe810 */
[----:B----4-:R-:W-:Y:S01]  /*20b0*/  IMAD R12, R5, c[0x0][0x1a4], RZ ;  /* 0x00006900050c7a24 */ /* 0x010fe200078e02ff */
[----:B------:R-:W-:Y:S01]  /*20c0*/  IADD3 R199, R201, 0xc020, RZ ;  /* 0x0000c020c9c77810 */ /* 0x000fe20007ffe0ff */
[----:B------:R-:W-:Y:S01]  /*20d0*/  UIADD3 UR4, UR4, UR12, URZ ;  /* 0x0000000c04047290 */ /* 0x000fe2000fffe03f */
[----:B------:R-:W-:Y:S01]  /*20e0*/  IMAD.IADD R216, R4, 0x1, -R97 ;  /* 0x0000000104d87824 */ /* 0x000fe200078e0a61 */
[----:B------:R-:W-:-:S02]  /*20f0*/  LEA R211, R3, UR13, 0x4 ;  /* 0x0000000d03d37c11 */ /* 0x000fc4000f8e20ff */
[----:B------:R-:W-:Y:S02]  /*2100*/  @!P0 IADD3.X R12, R7, R15, R12, P1, !PT ;  /* 0x0000000f070c8210 */ /* 0x000fe40000ffe40c */
[----:B------:R-:W-:Y:S01]  /*2110*/  @!P4 LEA.HI.X R15, R8, c[0x0][0x174], R7, 0x1, P2 ;  /* 0x00005d00080fca11 */ /* 0x000fe200010f0c07 */
[----:B------:R-:W-:Y:S01]  /*2120*/  IMAD R7, R3, 0x400, R96 ;  /* 0x0000040003077824 */ /* 0x000fe200078e0260 */
[----:B------:R-:W-:Y:S02]  /*2130*/  @!P0 LEA.HI.X R17, R9, c[0x0][0x174], R12, 0x1, P3 ;  /* 0x00005d0009118a11 */ /* 0x000fe400018f0c0c */
[----:B------:R-:W-:Y:S01]  /*2140*/  R2P PR, R2, 0x6 ;  /* 0x0000000602007804 */ /* 0x000fe20000000000 */
[----:B------:R-:W-:-:S04]  /*2150*/  DEPBAR.LE SB0, 0x0 ;  /* 0x000080000000791a */ /* 0x000fc80000000000 */
[----:B------:R-:W-:Y:S01]  /*2160*/  BAR.SYNC.DEFER_BLOCKING 0x0 ;  /* 0x0000000000007b1d */ /* 0x000fe20000010000 */
[----:B------:R-:W-:Y:S01]  /*2170*/  IMAD.IADD R202, R6, 0x1, R7 ;  /* 0x0000000106ca7824 */ /* 0x000fe200078e0207 */
[----:B------:R-:W-:Y:S01]  /*2180*/  SEL R5, R5, 0xffffffe0, !P2 ;  /* 0xffffffe005057807 */ /* 0x000fe20005000000 */
[----:B------:R-:W-:Y:S01]  /*2190*/  IMAD.MOV.U32 R7, RZ, RZ, 0x10 ;  /* 0x00000010ff077424 */ /* 0x000fe200078e00ff */
[----:B------:R-:W-:Y:S01]  /*21a0*/  LOP3.LUT R213, R213, 0x6, RZ, 0xc0, !PT ;  /* 0x00000006d5d57812 */ /* 0x000fe200078ec0ff */
[----:B------:R-:W-:Y:S02]  /*21b0*/  IMAD.SHL.U32 R202, R202, 0x2, RZ ;  /* 0x00000002caca7824 */ /* 0x000fe400078e00ff */
[----:B------:R-:W-:Y:S01]  /*21c0*/  IMAD.MOV.U32 R2, RZ, RZ, 0x40 ;  /* 0x00000040ff027424 */ /* 0x000fe200078e00ff */
[----:B------:R-:W-:Y:S01]  /*21d0*/  SEL R7, R7, 0xfffffff0, !P1 ;  /* 0xfffffff007077807 */ /* 0x000fe20004800000 */
[----:B------:R-:W-:Y:S01]  /*21e0*/  IMAD R198, R5, 0x2, R202 ;  /* 0x0000000205c67824 */ /* 0x000fe200078e02ca */
[----:B------:R-:W-:-:S02]  /*21f0*/  R2P PR, R0, 0x6 ;  /* 0x0000000600007804 */ /* 0x000fc40000000000 */
[----:B------:R-:W-:Y:S01]  /*2200*/  IADD3 R0, R201, 0xc000, RZ ;  /* 0x0000c000c9007810 */ /* 0x000fe20007ffe0ff */
[----:B------:R-:W-:-:S04]  /*2210*/  IMAD R200, R7, 0x2, R202 ;  /* 0x0000000207c87824 */ /* 0x000fc800078e02ca */
[----:B------:R-:W-:-:S06]  /*2220*/  IMAD R197, R5, 0x2, R200 ;  /* 0x0000000205c57824 */ /* 0x000fcc00078e02c8 */
[----:B------:R-:W-:Y:S01]  /*2230*/  @P1 IADD3 R199, R0, -0x20, RZ ;  /* 0xffffffe000c71810 */ /* 0x000fe20007ffe0ff */
[----:B------:R-:W-:Y:S01]  /*2240*/  @P4 STS.128 [R204+0x12000], RZ ;  /* 0x012000ffcc004388 */ /* 0x000fe20000000c00 */
[----:B------:R-:W-:Y:S02]  /*2250*/  SEL R0, R2, 0xffffffc0, !P2 ;  /* 0xffffffc002007807 */ /* 0x000fe40005000000 */
[C---:B------:R-:W-:Y:S01]  /*2260*/  IADD3 R191, R199.reuse, 0x800, RZ ;  /* 0x00000800c7bf7810 */ /* 0x040fe20007ffe0ff */
[----:B------:R-:W-:Y:S01]  /*2270*/  @P4 STS.128 [R204+0x14000], RZ ;  /* 0x014000ffcc004388 */ /* 0x000fe20000000c00 */
[----:B------:R-:W-:Y:S01]  /*2280*/  IADD3 R190, R199, 0x1000, RZ ;  /* 0x00001000c7be7810 */ /* 0x000fe20007ffe0ff */
[----:B------:R-:W-:Y:S01]  /*2290*/  IMAD.IADD R195, R201, 0x1, R0 ;  /* 0x00000001c9c37824 */ /* 0x000fe200078e0200 */
[C---:B------:R-:W-:Y:S01]  /*22a0*/  IADD3 R189, R199.reuse, 0x1800, RZ ;  /* 0x00001800c7bd7810 */ /* 0x040fe20007ffe0ff */
        /* <DEDUP_REMOVED lines=16> */
[----:B------:R-:W-:Y:S01]  /*23b0*/  @P0 STS.128 [R204+0x13000], RZ ;  /* 0x013000ffcc000388 */ /* 0x000fe20000000c00 */
[----:B------:R-:W-:-:S03]  /*23c0*/  IADD3 R180, R199, 0x5800, RZ ;  /* 0x00005800c7b47810 */ /* 0x000fc60007ffe0ff */
[----:B------:R-:W-:Y:S04]  /*23d0*/  @P0 STS.128 [R204+0x15000], RZ ;  /* 0x015000ffcc000388 */ /* 0x000fe80000000c00 */
[----:B------:R-:W-:Y:S04]  /*23e0*/  @P0 STS.128 [R204+0x17000], RZ ;  /* 0x017000ffcc000388 */ /* 0x000fe80000000c00 */
[----:B------:R-:W-:Y:S01]  /*23f0*/  @!PT LDS RZ, [RZ] ;  /* 0x00000000fffff984 */ /* 0x000fe20000000800 */
[----:B------:R-:W-:Y:S01]  /*2400*/  @!PT LDS RZ, [RZ] ;  /* 0x00000000fffff984 */ /* 0x000fe20000000800 */
[----:B------:R-:W-:Y:S01]  /*2410*/  @!PT LDS RZ, [RZ] ;  /* 0x00000000fffff984 */ /* 0x000fe20000000800 */
[----:B------:R2:W-:Y:S04]  /*2420*/  @!P0 LDGSTS.E.BYPASS.LTC128B.128 [R204+0x13000], [R16.64] ;  /* 0x1300000010cc8fae */ /* 0x0005e8000b901d52 */
[----:B------:R2:W-:Y:S04]  /*2430*/  @!P0 LDGSTS.E.BYPASS.LTC128B.128 [R204+0x15000], [R16.64+0x80] ;  /* 0x1500008010cc8fae */ /* 0x0005e8000b901d52 */
[----:B------:R2:W-:Y:S04]  /*2440*/  @!P0 LDGSTS.E.BYPASS.LTC128B.128 [R204+0x17000], [R16.64+0x100] ;  /* 0x1700010010cc8fae */ /* 0x0005e8000b901d52 */
[----:B------:R-:W-:Y:S04]  /*2450*/  LDSM.16.M88.4 R8, [R202] ;  /* 0x00000000ca08783b */ /* 0x000fe80000000200 */
[----:B------:R-:W3:Y:S04]  /*2460*/  LDSM.16.M88.4 R28, [R201+0xc000] ;  /* 0x00c00000c91c783b */ /* 0x000ee80000000200 */
[----:B------:R-:W-:Y:S04]  /*2470*/  LDSM.16.M88.4 R84, [R199] ;  /* 0x00000000c754783b */ /* 0x000fe80000000200 */
[----:B------:R-:W4:Y:S04]  /*2480*/  LDSM.16.M88.4 R52, [R201+0xc800] ;  /* 0x00c80000c934783b */ /* 0x000f280000000200 */
[----:B------:R-:W-:Y:S04]  /*2490*/  LDSM.16.M88.4 R44, [R201+0xd000] ;  /* 0x00d00000c92c783b */ /* 0x000fe80000000200 */
[----:B-1----:R-:W-:Y:S04]  /*24a0*/  LDSM.16.M88.4 R12, [R201+0xd800] ;  /* 0x00d80000c90c783b */ /* 0x002fe80000000200 */
[----:B--2---:R-:W1:Y:S04]  /*24b0*/  LDSM.16.M88.4 R16, [R200] ;  /* 0x00000000c810783b */ /* 0x004e680000000200 */
[----:B------:R-:W-:Y:S04]  /*24c0*/  LDSM.16.M88.4 R76, [R198] ;  /* 0x00000000c64c783b */ /* 0x000fe80000000200 */
[----:B------:R-:W2:Y:S04]  /*24d0*/  LDSM.16.M88.4 R72, [R195+0xc000] ;  /* 0x00c00000c348783b */ /* 0x000ea80000000200 */
[----:B------:R-:W5:Y:S04]  /*24e0*/  LDSM.16.M88.4 R64, [R199+0x800] ;  /* 0x00080000c740783b */ /* 0x000f680000000200 */
[----:B------:R-:W2:Y:S01]  /*24f0*/  LDSM.16.M88.4 R60, [R199+0x1000] ;  /* 0x00100000c73c783b */ /* 0x000ea20000000200 */
[C---:B---3--:R-:W-:Y:S03]  /*2500*/  HMMA.16816.F32 R20, R8.reuse, R28, RZ ;  /* 0x0000001c0814723c */ /* 0x048fe600000018ff */
[----:B------:R-:W3:Y:S04]  /*2510*/  LDSM.16.M88.4 R32, [R199+0x1800] ;  /* 0x00180000c720783b */ /* 0x000ee80000000200 */
[----:B------:R-:W-:Y:S01]  /*2520*/  LDSM.16.M88.4 R68, [R188] ;  /* 0x00000000bc44783b */ /* 0x000fe20000000200 */
[C---:B------:R-:W-:Y:S03]  /*2530*/  HMMA.16816.F32 R28, R8.reuse, R30, RZ ;  /* 0x0000001e081c723c */ /* 0x040fe600000018ff */
[----:B------:R-:W-:Y:S04]  /*2540*/  LDSM.16.M88.4 R40, [R195+0xc800] ;  /* 0x00c80000c328783b */ /* 0x000fe80000000200 */
[----:B------:R-:W-:Y:S01]  /*2550*/  LDSM.16.M88.4 R36, [R195+0xd000] ;  /* 0x00d00000c324783b */ /* 0x000fe20000000200 */
[----:B----4-:R-:W-:Y:S03]  /*2560*/  HMMA.16816.F32 R56, R8, R52, RZ ;  /* 0x000000340838723c */ /* 0x010fe600000018ff */
[----:B------:R-:W-:Y:S04]  /*2570*/  LDSM.16.M88.4 R24, [R195+0xd800] ;  /* 0x00d80000c318783b */ /* 0x000fe80000000200 */
[----:B------:R-:W-:Y:S01]  /*2580*/  LDSM.16.M88.4 R88, [R197+0x4000] ;  /* 0x00400000c558783b */ /* 0x000fe20000000200 */
[C---:B-1----:R-:W-:Y:S03]  /*2590*/  HMMA.16816.F32 R20, R16.reuse, R84, R20 ;  /* 0x000000541014723c */ /* 0x042fe60000001814 */
[----:B------:R-:W-:Y:S04]  /*25a0*/  LDSM.16.M88.4 R92, [R199+0x4000] ;  /* 0x00400000c75c783b */ /* 0x000fe80000000200 */
[----:B------:R-:W0:Y:S01]  /*25b0*/  LDGDEPBAR ;  /* 0x00000000000079af */ /* 0x000e220000000000 */
[----:B------:R-:W-:Y:S03]  /*25c0*/  HMMA.16816.F32 R28, R16, R86, R28 ;  /* 0x00000056101c723c */ /* 0x000fe6000000181c */
[----:B------:R-:W-:Y:S05]  /*25d0*/  LDSM.16.M88.4 R84, [R201+0xe000] ;  /* 0x00e00000c954783b */ /* 0x000fea0000000200 */
[C---:B------:R-:W-:Y:S08]  /*25e0*/  HMMA.16816.F32 R48, R8.reuse, R44, RZ ;  /* 0x0000002c0830723c */ /* 0x040ff000000018ff */
[C---:B------:R-:W-:Y:S08]  /*25f0*/  HMMA.16816.F32 R52, R8.reuse, R54, RZ ;  /* 0x000000360834723c */ /* 0x040ff000000018ff */
[C---:B------:R-:W-:Y:S08]  /*2600*/  HMMA.16816.F32 R44, R8.reuse, R46, RZ ;  /* 0x0000002e082c723c */ /* 0x040ff000000018ff */
[C---:B------:R-:W-:Y:S08]  /*2610*/  HMMA.16816.F32 R80, R8.reuse, R12, RZ ;  /* 0x0000000c0850723c */ /* 0x040ff000000018ff */
[----:B------:R-:W-:Y:S01]  /*2620*/  HMMA.16816.F32 R8, R8, R14, RZ ;  /* 0x0000000e0808723c */ /* 0x000fe200000018ff */
[----:B------:R-:W1:Y:S07]  /*2630*/  LDSM.16.M88.4 R12, [R197] ;  /* 0x00000000c50c783b */ /* 0x000e6e0000000200 */
[C---:B--2---:R-:W-:Y:S08]  /*2640*/  HMMA.16816.F32 R20, R76.reuse, R72, R20 ;  /* 0x000000484c14723c */ /* 0x044ff00000001814 */
[----:B------:R-:W-:Y:S01]  /*2650*/  HMMA.16816.F32 R28, R76, R74, R28 ;  /* 0x0000004a4c1c723c */ /* 0x000fe2000000181c */
[----:B------:R-:W-:Y:S07]  /*2660*/  LDSM.16.M88.4 R72, [R199+0x2000] ;  /* 0x00200000c748783b */ /* 0x000fee0000000200 */
[C---:B-----5:R-:W-:Y:S08]  /*2670*/  HMMA.16816.F32 R56, R16.reuse, R64, R56 ;  /* 0x000000401038723c */ /* 0x060ff00000001838 */
[C---:B------:R-:W-:Y:S01]  /*2680*/  HMMA.16816.F32 R52, R16.reuse, R66, R52 ;  /* 0x000000421034723c */ /* 0x040fe20000001834 */
[----:B------:R-:W-:Y:S07]  /*2690*/  LDSM.16.M88.4 R64, [R188+0x800] ;  /* 0x00080000bc40783b */ /* 0x000fee0000000200 */
[C---:B------:R-:W-:Y:S08]  /*26a0*/  HMMA.16816.F32 R48, R16.reuse, R60, R48 ;  /* 0x0000003c1030723c */ /* 0x040ff00000001830 */
[C---:B------:R-:W-:Y:S01]  /*26b0*/  HMMA.16816.F32 R44, R16.reuse, R62, R44 ;  /* 0x0000003e102c723c */ /* 0x040fe2000000182c */
[----:B------:R-:W-:Y:S07]  /*26c0*/  LDSM.16.M88.4 R60, [R188+0x1000] ;  /* 0x00100000bc3c783b */ /* 0x000fee0000000200 */
[C---:B---3--:R-:W-:Y:S08]  /*26d0*/  HMMA.16816.F32 R80, R16.reuse, R32, R80 ;  /* 0x000000201050723c */ /* 0x048ff00000001850 */
[----:B------:R-:W-:Y:S01]  /*26e0*/  HMMA.16816.F32 R16, R16, R34, R8 ;  /* 0x000000221010723c */ /* 0x000fe20000001808 */
[----:B------:R-:W2:Y:S04]  /*26f0*/  LDSM.16.M88.4 R8, [R202+0x4000] ;  /* 0x00400000ca08783b */ /* 0x000ea80000000200 */
[----:B------:R-:W3:Y:S03]  /*2700*/  LDSM.16.M88.4 R32, [R188+0x1800] ;  /* 0x00180000bc20783b */ /* 0x000ee60000000200 */
[C---:B-1----:R-:W-:Y:S08]  /*2710*/  HMMA.16816.F32 R20, R12.reuse, R68, R20 ;  /* 0x000000440c14723c */ /* 0x042ff00000001814 */
[----:B------:R-:W-:Y:S01]  /*2720*/  HMMA.16816.F32 R28, R12, R70, R28 ;  /* 0x000000460c1c723c */ /* 0x000fe2000000181c */
        /* <DEDUP_REMOVED lines=9> */
[----:B------:R-:W1:Y:S04]  /*27c0*/  LDSM.16.M88.4 R16, [R200+0x4000] ;  /* 0x00400000c810783b */ /* 0x000e680000000200 */
[----:B------:R-:W4:Y:S03]  /*27d0*/  LDSM.16.M88.4 R24, [R201+0xf800] ;  /* 0x00f80000c918783b */ /* 0x000f260000000200 */
[C---:B--2---:R-:W-:Y:S08]  /*27e0*/  HMMA.16816.F32 R20, R8.reuse, R84, R20 ;  /* 0x000000540814723c */ /* 0x044ff00000001814 */
        /* <DEDUP_REMOVED lines=31> */
[C---:B---3--:R-:W-:Y:S08]  /*29e0*/  HMMA.16816.F32 R48, R16.reuse, R12, R48 ;  /* 0x0000000c1030723c */ /* 0x048ff00000001830 */
[C---:B------:R-:W-:Y:S01]  /*29f0*/  HMMA.16816.F32 R44, R16.reuse, R14, R44 ;  /* 0x0000000e102c723c */ /* 0x040fe2000000182c */
[----:B------:R-:W-:Y:S07]  /*2a00*/  LDSM.16.M88.4 R12, [R188+0x2800] ;  /* 0x00280000bc0c783b */ /* 0x000fee0000000200 */
[C---:B------:R-:W-:Y:S08]  /*2a10*/  HMMA.16816.F32 R80, R16.reuse, R64, R80 ;  /* 0x000000401050723c */ /* 0x040ff00000001850 */
[----:B------:R-:W-:Y:S01]  /*2a20*/  HMMA.16816.F32 R76, R16, R66, R76 ;  /* 0x00000042104c723c */ /* 0x000fe2000000184c */
[----:B------:R-:W2:Y:S04]  /*2a30*/  LDSM.16.M88.4 R16, [R201+0x10000] ;  /* 0x01000000c910783b */ /* 0x000ea80000000200 */
[----:B------:R-:W-:Y:S03]  /*2a40*/  LDSM.16.M88.4 R64, [R201+0x11000] ;  /* 0x01100000c940783b */ /* 0x000fe60000000200 */
[C---:B-1----:R-:W-:Y:S08]  /*2a50*/  HMMA.16816.F32 R20, R88.reuse, R24, R20 ;  /* 0x000000185814723c */ /* 0x042ff00000001814 */
[----:B------:R-:W-:Y:S01]  /*2a60*/  HMMA.16816.F32 R28, R88, R26, R28 ;  /* 0x0000001a581c723c */ /* 0x000fe2000000181c */
[----:B------:R-:W-:Y:S07]  /*2a70*/  LDSM.16.M88.4 R24, [R195+0x10000] ;  /* 0x01000000c318783b */ /* 0x000fee0000000200 */
[C---:B------:R-:W-:Y:S08]  /*2a80*/  HMMA.16816.F32 R56, R32.reuse, R40, R56 ;  /* 0x000000282038723c */ /* 0x040ff00000001838 */
[C---:B------:R-:W-:Y:S01]  /*2a90*/  HMMA.16816.F32 R52, R32.reuse, R42, R52 ;  /* 0x0000002a2034723c */ /* 0x040fe20000001834 */
[----:B------:R-:W1:Y:S07]  /*2aa0*/  LDSM.16.M88.4 R40, [R200+0x8000] ;  /* 0x00800000c828783b */ /* 0x000e6e0000000200 */
[C---:B----4-:R-:W-:Y:S08]  /*2ab0*/  HMMA.16816.F32 R48, R32.reuse, R8, R48 ;  /* 0x000000082030723c */ /* 0x050ff00000001830 */
[----:B------:R-:W-:Y:S01]  /*2ac0*/  HMMA.16816.F32 R44, R32, R10, R44 ;  /* 0x0000000a202c723c */ /* 0x000fe2000000182c */
[----:B------:R-:W3:Y:S07]  /*2ad0*/  LDSM.16.M88.4 R8, [R188+0x3000] ;  /* 0x00300000bc08783b */ /* 0x000eee0000000200 */
[C---:B--2---:R-:W-:Y:S08]  /*2ae0*/  HMMA.16816.F32 R20, R72.reuse, R16, R20 ;  /* 0x000000104814723c */ /* 0x044ff00000001814 */
[----:B------:R-:W-:Y:S01]  /*2af0*/  HMMA.16816.F32 R28, R72, R18, R28 ;  /* 0x00000012481c723c */ /* 0x000fe2000000181c */
[----:B------:R-:W-:Y:S07]  /*2b00*/  LDSM.16.M88.4 R16, [R188+0x4000] ;  /* 0x00400000bc10783b */ /* 0x000fee0000000200 */
[C---:B------:R-:W-:Y:S08]  /*2b10*/  HMMA.16816.F32 R56, R88.reuse, R12, R56 ;  /* 0x0000000c5838723c */ /* 0x040ff00000001838 */
[----:B------:R-:W-:Y:S01]  /*2b20*/  HMMA.16816.F32 R52, R88, R14, R52 ;  /* 0x0000000e5834723c */ /* 0x000fe20000001834 */
[----:B------:R-:W2:Y:S07]  /*2b30*/  LDSM.16.M88.4 R12, [R198+0x8000] ;  /* 0x00800000c60c783b */ /* 0x000eae0000000200 */
[C---:B------:R-:W-:Y:S08]  /*2b40*/  HMMA.16816.F32 R80, R32.reuse, R36, R80 ;  /* 0x000000242050723c */ /* 0x040ff00000001850 */
[----:B------:R-:W-:Y:S01]  /*2b50*/  HMMA.16816.F32 R76, R32, R38, R76 ;  /* 0x00000026204c723c */ /* 0x000fe2000000184c */
[----:B------:R-:W-:Y:S04]  /*2b60*/  LDSM.16.M88.4 R36, [R199+0x4800] ;  /* 0x00480000c724783b */ /* 0x000fe80000000200 */
[----:B------:R-:W-:Y:S03]  /*2b70*/  LDSM.16.M88.4 R32, [R199+0x5000] ;  /* 0x00500000c720783b */ /* 0x000fe60000000200 */
[C---:B-1----:R-:W-:Y:S08]  /*2b80*/  HMMA.16816.F32 R20, R40.reuse, R92, R20 ;  /* 0x0000005c2814723c */ /* 0x042ff00000001814 */
[----:B------:R-:W-:Y:S08]  /*2b90*/  HMMA.16816.F32 R28, R40, R94, R28 ;  /* 0x0000005e281c723c */ /* 0x000ff0000000181c */
[C---:B---3--:R-:W-:Y:S08]  /*2ba0*/  HMMA.16816.F32 R48, R88.reuse, R8, R48 ;  /* 0x000000085830723c */ /* 0x048ff00000001830 */
[C---:B------:R-:W-:Y:S01]  /*2bb0*/  HMMA.16816.F32 R44, R88.reuse, R10, R44 ;  /* 0x0000000a582c723c */ /* 0x040fe2000000182c */
[----:B------:R-:W1:Y:S07]  /*2bc0*/  LDSM.16.M88.4 R8, [R197+0x8000] ;  /* 0x00800000c508783b */ /* 0x000e6e0000000200 */
[C---:B------:R-:W-:Y:S08]  /*2bd0*/  HMMA.16816.F32 R80, R88.reuse, R84, R80 ;  /* 0x000000545850723c */ /* 0x040ff00000001850 */
[----:B------:R-:W-:Y:S08]  /*2be0*/  HMMA.16816.F32 R76, R88, R86, R76 ;  /* 0x00000056584c723c */ /* 0x000ff0000000184c */
[C---:B------:R-:W-:Y:S08]  /*2bf0*/  HMMA.16816.F32 R56, R72.reuse, R68, R56 ;  /* 0x000000444838723c */ /* 0x040ff00000001838 */
[----:B------:R-:W-:Y:S01]  /*2c00*/  HMMA.16816.F32 R52, R72, R70, R52 ;  /* 0x000000464834723c */ /* 0x000fe20000001834 */
[----:B------:R-:W3:Y:S07]  /*2c10*/  LDSM.16.M88.4 R68, [R199+0x5800] ;  /* 0x00580000c744783b */ /* 0x000eee0000000200 */
[C---:B--2---:R-:W-:Y:S08]  /*2c20*/  HMMA.16816.F32 R20, R12.reuse, R24, R20 ;  /* 0x000000180c14723c */ /* 0x044ff00000001814 */
[----:B------:R-:W-:Y:S01]  /*2c30*/  HMMA.16816.F32 R28, R12, R26, R28 ;  /* 0x0000001a0c1c723c */ /* 0x000fe2000000181c */
[----:B------:R-:W-:Y:S07]  /*2c40*/  LDSM.16.M88.4 R24, [R195+0x11000] ;  /* 0x01100000c318783b */ /* 0x000fee0000000200 */
[C---:B------:R-:W-:Y:S08]  /*2c50*/  HMMA.16816.F32 R48, R72.reuse, R64, R48 ;  /* 0x000000404830723c */ /* 0x040ff00000001830 */
[C---:B------:R-:W-:Y:S01]  /*2c60*/  HMMA.16816.F32 R44, R72.reuse, R66, R44 ;  /* 0x00000042482c723c */ /* 0x040fe2000000182c */
[----:B------:R-:W2:Y:S07]  /*2c70*/  LDSM.16.M88.4 R64, [R195+0x10800] ;  /* 0x01080000c340783b */ /* 0x000eae0000000200 */
[C---:B------:R-:W-:Y:S08]  /*2c80*/  HMMA.16816.F32 R80, R72.reuse, R60, R80 ;  /* 0x0000003c4850723c */ /* 0x040ff00000001850 */
[----:B------:R-:W-:Y:S08]  /*2c90*/  HMMA.16816.F32 R76, R72, R62, R76 ;  /* 0x0000003e484c723c */ /* 0x000ff0000000184c */
[C---:B-1----:R-:W-:Y:S08]  /*2ca0*/  HMMA.16816.F32 R20, R8.reuse, R16, R20 ;  /* 0x000000100814723c */ /* 0x042ff00000001814 */
[----:B------:R-:W-:Y:S01]  /*2cb0*/  HMMA.16816.F32 R28, R8, R18, R28 ;  /* 0x00000012081c723c */ /* 0x000fe2000000181c */
[----:B------:R-:W1:Y:S07]  /*2cc0*/  LDSM.16.M88.4 R16, [R195+0x11800] ;  /* 0x01180000c310783b */ /* 0x000e6e0000000200 */
[C---:B------:R-:W-:Y:S08]  /*2cd0*/  HMMA.16816.F32 R56, R40.reuse, R36, R56 ;  /* 0x000000242838723c */ /* 0x040ff00000001838 */
[----:B------:R-:W-:Y:S01]  /*2ce0*/  HMMA.16816.F32 R52, R40, R38, R52 ;  /* 0x000000262834723c */ /* 0x000fe20000001834 */
[----:B------:R-:W-:-:S02]  /*2cf0*/  FMUL.FTZ R36, R20, c[0x0][0x2ec] ;  /* 0x0000bb0014247a20 */ /* 0x000fc40000410000 */
[----:B------:R-:W-:-:S04]  /*2d00*/  FMUL.FTZ R37, R21, c[0x0][0x2ec] ;  /* 0x0000bb0015257a20 */ /* 0x000fc80000410000 */
[----:B------:R-:W-:Y:S01]  /*2d10*/  FMUL.FTZ R38, R22, c[0x0][0x2ec] ;  /* 0x0000bb0016267a20 */ /* 0x000fe20000410000 */
[C---:B------:R-:W-:Y:S01]  /*2d20*/  HMMA.16816.F32 R48, R40.reuse, R32, R48 ;  /* 0x000000202830723c */ /* 0x040fe20000001830 */
[----:B------:R-:W-:Y:S01]  /*2d30*/  FMUL.FTZ R39, R23, c[0x0][0x2ec] ;  /* 0x0000bb0017277a20 */ /* 0x000fe20000410000 */
[----:B------:R-:W-:Y:S01]  /*2d40*/  MUFU.TANH R36, R36 ;  /* 0x0000002400247308 */ /* 0x000fe20000002400 */
[----:B------:R-:W-:Y:S05]  /*2d50*/  LDSM.16.M88.4 R20, [R188+0x5000] ;  /* 0x00500000bc14783b */ /* 0x000fea0000000200 */
[C---:B------:R-:W-:Y:S01]  /*2d60*/  HMMA.16816.F32 R44, R40.reuse, R34, R44 ;  /* 0x00000022282c723c */ /* 0x040fe2000000182c */
[----:B------:R-:W4:Y:S01]  /*2d70*/  LDSM.16.M88.4 R32, [R188+0x4800] ;  /* 0x00480000bc20783b */ /* 0x000f220000000200 */
[----:B------:R-:W5:Y:S06]  /*2d80*/  MUFU.TANH R38, R38 ;  /* 0x0000002600267308 */ /* 0x000f6c0000002400 */
[C---:B---3--:R-:W-:Y:S02]  /*2d90*/  HMMA.16816.F32 R80, R40.reuse, R68, R80 ;  /* 0x000000442850723c */ /* 0x048fe40000001850 */
[----:B------:R-:W3:Y:S06]  /*2da0*/  MUFU.TANH R37, R37 ;  /* 0x0000002500257308 */ /* 0x000eec0000002400 */
[----:B------:R-:W-:Y:S02]  /*2db0*/  HMMA.16816.F32 R76, R40, R70, R76 ;  /* 0x00000046284c723c */ /* 0x000fe4000000184c */
[----:B------:R-:W-:Y:S06]  /*2dc0*/  MUFU.TANH R39, R39 ;  /* 0x0000002700277308 */ /* 0x000fec0000002400 */
[C---:B--2---:R-:W-:Y:S08]  /*2dd0*/  HMMA.16816.F32 R56, R12.reuse, R64, R56 ;  /* 0x000000400c38723c */ /* 0x044ff00000001838 */
[C---:B------:R-:W-:Y:S08]  /*2de0*/  HMMA.16816.F32 R52, R12.reuse, R66, R52 ;  /* 0x000000420c34723c */ /* 0x040ff00000001834 */
[C---:B------:R-:W-:Y:S07]  /*2df0*/  HMMA.16816.F32 R48, R12.reuse, R24, R48 ;  /* 0x000000180c30723c */ /* 0x040fee0000001830 */
[----:B------:R-:W-:Y:S01]  /*2e00*/  FMUL.FTZ R24, R28, c[0x0][0x2ec] ;  /* 0x0000bb001c187a20 */ /* 0x000fe20000410000 */
[----:B------:R-:W-:Y:S01]  /*2e10*/  HMMA.16816.F32 R44, R12, R26, R44 ;  /* 0x0000001a0c2c723c */ /* 0x000fe2000000182c */
[----:B------:R-:W-:-:S04]  /*2e20*/  FMUL.FTZ R25, R29, c[0x0][0x2ec] ;  /* 0x0000bb001d197a20 */ /* 0x000fc80000410000 */
[----:B------:R-:W-:Y:S02]  /*2e30*/  MUFU.TANH R24, R24 ;  /* 0x0000001800187308 */ /* 0x000fe40000002400 */
[----:B------:R-:W-:Y:S01]  /*2e40*/  SHF.R.S32.HI R27, RZ, 0x1f, R216 ;  /* 0x0000001fff1b7819 */ /* 0x000fe200000114d8 */
[C---:B-1----:R-:W-:Y:S01]  /*2e50*/  HMMA.16816.F32 R80, R12.reuse, R16, R80 ;  /* 0x000000100c50723c */ /* 0x042fe20000001850 */
[----:B------:R-:W-:Y:S02]  /*2e60*/  FMUL.FTZ R26, R30, c[0x0][0x2ec] ;  /* 0x0000bb001e1a7a20 */ /* 0x000fe40000410000 */
[----:B------:R-:W-:Y:S02]  /*2e70*/  LEA.HI R216, R27, R216, RZ, 0x2 ;  /* 0x000000d81bd87211 */ /* 0x000fe400078f10ff */
[----:B------:R-:W-:Y:S02]  /*2e80*/  MUFU.TANH R25, R25 ;  /* 0x0000001900197308 */ /* 0x000fe40000002400 */
[----:B------:R-:W-:Y:S01]  /*2e90*/  SHF.R.S32.HI R216, RZ, 0x2, R216 ;  /* 0x00000002ffd87819 */ /* 0x000fe200000114d8 */
[----:B------:R-:W-:Y:S01]  /*2ea0*/  HMMA.16816.F32 R76, R12, R18, R76 ;  /* 0x000000120c4c723c */ /* 0x000fe2000000184c */
[----:B------:R-:W1:Y:S01]  /*2eb0*/  LDSM.16.M88.4 R12, [R188+0x5800] ;  /* 0x00580000bc0c783b */ /* 0x000e620000000200 */
[----:B------:R-:W-:Y:S01]  /*2ec0*/  FMUL.FTZ R16, R31, c[0x0][0x2ec] ;  /* 0x0000bb001f107a20 */ /* 0x000fe20000410000 */
[----:B------:R-:W-:-:S04]  /*2ed0*/  DEPBAR.LE SB0, 0x0 ;  /* 0x000080000000791a */ /* 0x000fc80000000000 */
[----:B------:R-:W-:Y:S01]  /*2ee0*/  IMAD.IADD R211, R216, 0x1, R211 ;  /* 0x00000001d8d37824 */ /* 0x000fe200078e02d3 */
[C---:B----4-:R-:W-:Y:S01]  /*2ef0*/  HMMA.16816.F32 R56, R8.reuse, R32, R56 ;  /* 0x000000200838723c */ /* 0x050fe20000001838 */
[----:B------:R-:W2:Y:S03]  /*2f00*/  MUFU.TANH R26, R26 ;  /* 0x0000001a001a7308 */ /* 0x000ea60000002400 */
[C---:B------:R-:W-:Y:S02]  /*2f10*/  IADD3 R205, R211.reuse, 0x8, RZ ;  /* 0x00000008d3cd7810 */ /* 0x040fe40007ffe0ff */
[----:B------:R-:W-:Y:S02]  /*2f20*/  IADD3 R212, R211, UR5, RZ ;  /* 0x00000005d3d47c10 */ /* 0x000fe4000fffe0ff */
[----:B------:R-:W-:Y:S01]  /*2f30*/  HMMA.16816.F32 R48, R8, R20, R48 ;  /* 0x000000140830723c */ /* 0x000fe20000001830 */
[C---:B------:R-:W-:Y:S01]  /*2f40*/  IADD3 R210, R205.reuse, UR5, RZ ;  /* 0x00000005cdd27c10 */ /* 0x040fe2000fffe0ff */
[----:B------:R-:W4:Y:S01]  /*2f50*/  MUFU.TANH R16, R16 ;  /* 0x0000001000107308 */ /* 0x000f220000002400 */
[----:B------:R-:W-:-:S02]  /*2f60*/  IADD3 R205, R205, UR4, RZ ;  /* 0x00000004cdcd7c10 */ /* 0x000fc4000fffe0ff */
[----:B------:R-:W-:Y:S02]  /*2f70*/  IADD3 R211, R211, UR4, RZ ;  /* 0x00000004d3d37c10 */ /* 0x000fe4000fffe0ff */
[----:B------:R-:W-:Y:S01]  /*2f80*/  IMAD.U32 R20, RZ, RZ, UR15 ;  /* 0x0000000fff147e24 */ /* 0x000fe2000f8e00ff */
[C---:B------:R-:W-:Y:S01]  /*2f90*/  HMMA.16816.F32 R52, R8.reuse, R34, R52 ;  /* 0x000000220834723c */ /* 0x040fe20000001834 */
[----:B------:R-:W-:Y:S02]  /*2fa0*/  IMNMX R205, R205, UR14, PT ;  /* 0x0000000ecdcd7c17 */ /* 0x000fe4000b800200 */
[----:B------:R-:W-:Y:S01]  /*2fb0*/  IMAD R20, R20, 0x40, R213 ;  /* 0x0000004014147824 */ /* 0x000fe200078e02d5 */
[----:B------:R-:W-:Y:S02]  /*2fc0*/  IMNMX R211, R211, UR14, PT ;  /* 0x0000000ed3d37c17 */ /* 0x000fe4000b800200 */
[----:B------:R-:W-:Y:S02]  /*2fd0*/  IMNMX R210, RZ, R210, !PT ;  /* 0x000000d2ffd27217 */ /* 0x000fe40007800200 */
[C---:B------:R-:W-:Y:S01]  /*2fe0*/  IADD3 R4, R20.reuse, 0x1, RZ ;  /* 0x0000000114047810 */ /* 0x040fe20007ffe0ff */
[----:B------:R-:W-:Y:S01]  /*2ff0*/  FMUL.FTZ R29, R59, c[0x0][0x2ec] ;  /* 0x0000bb003b1d7a20 */ /* 0x000fe20000410000 */
[C---:B------:R-:W-:Y:S01]  /*3000*/  IADD3 R3, R20.reuse, 0x8, RZ ;  /* 0x0000000814037810 */ /* 0x040fe20007ffe0ff */
[C---:B------:R-:W-:Y:S01]  /*3010*/  HMMA.16816.F32 R44, R8.reuse, R22, R44 ;  /* 0x00000016082c723c */ /* 0x040fe2000000182c */
[----:B------:R-:W-:Y:S01]  /*3020*/  ISETP.GE.AND P5, PT, R20, R205, PT ;  /* 0x000000cd1400720c */ /* 0x000fe20003fa6270 */
[----:B------:R-:W-:Y:S01]  /*3030*/  FMUL.FTZ R17, R56, c[0x0][0x2ec] ;  /* 0x0000bb0038117a20 */ /* 0x000fe20000410000 */
[----:B------:R-:W-:Y:S01]  /*3040*/  IMNMX R212, RZ, R212, !PT ;  /* 0x000000d4ffd47217 */ /* 0x000fe20007800200 */
[----:B------:R-:W-:Y:S01]  /*3050*/  FMUL.FTZ R30, R57, c[0x0][0x2ec] ;  /* 0x0000bb00391e7a20 */ /* 0x000fe20000410000 */
[----:B------:R-:W-:Y:S01]  /*3060*/  ISETP.GE.AND P2, PT, R4, R211, PT ;  /* 0x000000d30400720c */ /* 0x000fe20003f46270 */
[----:B------:R-:W-:Y:S01]  /*3070*/  FMUL.FTZ R31, R58, c[0x0][0x2ec] ;  /* 0x0000bb003a1f7a20 */ /* 0x000fe20000410000 */
[----:B------:R-:W-:Y:S01]  /*3080*/  ISETP.GE.AND P4, PT, R4, R205, PT ;  /* 0x000000cd0400720c */ /* 0x000fe20003f86270 */
[C---:B-1----:R-:W-:Y:S01]  /*3090*/  HMMA.16816.F32 R80, R8.reuse, R12, R80 ;  /* 0x0000000c0850723c */ /* 0x042fe20000001850 */
[CC--:B------:R-:W-:Y:S01]  /*30a0*/  ISETP.GE.AND P1, PT, R20.reuse, R211.reuse, PT ;  /* 0x000000d31400720c */ /* 0x0c0fe20003f26270 */
[----:B------:R-:W1:Y:S01]  /*30b0*/  MUFU.TANH R29, R29 ;  /* 0x0000001d001d7308 */ /* 0x000e620000002400 */
[----:B------:R-:W-:Y:S01]  /*30c0*/  ISETP.GE.AND P3, PT, R3, R211, PT ;  /* 0x000000d30300720c */ /* 0x000fe20003f66270 */
[----:B------:R-:W-:Y:S01]  /*30d0*/  FMUL.FTZ R49, R49, c[0x0][0x2ec] ;  /* 0x0000bb0031317a20 */ /* 0x000fe20000410000 */
[----:B------:R-:W-:Y:S01]  /*30e0*/  ISETP.GE.AND P0, PT, R3, R205, PT ;  /* 0x000000cd0300720c */ /* 0x000fe20003f06270 */
[----:B------:R-:W-:Y:S01]  /*30f0*/  FMUL.FTZ R32, R55, c[0x0][0x2ec] ;  /* 0x0000bb0037207a20 */ /* 0x000fe20000410000 */
[----:B------:R-:W-:Y:S01]  /*3100*/  ISETP.LT.OR P5, PT, R20, R210, P5 ;  /* 0x000000d21400720c */ /* 0x000fe20002fa1670 */
[----:B------:R-:W-:Y:S01]  /*3110*/  HMMA.16816.F32 R76, R8, R14, R76 ;  /* 0x0000000e084c723c */ /* 0x000fe2000000184c */
[C---:B------:R-:W-:Y:S01]  /*3120*/  ISETP.LT.OR P2, PT, R4.reuse, R212, P2 ;  /* 0x000000d40400720c */ /* 0x040fe20001741670 */
[----:B------:R-:W1:Y:S01]  /*3130*/  MUFU.TANH R17, R17 ;  /* 0x0000001100117308 */ /* 0x000e620000002400 */
[----:B------:R-:W-:Y:S01]  /*3140*/  ISETP.LT.OR P4, PT, R4, R210, P4 ;  /* 0x000000d20400720c */ /* 0x000fe20002781670 */
[----:B------:R-:W-:Y:S01]  /*3150*/  FMUL.FTZ R28, R52, c[0x0][0x2ec] ;  /* 0x0000bb00341c7a20 */ /* 0x000fe20000410000 */
[C---:B------:R-:W-:Y:S01]  /*3160*/  IADD3 R6, R20.reuse, 0x9, RZ ;  /* 0x0000000914067810 */ /* 0x040fe20007ffe0ff */
[----:B------:R-:W-:Y:S01]  /*3170*/  FMUL.FTZ R27, R53, c[0x0][0x2ec] ;  /* 0x0000bb00351b7a20 */ /* 0x000fe20000410000 */
[-C--:B------:R-:W-:Y:S01]  /*3180*/  ISETP.LT.OR P1, PT, R20, R212.reuse, P1 ;  /* 0x000000d41400720c */ /* 0x080fe20000f21670 */
[----:B------:R-:W-:Y:S01]  /*3190*/  FMUL.FTZ R33, R54, c[0x0][0x2ec] ;  /* 0x0000bb0036217a20 */ /* 0x000fe20000410000 */
[----:B------:R-:W-:Y:S01]  /*31a0*/  IADD3 R4, R20, 0x10, RZ ;  /* 0x0000001014047810 */ /* 0x000fe20007ffe0ff */
[----:B------:R-:W-:Y:S01]  /*31b0*/  MUFU.TANH R30, R30 ;  /* 0x0000001e001e7308 */ /* 0x000fe20000002400 */
[C---:B------:R-:W-:Y:S01]  /*31c0*/  ISETP.LT.OR P3, PT, R3.reuse, R212, P3 ;  /* 0x000000d40300720c */ /* 0x040fe20001f61670 */
[----:B------:R-:W-:Y:S01]  /*31d0*/  FMUL.FTZ R48, R48, c[0x0][0x2ec] ;  /* 0x0000bb0030307a20 */ /* 0x000fe20000410000 */
[----:B------:R-:W-:Y:S01]  /*31e0*/  ISETP.LT.OR P0, PT, R3, R210, P0 ;  /* 0x000000d20300720c */ /* 0x000fe20000701670 */
[----:B------:R-:W-:Y:S01]  /*31f0*/  FMUL.FTZ R50, R50, c[0x0][0x2ec] ;  /* 0x0000bb0032327a20 */ /* 0x000fe20000410000 */
[----:B-----5:R-:W-:Y:S01]  /*3200*/  FSEL R38, R38, -INF , !P5 ;  /* 0xff80000026267808 */ /* 0x020fe20006800000 */
[----:B------:R-:W-:Y:S01]  /*3210*/  FMUL.FTZ R82, R82, c[0x0][0x2ec] ;  /* 0x0000bb0052527a20 */ /* 0x000fe20000410000 */
[----:B------:R-:W-:Y:S01]  /*3220*/  ISETP.GE.AND P6, PT, R6, R211, PT ;  /* 0x000000d30600720c */ /* 0x000fe20003fc6270 */
[----:B------:R-:W5:Y:S01]  /*3230*/  MUFU.TANH R31, R31 ;  /* 0x0000001f001f7308 */ /* 0x000f620000002400 */
[----:B------:R-:W-:Y:S01]  /*3240*/  FSEL R3, R36, -INF , !P1 ;  /* 0xff80000024037808 */ /* 0x000fe20004800000 */
[----:B------:R-:W-:Y:S01]  /*3250*/  FMUL.FTZ R51, R51, c[0x0][0x2ec] ;  /* 0x0000bb0033337a20 */ /* 0x000fe20000410000 */
[----:B------:R-:W-:Y:S01]  /*3260*/  ISETP.GE.AND P5, PT, R6, R205, PT ;  /* 0x000000cd0600720c */ /* 0x000fe20003fa6270 */
[----:B------:R-:W-:Y:S01]  /*3270*/  FMUL.FTZ R44, R44, c[0x0][0x2ec] ;  /* 0x0000bb002c2c7a20 */ /* 0x000fe20000410000 */
[----:B---3--:R-:W-:Y:S01]  /*3280*/  FSEL R37, R37, -INF , !P2 ;  /* 0xff80000025257808 */ /* 0x008fe20005000000 */
[----:B------:R-:W-:Y:S01]  /*3290*/  FMUL.FTZ R45, R45, c[0x0][0x2ec] ;  /* 0x0000bb002d2d7a20 */ /* 0x000fe20000410000 */
[C---:B------:R-:W-:Y:S01]  /*32a0*/  ISETP.GE.AND P1, PT, R4.reuse, R211, PT ;  /* 0x000000d30400720c */ /* 0x040fe20003f26270 */
[----:B------:R-:W3:Y:S01]  /*32b0*/  MUFU.TANH R161, R49 ;  /* 0x0000003100a17308 */ /* 0x000ee20000002400 */
[-C--:B------:R-:W-:Y:S01]  /*32c0*/  ISETP.GE.AND P2, PT, R4, R205.reuse, PT ;  /* 0x000000cd0400720c */ /* 0x080fe20003f46270 */
[----:B------:R-:W-:Y:S01]  /*32d0*/  FMUL.FTZ R46, R46, c[0x0][0x2ec] ;  /* 0x0000bb002e2e7a20 */ /* 0x000fe20000410000 */
[----:B------:R-:W-:Y:S01]  /*32e0*/  IADD3 R18, R20, 0x11, RZ ;  /* 0x0000001114127810 */ /* 0x000fe20007ffe0ff */
[----:B------:R-:W-:Y:S01]  /*32f0*/  FMUL.FTZ R47, R47, c[0x0][0x2ec] ;  /* 0x0000bb002f2f7a20 */ /* 0x000fe20000410000 */
[----:B------:R-:W-:Y:S01]  /*3300*/  ISETP.LT.OR P6, PT, R6, R212, P6 ;  /* 0x000000d40600720c */ /* 0x000fe200037c1670 */
[----:B------:R-:W-:Y:S01]  /*3310*/  FMUL.FTZ R80, R80, c[0x0][0x2ec] ;  /* 0x0000bb0050507a20 */ /* 0x000fe20000410000 */
[----:B------:R-:W-:Y:S01]  /*3320*/  ISETP.LT.OR P5, PT, R6, R210, P5 ;  /* 0x000000d20600720c */ /* 0x000fe20002fa1670 */
[----:B------:R-:W1:Y:S01]  /*3330*/  MUFU.TANH R32, R32 ;  /* 0x0000002000207308 */ /* 0x000e620000002400 */
[C---:B------:R-:W-:Y:S01]  /*3340*/  ISETP.LT.OR P1, PT, R4.reuse, R212, P1 ;  /* 0x000000d40400720c */ /* 0x040fe20000f21670 */
[----:B------:R-:W-:Y:S01]  /*3350*/  FMUL.FTZ R81, R81, c[0x0][0x2ec] ;  /* 0x0000bb0051517a20 */ /* 0x000fe20000410000 */
[----:B------:R-:W-:Y:S01]  /*3360*/  ISETP.LT.OR P2, PT, R4, R210, P2 ;  /* 0x000000d20400720c */ /* 0x000fe20001741670 */
[----:B------:R-:W-:Y:S01]  /*3370*/  FMUL.FTZ R83, R83, c[0x0][0x2ec] ;  /* 0x0000bb0053537a20 */ /* 0x000fe20000410000 */
[----:B------:R-:W-:Y:S01]  /*3380*/  IADD3 R6, R20, 0x18, RZ ;  /* 0x0000001814067810 */ /* 0x000fe20007ffe0ff */
[----:B------:R-:W-:Y:S01]  /*3390*/  FMUL.FTZ R76, R76, c[0x0][0x2ec] ;  /* 0x0000bb004c4c7a20 */ /* 0x000fe20000410000 */
[----:B--2---:R-:W-:Y:S01]  /*33a0*/  FSEL R4, R26, -INF , !P0 ;  /* 0xff8000001a047808 */ /* 0x004fe20004000000 */
[----:B------:R-:W2:Y:S01]  /*33b0*/  MUFU.TANH R167, R48 ;  /* 0x0000003000a77308 */ /* 0x000ea20000002400 */
[----:B------:R-:W-:Y:S01]  /*33c0*/  ISETP.GE.AND P0, PT, R18, R205, PT ;  /* 0x000000cd1200720c */ /* 0x000fe20003f06270 */
[----:B------:R-:W-:Y:S01]  /*33d0*/  FMUL.FTZ R77, R77, c[0x0][0x2ec] ;  /* 0x0000bb004d4d7a20 */ /* 0x000fe20000410000 */
[----:B------:R-:W-:Y:S01]  /*33e0*/  FSEL R23, R24, -INF , !P3 ;  /* 0xff80000018177808 */ /* 0x000fe20005800000 */
[----:B------:R-:W-:Y:S01]  /*33f0*/  FMUL.FTZ R78, R78, c[0x0][0x2ec] ;  /* 0x0000bb004e4e7a20 */ /* 0x000fe20000410000 */
[----:B------:R-:W-:Y:S01]  /*3400*/  FSEL R25, R25, -INF , !P6 ;  /* 0xff80000019197808 */ /* 0x000fe20007000000 */
[----:B------:R-:W-:Y:S01]  /*3410*/  FMUL.FTZ R79, R79, c[0x0][0x2ec] ;  /* 0x0000bb004f4f7a20 */ /* 0x000fe20000410000 */
[C---:B------:R-:W-:Y:S01]  /*3420*/  ISETP.GE.AND P3, PT, R6.reuse, R211, PT ;  /* 0x000000d30600720c */ /* 0x040fe20003f66270 */
[----:B------:R-:W1:Y:S01]  /*3430*/  MUFU.TANH R164, R50 ;  /* 0x0000003200a47308 */ /* 0x000e620000002400 */
[----:B------:R-:W-:-:S02]  /*3440*/  ISETP.GE.AND P6, PT, R6, R205, PT ;  /* 0x000000cd0600720c */ /* 0x000fc40003fc6270 */
[----:B------:R-:W-:Y:S02]  /*3450*/  ISETP.LT.OR P0, PT, R18, R210, P0 ;  /* 0x000000d21200720c */ /* 0x000fe40000701670 */
[----:B------:R-:W-:Y:S02]  /*3460*/  FSEL R39, R39, -INF , !P4 ;  /* 0xff80000027277808 */ /* 0x000fe40006000000 */
[----:B------:R-:W-:Y:S01]  /*3470*/  IADD3 R22, R20, 0x21, RZ ;  /* 0x0000002114167810 */ /* 0x000fe20007ffe0ff */
[----:B------:R-:W2:Y:S01]  /*3480*/  MUFU.TANH R28, R28 ;  /* 0x0000001c001c7308 */ /* 0x000ea20000002400 */
[----:B------:R-:W-:Y:S02]  /*3490*/  ISETP.GE.AND P4, PT, R18, R211, PT ;  /* 0x000000d31200720c */ /* 0x000fe40003f86270 */
[C---:B------:R-:W-:Y:S02]  /*34a0*/  ISETP.LT.OR P3, PT, R6.reuse, R212, P3 ;  /* 0x000000d40600720c */ /* 0x040fe40001f61670 */
[----:B------:R-:W-:-:S02]  /*34b0*/  ISETP.LT.OR P6, PT, R6, R210, P6 ;  /* 0x000000d20600720c */ /* 0x000fc400037c1670 */
[----:B----4-:R-:W-:Y:S01]  /*34c0*/  FSEL R6, R16, -INF , !P5 ;  /* 0xff80000010067808 */ /* 0x010fe20006800000 */
[----:B------:R-:W-:Y:S01]  /*34d0*/  MUFU.TANH R27, R27 ;  /* 0x0000001b001b7308 */ /* 0x000fe20000002400 */
[----:B-1----:R-:W-:Y:S02]  /*34e0*/  FSEL R16, R29, -INF , !P0 ;  /* 0xff8000001d107808 */ /* 0x002fe40004000000 */
[----:B------:R-:W-:Y:S02]  /*34f0*/  ISETP.GE.AND P0, PT, R22, R211, PT ;  /* 0x000000d31600720c */ /* 0x000fe40003f06270 */
[----:B------:R-:W-:Y:S02]  /*3500*/  ISETP.LT.OR P4, PT, R18, R212, P4 ;  /* 0x000000d41200720c */ /* 0x000fe40002781670 */
[C---:B------:R-:W-:Y:S01]  /*3510*/  IADD3 R13, R20.reuse, 0x19, RZ ;  /* 0x00000019140d7810 */ /* 0x040fe20007ffe0ff */
[----:B------:R-:W1:Y:S01]  /*3520*/  MUFU.TANH R33, R33 ;  /* 0x0000002100217308 */ /* 0x000e620000002400 */
[----:B------:R-:W-:-:S02]  /*3530*/  IADD3 R12, R20, 0x20, RZ ;  /* 0x00000020140c7810 */ /* 0x000fc40007ffe0ff */
[----:B------:R-:W-:Y:S02]  /*3540*/  ISETP.LT.OR P0, PT, R22, R212, P0 ;  /* 0x000000d41600720c */ /* 0x000fe40000701670 */
[----:B------:R-:W-:Y:S02]  /*3550*/  FSEL R21, R17, -INF , !P1 ;  /* 0xff80000011157808 */ /* 0x000fe40004800000 */
[----:B-----5:R-:W-:Y:S01]  /*3560*/  FSEL R18, R31, -INF , !P2 ;  /* 0xff8000001f127808 */ /* 0x020fe20005000000 */
[----:B------:R-:W4:Y:S01]  /*3570*/  MUFU.TANH R166, R82 ;  /* 0x0000005200a67308 */ /* 0x000f220000002400 */
[----:B------:R-:W-:Y:S02]  /*3580*/  FSEL R19, R30, -INF , !P4 ;  /* 0xff8000001e137808 */ /* 0x000fe40006000000 */
[----:B------:R-:W-:Y:S02]  /*3590*/  IADD3 R9, R20, 0x30, RZ ;  /* 0x0000003014097810 */ /* 0x000fe40007ffe0ff */
[----:B------:R-:W-:-:S02]  /*35a0*/  ISETP.GE.AND P1, PT, R12, R211, PT ;  /* 0x000000d30c00720c */ /* 0x000fc40003f26270 */
[CC--:B------:R-:W-:Y:S01]  /*35b0*/  ISETP.GE.AND P2, PT, R13.reuse, R205.reuse, PT ;  /* 0x000000cd0d00720c */ /* 0x0c0fe20003f46270 */
[----:B------:R-:W5:Y:S01]  /*35c0*/  MUFU.TANH R174, R51 ;  /* 0x0000003300ae7308 */ /* 0x000f620000002400 */
[----:B------:R-:W-:Y:S02]  /*35d0*/  ISETP.GE.AND P4, PT, R12, R205, PT ;  /* 0x000000cd0c00720c */ /* 0x000fe40003f86270 */
[----:B------:R-:W-:Y:S02]  /*35e0*/  ISETP.GE.AND P5, PT, R13, R211, PT ;  /* 0x000000d30d00720c */ /* 0x000fe40003fa6270 */
[----:B---3--:R-:W-:Y:S02]  /*35f0*/  FSEL R161, R161, -INF , !P0 ;  /* 0xff800000a1a17808 */ /* 0x008fe40004000000 */
[----:B------:R-:W-:Y:S01]  /*3600*/  ISETP.GE.AND P0, PT, R9, R205, PT ;  /* 0x000000cd0900720c */ /* 0x000fe20003f06270 */
[----:B------:R-:W3:Y:S01]  /*3610*/  MUFU.TANH R159, R44 ;  /* 0x0000002c009f7308 */ /* 0x000ee20000002400 */
[----:B------:R-:W-:-:S02]  /*3620*/  ISETP.LT.OR P2, PT, R13, R210, P2 ;  /* 0x000000d20d00720c */ /* 0x000fc40001741670 */
[C---:B------:R-:W-:Y:S02]  /*3630*/  ISETP.LT.OR P1, PT, R12.reuse, R212, P1 ;  /* 0x000000d40c00720c */ /* 0x040fe40000f21670 */
[----:B------:R-:W-:Y:S02]  /*3640*/  ISETP.LT.OR P4, PT, R12, R210, P4 ;  /* 0x000000d20c00720c */ /* 0x000fe40002781670 */
[----:B------:R-:W-:Y:S01]  /*3650*/  ISETP.LT.OR P5, PT, R13, R212, P5 ;  /* 0x000000d40d00720c */ /* 0x000fe20002fa1670 */
[----:B------:R-:W-:Y:S01]  /*3660*/  MUFU.TANH R165, R45 ;  /* 0x0000002d00a57308 */ /* 0x000fe20000002400 */
[C---:B------:R-:W-:Y:S02]  /*3670*/  IADD3 R10, R20.reuse, 0x29, RZ ;  /* 0x00000029140a7810 */ /* 0x040fe40007ffe0ff */
[----:B------:R-:W-:Y:S02]  /*3680*/  IADD3 R24, R20, 0x28, RZ ;  /* 0x0000002814187810 */ /* 0x000fe40007ffe0ff */
[----:B------:R-:W-:-:S02]  /*3690*/  ISETP.LT.OR P0, PT, R9, R210, P0 ;  /* 0x000000d20900720c */ /* 0x000fc40000701670 */
[----:B------:R-:W-:Y:S01]  /*36a0*/  FSEL R8, R32, -INF , !P2 ;  /* 0xff80000020087808 */ /* 0x000fe20005000000 */
[----:B------:R-:W3:Y:S01]  /*36b0*/  MUFU.TANH R172, R46 ;  /* 0x0000002e00ac7308 */ /* 0x000ee20000002400 */
[----:B--2---:R-:W-:Y:S02]  /*36c0*/  FSEL R167, R167, -INF , !P1 ;  /* 0xff800000a7a77808 */ /* 0x004fe40004800000 */
[----:B------:R-:W-:Y:S02]  /*36d0*/  FSEL R164, R164, -INF , !P4 ;  /* 0xff800000a4a47808 */ /* 0x000fe40006000000 */
[----:B------:R-:W-:Y:S02]  /*36e0*/  FSEL R17, R28, -INF , !P3 ;  /* 0xff8000001c117808 */ /* 0x000fe40005800000 */
[----:B-1----:R-:W-:Y:S01]  /*36f0*/  FSEL R12, R33, -INF , !P6 ;  /* 0xff800000210c7808 */ /* 0x002fe20007000000 */
[----:B------:R-:W1:Y:S01]  /*3700*/  MUFU.TANH R168, R47 ;  /* 0x0000002f00a87308 */ /* 0x000e620000002400 */
[----:B------:R-:W-:-:S02]  /*3710*/  FSEL R13, R27, -INF , !P5 ;  /* 0xff8000001b0d7808 */ /* 0x000fc40006800000 */
[CC--:B------:R-:W-:Y:S02]  /*3720*/  ISETP.GE.AND P2, PT, R10.reuse, R211.reuse, PT ;  /* 0x000000d30a00720c */ /* 0x0c0fe40003f46270 */
[----:B------:R-:W-:Y:S02]  /*3730*/  ISETP.GE.AND P1, PT, R9, R211, PT ;  /* 0x000000d30900720c */ /* 0x000fe40003f26270 */
[----:B------:R-:W-:Y:S01]  /*3740*/  ISETP.GE.AND P4, PT, R10, R205, PT ;  /* 0x000000cd0a00720c */ /* 0x000fe20003f86270 */
[----:B------:R-:W2:Y:S01]  /*3750*/  MUFU.TANH R171, R80 ;  /* 0x0000005000ab7308 */ /* 0x000ea20000002400 */
[----:B------:R-:W-:Y:S02]  /*3760*/  ISETP.GE.AND P3, PT, R24, R211, PT ;  /* 0x000000d31800720c */ /* 0x000fe40003f66270 */
[-C--:B------:R-:W-:Y:S02]  /*3770*/  ISETP.GE.AND P6, PT, R22, R205.reuse, PT ;  /* 0x000000cd1600720c */ /* 0x080fe40003fc6270 */
[----:B------:R-:W-:-:S02]  /*3780*/  ISETP.GE.AND P5, PT, R24, R205, PT ;  /* 0x000000cd1800720c */ /* 0x000fc40003fa6270 */
[----:B----4-:R-:W-:Y:S01]  /*3790*/  FSEL R166, R166, -INF , !P0 ;  /* 0xff800000a6a67808 */ /* 0x010fe20004000000 */
[----:B------:R-:W4:Y:S01]  /*37a0*/  MUFU.TANH R169, R81 ;  /* 0x0000005100a97308 */ /* 0x000f220000002400 */
[----:B------:R-:W-:Y:S02]  /*37b0*/  PLOP3.LUT P0, PT, PT, PT, UP0, 0x80, 0x0 ;  /* 0x000000000000781c */ /* 0x000fe40003f0f008 */
[C---:B------:R-:W-:Y:S02]  /*37c0*/  ISETP.LT.OR P2, PT, R10.reuse, R212, P2 ;  /* 0x000000d40a00720c */ /* 0x040fe40001741670 */
[----:B------:R-:W-:Y:S02]  /*37d0*/  ISETP.LT.OR P4, PT, R10, R210, P4 ;  /* 0x000000d20a00720c */ /* 0x000fe40002781670 */
[----:B------:R-:W-:Y:S01]  /*37e0*/  ISETP.LT.OR P1, PT, R9, R212, P1 ;  /* 0x000000d40900720c */ /* 0x000fe20000f21670 */
[----:B------:R-:W1:Y:S01]  /*37f0*/  MUFU.TANH R142, R83 ;  /* 0x00000053008e7308 */ /* 0x000e620000002400 */
[----:B------:R-:W-:-:S02]  /*3800*/  ISETP.LT.OR P6, PT, R22, R210, P6 ;  /* 0x000000d21600720c */ /* 0x000fc400037c1670 */
[C---:B------:R-:W-:Y:S02]  /*3810*/  ISETP.LT.OR P3, PT, R24.reuse, R212, P3 ;  /* 0x000000d41800720c */ /* 0x040fe40001f61670 */
[----:B------:R-:W-:Y:S02]  /*3820*/  ISETP.LT.OR P5, PT, R24, R210, P5 ;  /* 0x000000d21800720c */ /* 0x000fe40002fa1670 */
[C---:B------:R-:W-:Y:S01]  /*3830*/  IADD3 R10, R20.reuse, 0x31, RZ ;  /* 0x00000031140a7810 */ /* 0x040fe20007ffe0ff */
[----:B------:R-:W4:Y:S01]  /*3840*/  MUFU.TANH R143, R76 ;  /* 0x0000004c008f7308 */ /* 0x000f220000002400 */
[C---:B------:R-:W-:Y:S02]  /*3850*/  IADD3 R9, R20.reuse, 0x38, RZ ;  /* 0x0000003814097810 */ /* 0x040fe40007ffe0ff */
[----:B------:R-:W-:Y:S02]  /*3860*/  IADD3 R20, R20, 0x39, RZ ;  /* 0x0000003914147810 */ /* 0x000fe40007ffe0ff */
[----:B-----5:R-:W-:-:S02]  /*3870*/  FSEL R174, R174, -INF , !P6 ;  /* 0xff800000aeae7808 */ /* 0x020fc40007000000 */
[----:B---3--:R-:W-:Y:S01]  /*3880*/  FSEL R159, R159, -INF , !P3 ;  /* 0xff8000009f9f7808 */ /* 0x008fe20005800000 */
[----:B------:R-:W-:Y:S01]  /*3890*/  MUFU.TANH R141, R77 ;  /* 0x0000004d008d7308 */ /* 0x000fe20000002400 */
[----:B------:R-:W-:Y:S02]  /*38a0*/  FSEL R172, R172, -INF , !P5 ;  /* 0xff800000acac7808 */ /* 0x000fe40006800000 */
[----:B------:R-:W-:Y:S02]  /*38b0*/  FSEL R165, R165, -INF , !P2 ;  /* 0xff800000a5a57808 */ /* 0x000fe40005000000 */
[----:B-1----:R-:W-:Y:S02]  /*38c0*/  FSEL R168, R168, -INF , !P4 ;  /* 0xff800000a8a87808 */ /* 0x002fe40006000000 */
[----:B--2---:R-:W-:Y:S01]  /*38d0*/  FSEL R171, R171, -INF , !P1 ;  /* 0xff800000abab7808 */ /* 0x004fe20004800000 */
[----:B------:R-:W1:Y:S01]  /*38e0*/  MUFU.TANH R140, R78 ;  /* 0x0000004e008c7308 */ /* 0x000e620000002400 */
[----:B------:R-:W-:Y:S01]  /*38f0*/  BAR.SYNC.DEFER_BLOCKING 0x0 ;  /* 0x0000000000007b1d */ /* 0x000fe20000010000 */
[----:B------:R-:W-:-:S02]  /*3900*/  ISETP.GE.AND P6, PT, R10, R211, PT ;  /* 0x000000d30a00720c */ /* 0x000fc40003fc6270 */
[----:B------:R-:W-:Y:S02]  /*3910*/  ISETP.GE.AND P3, PT, R10, R205, PT ;  /* 0x000000cd0a00720c */ /* 0x000fe40003f66270 */
[C---:B------:R-:W-:Y:S02]  /*3920*/  ISETP.GE.AND P5, PT, R9.reuse, R211, PT ;  /* 0x000000d30900720c */ /* 0x040fe40003fa6270 */
[----:B------:R-:W2:Y:S01]  /*3930*/  MUFU.TANH R162, R79 ;  /* 0x0000004f00a27308 */ /* 0x000ea20000002400 */
[----:B------:R-:W-:Y:S02]  /*3940*/  ISETP.GE.AND P2, PT, R9, R205, PT ;  /* 0x000000cd0900720c */ /* 0x000fe40003f46270 */
[C---:B------:R-:W-:Y:S02]  /*3950*/  ISETP.GE.AND P4, PT, R20.reuse, R211, PT ;  /* 0x000000d31400720c */ /* 0x040fe40003f86270 */
[----:B------:R-:W-:Y:S02]  /*3960*/  ISETP.GE.AND P1, PT, R20, R205, PT ;  /* 0x000000cd1400720c */ /* 0x000fe40003f26270 */
[----:B------:R-:W-:-:S02]  /*3970*/  ISETP.LT.OR P6, PT, R10, R212, P6 ;  /* 0x000000d40a00720c */ /* 0x000fc400037c1670 */
[----:B------:R-:W-:Y:S02]  /*3980*/  ISETP.LT.OR P3, PT, R10, R210, P3 ;  /* 0x000000d20a00720c */ /* 0x000fe40001f61670 */
[C---:B------:R-:W-:Y:S02]  /*3990*/  ISETP.LT.OR P5, PT, R9.reuse, R212, P5 ;  /* 0x000000d40900720c */ /* 0x040fe40002fa1670 */
[----:B------:R-:W-:Y:S02]  /*39a0*/  ISETP.LT.OR P2, PT, R9, R210, P2 ;  /* 0x000000d20900720c */ /* 0x000fe40001741670 */
[C---:B------:R-:W-:Y:S02]  /*39b0*/  ISETP.LT.OR P4, PT, R20.reuse, R212, P4 ;  /* 0x000000d41400720c */ /* 0x040fe40002781670 */
[----:B------:R-:W-:Y:S02]  /*39c0*/  ISETP.LT.OR P1, PT, R20, R210, P1 ;  /* 0x000000d21400720c */ /* 0x000fe40000f21670 */
[----:B----4-:R-:W-:-:S02]  /*39d0*/  FSEL R169, R169, -INF , !P6 ;  /* 0xff800000a9a97808 */ /* 0x010fc40007000000 */
[----:B------:R-:W-:Y:S02]  /*39e0*/  FSEL R142, R142, -INF , !P3 ;  /* 0xff8000008e8e7808 */ /* 0x000fe40005800000 */
[----:B------:R-:W-:Y:S02]  /*39f0*/  FSEL R143, R143, -INF , !P5 ;  /* 0xff8000008f8f7808 */ /* 0x000fe40006800000 */
[----:B-1----:R-:W-:Y:S02]  /*3a00*/  FSEL R140, R140, -INF , !P2 ;  /* 0xff8000008c8c7808 */ /* 0x002fe40005000000 */
[----:B------:R-:W-:Y:S02]  /*3a10*/  FSEL R141, R141, -INF , !P4 ;  /* 0xff8000008d8d7808 */ /* 0x000fe40006000000 */
[----:B--2---:R-:W-:Y:S01]  /*3a20*/  FSEL R162, R162, -INF , !P1 ;  /* 0xff800000a2a27808 */ /* 0x004fe20004800000 */
        /* <DEDUP_REMOVED lines=24> */
.L_x_277:
[----:B-1----:R-:W-:Y:S02]  /*3bb0*/  FMNMX.FTZ R14, R3, R37, !PT ;  /* 0x00000025030e7209 */ /* 0x002fe40007810000 */
        /* <DEDUP_REMOVED lines=70> */
[----:B------:R-:W2:Y:S01]  /*4020*/  MUFU.EX2 R153, R153 ;  /* 0x0000009900997308 */ /* 0x000ea20000000800 */
[--C-:B------:R-:W-:Y:S01]  /*4030*/  FFMA.FTZ R155, R38, c[0x0][0x23c], -R163.reuse ;  /* 0x00008f00269b7a23 */ /* 0x100fe200000108a3 */
[----:B------:R-:W-:Y:S01]  /*4040*/  LDSM.16.MT88.4 R20, [R196+0x12800] ;  /* 0x01280000c414783b */ /* 0x000fe20000004200 */
[----:B------:R-:W-:-:S02]  /*4050*/  FFMA.FTZ R156, R39, c[0x0][0x23c], -R163 ;  /* 0x00008f00279c7a23 */ /* 0x000fc400000108a3 */
[--C-:B------:R-:W-:Y:S02]  /*4060*/  FFMA.FTZ R157, R4, c[0x0][0x23c], -R163.reuse ;  /* 0x00008f00049d7a23 */ /* 0x100fe400000108a3 */
[--C-:B------:R-:W-:Y:S01]  /*4070*/  FFMA.FTZ R148, R6, c[0x0][0x23c], -R163.reuse ;  /* 0x00008f0006947a23 */ /* 0x100fe200000108a3 */
[----:B------:R-:W-:Y:S01]  /*4080*/  MUFU.EX2 R152, R152 ;  /* 0x0000009800987308 */ /* 0x000fe20000000800 */
[----:B------:R-:W1:Y:S01]  /*4090*/  LDSM.16.MT88.4 R4, [R192+0x16000] ;  /* 0x01600000c004783b */ /* 0x000e620000004200 */
[--C-:B------:R-:W-:Y:S02]  /*40a0*/  FFMA.FTZ R151, R18, c[0x0][0x23c], -R163.reuse ;  /* 0x00008f0012977a23 */ /* 0x100fe400000108a3 */
[--C-:B------:R-:W-:Y:S02]  /*40b0*/  FFMA.FTZ R144, R16, c[0x0][0x23c], -R163.reuse ;  /* 0x00008f0010907a23 */ /* 0x100fe400000108a3 */
[--C-:B------:R-:W-:Y:S01]  /*40c0*/  FFMA.FTZ R0, R8, c[0x0][0x23c], -R163.reuse ;  /* 0x00008f0008007a23 */ /* 0x100fe200000108a3 */
[----:B------:R-:W-:Y:S01]  /*40d0*/  LDSM.16.MT88.4 R16, [R193+0x14800] ;  /* 0x01480000c110783b */ /* 0x000fe20000004200 */
[----:B------:R-:W3:Y:S01]  /*40e0*/  MUFU.EX2 R147, R147 ;  /* 0x0000009300937308 */ /* 0x000ee20000000800 */
[----:B--2---:R-:W-:Y:S01]  /*40f0*/  F2FP.PACK_AB R96, R153, R154 ;  /* 0x0000009a9960723e */ /* 0x004fe200000000ff */
[----:B------:R-:W-:Y:S01]  /*4100*/  FFMA.FTZ R133, R13, c[0x0][0x23c], -R170 ;  /* 0x00008f000d857a23 */ /* 0x000fe200000108aa */
[----:B------:R-:W2:Y:S01]  /*4110*/  LDSM.16.MT88.4 R8, [R196+0x14800] ;  /* 0x01480000c408783b */ /* 0x000ea20000004200 */
[----:B------:R-:W-:-:S02]  /*4120*/  FFMA.FTZ R149, R12, c[0x0][0x23c], -R163 ;  /* 0x00008f000c957a23 */ /* 0x000fc400000108a3 */
[--C-:B------:R-:W-:Y:S01]  /*4130*/  FFMA.FTZ R158, R167, c[0x0][0x23c], -R170.reuse ;  /* 0x00008f00a79e7a23 */ /* 0x100fe200000108aa */
[----:B------:R-:W1:Y:S01]  /*4140*/  LDSM.16.MT88.4 R12, [R192+0x14800] ;  /* 0x01480000c00c783b */ /* 0x000e620000004200 */
[----:B------:R-:W-:Y:S01]  /*4150*/  MUFU.EX2 R155, R155 ;  /* 0x0000009b009b7308 */ /* 0x000fe20000000800 */
[--C-:B------:R-:W-:Y:S02]  /*4160*/  FFMA.FTZ R160, R165, c[0x0][0x23c], -R170.reuse ;  /* 0x00008f00a5a07a23 */ /* 0x100fe400000108aa */
[--C-:B------:R-:W-:Y:S02]  /*4170*/  FFMA.FTZ R161, R161, c[0x0][0x23c], -R170.reuse ;  /* 0x00008f00a1a17a23 */ /* 0x100fe400000108aa */
[----:B------:R-:W-:Y:S02]  /*4180*/  FFMA.FTZ R159, R159, c[0x0][0x23c], -R170 ;  /* 0x00008f009f9f7a23 */ /* 0x000fe400000108aa */
[--C-:B------:R-:W-:Y:S01]  /*4190*/  FFMA.FTZ R164, R164, c[0x0][0x23c], -R163.reuse ;  /* 0x00008f00a4a47a23 */ /* 0x100fe200000108a3 */
[----:B------:R-:W4:Y:S01]  /*41a0*/  MUFU.EX2 R156, R156 ;  /* 0x0000009c009c7308 */ /* 0x000f220000000800 */
        /* <DEDUP_REMOVED lines=21> */
[----:B------:R-:W3:Y:S01]  /*4300*/  MUFU.EX2 R145, R145 ;  /* 0x0000009100917308 */ /* 0x000ee20000000800 */
        /* <DEDUP_REMOVED lines=25> */
[C---:B-1----:R-:W-:Y:S02]  /*44a0*/  HMMA.16816.F32 R76, R96.reuse, R80, RZ ;  /* 0x00000050604c723c */ /* 0x042fe400000018ff */
[----:B------:R-:W1:Y:S06]  /*44b0*/  MUFU.EX2 R165, R165 ;  /* 0x000000a500a57308 */ /* 0x000e6c0000000800 */
        /* <DEDUP_REMOVED lines=33> */
[----:B--2---:R-:W-:Y:S01]  /*46d0*/  HMMA.16816.F32 R36, R4, R8, R36 ;  /* 0x000000080424723c */ /* 0x004fe20000001824 */
[----:B------:R-:W-:-:S07]  /*46e0*/  FADD.FTZ R149, R0, R149 ;  /* 0x0000009500957221 */ /* 0x000fce0000010000 */
[C---:B------:R-:W-:Y:S01]  /*46f0*/  HMMA.16816.F32 R40, R4.reuse, R10, R40 ;  /* 0x0000000a0428723c */ /* 0x040fe20000001828 */
[----:B------:R-:W2:Y:S07]  /*4700*/  LDSM.16.MT88.4 R8, [R194+0x16800] ;  /* 0x01680000c208783b */ /* 0x000eae0000004200 */
        /* <DEDUP_REMOVED lines=30> */
[C---:B-1----:R-:W-:Y:S08]  /*48f0*/  HMMA.16816.F32 R92, R4.reuse, R12, R92 ;  /* 0x0000000c045c723c */ /* 0x042ff0000000185c */
[----:B------:R-:W-:Y:S01]  /*4900*/  HMMA.16816.F32 R96, R4, R14, R96 ;  /* 0x0000000e0460723c */ /* 0x000fe20000001860 */
[----:B------:R-:W1:Y:S06]  /*4910*/  LDSM.16.MT88.4 R12, [R196+0x15000] ;  /* 0x01500000c40c783b */ /* 0x000e6c0000004200 */
        /* <DEDUP_REMOVED lines=21> */
[C---:B------:R-:W-:Y:S08]  /*4a70*/  HMMA.16816.F32 R68, R4.reuse, R20, R68 ;  /* 0x000000140444723c */ /* 0x040ff00000001844 */
        /* <DEDUP_REMOVED lines=9> */
[C---:B------:R-:W-:Y:S01]  /*4b10*/  HMMA.16816.F32 R72, R4.reuse, R22, R72 ;  /* 0x000000160448723c */ /* 0x040fe20000001848 */
[----:B------:R-:W-:Y:S07]  /*4b20*/  LDSM.16.MT88.4 R20, [R192+0x15800] ;  /* 0x01580000c014783b */ /* 0x000fee0000004200 */
        /* <DEDUP_REMOVED lines=74> */
[----:B------:R-:W-:-:S04]  /*4fd0*/  LEA.HI.X R9, R0, c[0x0][0x174], R5, 0x1, P1 ;  /* 0x00005d0000097a11 */ /* 0x000fc800008f0c05 */
[----:B------:R-:W-:Y:S01]  /*4fe0*/  IADD3.X R11, R9, R7, R2, P0, !PT ;  /* 0x00000007090b7210 */ /* 0x000fe200007fe402 */
        /* <DEDUP_REMOVED lines=13> */
[----:B------:R-:W5:Y:S04]  /*50c0*/  LDSM.16.M88.4 R20, [R201+0xd800] ;  /* 0x00d80000c914783b */ /* 0x000f680000000200 */
[----:B------:R-:W-:Y:S04]  /*50d0*/  LDSM.16.M88.4 R32, [R200] ;  /* 0x00000000c820783b */ /* 0x000fe80000000200 */
[----:B------:R-:W4:Y:S04]  /*50e0*/  LDSM.16.M88.4 R4, [R199] ;  /* 0x00000000c704783b */ /* 0x000f280000000200 */
[----:B------:R-:W4:Y:S04]  /*50f0*/  LDSM.16.M88.4 R160, [R190] ;  /* 0x00000000bea0783b */ /* 0x000f280000000200 */
[----:B------:R-:W5:Y:S04]  /*5100*/  LDSM.16.M88.4 R156, [R189] ;  /* 0x00000000bd9c783b */ /* 0x000f680000000200 */
[----:B------:R-:W5:Y:S04]  /*5110*/  LDSM.16.M88.4 R176, [R191] ;  /* 0x00000000bfb0783b */ /* 0x000f680000000200 */
[----:B------:R-:W-:Y:S01]  /*5120*/  LDSM.16.M88.4 R16, [R198] ;  /* 0x00000000c610783b */ /* 0x000fe20000000200 */
[C---:B--2---:R-:W-:Y:S03]  /*5130*/  HMMA.16816.F32 R12, R164.reuse, R28, RZ ;  /* 0x0000001ca40c723c */ /* 0x044fe600000018ff */
[----:B-1----:R-:W1:Y:S04]  /*5140*/  LDSM.16.M88.4 R8, [R195+0xc000] ;  /* 0x00c00000c308783b */ /* 0x002e680000000200 */
[----:B------:R-:W2:Y:S01]  /*5150*/  LDSM.16.M88.4 R136, [R195+0xd000] ;  /* 0x00d00000c388783b */ /* 0x000ea20000000200 */
[C---:B------:R-:W-:Y:S03]  /*5160*/  HMMA.16816.F32 R28, R164.reuse, R30, RZ ;  /* 0x0000001ea41c723c */ /* 0x040fe600000018ff */
[----:B------:R-:W-:Y:S04]  /*5170*/  LDSM.16.M88.4 R152, [R195+0xc800] ;  /* 0x00c80000c398783b */ /* 0x000fe80000000200 */
[----:B------:R-:W-:Y:S01]  /*5180*/  LDSM.16.M88.4 R172, [R197] ;  /* 0x00000000c5ac783b */ /* 0x000fe20000000200 */
[C---:B---3--:R-:W-:Y:S03]  /*5190*/  HMMA.16816.F32 R24, R164.reuse, R148, RZ ;  /* 0x00000094a418723c */ /* 0x048fe600000018ff */
[----:B------:R-:W-:Y:S04]  /*51a0*/  LDSM.16.M88.4 R228, [R183] ;  /* 0x00000000b7e4783b */ /* 0x000fe80000000200 */
[----:B------:R-:W-:Y:S01]  /*51b0*/  LDSM.16.M88.4 R224, [R201+0x10800] ;  /* 0x01080000c9e0783b */ /* 0x000fe20000000200 */
[C---:B----4-:R-:W-:Y:S03]  /*51c0*/  HMMA.16816.F32 R144, R164.reuse, R140, RZ ;  /* 0x0000008ca490723c */ /* 0x050fe600000018ff */
[----:B------:R-:W0:Y:S05]  /*51d0*/  LDGDEPBAR ;  /* 0x00000000000079af */ /* 0x000e2a0000000000 */
[C---:B------:R-:W-:Y:S08]  /*51e0*/  HMMA.16816.F32 R148, R164.reuse, R150, RZ ;  /* 0x00000096a494723c */ /* 0x040ff000000018ff */
[C---:B------:R-:W-:Y:S08]  /*51f0*/  HMMA.16816.F32 R140, R164.reuse, R142, RZ ;  /* 0x0000008ea48c723c */ /* 0x040ff000000018ff */
[C---:B-----5:R-:W-:Y:S08]  /*5200*/  HMMA.16816.F32 R168, R164.reuse, R20, RZ ;  /* 0x00000014a4a8723c */ /* 0x060ff000000018ff */
[----:B------:R-:W-:Y:S01]  /*5210*/  HMMA.16816.F32 R164, R164, R22, RZ ;  /* 0x00000016a4a4723c */ /* 0x000fe200000018ff */
[----:B------:R-:W3:Y:S07]  /*5220*/  LDSM.16.M88.4 R20, [R195+0xd800] ;  /* 0x00d80000c314783b */ /* 0x000eee0000000200 */
[C---:B------:R-:W-:Y:S08]  /*5230*/  HMMA.16816.F32 R12, R32.reuse, R4, R12 ;  /* 0x00000004200c723c */ /* 0x040ff0000000180c */
[C---:B------:R-:W-:Y:S01]  /*5240*/  HMMA.16816.F32 R28, R32.reuse, R6, R28 ;  /* 0x00000006201c723c */ /* 0x040fe2000000181c */
[----:B------:R-:W4:Y:S07]  /*5250*/  LDSM.16.M88.4 R4, [R188] ;  /* 0x00000000bc04783b */ /* 0x000f2e0000000200 */
        /* <DEDUP_REMOVED lines=8> */
[----:B------:R-:W-:Y:S04]  /*52e0*/  LDSM.16.M88.4 R32, [R188+0x800] ;  /* 0x00080000bc20783b */ /* 0x000fe80000000200 */
[----:B------:R-:W-:Y:S03]  /*52f0*/  LDSM.16.M88.4 R176, [R188+0x1800] ;  /* 0x00180000bcb0783b */ /* 0x000fe60000000200 */
[C---:B-1----:R-:W-:Y:S08]  /*5300*/  HMMA.16816.F32 R12, R16.reuse, R8, R12 ;  /* 0x00000008100c723c */ /* 0x042ff0000000180c */
[C---:B------:R-:W-:Y:S01]  /*5310*/  HMMA.16816.F32 R28, R16.reuse, R10, R28 ;  /* 0x0000000a101c723c */ /* 0x040fe2000000181c */
[----:B------:R-:W1:Y:S07]  /*5320*/  LDSM.16.M88.4 R8, [R188+0x1000] ;  /* 0x00100000bc08783b */ /* 0x000e6e0000000200 */
[C---:B--2---:R-:W-:Y:S08]  /*5330*/  HMMA.16816.F32 R144, R16.reuse, R136, R144 ;  /* 0x000000881090723c */ /* 0x044ff00000001890 */
[C---:B------:R-:W-:Y:S01]  /*5340*/  HMMA.16816.F32 R140, R16.reuse, R138, R140 ;  /* 0x0000008a108c723c */ /* 0x040fe2000000188c */
[----:B------:R-:W-:Y:S07]  /*5350*/  LDSM.16.M88.4 R136, [R186] ;  /* 0x00000000ba88783b */ /* 0x000fee0000000200 */
[C---:B---3--:R-:W-:Y:S08]  /*5360*/  HMMA.16816.F32 R168, R16.reuse, R20, R168 ;  /* 0x0000001410a8723c */ /* 0x048ff000000018a8 */
[C---:B------:R-:W-:Y:S01]  /*5370*/  HMMA.16816.F32 R164, R16.reuse, R22, R164 ;  /* 0x0000001610a4723c */ /* 0x040fe200000018a4 */
[----:B------:R-:W2:Y:S07]  /*5380*/  LDSM.16.M88.4 R20, [R201+0xe000] ;  /* 0x00e00000c914783b */ /* 0x000eae0000000200 */
[C---:B------:R-:W-:Y:S08]  /*5390*/  HMMA.16816.F32 R24, R16.reuse, R152, R24 ;  /* 0x000000981018723c */ /* 0x040ff00000001818 */
[----:B------:R-:W-:Y:S01]  /*53a0*/  HMMA.16816.F32 R148, R16, R154, R148 ;  /* 0x0000009a1094723c */ /* 0x000fe20000001894 */
[----:B------:R-:W-:Y:S04]  /*53b0*/  LDSM.16.M88.4 R16, [R201+0xe800] ;  /* 0x00e80000c910783b */ /* 0x000fe80000000200 */
[----:B------:R-:W-:Y:S03]  /*53c0*/  LDSM.16.M88.4 R152, [R187] ;  /* 0x00000000bb98783b */ /* 0x000fe60000000200 */
[C---:B----4-:R-:W-:Y:S08]  /*53d0*/  HMMA.16816.F32 R12, R172.reuse, R4, R12 ;  /* 0x00000004ac0c723c */ /* 0x050ff0000000180c */
[C---:B------:R-:W-:Y:S01]  /*53e0*/  HMMA.16816.F32 R28, R172.reuse, R6, R28 ;  /* 0x00000006ac1c723c */ /* 0x040fe2000000181c */
[----:B------:R-:W3:Y:S07]  /*53f0*/  LDSM.16.M88.4 R4, [R201+0xf000] ;  /* 0x00f00000c904783b */ /* 0x000eee0000000200 */
[C---:B-1----:R-:W-:Y:S08]  /*5400*/  HMMA.16816.F32 R144, R172.reuse, R8, R144 ;  /* 0x00000008ac90723c */ /* 0x042ff00000001890 */
[C---:B------:R-:W-:Y:S01]  /*5410*/  HMMA.16816.F32 R140, R172.reuse, R10, R140 ;  /* 0x0000000aac8c723c */ /* 0x040fe2000000188c */
[----:B------:R-:W1:Y:S07]  /*5420*/  LDSM.16.M88.4 R8, [R200+0x4000] ;  /* 0x00400000c808783b */ /* 0x000e6e0000000200 */
[C---:B------:R-:W-:Y:S08]  /*5430*/  HMMA.16816.F32 R24, R172.reuse, R32, R24 ;  /* 0x00000020ac18723c */ /* 0x040ff00000001818 */
[----:B------:R-:W-:Y:S01]  /*5440*/  HMMA.16816.F32 R148, R172, R34, R148 ;  /* 0x00000022ac94723c */ /* 0x000fe20000001894 */
[----:B------:R-:W-:Y:S07]  /*5450*/  LDSM.16.M88.4 R32, [R185] ;  /* 0x00000000b920783b */ /* 0x000fee0000000200 */
[C---:B--2---:R-:W-:Y:S08]  /*5460*/  HMMA.16816.F32 R12, R156.reuse, R20, R12 ;  /* 0x000000149c0c723c */ /* 0x044ff0000000180c */
[C---:B------:R-:W-:Y:S01]  /*5470*/  HMMA.16816.F32 R28, R156.reuse, R22, R28 ;  /* 0x000000169c1c723c */ /* 0x040fe2000000181c */
[----:B------:R-:W-:Y:S07]  /*5480*/  LDSM.16.M88.4 R20, [R198+0x4000] ;  /* 0x00400000c614783b */ /* 0x000fee0000000200 */
[C---:B---3--:R-:W-:Y:S08]  /*5490*/  HMMA.16816.F32 R144, R156.reuse, R4, R144 ;  /* 0x000000049c90723c */ /* 0x048ff00000001890 */
[----:B------:R-:W-:Y:S01]  /*54a0*/  HMMA.16816.F32 R140, R156, R6, R140 ;  /* 0x000000069c8c723c */ /* 0x000fe2000000188c */
[----:B------:R-:W2:Y:S07]  /*54b0*/  LDSM.16.M88.4 R4, [R195+0xe000] ;  /* 0x00e00000c304783b */ /* 0x000eae0000000200 */
[C---:B------:R-:W-:Y:S08]  /*54c0*/  HMMA.16816.F32 R168, R172.reuse, R176, R168 ;  /* 0x000000b0aca8723c */ /* 0x040ff000000018a8 */
[----:B------:R-:W-:Y:S01]  /*54d0*/  HMMA.16816.F32 R164, R172, R178, R164 ;  /* 0x000000b2aca4723c */ /* 0x000fe200000018a4 */
[----:B------:R-:W-:Y:S04]  /*54e0*/  LDSM.16.M88.4 R176, [R197+0x4000] ;  /* 0x00400000c5b0783b */ /* 0x000fe80000000200 */
[----:B------:R-:W-:Y:S03]  /*54f0*/  LDSM.16.M88.4 R172, [R188+0x3800] ;  /* 0x00380000bcac783b */ /* 0x000fe60000000200 */
[C---:B------:R-:W-:Y:S08]  /*5500*/  HMMA.16816.F32 R24, R156.reuse, R16, R24 ;  /* 0x000000109c18723c */ /* 0x040ff00000001818 */
[----:B------:R-:W-:Y:S01]  /*5510*/  HMMA.16816.F32 R148, R156, R18, R148 ;  /* 0x000000129c94723c */ /* 0x000fe20000001894 */
[----:B------:R-:W3:Y:S07]  /*5520*/  LDSM.16.M88.4 R16, [R184] ;  /* 0x00000000b810783b */ /* 0x000eee0000000200 */
[C---:B-1----:R-:W-:Y:S08]  /*5530*/  HMMA.16816.F32 R12, R8.reuse, R152, R12 ;  /* 0x00000098080c723c */ /* 0x042ff0000000180c */
[----:B------:R-:W-:Y:S01]  /*5540*/  HMMA.16816.F32 R28, R8, R154, R28 ;  /* 0x0000009a081c723c */ /* 0x000fe2000000181c */
[----:B------:R-:W1:Y:S07]  /*5550*/  LDSM.16.M88.4 R152, [R188+0x2000] ;  /* 0x00200000bc98783b */ /* 0x000e6e0000000200 */
[C---:B------:R-:W-:Y:S08]  /*5560*/  HMMA.16816.F32 R168, R156.reuse, R160, R168 ;  /* 0x000000a09ca8723c */ /* 0x040ff000000018a8 */
[----:B------:R-:W-:Y:S01]  /*5570*/  HMMA.16816.F32 R164, R156, R162, R164 ;  /* 0x000000a29ca4723c */ /* 0x000fe200000018a4 */
[----:B------:R-:W-:Y:S04]  /*5580*/  LDSM.16.M88.4 R160, [R202+0x8000] ;  /* 0x00800000caa0783b */ /* 0x000fe80000000200 */
[----:B------:R-:W-:Y:S03]  /*5590*/  LDSM.16.M88.4 R156, [R195+0xf000] ;  /* 0x00f00000c39c783b */ /* 0x000fe60000000200 */
[C---:B------:R-:W-:Y:S08]  /*55a0*/  HMMA.16816.F32 R24, R8.reuse, R136, R24 ;  /* 0x000000880818723c */ /* 0x040ff00000001818 */
[----:B------:R-:W-:Y:S01]  /*55b0*/  HMMA.16816.F32 R148, R8, R138, R148 ;  /* 0x0000008a0894723c */ /* 0x000fe20000001894 */
[----:B------:R-:W4:Y:S07]  /*55c0*/  LDSM.16.M88.4 R136, [R195+0xe800] ;  /* 0x00e80000c388783b */ /* 0x000f2e0000000200 */
[C---:B--2---:R-:W-:Y:S08]  /*55d0*/  HMMA.16816.F32 R12, R20.reuse, R4, R12 ;  /* 0x00000004140c723c */ /* 0x044ff0000000180c */
[----:B------:R-:W-:Y:S01]  /*55e0*/  HMMA.16816.F32 R28, R20, R6, R28 ;  /* 0x00000006141c723c */ /* 0x000fe2000000181c */
[----:B------:R-:W2:Y:S07]  /*55f0*/  LDSM.16.M88.4 R4, [R201+0x10000] ;  /* 0x01000000c904783b */ /* 0x000eae0000000200 */
[C---:B------:R-:W-:Y:S08]  /*5600*/  HMMA.16816.F32 R144, R8.reuse, R32, R144 ;  /* 0x000000200890723c */ /* 0x040ff00000001890 */
[C---:B------:R-:W-:Y:S01]  /*5610*/  HMMA.16816.F32 R140, R8.reuse, R34, R140 ;  /* 0x00000022088c723c */ /* 0x040fe2000000188c */
[----:B------:R-:W5:Y:S07]  /*5620*/  LDSM.16.M88.4 R32, [R195+0xf800] ;  /* 0x00f80000c320783b */ /* 0x000f6e0000000200 */
[C---:B---3--:R-:W-:Y:S08]  /*5630*/  HMMA.16816.F32 R168, R8.reuse, R16, R168 ;  /* 0x0000001008a8723c */ /* 0x048ff000000018a8 */
[----:B------:R-:W-:Y:S01]  /*5640*/  HMMA.16816.F32 R164, R8, R18, R164 ;  /* 0x0000001208a4723c */ /* 0x000fe200000018a4 */
[----:B------:R-:W3:Y:S04]  /*5650*/  LDSM.16.M88.4 R16, [R188+0x2800] ;  /* 0x00280000bc10783b */ /* 0x000ee80000000200 */
[----:B------:R-:W-:Y:S03]  /*5660*/  LDSM.16.M88.4 R8, [R188+0x3000] ;  /* 0x00300000bc08783b */ /* 0x000fe60000000200 */
[----:B-1----:R-:W-:Y:S08]  /*5670*/  HMMA.16816.F32 R12, R176, R152, R12 ;  /* 0x00000098b00c723c */ /* 0x002ff0000000180c */
[C---:B----4-:R-:W-:Y:S08]  /*5680*/  HMMA.16816.F32 R24, R20.reuse, R136, R24 ;  /* 0x000000881418723c */ /* 0x050ff00000001818 */
[----:B------:R-:W-:Y:S01]  /*5690*/  HMMA.16816.F32 R148, R20, R138, R148 ;  /* 0x0000008a1494723c */ /* 0x000fe20000001894 */
[----:B------:R-:W1:Y:S07]  /*56a0*/  LDSM.16.M88.4 R136, [R200+0x8000] ;  /* 0x00800000c888783b */ /* 0x000e6e0000000200 */
[----:B--2---:R-:W-:Y:S08]  /*56b0*/  HMMA.16816.F32 R12, R160, R4, R12 ;  /* 0x00000004a00c723c */ /* 0x004ff0000000180c */
[----:B------:R-:W-:Y:S01]  /*56c0*/  HMMA.16816.F32 R28, R176, R154, R28 ;  /* 0x0000009ab01c723c */ /* 0x000fe2000000181c */
[----:B------:R-:W-:Y:S07]  /*56d0*/  LDSM.16.M88.4 R152, [R201+0x11800] ;  /* 0x01180000c998783b */ /* 0x000fee0000000200 */
[C---:B------:R-:W-:Y:S08]  /*56e0*/  HMMA.16816.F32 R144, R20.reuse, R156, R144 ;  /* 0x0000009c1490723c */ /* 0x040ff00000001890 */
[C---:B------:R-:W-:Y:S01]  /*56f0*/  HMMA.16816.F32 R140, R20.reuse, R158, R140 ;  /* 0x0000009e148c723c */ /* 0x040fe2000000188c */
[----:B------:R-:W-:Y:S07]  /*5700*/  LDSM.16.M88.4 R156, [R201+0x11000] ;  /* 0x01100000c99c783b */ /* 0x000fee0000000200 */
[C---:B-----5:R-:W-:Y:S08]  /*5710*/  HMMA.16816.F32 R168, R20.reuse, R32, R168 ;  /* 0x0000002014a8723c */ /* 0x060ff000000018a8 */
[----:B------:R-:W-:Y:S01]  /*5720*/  HMMA.16816.F32 R164, R20, R34, R164 ;  /* 0x0000002214a4723c */ /* 0x000fe200000018a4 */
[----:B------:R-:W-:Y:S04]  /*5730*/  LDSM.16.M88.4 R20, [R198+0x8000] ;  /* 0x00800000c614783b */ /* 0x000fe80000000200 */
[----:B------:R-:W-:Y:S03]  /*5740*/  LDSM.16.M88.4 R32, [R182] ;  /* 0x00000000b620783b */ /* 0x000fe60000000200 */
[C---:B---3--:R-:W-:Y:S08]  /*5750*/  HMMA.16816.F32 R24, R176.reuse, R16, R24 ;  /* 0x00000010b018723c */ /* 0x048ff00000001818 */
[----:B------:R-:W-:Y:S01]  /*5760*/  HMMA.16816.F32 R148, R176, R18, R148 ;  /* 0x00000012b094723c */ /* 0x000fe20000001894 */
[----:B------:R-:W2:Y:S07]  /*5770*/  LDSM.16.M88.4 R16, [R195+0x10000] ;  /* 0x01000000c310783b */ /* 0x000eae0000000200 */
[----:B-1----:R-:W-:Y:S08]  /*5780*/  HMMA.16816.F32 R12, R136, R228, R12 ;  /* 0x000000e4880c723c */ /* 0x002ff0000000180c */
[----:B------:R-:W-:Y:S01]  /*5790*/  HMMA.16816.F32 R28, R160, R6, R28 ;  /* 0x00000006a01c723c */ /* 0x000fe2000000181c */
[----:B------:R-:W-:Y:S07]  /*57a0*/  LDSM.16.M88.4 R4, [R188+0x4000] ;  /* 0x00400000bc04783b */ /* 0x000fee0000000200 */
[C---:B------:R-:W-:Y:S08]  /*57b0*/  HMMA.16816.F32 R144, R176.reuse, R8, R144 ;  /* 0x00000008b090723c */ /* 0x040ff00000001890 */
[----:B------:R-:W-:Y:S01]  /*57c0*/  HMMA.16816.F32 R140, R176, R10, R140 ;  /* 0x0000000ab08c723c */ /* 0x000fe2000000188c */
[----:B------:R-:W1:Y:S07]  /*57d0*/  LDSM.16.M88.4 R8, [R197+0x8000] ;  /* 0x00800000c508783b */ /* 0x000e6e0000000200 */
[----:B------:R-:W-:Y:S08]  /*57e0*/  HMMA.16816.F32 R24, R160, R224, R24 ;  /* 0x000000e0a018723c */ /* 0x000ff00000001818 */
[----:B--2---:R-:W-:Y:S08]  /*57f0*/  HMMA.16816.F32 R12, R20, R16, R12 ;  /* 0x00000010140c723c */ /* 0x004ff0000000180c */
[----:B------:R-:W-:Y:S08]  /*5800*/  HMMA.16816.F32 R148, R160, R226, R148 ;  /* 0x000000e2a094723c */ /* 0x000ff00000001894 */
[----:B------:R-:W-:Y:S01]  /*5810*/  HMMA.16816.F32 R28, R136, R230, R28 ;  /* 0x000000e6881c723c */ /* 0x000fe2000000181c */
[----:B------:R-:W2:Y:S07]  /*5820*/  LDSM.16.M88.4 R228, [R195+0x10800] ;  /* 0x01080000c3e4783b */ /* 0x000eae0000000200 */
[----:B------:R-:W-:Y:S08]  /*5830*/  HMMA.16816.F32 R168, R176, R172, R168 ;  /* 0x000000acb0a8723c */ /* 0x000ff000000018a8 */
[----:B------:R-:W-:Y:S08]  /*5840*/  HMMA.16816.F32 R24, R136, R32, R24 ;  /* 0x000000208818723c */ /* 0x000ff00000001818 */
[----:B-1----:R-:W-:Y:S08]  /*5850*/  HMMA.16816.F32 R12, R8, R4, R12 ;  /* 0x00000004080c723c */ /* 0x002ff0000000180c */
[----:B------:R-:W-:Y:S01]  /*5860*/  HMMA.16816.F32 R148, R136, R34, R148 ;  /* 0x000000228894723c */ /* 0x000fe20000001894 */
[----:B------:R-:W1:Y:S07]  /*5870*/  LDSM.16.M88.4 R32, [R181] ;  /* 0x00000000b520783b */ /* 0x000e6e0000000200 */
[----:B------:R-:W-:Y:S01]  /*5880*/  HMMA.16816.F32 R28, R20, R18, R28 ;  /* 0x00000012141c723c */ /* 0x000fe2000000181c */
[----:B------:R-:W3:Y:S07]  /*5890*/  LDSM.16.M88.4 R16, [R188+0x4800] ;  /* 0x00480000bc10783b */ /* 0x000eee0000000200 */
[----:B------:R-:W-:Y:S01]  /*58a0*/  HMMA.16816.F32 R144, R160, R156, R144 ;  /* 0x0000009ca090723c */ /* 0x000fe20000001890 */
[----:B------:R-:W-:-:S02]  /*58b0*/  FMUL.FTZ R0, R12, c[0x0][0x2ec] ;  /* 0x0000bb000c007a20 */ /* 0x000fc40000410000 */
[----:B------:R-:W-:Y:S02]  /*58c0*/  FMUL.FTZ R2, R13, c[0x0][0x2ec] ;  /* 0x0000bb000d027a20 */ /* 0x000fe40000410000 */
[----:B------:R-:W-:Y:S02]  /*58d0*/  FMUL.FTZ R133, R14, c[0x0][0x2ec] ;  /* 0x0000bb000e857a20 */ /* 0x000fe40000410000 */
[----:B------:R-:W4:Y:S01]  /*58e0*/  MUFU.TANH R0, R0 ;  /* 0x0000000000007308 */ /* 0x000f220000002400 */
[C---:B------:R-:W-:Y:S07]  /*58f0*/  HMMA.16816.F32 R168, R160.reuse, R152, R168 ;  /* 0x00000098a0a8723c */ /* 0x040fee00000018a8 */
[----:B------:R-:W-:Y:S01]  /*5900*/  FMUL.FTZ R152, R15, c[0x0][0x2ec] ;  /* 0x0000bb000f987a20 */ /* 0x000fe20000410000 */
[----:B------:R-:W-:Y:S01]  /*5910*/  HMMA.16816.F32 R140, R160, R158, R140 ;  /* 0x0000009ea08c723c */ /* 0x000fe2000000188c */
[----:B------:R-:W5:Y:S01]  /*5920*/  LDSM.16.M88.4 R12, [R180] ;  /* 0x00000000b40c783b */ /* 0x000f620000000200 */
[----:B------:R-:W-:Y:S06]  /*5930*/  MUFU.TANH R2, R2 ;  /* 0x0000000200027308 */ /* 0x000fec0000002400 */
[C---:B--2---:R-:W-:Y:S02]  /*5940*/  HMMA.16816.F32 R24, R20.reuse, R228, R24 ;  /* 0x000000e41418723c */ /* 0x044fe40000001818 */
[----:B------:R-:W2:Y:S06]  /*5950*/  MUFU.TANH R152, R152 ;  /* 0x0000009800987308 */ /* 0x000eac0000002400 */
[----:B------:R-:W-:Y:S02]  /*5960*/  HMMA.16816.F32 R148, R20, R230, R148 ;  /* 0x000000e61494723c */ /* 0x000fe40000001894 */
[----:B------:R-:W-:Y:S06]  /*5970*/  MUFU.TANH R133, R133 ;  /* 0x0000008500857308 */ /* 0x000fec0000002400 */
[----:B------:R-:W-:Y:S01]  /*5980*/  HMMA.16816.F32 R28, R8, R6, R28 ;  /* 0x00000006081c723c */ /* 0x000fe2000000181c */
[----:B------:R-:W2:Y:S07]  /*5990*/  LDSM.16.M88.4 R4, [R195+0x11000] ;  /* 0x01100000c304783b */ /* 0x000eae0000000200 */
[----:B------:R-:W-:Y:S08]  /*59a0*/  HMMA.16816.F32 R164, R176, R174, R164 ;  /* 0x000000aeb0a4723c */ /* 0x000ff000000018a4 */
[----:B-1----:R-:W-:Y:S08]  /*59b0*/  HMMA.16816.F32 R144, R136, R32, R144 ;  /* 0x000000208890723c */ /* 0x002ff00000001890 */
[----:B---3--:R-:W-:Y:S01]  /*59c0*/  HMMA.16816.F32 R24, R8, R16, R24 ;  /* 0x000000100818723c */ /* 0x008fe20000001818 */
[----:B------:R-:W-:-:S02]  /*59d0*/  FMUL.FTZ R28, R28, c[0x0][0x2ec] ;  /* 0x0000bb001c1c7a20 */ /* 0x000fc40000410000 */
[----:B------:R-:W-:Y:S02]  /*59e0*/  FMUL.FTZ R29, R29, c[0x0][0x2ec] ;  /* 0x0000bb001d1d7a20 */ /* 0x000fe40000410000 */
[----:B------:R-:W-:Y:S02]  /*59f0*/  FMUL.FTZ R30, R30, c[0x0][0x2ec] ;  /* 0x0000bb001e1e7a20 */ /* 0x000fe40000410000 */
[----:B------:R-:W1:Y:S01]  /*5a00*/  MUFU.TANH R28, R28 ;  /* 0x0000001c001c7308 */ /* 0x000e620000002400 */
[----:B------:R-:W-:Y:S01]  /*5a10*/  HMMA.16816.F32 R140, R136, R34, R140 ;  /* 0x00000022888c723c */ /* 0x000fe2000000188c */
[----:B------:R-:W-:Y:S01]  /*5a20*/  LDSM.16.M88.4 R32, [R188+0x5000] ;  /* 0x00500000bc20783b */ /* 0x000fe20000000200 */
[----:B------:R-:W-:-:S05]  /*5a30*/  FMUL.FTZ R31, R31, c[0x0][0x2ec] ;  /* 0x0000bb001f1f7a20 */ /* 0x000fca0000410000 */
[----:B------:R-:W-:Y:S01]  /*5a40*/  MUFU.TANH R29, R29 ;  /* 0x0000001d001d7308 */ /* 0x000fe20000002400 */
[----:B------:R-:W-:Y:S01]  /*5a50*/  HMMA.16816.F32 R148, R8, R18, R148 ;  /* 0x000000120894723c */ /* 0x000fe20000001894 */
[----:B------:R-:W3:Y:S06]  /*5a60*/  LDSM.16.M88.4 R16, [R195+0x11800] ;  /* 0x01180000c310783b */ /* 0x000eec0000000200 */
[----:B------:R-:W1:Y:S01]  /*5a70*/  MUFU.TANH R30, R30 ;  /* 0x0000001e001e7308 */ /* 0x000e620000002400 */
[----:B------:R-:W-:Y:S01]  /*5a80*/  HMMA.16816.F32 R164, R160, R154, R164 ;  /* 0x0000009aa0a4723c */ /* 0x000fe200000018a4 */
[----:B------:R-:W-:-:S02]  /*5a90*/  FMUL.FTZ R24, R24, c[0x0][0x2ec] ;  /* 0x0000bb0018187a20 */ /* 0x000fc40000410000 */
[----:B------:R-:W-:-:S04]  /*5aa0*/  FMUL.FTZ R25, R25, c[0x0][0x2ec] ;  /* 0x0000bb0019197a20 */ /* 0x000fc80000410000 */
[----:B------:R-:W1:Y:S01]  /*5ab0*/  MUFU.TANH R31, R31 ;  /* 0x0000001f001f7308 */ /* 0x000e620000002400 */
[----:B-----5:R-:W-:Y:S07]  /*5ac0*/  HMMA.16816.F32 R168, R136, R12, R168 ;  /* 0x0000000c88a8723c */ /* 0x020fee00000018a8 */
[----:B------:R-:W-:Y:S01]  /*5ad0*/  FMUL.FTZ R12, R26, c[0x0][0x2ec] ;  /* 0x0000bb001a0c7a20 */ /* 0x000fe20000410000 */
[----:B--2---:R-:W-:Y:S01]  /*5ae0*/  HMMA.16816.F32 R144, R20, R4, R144 ;  /* 0x000000041490723c */ /* 0x004fe20000001890 */
[----:B------:R-:W2:Y:S01]  /*5af0*/  MUFU.TANH R24, R24 ;  /* 0x0000001800187308 */ /* 0x000ea20000002400 */
[----:B------:R-:W-:-:S05]  /*5b00*/  FMUL.FTZ R151, R151, c[0x0][0x2ec] ;  /* 0x0000bb0097977a20 */ /* 0x000fca0000410000 */
[----:B------:R-:W-:Y:S01]  /*5b10*/  IMAD.U32 R4, RZ, RZ, UR15 ;  /* 0x0000000fff047e24 */ /* 0x000fe2000f8e00ff */
[----:B------:R-:W-:Y:S01]  /*5b20*/  HMMA.16816.F32 R140, R20, R6, R140 ;  /* 0x00000006148c723c */ /* 0x000fe2000000188c */
[----:B------:R-:W5:Y:S02]  /*5b30*/  MUFU.TANH R12, R12 ;  /* 0x0000000c000c7308 */ /* 0x000f640000002400 */
[----:B------:R-:W-:Y:S02]  /*5b40*/  IMAD R13, R4, 0x40, R213 ;  /* 0x00000040040d7824 */ /* 0x000fe400078e02d5 */
[----:B------:R-:W1:Y:S01]  /*5b50*/  LDSM.16.M88.4 R4, [R188+0x5800] ;  /* 0x00580000bc04783b */ /* 0x000e620000000200 */
[----:B------:R-:W-:-:S04]  /*5b60*/  DEPBAR.LE SB0, 0x0 ;  /* 0x000080000000791a */ /* 0x000fc80000000000 */
[----:B------:R-:W-:Y:S01]  /*5b70*/  HMMA.16816.F32 R164, R136, R14, R164 ;  /* 0x0000000e88a4723c */ /* 0x000fe200000018a4 */
[C---:B------:R-:W-:Y:S01]  /*5b80*/  ISETP.GE.AND P2, PT, R13.reuse, R211, PT ;  /* 0x000000d30d00720c */ /* 0x040fe20003f46270 */
[----:B------:R-:W1:Y:S01]  /*5b90*/  MUFU.TANH R25, R25 ;  /* 0x0000001900197308 */ /* 0x000e620000002400 */
[----:B------:R-:W-:Y:S02]  /*5ba0*/  BAR.SYNC.DEFER_BLOCKING 0x0 ;  /* 0x0000000000007b1d */ /* 0x000fe40000010000 */
[----:B------:R-:W-:Y:S02]  /*5bb0*/  ISETP.LT.OR P2, PT, R13, R212, P2 ;  /* 0x000000d40d00720c */ /* 0x000fe40001741670 */
[----:B------:R-:W-:Y:S01]  /*5bc0*/  FMUL.FTZ R14, R27, c[0x0][0x2ec] ;  /* 0x0000bb001b0e7a20 */ /* 0x000fe20000410000 */
[----:B---3--:R-:W-:Y:S01]  /*5bd0*/  HMMA.16816.F32 R168, R20, R16, R168 ;  /* 0x0000001014a8723c */ /* 0x008fe200000018a8 */
[----:B----4-:R-:W-:Y:S01]  /*5be0*/  FSEL R0, R0, -INF , !P2 ;  /* 0xff80000000007808 */ /* 0x010fe20005000000 */
[----:B------:R-:W-:Y:S01]  /*5bf0*/  FMUL.FTZ R15, R148, c[0x0][0x2ec] ;  /* 0x0000bb00940f7a20 */ /* 0x000fe20000410000 */
[----:B------:R-:W-:-:S02]  /*5c00*/  ISETP.GE.AND P2, PT, R13, R205, PT ;  /* 0x000000cd0d00720c */ /* 0x000fc40003f46270 */
[----:B------:R-:W3:Y:S02]  /*5c10*/  MUFU.TANH R14, R14 ;  /* 0x0000000e000e7308 */ /* 0x000ee40000002400 */
[C---:B------:R-:W-:Y:S01]  /*5c20*/  IADD3 R17, R13.reuse, 0x8, RZ ;  /* 0x000000080d117810 */ /* 0x040fe20007ffe0ff */
[----:B------:R-:W-:Y:S01]  /*5c30*/  HMMA.16816.F32 R144, R8, R32, R144 ;  /* 0x000000200890723c */ /* 0x000fe20000001890 */
[----:B------:R-:W-:Y:S02]  /*5c40*/  IADD3 R16, R13, 0x1, RZ ;  /* 0x000000010d107810 */ /* 0x000fe40007ffe0ff */
[C---:B------:R-:W-:Y:S02]  /*5c50*/  ISETP.GE.AND P0, PT, R17.reuse, R211, PT ;  /* 0x000000d31100720c */ /* 0x040fe40003f06270 */
[CC--:B------:R-:W-:Y:S01]  /*5c60*/  ISETP.GE.AND P6, PT, R17.reuse, R205.reuse, PT ;  /* 0x000000cd1100720c */ /* 0x0c0fe20003fc6270 */
[----:B------:R-:W-:Y:S01]  /*5c70*/  MUFU.TANH R15, R15 ;  /* 0x0000000f000f7308 */ /* 0x000fe20000002400 */
[C---:B------:R-:W-:Y:S01]  /*5c80*/  ISETP.LT.OR P0, PT, R17.reuse, R212, P0 ;  /* 0x000000d41100720c */ /* 0x040fe20000701670 */
[----:B------:R-:W-:Y:S01]  /*5c90*/  HMMA.16816.F32 R164, R20, R18, R164 ;  /* 0x0000001214a4723c */ /* 0x000fe200000018a4 */
[----:B------:R-:W-:Y:S01]  /*5ca0*/  ISETP.LT.OR P6, PT, R17, R210, P6 ;  /* 0x000000d21100720c */ /* 0x000fe200037c1670 */
[----:B------:R-:W-:Y:S01]  /*5cb0*/  FMUL.FTZ R32, R149, c[0x0][0x2ec] ;  /* 0x0000bb0095207a20 */ /* 0x000fe20000410000 */
[----:B------:R-:W-:Y:S01]  /*5cc0*/  IADD3 R17, R13, 0x9, RZ ;  /* 0x000000090d117810 */ /* 0x000fe20007ffe0ff */
[----:B------:R-:W-:Y:S01]  /*5cd0*/  FMUL.FTZ R33, R150, c[0x0][0x2ec] ;  /* 0x0000bb0096217a20 */ /* 0x000fe20000410000 */
[----:B------:R-:W-:-:S02]  /*5ce0*/  ISETP.GE.AND P1, PT, R16, R205, PT ;  /* 0x000000cd1000720c */ /* 0x000fc40003f26270 */
[C---:B------:R-:W-:Y:S01]  /*5cf0*/  ISETP.GE.AND P3, PT, R17.reuse, R211, PT ;  /* 0x000000d31100720c */ /* 0x040fe20003f66270 */
[C---:B------:R-:W-:Y:S01]  /*5d00*/  HMMA.16816.F32 R140, R8.reuse, R34, R140 ;  /* 0x00000022088c723c */ /* 0x040fe2000000188c */
[----:B------:R-:W-:Y:S01]  /*5d10*/  ISETP.GE.AND P5, PT, R17, R205, PT ;  /* 0x000000cd1100720c */ /* 0x000fe20003fa6270 */
[----:B------:R-:W-:Y:S01]  /*5d20*/  MUFU.TANH R32, R32 ;  /* 0x0000002000207308 */ /* 0x000fe20000002400 */
[----:B------:R-:W-:Y:S02]  /*5d30*/  ISETP.LT.OR P1, PT, R16, R210, P1 ;  /* 0x000000d21000720c */ /* 0x000fe40000f21670 */
[----:B------:R-:W-:Y:S02]  /*5d40*/  IADD3 R21, R13, 0x11, RZ ;  /* 0x000000110d157810 */ /* 0x000fe40007ffe0ff */
[C---:B------:R-:W-:Y:S01]  /*5d50*/  ISETP.LT.OR P3, PT, R17.reuse, R212, P3 ;  /* 0x000000d41100720c */ /* 0x040fe20001f61670 */
[C---:B-1----:R-:W-:Y:S01]  /*5d60*/  HMMA.16816.F32 R168, R8.reuse, R4, R168 ;  /* 0x0000000408a8723c */ /* 0x042fe200000018a8 */
[----:B------:R-:W-:Y:S01]  /*5d70*/  ISETP.LT.OR P5, PT, R17, R210, P5 ;  /* 0x000000d21100720c */ /* 0x000fe20002fa1670 */
[----:B------:R-:W-:Y:S01]  /*5d80*/  FMUL.FTZ R144, R144, c[0x0][0x2ec] ;  /* 0x0000bb0090907a20 */ /* 0x000fe20000410000 */
[----:B------:R-:W-:Y:S01]  /*5d90*/  FSEL R17, R152, -INF , !P1 ;  /* 0xff80000098117808 */ /* 0x000fe20004800000 */
[----:B------:R-:W-:Y:S01]  /*5da0*/  FMUL.FTZ R145, R145, c[0x0][0x2ec] ;  /* 0x0000bb0091917a20 */ /* 0x000fe20000410000 */
[----:B------:R-:W-:Y:S01]  /*5db0*/  FSEL R28, R28, -INF , !P0 ;  /* 0xff8000001c1c7808 */ /* 0x000fe20004000000 */
[----:B------:R-:W-:Y:S01]  /*5dc0*/  MUFU.TANH R172, R144 ;  /* 0x0000009000ac7308 */ /* 0x000fe20000002400 */
[-C--:B------:R-:W-:Y:S01]  /*5dd0*/  ISETP.GE.AND P4, PT, R16, R211.reuse, PT ;  /* 0x000000d31000720c */ /* 0x080fe20003f86270 */
[----:B------:R-:W-:Y:S01]  /*5de0*/  HMMA.16816.F32 R164, R8, R6, R164 ;  /* 0x0000000608a4723c */ /* 0x000fe200000018a4 */
[C---:B------:R-:W-:Y:S01]  /*5df0*/  ISETP.GE.AND P1, PT, R21.reuse, R211, PT ;  /* 0x000000d31500720c */ /* 0x040fe20003f26270 */
[----:B------:R-:W-:Y:S01]  /*5e00*/  FMUL.FTZ R19, R146, c[0x0][0x2ec] ;  /* 0x0000bb0092137a20 */ /* 0x000fe20000410000 */
[----:B------:R-:W-:Y:S01]  /*5e10*/  ISETP.GE.AND P0, PT, R21, R205, PT ;  /* 0x000000cd1500720c */ /* 0x000fe20003f06270 */
[----:B------:R-:W-:Y:S01]  /*5e20*/  FMUL.FTZ R147, R147, c[0x0][0x2ec] ;  /* 0x0000bb0093937a20 */ /* 0x000fe20000410000 */
[----:B------:R-:W-:Y:S01]  /*5e30*/  ISETP.LT.OR P4, PT, R16, R212, P4 ;  /* 0x000000d41000720c */ /* 0x000fe20002781670 */
[----:B------:R-:W-:Y:S01]  /*5e40*/  MUFU.TANH R174, R145 ;  /* 0x0000009100ae7308 */ /* 0x000fe20000002400 */
[----:B------:R-:W-:Y:S01]  /*5e50*/  ISETP.LT.OR P2, PT, R13, R210, P2 ;  /* 0x000000d20d00720c */ /* 0x000fe20001741670 */
[----:B------:R-:W-:Y:S01]  /*5e60*/  FMUL.FTZ R34, R140, c[0x0][0x2ec] ;  /* 0x0000bb008c227a20 */ /* 0x000fe20000410000 */
[----:B------:R-:W-:Y:S01]  /*5e70*/  ISETP.LT.OR P1, PT, R21, R212, P1 ;  /* 0x000000d41500720c */ /* 0x000fe20000f21670 */
[----:B------:R-:W-:Y:S01]  /*5e80*/  FMUL.FTZ R141, R141, c[0x0][0x2ec] ;  /* 0x0000bb008d8d7a20 */ /* 0x000fe20000410000 */
[----:B------:R-:W-:Y:S01]  /*5e90*/  ISETP.LT.OR P0, PT, R21, R210, P0 ;  /* 0x000000d21500720c */ /* 0x000fe20000701670 */
[----:B------:R-:W-:Y:S01]  /*5ea0*/  FMUL.FTZ R143, R143, c[0x0][0x2ec] ;  /* 0x0000bb008f8f7a20 */ /* 0x000fe20000410000 */
[C---:B------:R-:W-:Y:S01]  /*5eb0*/  IADD3 R20, R13.reuse, 0x10, RZ ;  /* 0x000000100d147810 */ /* 0x040fe20007ffe0ff */
[----:B------:R1:W4:Y:S01]  /*5ec0*/  MUFU.TANH R16, R151 ;  /* 0x0000009700107308 */ /* 0x0003220000002400 */
[----:B------:R-:W-:Y:S01]  /*5ed0*/  IADD3 R21, R13, 0x18, RZ ;  /* 0x000000180d157810 */ /* 0x000fe20007ffe0ff */
[----:B------:R-:W-:Y:S01]  /*5ee0*/  FMUL.FTZ R153, R170, c[0x0][0x2ec] ;  /* 0x0000bb00aa997a20 */ /* 0x000fe20000410000 */
[----:B------:R-:W-:Y:S01]  /*5ef0*/  FSEL R133, R133, -INF , !P2 ;  /* 0xff80000085857808 */ /* 0x000fe20005000000 */
[----:B------:R-:W-:Y:S01]  /*5f00*/  FMUL.FTZ R158, R168, c[0x0][0x2ec] ;  /* 0x0000bb00a89e7a20 */ /* 0x000fe20000410000 */
[----:B------:R-:W-:Y:S01]  /*5f10*/  FSEL R18, R2, -INF , !P4 ;  /* 0xff80000002127808 */ /* 0x000fe20006000000 */
[----:B------:R-:W-:Y:S01]  /*5f20*/  FMUL.FTZ R156, R169, c[0x0][0x2ec] ;  /* 0x0000bb00a99c7a20 */ /* 0x000fe20000410000 */
[----:B------:R-:W-:Y:S01]  /*5f30*/  FSEL R5, R30, -INF , !P6 ;  /* 0xff8000001e057808 */ /* 0x000fe20007000000 */
[----:B------:R-:W2:Y:S01]  /*5f40*/  MUFU.TANH R33, R33 ;  /* 0x0000002100217308 */ /* 0x000ea20000002400 */
[----:B------:R-:W-:Y:S01]  /*5f50*/  FSEL R4, R29, -INF , !P3 ;  /* 0xff8000001d047808 */ /* 0x000fe20005800000 */
[----:B------:R-:W-:Y:S01]  /*5f60*/  FMUL.FTZ R30, R142, c[0x0][0x2ec] ;  /* 0x0000bb008e1e7a20 */ /* 0x000fe20000410000 */
[----:B------:R-:W-:Y:S01]  /*5f70*/  ISETP.GE.AND P2, PT, R20, R211, PT ;  /* 0x000000d31400720c */ /* 0x000fe20003f46270 */
[----:B------:R-:W-:Y:S01]  /*5f80*/  FMUL.FTZ R142, R164, c[0x0][0x2ec] ;  /* 0x0000bb00a48e7a20 */ /* 0x000fe20000410000 */
[C---:B------:R-:W-:Y:S01]  /*5f90*/  ISETP.GE.AND P4, PT, R20.reuse, R205, PT ;  /* 0x000000cd1400720c */ /* 0x040fe20003f86270 */
[----:B------:R-:W-:Y:S01]  /*5fa0*/  FMUL.FTZ R140, R165, c[0x0][0x2ec] ;  /* 0x0000bb00a58c7a20 */ /* 0x000fe20000410000 */
[C---:B------:R-:W-:Y:S01]  /*5fb0*/  ISETP.GE.AND P6, PT, R21.reuse, R211, PT ;  /* 0x000000d31500720c */ /* 0x040fe20003fc6270 */
[----:B------:R-:W2:Y:S01]  /*5fc0*/  MUFU.TANH R19, R19 ;  /* 0x0000001300137308 */ /* 0x000ea20000002400 */
[----:B------:R-:W-:Y:S01]  /*5fd0*/  ISETP.GE.AND P3, PT, R21, R205, PT ;  /* 0x000000cd1500720c */ /* 0x000fe20003f66270 */
[----:B-1----:R-:W-:Y:S01]  /*5fe0*/  FMUL.FTZ R151, R167, c[0x0][0x2ec] ;  /* 0x0000bb00a7977a20 */ /* 0x002fe20000410000 */
[----:B------:R-:W-:-:S02]  /*5ff0*/  ISETP.LT.OR P2, PT, R20, R212, P2 ;  /* 0x000000d41400720c */ /* 0x000fc40001741670 */
[----:B------:R-:W-:Y:S02]  /*6000*/  ISETP.LT.OR P4, PT, R20, R210, P4 ;  /* 0x000000d21400720c */ /* 0x000fe40002781670 */
[C---:B------:R-:W-:Y:S01]  /*6010*/  ISETP.LT.OR P6, PT, R21.reuse, R212, P6 ;  /* 0x000000d41500720c */ /* 0x040fe200037c1670 */
[----:B------:R-:W1:Y:S01]  /*6020*/  MUFU.TANH R153, R153 ;  /* 0x0000009900997308 */ /* 0x000e620000002400 */
[----:B------:R-:W-:Y:S02]  /*6030*/  ISETP.LT.OR P3, PT, R21, R210, P3 ;  /* 0x000000d21500720c */ /* 0x000fe40001f61670 */
[C---:B------:R-:W-:Y:S02]  /*6040*/  IADD3 R20, R13.reuse, 0x19, RZ ;  /* 0x000000190d147810 */ /* 0x040fe40007ffe0ff */
[----:B------:R-:W-:Y:S02]  /*6050*/  IADD3 R21, R13, 0x20, RZ ;  /* 0x000000200d157810 */ /* 0x000fe40007ffe0ff */
[----:B------:R-:W-:Y:S01]  /*6060*/  FSEL R31, R31, -INF , !P5 ;  /* 0xff8000001f1f7808 */ /* 0x000fe20006800000 */
[----:B------:R-:W1:Y:S01]  /*6070*/  MUFU.TANH R2, R147 ;  /* 0x0000009300027308 */ /* 0x000e620000002400 */
[----:B--2---:R-:W-:-:S02]  /*6080*/  FSEL R26, R24, -INF , !P2 ;  /* 0xff800000181a7808 */ /* 0x004fc40005000000 */
[----:B-----5:R-:W-:Y:S02]  /*6090*/  FSEL R27, R12, -INF , !P4 ;  /* 0xff8000000c1b7808 */ /* 0x020fe40006000000 */
[C---:B------:R-:W-:Y:S02]  /*60a0*/  ISETP.GE.AND P5, PT, R20.reuse, R211, PT ;  /* 0x000000d31400720c */ /* 0x040fe40003fa6270 */
[----:B------:R-:W-:Y:S01]  /*60b0*/  ISETP.GE.AND P2, PT, R20, R205, PT ;  /* 0x000000cd1400720c */ /* 0x000fe20003f46270 */
[----:B------:R-:W2:Y:S01]  /*60c0*/  MUFU.TANH R34, R34 ;  /* 0x0000002200227308 */ /* 0x000ea20000002400 */
[----:B------:R-:W-:Y:S02]  /*60d0*/  ISETP.GE.AND P4, PT, R21, R211, PT ;  /* 0x000000d31500720c */ /* 0x000fe40003f86270 */
[----:B------:R-:W-:Y:S02]  /*60e0*/  FSEL R24, R25, -INF , !P1 ;  /* 0xff80000019187808 */ /* 0x000fe40004800000 */
[----:B------:R-:W-:-:S02]  /*60f0*/  ISETP.GE.AND P1, PT, R21, R205, PT ;  /* 0x000000cd1500720c */ /* 0x000fc40003f26270 */
[C---:B------:R-:W-:Y:S01]  /*6100*/  ISETP.LT.OR P5, PT, R20.reuse, R212, P5 ;  /* 0x000000d41400720c */ /* 0x040fe20002fa1670 */
[----:B------:R5:W-:Y:S01]  /*6110*/  MUFU.TANH R29, R141 ;  /* 0x0000008d001d7308 */ /* 0x000be20000002400 */
[----:B------:R-:W-:Y:S02]  /*6120*/  ISETP.LT.OR P2, PT, R20, R210, P2 ;  /* 0x000000d21400720c */ /* 0x000fe40001741670 */
[----:B------:R-:W-:Y:S02]  /*6130*/  ISETP.LT.OR P4, PT, R21, R212, P4 ;  /* 0x000000d41500720c */ /* 0x000fe40002781670 */
[C---:B------:R-:W-:Y:S02]  /*6140*/  IADD3 R20, R13.reuse, 0x21, RZ ;  /* 0x000000210d147810 */ /* 0x040fe40007ffe0ff */
[----:B------:R-:W-:Y:S01]  /*6150*/  IADD3 R7, R13, 0x29, RZ ;  /* 0x000000290d077810 */ /* 0x000fe20007ffe0ff */
[----:B------:R-:W1:Y:S01]  /*6160*/  MUFU.TANH R30, R30 ;  /* 0x0000001e001e7308 */ /* 0x000e620000002400 */
[----:B------:R-:W-:-:S02]  /*6170*/  ISETP.LT.OR P1, PT, R21, R210, P1 ;  /* 0x000000d21500720c */ /* 0x000fc40000f21670 */
[----:B---3--:R-:W-:Y:S02]  /*6180*/  FSEL R25, R14, -INF , !P0 ;  /* 0xff8000000e197808 */ /* 0x008fe40004000000 */
[----:B----4-:R-:W-:Y:S02]  /*6190*/  FSEL R21, R16, -INF , !P2 ;  /* 0xff80000010157808 */ /* 0x010fe40005000000 */
[----:B------:R-:W-:Y:S01]  /*61a0*/  FSEL R172, R172, -INF , !P4 ;  /* 0xff800000acac7808 */ /* 0x000fe20006000000 */
[----:B------:R3:W4:Y:S01]  /*61b0*/  MUFU.TANH R163, R143 ;  /* 0x0000008f00a37308 */ /* 0x0007220000002400 */
[-C--:B------:R-:W-:Y:S01]  /*61c0*/  ISETP.GE.AND P0, PT, R20, R211.reuse, PT ;  /* 0x000000d31400720c */ /* 0x080fe20003f06270 */
[----:B-----5:R-:W-:Y:S01]  /*61d0*/  FMUL.FTZ R141, R166, c[0x0][0x2ec] ;  /* 0x0000bb00a68d7a20 */ /* 0x020fe20000410000 */
[C---:B------:R-:W-:Y:S02]  /*61e0*/  ISETP.GE.AND P2, PT, R7.reuse, R211, PT ;  /* 0x000000d30700720c */ /* 0x040fe40003f46270 */
[----:B------:R-:W-:-:S02]  /*61f0*/  ISETP.GE.AND P4, PT, R7, R205, PT ;  /* 0x000000cd0700720c */ /* 0x000fc40003f86270 */
[-C--:B------:R-:W-:Y:S01]  /*6200*/  ISETP.LT.OR P0, PT, R20, R212.reuse, P0 ;  /* 0x000000d41400720c */ /* 0x080fe20000701670 */
[----:B------:R-:W5:Y:S01]  /*6210*/  MUFU.TANH R158, R158 ;  /* 0x0000009e009e7308 */ /* 0x000f620000002400 */
[C---:B------:R-:W-:Y:S02]  /*6220*/  ISETP.LT.OR P2, PT, R7.reuse, R212, P2 ;  /* 0x000000d40700720c */ /* 0x040fe40001741670 */
[----:B------:R-:W-:Y:S02]  /*6230*/  ISETP.LT.OR P4, PT, R7, R210, P4 ;  /* 0x000000d20700720c */ /* 0x000fe40002781670 */
[----:B------:R-:W-:Y:S02]  /*6240*/  IADD3 R7, R13, 0x30, RZ ;  /* 0x000000300d077810 */ /* 0x000fe40007ffe0ff */
[----:B------:R-:W-:Y:S01]  /*6250*/  FSEL R22, R15, -INF , !P6 ;  /* 0xff8000000f167808 */ /* 0x000fe20007000000 */
[----:B---3--:R-:W-:Y:S01]  /*6260*/  FMUL.FTZ R143, R171, c[0x0][0x2ec] ;  /* 0x0000bb00ab8f7a20 */ /* 0x008fe20000410000 */
[----:B------:R-:W-:Y:S01]  /*6270*/  FSEL R174, R174, -INF , !P0 ;  /* 0xff800000aeae7808 */ /* 0x000fe20004000000 */
[----:B------:R-:W3:Y:S01]  /*6280*/  MUFU.TANH R156, R156 ;  /* 0x0000009c009c7308 */ /* 0x000ee20000002400 */
[----:B------:R-:W-:-:S02]  /*6290*/  ISETP.GE.AND P6, PT, R20, R205, PT ;  /* 0x000000cd1400720c */ /* 0x000fc40003fc6270 */
[----:B------:R-:W-:Y:S02]  /*62a0*/  ISETP.GE.AND P0, PT, R7, R205, PT ;  /* 0x000000cd0700720c */ /* 0x000fe40003f06270 */
[----:B------:R-:W-:Y:S02]  /*62b0*/  IADD3 R6, R13, 0x28, RZ ;  /* 0x000000280d067810 */ /* 0x000fe40007ffe0ff */
[-C--:B------:R-:W-:Y:S01]  /*62c0*/  ISETP.LT.OR P6, PT, R20, R210.reuse, P6 ;  /* 0x000000d21400720c */ /* 0x080fe200037c1670 */
[----:B------:R-:W2:Y:S01]  /*62d0*/  MUFU.TANH R143, R143 ;  /* 0x0000008f008f7308 */ /* 0x000ea20000002400 */
[----:B------:R-:W-:Y:S02]  /*62e0*/  ISETP.LT.OR P0, PT, R7, R210, P0 ;  /* 0x000000d20700720c */ /* 0x000fe40000701670 */
[----:B------:R-:W-:Y:S02]  /*62f0*/  FSEL R23, R33, -INF , !P3 ;  /* 0xff80000021177808 */ /* 0x000fe40005800000 */
[----:B------:R-:W-:-:S02]  /*6300*/  FSEL R20, R32, -INF , !P5 ;  /* 0xff80000020147808 */ /* 0x000fc40006800000 */
[C---:B------:R-:W-:Y:S01]  /*6310*/  ISETP.GE.AND P3, PT, R6.reuse, R211, PT ;  /* 0x000000d30600720c */ /* 0x040fe20003f66270 */
[----:B------:R-:W2:Y:S01]  /*6320*/  MUFU.TANH R142, R142 ;  /* 0x0000008e008e7308 */ /* 0x000ea20000002400 */
[----:B------:R-:W-:Y:S02]  /*6330*/  ISETP.GE.AND P5, PT, R6, R205, PT ;  /* 0x000000cd0600720c */ /* 0x000fe40003fa6270 */
[----:B------:R-:W-:Y:S02]  /*6340*/  FSEL R171, R19, -INF , !P1 ;  /* 0xff80000013ab7808 */ /* 0x000fe40004800000 */
[----:B------:R-:W-:Y:S02]  /*6350*/  ISETP.GE.AND P1, PT, R7, R211, PT ;  /* 0x000000d30700720c */ /* 0x000fe40003f26270 */
[----:B-1----:R-:W-:Y:S01]  /*6360*/  FSEL R153, R153, -INF , !P0 ;  /* 0xff80000099997808 */ /* 0x002fe20004000000 */
[----:B------:R-:W-:Y:S01]  /*6370*/  MUFU.TANH R140, R140 ;  /* 0x0000008c008c7308 */ /* 0x000fe20000002400 */
[----:B------:R-:W-:-:S02]  /*6380*/  PLOP3.LUT P0, PT, PT, PT, UP0, 0x80, 0x0 ;  /* 0x000000000000781c */ /* 0x000fc40003f0f008 */
[C---:B------:R-:W-:Y:S02]  /*6390*/  ISETP.LT.OR P3, PT, R6.reuse, R212, P3 ;  /* 0x000000d40600720c */ /* 0x040fe40001f61670 */
[----:B------:R-:W-:Y:S02]  /*63a0*/  ISETP.LT.OR P5, PT, R6, R210, P5 ;  /* 0x000000d20600720c */ /* 0x000fe40002fa1670 */
[----:B------:R-:W-:Y:S01]  /*63b0*/  FSEL R169, R2, -INF , !P6 ;  /* 0xff80000002a97808 */ /* 0x000fe20007000000 */
[----:B------:R-:W1:Y:S01]  /*63c0*/  MUFU.TANH R141, R141 ;  /* 0x0000008d008d7308 */ /* 0x000e620000002400 */
[----:B------:R-:W-:Y:S02]  /*63d0*/  IADD3 R6, R13, 0x31, RZ ;  /* 0x000000310d067810 */ /* 0x000fe40007ffe0ff */
[----:B------:R-:W-:Y:S02]  /*63e0*/  ISETP.LT.OR P1, PT, R7, R212, P1 ;  /* 0x000000d40700720c */ /* 0x000fe40000f21670 */
[----:B------:R-:W-:-:S02]  /*63f0*/  IADD3 R2, R13, 0x38, RZ ;  /* 0x000000380d027810 */ /* 0x000fc40007ffe0ff */
[----:B------:R-:W-:Y:S01]  /*6400*/  IADD3 R13, R13, 0x39, RZ ;  /* 0x000000390d0d7810 */ /* 0x000fe20007ffe0ff */
[----:B------:R-:W1:Y:S01]  /*6410*/  MUFU.TANH R151, R151 ;  /* 0x0000009700977308 */ /* 0x000e620000002400 */
[----:B--2---:R-:W-:Y:S02]  /*6420*/  FSEL R170, R34, -INF , !P3 ;  /* 0xff80000022aa7808 */ /* 0x004fe40005800000 */
[----:B------:R-:W-:Y:S02]  /*6430*/  FSEL R165, R30, -INF , !P5 ;  /* 0xff8000001ea57808 */ /* 0x000fe40006800000 */
[----:B------:R-:W-:Y:S02]  /*6440*/  FSEL R168, R29, -INF , !P2 ;  /* 0xff8000001da87808 */ /* 0x000fe40005000000 */
[----:B----4-:R-:W-:Y:S02]  /*6450*/  FSEL R163, R163, -INF , !P4 ;  /* 0xff800000a3a37808 */ /* 0x010fe40006000000 */
[----:B-----5:R-:W-:-:S02]  /*6460*/  FSEL R158, R158, -INF , !P1 ;  /* 0xff8000009e9e7808 */ /* 0x020fc40004800000 */
[C---:B------:R-:W-:Y:S02]  /*6470*/  ISETP.GE.AND P6, PT, R6.reuse, R211, PT ;  /* 0x000000d30600720c */ /* 0x040fe40003fc6270 */
[----:B------:R-:W-:Y:S02]  /*6480*/  ISETP.GE.AND P3, PT, R6, R205, PT ;  /* 0x000000cd0600720c */ /* 0x000fe40003f66270 */
[C---:B------:R-:W-:Y:S02]  /*6490*/  ISETP.GE.AND P5, PT, R2.reuse, R211, PT ;  /* 0x000000d30200720c */ /* 0x040fe40003fa6270 */
[----:B------:R-:W-:Y:S02]  /*64a0*/  ISETP.GE.AND P2, PT, R2, R205, PT ;  /* 0x000000cd0200720c */ /* 0x000fe40003f46270 */
[C---:B------:R-:W-:Y:S02]  /*64b0*/  ISETP.GE.AND P4, PT, R13.reuse, R211, PT ;  /* 0x000000d30d00720c */ /* 0x040fe40003f86270 */
[----:B------:R-:W-:-:S02]  /*64c0*/  ISETP.GE.AND P1, PT, R13, R205, PT ;  /* 0x000000cd0d00720c */ /* 0x000fc40003f26270 */
[C---:B------:R-:W-:Y:S02]  /*64d0*/  ISETP.LT.OR P6, PT, R6.reuse, R212, P6 ;  /* 0x000000d40600720c */ /* 0x040fe400037c1670 */
[----:B------:R-:W-:Y:S02]  /*64e0*/  ISETP.LT.OR P3, PT, R6, R210, P3 ;  /* 0x000000d20600720c */ /* 0x000fe40001f61670 */
[C---:B------:R-:W-:Y:S02]  /*64f0*/  ISETP.LT.OR P5, PT, R2.reuse, R212, P5 ;  /* 0x000000d40200720c */ /* 0x040fe40002fa1670 */
[----:B------:R-:W-:Y:S02]  /*6500*/  ISETP.LT.OR P2, PT, R2, R210, P2 ;  /* 0x000000d20200720c */ /* 0x000fe40001741670 */
[C---:B------:R-:W-:Y:S02]  /*6510*/  ISETP.LT.OR P4, PT, R13.reuse, R212, P4 ;  /* 0x000000d40d00720c */ /* 0x040fe40002781670 */
[----:B------:R-:W-:-:S02]  /*6520*/  ISETP.LT.OR P1, PT, R13, R210, P1 ;  /* 0x000000d20d00720c */ /* 0x000fc40000f21670 */
[----:B---3--:R-:W-:Y:S02]  /*6530*/  FSEL R156, R156, -INF , !P6 ;  /* 0xff8000009c9c7808 */ /* 0x008fe40007000000 */
[----:B------:R-:W-:Y:S02]  /*6540*/  FSEL R143, R143, -INF , !P3 ;  /* 0xff8000008f8f7808 */ /* 0x000fe40005800000 */
[----:B------:R-:W-:Y:S02]  /*6550*/  FSEL R142, R142, -INF , !P5 ;  /* 0xff8000008e8e7808 */ /* 0x000fe40006800000 */
[----:B-1----:R-:W-:Y:S02]  /*6560*/  FSEL R141, R141, -INF , !P2 ;  /* 0xff8000008d8d7808 */ /* 0x002fe40005000000 */
        /* <DEDUP_REMOVED lines=29> */
.L_x_279:
[----:B------:R-:W-:Y:S01]  /*6740*/  FMNMX.FTZ R7, R132, R0, !PT ;  /* 0x0000000084077209 */ /* 0x000fe20007810000 */
[----:B------:R-:W-:Y:S01]  /*6750*/  LDSM.16.MT88.4 R12, [R194+0x12000] ;  /* 0x01200000c20c783b */ /* 0x000fe20000004200 */
[----:B-1----:R-:W-:-:S02]  /*6760*/  FMNMX.FTZ R8, R3, R133, !PT ;  /* 0x0000008503087209 */ /* 0x002fc40007810000 */
[----:B------:R-:W-:Y:S01]  /*6770*/  FMNMX.FTZ R7, R18, R7, !PT ;  /* 0x0000000712077209 */ /* 0x000fe20007810000 */
[----:B------:R-:W-:Y:S01]  /*6780*/  LDSM.16.MT88.4 R136, [R194+0x12800] ;  /* 0x01280000c288783b */ /* 0x000fe20000004200 */
[----:B------:R-:W-:Y:S02]  /*6790*/  FMNMX.FTZ R8, R17, R8, !PT ;  /* 0x0000000811087209 */ /* 0x000fe40007810000 */
[----:B------:R-:W-:Y:S01]  /*67a0*/  FMNMX.FTZ R7, R28, R7, !PT ;  /* 0x000000071c077209 */ /* 0x000fe20007810000 */
[----:B------:R-:W-:Y:S01]  /*67b0*/  LDSM.16.MT88.4 R32, [R193+0x12800] ;  /* 0x01280000c120783b */ /* 0x000fe20000004200 */
        /* <DEDUP_REMOVED lines=33> */
[----:B-1----:R-:W-:-:S03]  /*69d0*/  FMNMX.FTZ R2, R9, R2, !PT ;  /* 0x0000000209027209 */ /* 0x002fc60007810000 */
[----:B------:R-:W-:Y:S01]  /*69e0*/  LDSM.16.MT88.4 R8, [R193+0x12000] ;  /* 0x01200000c108783b */ /* 0x000fe20000004200 */
[C---:B------:R-:W-:Y:S01]  /*69f0*/  FSETP.NEU.FTZ.AND P2, PT, R2.reuse, -INF , PT ;  /* 0xff8000000200780b */ /* 0x040fe20003f5d000 */
[----:B------:R-:W-:-:S05]  /*6a00*/  FMUL.FTZ R155, R2, c[0x0][0x23c] ;  /* 0x00008f00029b7a20 */ /* 0x000fca0000410000 */
[----:B------:R-:W-:-:S05]  /*6a10*/  FSEL R155, R155, RZ, P2 ;  /* 0x000000ff9b9b7208 */ /* 0x000fca0001000000 */
[--C-:B------:R-:W-:Y:S01]  /*6a20*/  FFMA.FTZ R149, R0, c[0x0][0x23c], -R155.reuse ;  /* 0x00008f0000957a23 */ /* 0x100fe2000001089b */
[----:B--2---:R-:W-:Y:S01]  /*6a30*/  FMNMX.FTZ R0, R7, R6, !PT ;  /* 0x0000000607007209 */ /* 0x004fe20007810000 */
[--C-:B------:R-:W-:Y:S02]  /*6a40*/  FFMA.FTZ R146, R4, c[0x0][0x23c], -R155.reuse ;  /* 0x00008f0004927a23 */ /* 0x100fe4000001089b */
[--C-:B------:R-:W-:Y:S01]  /*6a50*/  FFMA.FTZ R148, R18, c[0x0][0x23c], -R155.reuse ;  /* 0x00008f0012947a23 */ /* 0x100fe2000001089b */
[C---:B------:R-:W-:Y:S01]  /*6a60*/  FSETP.NEU.FTZ.AND P1, PT, R0.reuse, -INF , PT ;  /* 0xff8000000000780b */ /* 0x040fe20003f3d000 */
[----:B------:R-:W-:Y:S01]  /*6a70*/  FMUL.FTZ R154, R0, c[0x0][0x23c] ;  /* 0x00008f00009a7a20 */ /* 0x000fe20000410000 */
[----:B------:R-:W-:Y:S01]  /*6a80*/  MUFU.EX2 R149, R149 ;  /* 0x0000009500957308 */ /* 0x000fe20000000800 */
[--C-:B------:R-:W-:Y:S01]  /*6a90*/  FFMA.FTZ R147, R28, c[0x0][0x23c], -R155.reuse ;  /* 0x00008f001c937a23 */ /* 0x100fe2000001089b */
[----:B------:R-:W-:Y:S01]  /*6aa0*/  FSEL R6, R0, RZ, P1 ;  /* 0x000000ff00067208 */ /* 0x000fe20000800000 */
[--C-:B------:R-:W-:Y:S01]  /*6ab0*/  FFMA.FTZ R160, R24, c[0x0][0x23c], -R155.reuse ;  /* 0x00008f0018a07a23 */ /* 0x100fe2000001089b */
[----:B------:R-:W-:Y:S01]  /*6ac0*/  FSEL R154, R154, RZ, P1 ;  /* 0x000000ff9a9a7208 */ /* 0x000fe20000800000 */
[----:B------:R-:W-:-:S02]  /*6ad0*/  FFMA.FTZ R157, R22, c[0x0][0x23c], -R155 ;  /* 0x00008f00169d7a23 */ /* 0x000fc4000001089b */
[----:B------:R-:W-:Y:S01]  /*6ae0*/  FADD.FTZ R6, R3, -R6 ;  /* 0x8000000603067221 */ /* 0x000fe20000010000 */
[----:B------:R-:W1:Y:S01]  /*6af0*/  MUFU.EX2 R148, R148 ;  /* 0x0000009400947308 */ /* 0x000e620000000800 */
[--C-:B------:R-:W-:Y:S02]  /*6b00*/  FFMA.FTZ R145, R133, c[0x0][0x23c], -R154.reuse ;  /* 0x00008f0085917a23 */ /* 0x100fe4000001089a */
[--C-:B------:R-:W-:Y:S01]  /*6b10*/  FFMA.FTZ R133, R5, c[0x0][0x23c], -R154.reuse ;  /* 0x00008f0005857a23 */ /* 0x100fe2000001089a */
[----:B------:R-:W-:Y:S01]  /*6b20*/  FSEL R5, R2, RZ, P2 ;  /* 0x000000ff02057208 */ /* 0x000fe20001000000 */
[--C-:B------:R-:W-:Y:S02]  /*6b30*/  FFMA.FTZ R144, R17, c[0x0][0x23c], -R154.reuse ;  /* 0x00008f0011907a23 */ /* 0x100fe4000001089a */
[----:B------:R-:W-:Y:S01]  /*6b40*/  FMUL.FTZ R150, R6, c[0x0][0x23c] ;  /* 0x00008f0006967a20 */ /* 0x000fe20000410000 */
[----:B------:R-:W-:Y:S01]  /*6b50*/  MUFU.EX2 R147, R147 ;  /* 0x0000009300937308 */ /* 0x000fe20000000800 */
[----:B------:R-:W-:Y:S01]  /*6b60*/  FADD.FTZ R4, R132, -R5 ;  /* 0x8000000584047221 */ /* 0x000fe20000010000 */
[----:B------:R-:W2:Y:S01]  /*6b70*/  LDSM.16.MT88.4 R16, [R196+0x12000] ;  /* 0x01200000c410783b */ /* 0x000ea20000004200 */
[----:B------:R-:W-:-:S02]  /*6b80*/  FFMA.FTZ R132, R31, c[0x0][0x23c], -R154 ;  /* 0x00008f001f847a23 */ /* 0x000fc4000001089a */
[----:B------:R-:W-:Y:S01]  /*6b90*/  FMUL.FTZ R152, R4, c[0x0][0x23c] ;  /* 0x00008f0004987a20 */ /* 0x000fe20000410000 */
[----:B------:R-:W-:Y:S01]  /*6ba0*/  LDSM.16.MT88.4 R28, [R192+0x12800] ;  /* 0x01280000c01c783b */ /* 0x000fe20000004200 */
[--C-:B------:R-:W-:Y:S01]  /*6bb0*/  FFMA.FTZ R3, R26, c[0x0][0x23c], -R155.reuse ;  /* 0x00008f001a037a23 */ /* 0x100fe2000001089b */
[----:B------:R-:W3:Y:S01]  /*6bc0*/  MUFU.EX2 R146, R146 ;  /* 0x0000009200927308 */ /* 0x000ee20000000800 */
[----:B-1----:R-:W-:Y:S01]  /*6bd0*/  F2FP.PACK_AB R4, R148, R149 ;  /* 0x000000959404723e */ /* 0x002fe200000000ff */
[----:B------:R-:W-:Y:S02]  /*6be0*/  FFMA.FTZ R162, R20, c[0x0][0x23c], -R155 ;  /* 0x00008f0014a27a23 */ /* 0x000fe4000001089b */
[--C-:B------:R-:W-:Y:S02]  /*6bf0*/  FFMA.FTZ R159, R27, c[0x0][0x23c], -R154.reuse ;  /* 0x00008f001b9f7a23 */ /* 0x100fe4000001089a */
[--C-:B------:R-:W-:Y:S02]  /*6c00*/  FFMA.FTZ R164, R25, c[0x0][0x23c], -R154.reuse ;  /* 0x00008f0019a47a23 */ /* 0x100fe4000001089a */
        /* <DEDUP_REMOVED lines=8> */
[----:B---3--:R-:W-:Y:S01]  /*6c90*/  F2FP.PACK_AB R6, R146, R147 ;  /* 0x000000939206723e */ /* 0x008fe200000000ff */
[--C-:B------:R-:W-:Y:S02]  /*6ca0*/  FFMA.FTZ R173, R168, c[0x0][0x23c], -R155.reuse ;  /* 0x00008f00a8ad7a23 */ /* 0x100fe4000001089b */
[----:B------:R-:W-:Y:S02]  /*6cb0*/  FFMA.FTZ R170, R170, c[0x0][0x23c], -R155 ;  /* 0x00008f00aaaa7a23 */ /* 0x000fe4000001089b */
[--C-:B------:R-:W-:Y:S02]  /*6cc0*/  FFMA.FTZ R168, R171, c[0x0][0x23c], -R154.reuse ;  /* 0x00008f00aba87a23 */ /* 0x100fe4000001089a */
[----:B------:R-:W-:Y:S01]  /*6cd0*/  MUFU.EX2 R133, R133 ;  /* 0x0000008500857308 */ /* 0x000fe20000000800 */
[----:B------:R-:W-:-:S02]  /*6ce0*/  FFMA.FTZ R169, R169, c[0x0][0x23c], -R154 ;  /* 0x00008f00a9a97a23 */ /* 0x000fc4000001089a */
[--C-:B------:R-:W-:Y:S02]  /*6cf0*/  FFMA.FTZ R165, R165, c[0x0][0x23c], -R154.reuse ;  /* 0x00008f00a5a57a23 */ /* 0x100fe4000001089a */
[--C-:B------:R-:W-:Y:S02]  /*6d00*/  FFMA.FTZ R174, R163, c[0x0][0x23c], -R154.reuse ;  /* 0x00008f00a3ae7a23 */ /* 0x100fe4000001089a */
[--C-:B------:R-:W-:Y:S01]  /*6d10*/  FFMA.FTZ R163, R156, c[0x0][0x23c], -R155.reuse ;  /* 0x00008f009ca37a23 */ /* 0x100fe2000001089b */
[----:B------:R-:W3:Y:S01]  /*6d20*/  MUFU.EX2 R132, R132 ;  /* 0x0000008400847308 */ /* 0x000ee20000000800 */
[----:B-1----:R-:W-:Y:S01]  /*6d30*/  F2FP.PACK_AB R5, R144, R145 ;  /* 0x000000919005723e */ /* 0x002fe200000000ff */
[--C-:B------:R-:W-:Y:S02]  /*6d40*/  FFMA.FTZ R158, R158, c[0x0][0x23c], -R155.reuse ;  /* 0x00008f009e9e7a23 */ /* 0x100fe4000001089b */
[----:B------:R-:W-:Y:S02]  /*6d50*/  FFMA.FTZ R156, R142, c[0x0][0x23c], -R155 ;  /* 0x00008f008e9c7a23 */ /* 0x000fe4000001089b */
[----:B------:R-:W-:-:S02]  /*6d60*/  FFMA.FTZ R153, R153, c[0x0][0x23c], -R154 ;  /* 0x00008f0099997a23 */ /* 0x000fc4000001089a */
[----:B------:R-:W1:Y:S01]  /*6d70*/  MUFU.EX2 R152, R152 ;  /* 0x0000009800987308 */ /* 0x000e620000000800 */
[--C-:B------:R-:W-:Y:S02]  /*6d80*/  FFMA.FTZ R176, R143, c[0x0][0x23c], -R154.reuse ;  /* 0x00008f008fb07a23 */ /* 0x100fe4000001089a */
[--C-:B------:R-:W-:Y:S02]  /*6d90*/  FFMA.FTZ R171, R141, c[0x0][0x23c], -R154.reuse ;  /* 0x00008f008dab7a23 */ /* 0x100fe4000001089a */
[----:B------:R-:W-:Y:S02]  /*6da0*/  FFMA.FTZ R155, R140, c[0x0][0x23c], -R155 ;  /* 0x00008f008c9b7a23 */ /* 0x000fe4000001089b */
[----:B------:R-:W-:Y:S01]  /*6db0*/  FFMA.FTZ R154, R151, c[0x0][0x23c], -R154 ;  /* 0x00008f00979a7a23 */ /* 0x000fe2000001089a */
[----:B------:R-:W4:Y:S01]  /*6dc0*/  MUFU.EX2 R150, R150 ;  /* 0x0000009600967308 */ /* 0x000f220000000800 */
[----:B---3--:R-:W-:Y:S01]  /*6dd0*/  F2FP.PACK_AB R7, R132, R133 ;  /* 0x000000858407723e */ /* 0x008fe200000000ff */
[----:B------:R-:W-:Y:S01]  /*6de0*/  LDSM.16.MT88.4 R140, [R194+0x13800] ;  /* 0x01380000c28c783b */ /* 0x000fe20000004200 */
[----:B-1----:R-:W-:-:S05]  /*6df0*/  FMUL.FTZ R120, R120, R152 ;  /* 0x0000009878787220 */ /* 0x002fca0000410000 */
[----:B------:R-:W-:Y:S01]  /*6e00*/  MUFU.EX2 R3, R3 ;  /* 0x0000000300037308 */ /* 0x000fe20000000800 */
[-C--:B------:R-:W-:Y:S02]  /*6e10*/  FMUL.FTZ R121, R121, R152.reuse ;  /* 0x0000009879797220 */ /* 0x080fe40000410000 */
[-C--:B------:R-:W-:Y:S02]  /*6e20*/  FMUL.FTZ R116, R116, R152.reuse ;  /* 0x0000009874747220 */ /* 0x080fe40000410000 */
[----:B------:R-:W-:Y:S02]  /*6e30*/  FMUL.FTZ R117, R117, R152 ;  /* 0x0000009875757220 */ /* 0x000fe40000410000 */
[-C--:B----4-:R-:W-:Y:S01]  /*6e40*/  FMUL.FTZ R122, R122, R150.reuse ;  /* 0x000000967a7a7220 */ /* 0x090fe20000410000 */
[----:B------:R-:W1:Y:S01]  /*6e50*/  MUFU.EX2 R160, R160 ;  /* 0x000000a000a07308 */ /* 0x000e620000000800 */
[-C--:B------:R-:W-:Y:S02]  /*6e60*/  FMUL.FTZ R123, R123, R150.reuse ;  /* 0x000000967b7b7220 */ /* 0x080fe40000410000 */
        /* <DEDUP_REMOVED lines=10> */
[----:B------:R-:W3:Y:S01]  /*6f10*/  LDSM.16.MT88.4 R12, [R196+0x14000] ;  /* 0x01400000c40c783b */ /* 0x000ee20000004200 */
[----:B------:R-:W-:Y:S01]  /*6f20*/  FMUL.FTZ R125, R125, R152 ;  /* 0x000000987d7d7220 */ /* 0x000fe20000410000 */
[----:B------:R-:W-:Y:S01]  /*6f30*/  MUFU.EX2 R162, R162 ;  /* 0x000000a200a27308 */ /* 0x000fe20000000800 */
        /* <DEDUP_REMOVED lines=10> */
[----:B------:R-:W-:Y:S01]  /*6fe0*/  FMUL.FTZ R109, R109, R152 ;  /* 0x000000986d6d7220 */ /* 0x000fe20000410000 */
[----:B------:R-:W2:Y:S01]  /*6ff0*/  LDSM.16.MT88.4 R16, [R192+0x12000] ;  /* 0x01200000c010783b */ /* 0x000ea20000004200 */
[-C--:B------:R-:W-:Y:S01]  /*7000*/  FMUL.FTZ R110, R110, R150.reuse ;  /* 0x000000966e6e7220 */ /* 0x080fe20000410000 */
[----:B------:R-:W4:Y:S01]  /*7010*/  MUFU.EX2 R164, R164 ;  /* 0x000000a400a47308 */ /* 0x000f220000000800 */
[----:B------:R-:W-:-:S02]  /*7020*/  FMUL.FTZ R111, R111, R150 ;  /* 0x000000966f6f7220 */ /* 0x000fc40000410000 */
[-C--:B------:R-:W-:Y:S01]  /*7030*/  FMUL.FTZ R36, R36, R152.reuse ;  /* 0x0000009824247220 */ /* 0x080fe20000410000 */
[C---:B------:R-:W-:Y:S01]  /*7040*/  HMMA.16816.F32 R112, R4.reuse, R8, R112 ;  /* 0x000000080470723c */ /* 0x040fe20000001870 */
[----:B------:R-:W-:Y:S02]  /*7050*/  FMUL.FTZ R37, R37, R152 ;  /* 0x0000009825257220 */ /* 0x000fe40000410000 */
        /* <DEDUP_REMOVED lines=9> */
[----:B------:R-:W-:Y:S02]  /*70f0*/  FMUL.FTZ R43, R43, R150 ;  /* 0x000000962b2b7220 */ /* 0x000fe40000410000 */
[C---:B---3--:R-:W-:Y:S01]  /*7100*/  HMMA.16816.F32 R36, R4.reuse, R12, R36 ;  /* 0x0000000c0424723c */ /* 0x048fe20000001824 */
[-C--:B------:R-:W-:Y:S02]  /*7110*/  FMUL.FTZ R104, R104, R152.reuse ;  /* 0x0000009868687220 */ /* 0x080fe40000410000 */
[----:B------:R-:W-:Y:S02]  /*7120*/  FMUL.FTZ R105, R105, R152 ;  /* 0x0000009869697220 */ /* 0x000fe40000410000 */
[-C--:B------:R-:W-:Y:S01]  /*7130*/  FMUL.FTZ R106, R106, R150.reuse ;  /* 0x000000966a6a7220 */ /* 0x080fe20000410000 */
[----:B------:R-:W-:Y:S01]  /*7140*/  MUFU.EX2 R167, R167 ;  /* 0x000000a700a77308 */ /* 0x000fe20000000800 */
[----:B------:R-:W-:Y:S01]  /*7150*/  FMUL.FTZ R107, R107, R150 ;  /* 0x000000966b6b7220 */ /* 0x000fe20000410000 */
[----:B------:R-:W-:Y:S01]  /*7160*/  HMMA.16816.F32 R40, R4, R14, R40 ;  /* 0x0000000e0428723c */ /* 0x000fe20000001828 */
[----:B------:R-:W3:Y:S01]  /*7170*/  LDSM.16.MT88.4 R12, [R192+0x14000] ;  /* 0x01400000c00c783b */ /* 0x000ee20000004200 */
[----:B------:R-:W-:-:S02]  /*7180*/  FMUL.FTZ R100, R100, R152 ;  /* 0x0000009864647220 */ /* 0x000fc40000410000 */
[----:B------:R-:W-:Y:S02]  /*7190*/  FMUL.FTZ R101, R101, R152 ;  /* 0x0000009865657220 */ /* 0x000fe40000410000 */
[-C--:B------:R-:W-:Y:S01]  /*71a0*/  FMUL.FTZ R102, R102, R150.reuse ;  /* 0x0000009666667220 */ /* 0x080fe20000410000 */
[----:B------:R-:W1:Y:S01]  /*71b0*/  MUFU.EX2 R172, R172 ;  /* 0x000000ac00ac7308 */ /* 0x000e620000000800 */
[----:B------:R-:W-:Y:S02]  /*71c0*/  FMUL.FTZ R103, R103, R150 ;  /* 0x0000009667677220 */ /* 0x000fe40000410000 */
[-C--:B------:R-:W-:Y:S01]  /*71d0*/  FMUL.FTZ R44, R44, R152.reuse ;  /* 0x000000982c2c7220 */ /* 0x080fe20000410000 */
[----:B--2---:R-:W-:Y:S01]  /*71e0*/  HMMA.16816.F32 R104, R4, R16, R104 ;  /* 0x000000100468723c */ /* 0x004fe20000001868 */
[----:B------:R-:W-:Y:S02]  /*71f0*/  FMUL.FTZ R45, R45, R152 ;  /* 0x000000982d2d7220 */ /* 0x000fe40000410000 */
[-C--:B------:R-:W-:Y:S01]  /*7200*/  FMUL.FTZ R46, R46, R150.reuse ;  /* 0x000000962e2e7220 */ /* 0x080fe20000410000 */
[----:B------:R-:W-:Y:S01]  /*7210*/  MUFU.EX2 R170, R170 ;  /* 0x000000aa00aa7308 */ /* 0x000fe20000000800 */
[----:B------:R-:W-:-:S02]  /*7220*/  FMUL.FTZ R47, R47, R150 ;  /* 0x000000962f2f7220 */ /* 0x000fc40000410000 */
[-C--:B------:R-:W-:Y:S01]  /*7230*/  FMUL.FTZ R48, R48, R152.reuse ;  /* 0x0000009830307220 */ /* 0x080fe20000410000 */
[C---:B------:R-:W-:Y:S01]  /*7240*/  HMMA.16816.F32 R100, R4.reuse, R18, R100 ;  /* 0x000000120464723c */ /* 0x040fe20000001864 */
[----:B------:R-:W-:Y:S01]  /*7250*/  FMUL.FTZ R49, R49, R152 ;  /* 0x0000009831317220 */ /* 0x000fe20000410000 */
[----:B------:R-:W2:Y:S01]  /*7260*/  LDSM.16.MT88.4 R16, [R193+0x14000] ;  /* 0x01400000c110783b */ /* 0x000ea20000004200 */
        /* <DEDUP_REMOVED lines=8> */
[----:B------:R-:W-:Y:S02]  /*72f0*/  FMUL.FTZ R63, R63, R150 ;  /* 0x000000963f3f7220 */ /* 0x000fe40000410000 */
[-C--:B------:R-:W-:Y:S01]  /*7300*/  FMUL.FTZ R64, R64, R152.reuse ;  /* 0x0000009840407220 */ /* 0x080fe20000410000 */
[----:B------:R-:W-:Y:S01]  /*7310*/  HMMA.16816.F32 R48, R4, R10, R48 ;  /* 0x0000000a0430723c */ /* 0x000fe20000001830 */
[----:B------:R-:W5:Y:S01]  /*7320*/  LDSM.16.MT88.4 R8, [R196+0x16000] ;  /* 0x01600000c408783b */ /* 0x000f620000004200 */
[----:B------:R-:W-:Y:S02]  /*7330*/  FMUL.FTZ R65, R65, R152 ;  /* 0x0000009841417220 */ /* 0x000fe40000410000 */
[-C--:B------:R-:W-:Y:S01]  /*7340*/  FMUL.FTZ R66, R66, R150.reuse ;  /* 0x0000009642427220 */ /* 0x080fe20000410000 */
[----:B------:R-:W1:Y:S01]  /*7350*/  MUFU.EX2 R169, R169 ;  /* 0x000000a900a97308 */ /* 0x000e620000000800 */
[----:B------:R-:W-:-:S02]  /*7360*/  FMUL.FTZ R67, R67, R150 ;  /* 0x0000009643437220 */ /* 0x000fc40000410000 */
        /* <DEDUP_REMOVED lines=37> */
[----:B------:R-:W-:Y:S01]  /*75c0*/  MUFU.EX2 R155, R155 ;  /* 0x0000009b009b7308 */ /* 0x000fe20000000800 */
        /* <DEDUP_REMOVED lines=27> */
[----:B------:R-:W-:Y:S01]  /*7780*/  FFMA.FTZ R149, R223, R152, R149 ;  /* 0x00000098df957223 */ /* 0x000fe20000010095 */
[----:B-----5:R-:W-:Y:S01]  /*7790*/  HMMA.16816.F32 R92, R4, R8, R92 ;  /* 0x00000008045c723c */ /* 0x020fe2000000185c */
        /* <DEDUP_REMOVED lines=9> */
[----:B-1----:R-:W-:Y:S01]  /*7830*/  F2FP.PACK_AB R4, R160, R3 ;  /* 0x00000003a004723e */ /* 0x002fe200000000ff */
[----:B------:R-:W-:Y:S01]  /*7840*/  FADD.FTZ R3, R3, R146 ;  /* 0x0000009203037221 */ /* 0x000fe20000010000 */
[----:B----4-:R-:W-:Y:S01]  /*7850*/  F2FP.PACK_AB R5, R164, R159 ;  /* 0x0000009fa405723e */ /* 0x010fe200000000ff */
[----:B------:R-:W-:Y:S01]  /*7860*/  FADD.FTZ R159, R159, R132 ;  /* 0x000000849f9f7221 */ /* 0x000fe20000010000 */
[----:B------:R-:W-:Y:S01]  /*7870*/  F2FP.PACK_AB R6, R162, R157 ;  /* 0x0000009da206723e */ /* 0x000fe200000000ff */
[----:B------:R-:W-:Y:S01]  /*7880*/  FADD.FTZ R160, R160, R3 ;  /* 0x00000003a0a07221 */ /* 0x000fe20000010000 */
[----:B------:R-:W-:Y:S01]  /*7890*/  F2FP.PACK_AB R7, R166, R161 ;  /* 0x000000a1a607723e */ /* 0x000fe200000000ff */
[----:B------:R-:W-:Y:S01]  /*78a0*/  FADD.FTZ R164, R164, R159 ;  /* 0x0000009fa4a47221 */ /* 0x000fe20000010000 */
[----:B------:R-:W-:Y:S01]  /*78b0*/  MOV R132, R2 ;  /* 0x0000000200847202 */ /* 0x000fe20000000f00 */
[----:B------:R-:W-:-:S02]  /*78c0*/  FADD.FTZ R157, R157, R160 ;  /* 0x000000a09d9d7221 */ /* 0x000fc40000010000 */
[----:B------:R-:W-:Y:S02]  /*78d0*/  FADD.FTZ R3, R161, R164 ;  /* 0x000000a4a1037221 */ /* 0x000fe40000010000 */
[----:B---3--:R-:W-:Y:S01]  /*78e0*/  HMMA.16816.F32 R128, R4, R12, R128 ;  /* 0x0000000c0480723c */ /* 0x008fe20000001880 */
[----:B------:R-:W-:Y:S02]  /*78f0*/  FADD.FTZ R162, R162, R157 ;  /* 0x0000009da2a27221 */ /* 0x000fe40000010000 */
[----:B------:R-:W-:-:S05]  /*7900*/  FADD.FTZ R3, R166, R3 ;  /* 0x00000003a6037221 */ /* 0x000fca0000010000 */
        /* <DEDUP_REMOVED lines=37> */
[----:B------:R-:W-:-:S02]  /*7b60*/  F2FP.PACK_AB R5, R169, R168 ;  /* 0x000000a8a905723e */ /* 0x000fc400000000ff */
        /* <DEDUP_REMOVED lines=8> */
[C---:B---3--:R-:W-:Y:S08]  /*7bf0*/  HMMA.16816.F32 R36, R4.reuse, R24, R36 ;  /* 0x000000180424723c */ /* 0x048ff00000001824 */
[C---:B------:R-:W-:Y:S01]  /*7c00*/  HMMA.16816.F32 R40, R4.reuse, R26, R40 ;  /* 0x0000001a0428723c */ /* 0x040fe20000001828 */
[----:B------:R-:W3:Y:S07]  /*7c10*/  LDSM.16.MT88.4 R24, [R194+0x17000] ;  /* 0x01700000c218783b */ /* 0x000eee0000004200 */
[C---:B--2---:R-:W-:Y:S08]  /*7c20*/  HMMA.16816.F32 R52, R4.reuse, R16, R52 ;  /* 0x000000100434723c */ /* 0x044ff00000001834 */
[C---:B-1----:R-:W-:Y:S08]  /*7c30*/  HMMA.16816.F32 R60, R4.reuse, R12, R60 ;  /* 0x0000000c043c723c */ /* 0x042ff0000000183c */
[C---:B------:R-:W-:Y:S01]  /*7c40*/  HMMA.16816.F32 R64, R4.reuse, R14, R64 ;  /* 0x0000000e0440723c */ /* 0x040fe20000001840 */
[----:B------:R-:W1:Y:S07]  /*7c50*/  LDSM.16.MT88.4 R12, [R192+0x17000] ;  /* 0x01700000c00c783b */ /* 0x000e6e0000004200 */
[C---:B------:R-:W-:Y:S01]  /*7c60*/  HMMA.16816.F32 R56, R4.reuse, R18, R56 ;  /* 0x000000120438723c */ /* 0x040fe20000001838 */
[----:B------:R-:W2:Y:S07]  /*7c70*/  LDSM.16.MT88.4 R16, [R193+0x17000] ;  /* 0x01700000c110783b */ /* 0x000eae0000004200 */
[C---:B----4-:R-:W-:Y:S08]  /*7c80*/  HMMA.16816.F32 R68, R4.reuse, R8, R68 ;  /* 0x000000080444723c */ /* 0x050ff00000001844 */
        /* <DEDUP_REMOVED lines=18> */
[----:B------:R-:W-:Y:S01]  /*7db0*/  HMMA.16816.F32 R88, R4, R18, R88 ;  /* 0x000000120458723c */ /* 0x000fe20000001858 */
[----:B------:R-:W-:Y:S06]  /*7dc0*/  LDSM.16.MT88.4 R16, [R192+0x15800] ;  /* 0x01580000c010783b */ /* 0x000fec0000004200 */
[----:B------:R-:W-:-:S02]  /*7dd0*/  F2FP.PACK_AB R4, R163, R158 ;  /* 0x0000009ea304723e */ /* 0x000fc400000000ff */
[----:B------:R-:W-:Y:S02]  /*7de0*/  F2FP.PACK_AB R5, R176, R153 ;  /* 0x00000099b005723e */ /* 0x000fe400000000ff */
[----:B------:R-:W-:Y:S02]  /*7df0*/  F2FP.PACK_AB R6, R155, R156 ;  /* 0x0000009c9b06723e */ /* 0x000fe400000000ff */
[----:B------:R-:W-:-:S07]  /*7e00*/  F2FP.PACK_AB R7, R154, R171 ;  /* 0x000000ab9a07723e */ /* 0x000fce00000000ff */
[C---:B----4-:R-:W-:Y:S08]  /*7e10*/  HMMA.16816.F32 R128, R4.reuse, R8, R128 ;  /* 0x000000080480723c */ /* 0x050ff00000001880 */
        /* <DEDUP_REMOVED lines=9> */
[C---:B--2---:R-:W-:Y:S07]  /*7eb0*/  HMMA.16816.F32 R76, R4.reuse, R8, R76 ;  /* 0x00000008044c723c */ /* 0x044fee000000184c */
[----:B------:R-:W-:Y:S01]  /*7ec0*/  FADD.FTZ R8, R168, R3 ;  /* 0x00000003a8087221 */ /* 0x000fe20000010000 */
[----:B------:R-:W-:Y:S01]  /*7ed0*/  HMMA.16816.F32 R116, R4, R142, R116 ;  /* 0x0000008e0474723c */ /* 0x000fe20000001874 */
[----:B------:R-:W-:-:S02]  /*7ee0*/  FADD.FTZ R3, R172, R167 ;  /* 0x000000a7ac037221 */ /* 0x000fc40000010000 */
[----:B------:R-:W-:Y:S02]  /*7ef0*/  FADD.FTZ R8, R169, R8 ;  /* 0x00000008a9087221 */ /* 0x000fe40000010000 */
[----:B------:R-:W-:Y:S01]  /*7f00*/  FADD.FTZ R170, R170, R3 ;  /* 0x00000003aaaa7221 */ /* 0x000fe20000010000 */
[----:B------:R-:W-:Y:S01]  /*7f10*/  MOV R3, R0 ;  /* 0x0000000000037202 */ /* 0x000fe20000000f00 */
[----:B------:R-:W-:Y:S01]  /*7f20*/  FADD.FTZ R165, R165, R8 ;  /* 0x00000008a5a57221 */ /* 0x000fe20000010000 */
[----:B------:R-:W-:Y:S01]  /*7f30*/  HMMA.16816.F32 R112, R4, R136, R112 ;  /* 0x000000880470723c */ /* 0x000fe20000001870 */
[----:B------:R-:W-:Y:S02]  /*7f40*/  FADD.FTZ R173, R173, R170 ;  /* 0x000000aaadad7221 */ /* 0x000fe40000010000 */
[----:B------:R-:W-:Y:S02]  /*7f50*/  FADD.FTZ R174, R174, R165 ;  /* 0x000000a5aeae7221 */ /* 0x000fe40000010000 */
[----:B------:R-:W-:-:S02]  /*7f60*/  FADD.FTZ R158, R158, R173 ;  /* 0x000000ad9e9e7221 */ /* 0x000fc40000010000 */
        /* <DEDUP_REMOVED lines=8> */
[----:B------:R-:W-:-:S05]  /*7ff0*/  FADD.FTZ R217, R154, R171 ;  /* 0x000000ab9ad97221 */ /* 0x000fca0000010000 */
        /* <DEDUP_REMOVED lines=11> */
[----:B------:R-:W-:Y:S01]  /*80b0*/  HMMA.16816.F32 R96, R4, R14, R96 ;  /* 0x0000000e0460723c */ /* 0x000fe20000001860 */
[----:B------:R-:W-:Y:S07]  /*80c0*/  @!P0 BRA `(.L_x_278) ;  /* 0x0000320000008947 */ /* 0x000fee0003800000 */
[----:B------:R-:W-:Y:S01]  /*80d0*/  UIADD3 UR15, UR8, -0x3, URZ ;  /* 0xfffffffd080f7890 */ /* 0x000fe2000fffe03f */
[----:B------:R-:W-:-:S04]  /*80e0*/  DEPBAR.LE SB0, 0x0 ;  /* 0x000080000000791a */ /* 0x000fc80000000000 */
[----:B------:R-:W-:Y:S01]  /*80f0*/  USHF.R.S32.HI UR12, URZ, 0x1f, UR15 ;  /* 0x0000001f3f0c7899 */ /* 0x000fe2000801140f */
[----:B------:R-:W-:Y:S01]  /*8100*/  MOV R4, c[0x0][0x1a0] ;  /* 0x0000680000047a02 */ /* 0x000fe20000000f00 */
[----:B------:R-:W-:Y:S01]  /*8110*/  ULDC.64 UR4, c[0x0][0x1a0] ;  /* 0x0000680000047ab9 */ /* 0x000fe20000000a00 */
[----:B------:R-:W-:Y:S01]  /*8120*/  MOV R3, c[0x0][0x1a4] ;  /* 0x0000690000037a02 */ /* 0x000fe20000000f00 */
[----:B------:R-:W-:Y:S02]  /*8130*/  UIMAD UR12, UR12, UR4, URZ ;  /* 0x000000040c0c72a4 */ /* 0x000fe4000f8e023f */
[----:B------:R-:W-:Y:S02]  /*8140*/  UIMAD.WIDE.U32 UR20, UR15, UR4, URZ ;  /* 0x000000040f1472a5 */ /* 0x000fe4000f8e003f */
[----:B------:R-:W-:Y:S02]  /*8150*/  UIMAD UR5, UR15, UR5, UR12 ;  /* 0x000000050f0572a4 */ /* 0x000fe4000f8e020c */
[----:B------:R-:W-:-:S02]  /*8160*/  UISETP.GT.AND UP0, UPT, UR15, UR9, UPT ;  /* 0x000000090f00728c */ /* 0x000fc4000bf04270 */
[----:B------:R-:W-:Y:S01]  /*8170*/  UIADD3 UR5, UR21, UR5, URZ ;  /* 0x0000000515057290 */ /* 0x000fe2000fffe03f */
[----:B------:R-:W-:Y:S02]  /*8180*/  MOV R10, UR20 ;  /* 0x00000014000a7c02 */ /* 0x000fe40008000f00 */
[----:B------:R-:W-:Y:S01]  /*8190*/  MOV R11, UR21 ;  /* 0x00000015000b7c02 */ /* 0x000fe20008000f00 */
[----:B------:R-:W-:Y:S01]  /*81a0*/  BAR.SYNC.DEFER_BLOCKING 0x0 ;  /* 0x0000000000007b1d */ /* 0x000fe20000010000 */
[----:B------:R-:W-:Y:S02]  /*81b0*/  LEA R6, P0, R10, R134, 0x6 ;  /* 0x000000860a067211 */ /* 0x000fe400078030ff */
[----:B------:R-:W-:Y:S02]  /*81c0*/  MOV R5, UR5 ;  /* 0x0000000500057c02 */ /* 0x000fe40008000f00 */
[----:B------:R-:W-:Y:S02]  /*81d0*/  LEA R8, P1, R6, c[0x0][0x170], 0x1 ;  /* 0x00005c0006087a11 */ /* 0x000fe400078208ff */
[----:B------:R-:W-:-:S02]  /*81e0*/  LEA.HI.X R5, R10, R215, R5, 0x6, P0 ;  /* 0x000000d70a057211 */ /* 0x000fc400000f3405 */
        /* <DEDUP_REMOVED lines=14> */
[----:B------:R-:W1:Y:S04]  /*82d0*/  LDSM.16.M88.4 R4, [R201+0xc000] ;  /* 0x00c00000c904783b */ /* 0x000e680000000200 */
[----:B------:R-:W3:Y:S04]  /*82e0*/  LDSM.16.M88.4 R32, [R201+0xc800] ;  /* 0x00c80000c920783b */ /* 0x000ee80000000200 */
[----:B------:R-:W-:Y:S04]  /*82f0*/  LDSM.16.M88.4 R164, [R200] ;  /* 0x00000000c8a4783b */ /* 0x000fe80000000200 */
[----:B------:R-:W4:Y:S04]  /*8300*/  LDSM.16.M88.4 R136, [R199] ;  /* 0x00000000c788783b */ /* 0x000f280000000200 */
[----:B------:R-:W5:Y:S04]  /*8310*/  LDSM.16.M88.4 R148, [R201+0xd000] ;  /* 0x00d00000c994783b */ /* 0x000f680000000200 */
[----:B------:R-:W4:Y:S04]  /*8320*/  LDSM.16.M88.4 R140, [R201+0xd800] ;  /* 0x00d80000c98c783b */ /* 0x000f280000000200 */
[----:B------:R-:W4:Y:S04]  /*8330*/  LDSM.16.M88.4 R28, [R191] ;  /* 0x00000000bf1c783b */ /* 0x000f280000000200 */
[----:B------:R-:W-:Y:S04]  /*8340*/  LDSM.16.M88.4 R160, [R198] ;  /* 0x00000000c6a0783b */ /* 0x000fe80000000200 */
[----:B------:R-:W4:Y:S04]  /*8350*/  LDSM.16.M88.4 R16, [R195+0xc000] ;  /* 0x00c00000c310783b */ /* 0x000f280000000200 */
[----:B------:R-:W5:Y:S01]  /*8360*/  LDSM.16.M88.4 R24, [R190] ;  /* 0x00000000be18783b */ /* 0x000f620000000200 */
[C---:B-1----:R-:W-:Y:S03]  /*8370*/  HMMA.16816.F32 R8, R168.reuse, R4, RZ ;  /* 0x00000004a808723c */ /* 0x042fe600000018ff */
[----:B------:R-:W1:Y:S04]  /*8380*/  LDSM.16.M88.4 R172, [R189] ;  /* 0x00000000bdac783b */ /* 0x000e680000000200 */
[----:B--2---:R-:W2:Y:S01]  /*8390*/  LDSM.16.M88.4 R12, [R195+0xc800] ;  /* 0x00c80000c30c783b */ /* 0x004ea20000000200 */
[C---:B------:R-:W-:Y:S03]  /*83a0*/  HMMA.16816.F32 R4, R168.reuse, R6, RZ ;  /* 0x00000006a804723c */ /* 0x040fe600000018ff */
[----:B------:R-:W-:Y:S04]  /*83b0*/  LDSM.16.M88.4 R156, [R195+0xd000] ;  /* 0x00d00000c39c783b */ /* 0x000fe80000000200 */
[----:B------:R-:W-:Y:S01]  /*83c0*/  LDSM.16.M88.4 R176, [R195+0xd800] ;  /* 0x00d80000c3b0783b */ /* 0x000fe20000000200 */
[C---:B---3--:R-:W-:Y:S03]  /*83d0*/  HMMA.16816.F32 R20, R168.reuse, R32, RZ ;  /* 0x00000020a814723c */ /* 0x048fe600000018ff */
[----:B------:R-:W-:Y:S04]  /*83e0*/  LDSM.16.M88.4 R224, [R188+0x3800] ;  /* 0x00380000bce0783b */ /* 0x000fe80000000200 */
[----:B------:R-:W0:Y:S01]  /*83f0*/  LDGDEPBAR ;  /* 0x00000000000079af */ /* 0x000e220000000000 */
[----:B------:R-:W-:Y:S08]  /*8400*/  HMMA.16816.F32 R32, R168, R34, RZ ;  /* 0x00000022a820723c */ /* 0x000ff000000018ff */
[----:B----4-:R-:W-:Y:S08]  /*8410*/  HMMA.16816.F32 R8, R164, R136, R8 ;  /* 0x00000088a408723c */ /* 0x010ff00000001808 */
[C---:B-----5:R-:W-:Y:S08]  /*8420*/  HMMA.16816.F32 R152, R168.reuse, R148, RZ ;  /* 0x00000094a898723c */ /* 0x060ff000000018ff */
[C---:B------:R-:W-:Y:S08]  /*8430*/  HMMA.16816.F32 R148, R168.reuse, R150, RZ ;  /* 0x00000096a894723c */ /* 0x040ff000000018ff */
[----:B------:R-:W-:Y:S08]  /*8440*/  HMMA.16816.F32 R144, R168, R140, RZ ;  /* 0x0000008ca890723c */ /* 0x000ff000000018ff */
[----:B------:R-:W-:Y:S01]  /*8450*/  HMMA.16816.F32 R4, R164, R138, R4 ;  /* 0x0000008aa404723c */ /* 0x000fe20000001804 */
[----:B------:R-:W-:Y:S07]  /*8460*/  LDSM.16.M88.4 R136, [R197] ;  /* 0x00000000c588783b */ /* 0x000fee0000000200 */
[----:B------:R-:W-:Y:S01]  /*8470*/  HMMA.16816.F32 R168, R168, R142, RZ ;  /* 0x0000008ea8a8723c */ /* 0x000fe200000018ff */
[----:B------:R-:W3:Y:S07]  /*8480*/  LDSM.16.M88.4 R140, [R188] ;  /* 0x00000000bc8c783b */ /* 0x000eee0000000200 */
[C---:B------:R-:W-:Y:S08]  /*8490*/  HMMA.16816.F32 R20, R164.reuse, R28, R20 ;  /* 0x0000001ca414723c */ /* 0x040ff00000001814 */
[----:B------:R-:W-:Y:S01]  /*84a0*/  HMMA.16816.F32 R32, R164, R30, R32 ;  /* 0x0000001ea420723c */ /* 0x000fe20000001820 */
[----:B------:R-:W4:Y:S07]  /*84b0*/  LDSM.16.M88.4 R28, [R188+0x800] ;  /* 0x00080000bc1c783b */ /* 0x000f2e0000000200 */
[C---:B------:R-:W-:Y:S08]  /*84c0*/  HMMA.16816.F32 R8, R160.reuse, R16, R8 ;  /* 0x00000010a008723c */ /* 0x040ff00000001808 */
[----:B------:R-:W-:Y:S01]  /*84d0*/  HMMA.16816.F32 R4, R160, R18, R4 ;  /* 0x00000012a004723c */ /* 0x000fe20000001804 */
[----:B------:R-:W-:Y:S07]  /*84e0*/  LDSM.16.M88.4 R16, [R201+0xe000] ;  /* 0x00e00000c910783b */ /* 0x000fee0000000200 */
[C---:B------:R-:W-:Y:S08]  /*84f0*/  HMMA.16816.F32 R152, R164.reuse, R24, R152 ;  /* 0x00000018a498723c */ /* 0x040ff00000001898 */
[C---:B------:R-:W-:Y:S01]  /*8500*/  HMMA.16816.F32 R148, R164.reuse, R26, R148 ;  /* 0x0000001aa494723c */ /* 0x040fe20000001894 */
[----:B------:R-:W-:Y:S07]  /*8510*/  LDSM.16.M88.4 R24, [R188+0x1000] ;  /* 0x00100000bc18783b */ /* 0x000fee0000000200 */
[C---:B-1----:R-:W-:Y:S08]  /*8520*/  HMMA.16816.F32 R144, R164.reuse, R172, R144 ;  /* 0x000000aca490723c */ /* 0x042ff00000001890 */
[----:B------:R-:W-:Y:S01]  /*8530*/  HMMA.16816.F32 R168, R164, R174, R168 ;  /* 0x000000aea4a8723c */ /* 0x000fe200000018a8 */
[----:B------:R-:W1:Y:S04]  /*8540*/  LDSM.16.M88.4 R172, [R202+0x4000] ;  /* 0x00400000caac783b */ /* 0x000e680000000200 */
[----:B------:R-:W5:Y:S03]  /*8550*/  LDSM.16.M88.4 R164, [R188+0x1800] ;  /* 0x00180000bca4783b */ /* 0x000f660000000200 */
[C---:B--2---:R-:W-:Y:S08]  /*8560*/  HMMA.16816.F32 R20, R160.reuse, R12, R20 ;  /* 0x0000000ca014723c */ /* 0x044ff00000001814 */
[----:B------:R-:W-:Y:S01]  /*8570*/  HMMA.16816.F32 R32, R160, R14, R32 ;  /* 0x0000000ea020723c */ /* 0x000fe20000001820 */
[----:B------:R-:W2:Y:S07]  /*8580*/  LDSM.16.M88.4 R12, [R201+0xe800] ;  /* 0x00e80000c90c783b */ /* 0x000eae0000000200 */
[C---:B---3--:R-:W-:Y:S08]  /*8590*/  HMMA.16816.F32 R8, R136.reuse, R140, R8 ;  /* 0x0000008c8808723c */ /* 0x048ff00000001808 */
[----:B------:R-:W-:Y:S01]  /*85a0*/  HMMA.16816.F32 R4, R136, R142, R4 ;  /* 0x0000008e8804723c */ /* 0x000fe20000001804 */
[----:B------:R-:W-:Y:S07]  /*85b0*/  LDSM.16.M88.4 R140, [R187] ;  /* 0x00000000bb8c783b */ /* 0x000fee0000000200 */
[C---:B------:R-:W-:Y:S08]  /*85c0*/  HMMA.16816.F32 R152, R160.reuse, R156, R152 ;  /* 0x0000009ca098723c */ /* 0x040ff00000001898 */
[C---:B------:R-:W-:Y:S01]  /*85d0*/  HMMA.16816.F32 R148, R160.reuse, R158, R148 ;  /* 0x0000009ea094723c */ /* 0x040fe20000001894 */
[----:B------:R-:W-:Y:S07]  /*85e0*/  LDSM.16.M88.4 R156, [R201+0xf000] ;  /* 0x00f00000c99c783b */ /* 0x000fee0000000200 */
[C---:B------:R-:W-:Y:S08]  /*85f0*/  HMMA.16816.F32 R144, R160.reuse, R176, R144 ;  /* 0x000000b0a090723c */ /* 0x040ff00000001890 */
[----:B------:R-:W-:Y:S01]  /*8600*/  HMMA.16816.F32 R168, R160, R178, R168 ;  /* 0x000000b2a0a8723c */ /* 0x000fe200000018a8 */
[----:B------:R-:W3:Y:S04]  /*8610*/  LDSM.16.M88.4 R160, [R200+0x4000] ;  /* 0x00400000c8a0783b */ /* 0x000ee80000000200 */
[----:B------:R-:W2:Y:S03]  /*8620*/  LDSM.16.M88.4 R176, [R201+0xf800] ;  /* 0x00f80000c9b0783b */ /* 0x000ea60000000200 */
[C---:B----4-:R-:W-:Y:S08]  /*8630*/  HMMA.16816.F32 R20, R136.reuse, R28, R20 ;  /* 0x0000001c8814723c */ /* 0x050ff00000001814 */
[----:B------:R-:W-:Y:S01]  /*8640*/  HMMA.16816.F32 R32, R136, R30, R32 ;  /* 0x0000001e8820723c */ /* 0x000fe20000001820 */
[----:B------:R-:W4:Y:S07]  /*8650*/  LDSM.16.M88.4 R28, [R186] ;  /* 0x00000000ba1c783b */ /* 0x000f2e0000000200 */
[C---:B-1----:R-:W-:Y:S08]  /*8660*/  HMMA.16816.F32 R8, R172.reuse, R16, R8 ;  /* 0x00000010ac08723c */ /* 0x042ff00000001808 */
[----:B------:R-:W-:Y:S01]  /*8670*/  HMMA.16816.F32 R4, R172, R18, R4 ;  /* 0x00000012ac04723c */ /* 0x000fe20000001804 */
[----:B------:R-:W-:Y:S07]  /*8680*/  LDSM.16.M88.4 R16, [R195+0xe000] ;  /* 0x00e00000c310783b */ /* 0x000fee0000000200 */
[C---:B------:R-:W-:Y:S08]  /*8690*/  HMMA.16816.F32 R152, R136.reuse, R24, R152 ;  /* 0x000000188898723c */ /* 0x040ff00000001898 */
[C---:B------:R-:W-:Y:S01]  /*86a0*/  HMMA.16816.F32 R148, R136.reuse, R26, R148 ;  /* 0x0000001a8894723c */ /* 0x040fe20000001894 */
[----:B------:R-:W-:Y:S07]  /*86b0*/  LDSM.16.M88.4 R24, [R185] ;  /* 0x00000000b918783b */ /* 0x000fee0000000200 */
[C---:B-----5:R-:W-:Y:S08]  /*86c0*/  HMMA.16816.F32 R144, R136.reuse, R164, R144 ;  /* 0x000000a48890723c */ /* 0x060ff00000001890 */
[----:B------:R-:W-:Y:S01]  /*86d0*/  HMMA.16816.F32 R168, R136, R166, R168 ;  /* 0x000000a688a8723c */ /* 0x000fe200000018a8 */
[----:B------:R-:W1:Y:S04]  /*86e0*/  LDSM.16.M88.4 R136, [R198+0x4000] ;  /* 0x00400000c688783b */ /* 0x000e680000000200 */
[----:B------:R-:W5:Y:S03]  /*86f0*/  LDSM.16.M88.4 R164, [R184] ;  /* 0x00000000b8a4783b */ /* 0x000f660000000200 */
[C---:B--2---:R-:W-:Y:S08]  /*8700*/  HMMA.16816.F32 R20, R172.reuse, R12, R20 ;  /* 0x0000000cac14723c */ /* 0x044ff00000001814 */
[----:B------:R-:W-:Y:S01]  /*8710*/  HMMA.16816.F32 R32, R172, R14, R32 ;  /* 0x0000000eac20723c */ /* 0x000fe20000001820 */
[----:B------:R-:W2:Y:S07]  /*8720*/  LDSM.16.M88.4 R12, [R195+0xe800] ;  /* 0x00e80000c30c783b */ /* 0x000eae0000000200 */
[C---:B---3--:R-:W-:Y:S08]  /*8730*/  HMMA.16816.F32 R8, R160.reuse, R140, R8 ;  /* 0x0000008ca008723c */ /* 0x048ff00000001808 */
[----:B------:R-:W-:Y:S01]  /*8740*/  HMMA.16816.F32 R4, R160, R142, R4 ;  /* 0x0000008ea004723c */ /* 0x000fe20000001804 */
[----:B------:R-:W-:Y:S07]  /*8750*/  LDSM.16.M88.4 R140, [R195+0xf800] ;  /* 0x00f80000c38c783b */ /* 0x000fee0000000200 */
[C---:B------:R-:W-:Y:S08]  /*8760*/  HMMA.16816.F32 R152, R172.reuse, R156, R152 ;  /* 0x0000009cac98723c */ /* 0x040ff00000001898 */
[C---:B------:R-:W-:Y:S01]  /*8770*/  HMMA.16816.F32 R148, R172.reuse, R158, R148 ;  /* 0x0000009eac94723c */ /* 0x040fe20000001894 */
[----:B------:R-:W-:Y:S07]  /*8780*/  LDSM.16.M88.4 R156, [R195+0xf000] ;  /* 0x00f00000c39c783b */ /* 0x000fee0000000200 */
[C---:B------:R-:W-:Y:S08]  /*8790*/  HMMA.16816.F32 R144, R172.reuse, R176, R144 ;  /* 0x000000b0ac90723c */ /* 0x040ff00000001890 */
[----:B------:R-:W-:Y:S01]  /*87a0*/  HMMA.16816.F32 R168, R172, R178, R168 ;  /* 0x000000b2aca8723c */ /* 0x000fe200000018a8 */
[----:B------:R-:W-:Y:S04]  /*87b0*/  LDSM.16.M88.4 R172, [R197+0x4000] ;  /* 0x00400000c5ac783b */ /* 0x000fe80000000200 */
[----:B------:R-:W-:Y:S03]  /*87c0*/  LDSM.16.M88.4 R176, [R182] ;  /* 0x00000000b6b0783b */ /* 0x000fe60000000200 */
[C---:B----4-:R-:W-:Y:S08]  /*87d0*/  HMMA.16816.F32 R20, R160.reuse, R28, R20 ;  /* 0x0000001ca014723c */ /* 0x050ff00000001814 */
[----:B------:R-:W-:Y:S01]  /*87e0*/  HMMA.16816.F32 R32, R160, R30, R32 ;  /* 0x0000001ea020723c */ /* 0x000fe20000001820 */
[----:B------:R-:W3:Y:S07]  /*87f0*/  LDSM.16.M88.4 R28, [R188+0x2000] ;  /* 0x00200000bc1c783b */ /* 0x000eee0000000200 */
[C---:B-1----:R-:W-:Y:S08]  /*8800*/  HMMA.16816.F32 R8, R136.reuse, R16, R8 ;  /* 0x000000108808723c */ /* 0x042ff00000001808 */
        /* <DEDUP_REMOVED lines=8> */
[----:B------:R-:W-:Y:S03]  /*8890*/  LDSM.16.M88.4 R160, [R201+0x11000] ;  /* 0x01100000c9a0783b */ /* 0x000fe60000000200 */
[C---:B--2---:R-:W-:Y:S08]  /*88a0*/  HMMA.16816.F32 R20, R136.reuse, R12, R20 ;  /* 0x0000000c8814723c */ /* 0x044ff00000001814 */
[----:B------:R-:W-:Y:S01]  /*88b0*/  HMMA.16816.F32 R32, R136, R14, R32 ;  /* 0x0000000e8820723c */ /* 0x000fe20000001820 */
[----:B------:R-:W1:Y:S07]  /*88c0*/  LDSM.16.M88.4 R12, [R201+0x10000] ;  /* 0x01000000c90c783b */ /* 0x000e6e0000000200 */
[C---:B---3--:R-:W-:Y:S08]  /*88d0*/  HMMA.16816.F32 R8, R172.reuse, R28, R8 ;  /* 0x0000001cac08723c */ /* 0x048ff00000001808 */
[----:B------:R-:W-:Y:S01]  /*88e0*/  HMMA.16816.F32 R4, R172, R30, R4 ;  /* 0x0000001eac04723c */ /* 0x000fe20000001804 */
[----:B------:R-:W-:Y:S07]  /*88f0*/  LDSM.16.M88.4 R28, [R198+0x8000] ;  /* 0x00800000c61c783b */ /* 0x000fee0000000200 */
[C---:B------:R-:W-:Y:S08]  /*8900*/  HMMA.16816.F32 R152, R136.reuse, R156, R152 ;  /* 0x0000009c8898723c */ /* 0x040ff00000001898 */
[C---:B------:R-:W-:Y:S01]  /*8910*/  HMMA.16816.F32 R148, R136.reuse, R158, R148 ;  /* 0x0000009e8894723c */ /* 0x040fe20000001894 */
[----:B------:R-:W-:Y:S07]  /*8920*/  LDSM.16.M88.4 R156, [R183] ;  /* 0x00000000b79c783b */ /* 0x000fee0000000200 */
[C---:B------:R-:W-:Y:S08]  /*8930*/  HMMA.16816.F32 R144, R136.reuse, R140, R144 ;  /* 0x0000008c8890723c */ /* 0x040ff00000001890 */
[----:B------:R-:W-:Y:S01]  /*8940*/  HMMA.16816.F32 R168, R136, R142, R168 ;  /* 0x0000008e88a8723c */ /* 0x000fe200000018a8 */
[----:B------:R-:W2:Y:S04]  /*8950*/  LDSM.16.M88.4 R140, [R200+0x8000] ;  /* 0x00800000c88c783b */ /* 0x000ea80000000200 */
[----:B------:R-:W-:Y:S03]  /*8960*/  LDSM.16.M88.4 R136, [R195+0x10000] ;  /* 0x01000000c388783b */ /* 0x000fe60000000200 */
[----:B-1----:R-:W-:Y:S08]  /*8970*/  HMMA.16816.F32 R8, R164, R12, R8 ;  /* 0x0000000ca408723c */ /* 0x002ff00000001808 */
[C---:B------:R-:W-:Y:S08]  /*8980*/  HMMA.16816.F32 R20, R172.reuse, R24, R20 ;  /* 0x00000018ac14723c */ /* 0x040ff00000001814 */
[----:B------:R-:W-:Y:S01]  /*8990*/  HMMA.16816.F32 R32, R172, R26, R32 ;  /* 0x0000001aac20723c */ /* 0x000fe20000001820 */
[----:B------:R-:W1:Y:S07]  /*89a0*/  LDSM.16.M88.4 R24, [R201+0x10800] ;  /* 0x01080000c918783b */ /* 0x000e6e0000000200 */
[----:B------:R-:W-:Y:S01]  /*89b0*/  HMMA.16816.F32 R4, R164, R14, R4 ;  /* 0x0000000ea404723c */ /* 0x000fe20000001804 */
[----:B------:R-:W-:Y:S07]  /*89c0*/  LDSM.16.M88.4 R12, [R188+0x4000] ;  /* 0x00400000bc0c783b */ /* 0x000fee0000000200 */
[----:B------:R-:W-:Y:S08]  /*89d0*/  HMMA.16816.F32 R152, R172, R16, R152 ;  /* 0x00000010ac98723c */ /* 0x000ff00000001898 */
[C---:B--2---:R-:W-:Y:S08]  /*89e0*/  HMMA.16816.F32 R8, R140.reuse, R156, R8 ;  /* 0x0000009c8c08723c */ /* 0x044ff00000001808 */
[----:B------:R-:W-:Y:S01]  /*89f0*/  HMMA.16816.F32 R4, R140, R158, R4 ;  /* 0x0000009e8c04723c */ /* 0x000fe20000001804 */
[----:B------:R-:W-:Y:S07]  /*8a00*/  LDSM.16.M88.4 R156, [R201+0x11800] ;  /* 0x01180000c99c783b */ /* 0x000fee0000000200 */
[----:B------:R-:W-:Y:S01]  /*8a10*/  HMMA.16816.F32 R148, R172, R18, R148 ;  /* 0x00000012ac94723c */ /* 0x000fe20000001894 */
[----:B------:R-:W2:Y:S07]  /*8a20*/  LDSM.16.M88.4 R16, [R197+0x8000] ;  /* 0x00800000c510783b */ /* 0x000eae0000000200 */
[----:B-1----:R-:W-:Y:S08]  /*8a30*/  HMMA.16816.F32 R20, R164, R24, R20 ;  /* 0x00000018a414723c */ /* 0x002ff00000001814 */
[----:B------:R-:W-:Y:S08]  /*8a40*/  HMMA.16816.F32 R8, R28, R136, R8 ;  /* 0x000000881c08723c */ /* 0x000ff00000001808 */
[----:B------:R-:W-:Y:S01]  /*8a50*/  HMMA.16816.F32 R32, R164, R26, R32 ;  /* 0x0000001aa420723c */ /* 0x000fe20000001820 */
[----:B------:R-:W1:Y:S07]  /*8a60*/  LDSM.16.M88.4 R24, [R195+0x10800] ;  /* 0x01080000c318783b */ /* 0x000e6e0000000200 */
[----:B------:R-:W-:Y:S01]  /*8a70*/  HMMA.16816.F32 R4, R28, R138, R4 ;  /* 0x0000008a1c04723c */ /* 0x000fe20000001804 */
[----:B------:R-:W3:Y:S07]  /*8a80*/  LDSM.16.M88.4 R136, [R181] ;  /* 0x00000000b588783b */ /* 0x000eee0000000200 */
[----:B------:R-:W-:Y:S08]  /*8a90*/  HMMA.16816.F32 R20, R140, R176, R20 ;  /* 0x000000b08c14723c */ /* 0x000ff00000001814 */
[----:B------:R-:W-:Y:S08]  /*8aa0*/  HMMA.16816.F32 R152, R164, R160, R152 ;  /* 0x000000a0a498723c */ /* 0x000ff00000001898 */
[----:B--2---:R-:W-:Y:S08]  /*8ab0*/  HMMA.16816.F32 R8, R16, R12, R8 ;  /* 0x0000000c1008723c */ /* 0x004ff00000001808 */
[----:B------:R-:W-:Y:S01]  /*8ac0*/  HMMA.16816.F32 R160, R164, R162, R148 ;  /* 0x000000a2a4a0723c */ /* 0x000fe20000001894 */
[----:B------:R-:W2:Y:S07]  /*8ad0*/  LDSM.16.M88.4 R148, [R188+0x4800] ;  /* 0x00480000bc94783b */ /* 0x000eae0000000200 */
[C---:B------:R-:W-:Y:S08]  /*8ae0*/  HMMA.16816.F32 R144, R172.reuse, R224, R144 ;  /* 0x000000e0ac90723c */ /* 0x040ff00000001890 */
[----:B------:R-:W-:Y:S01]  /*8af0*/  HMMA.16816.F32 R168, R172, R226, R168 ;  /* 0x000000e2aca8723c */ /* 0x000fe200000018a8 */
[----:B------:R-:W-:-:S02]  /*8b00*/  FMUL.FTZ R3, R8, c[0x0][0x2ec] ;  /* 0x0000bb0008037a20 */ /* 0x000fc40000410000 */
[----:B------:R-:W-:Y:S02]  /*8b10*/  FMUL.FTZ R132, R9, c[0x0][0x2ec] ;  /* 0x0000bb0009847a20 */ /* 0x000fe40000410000 */
[----:B------:R-:W-:Y:S02]  /*8b20*/  FMUL.FTZ R133, R10, c[0x0][0x2ec] ;  /* 0x0000bb000a857a20 */ /* 0x000fe40000410000 */
[----:B------:R-:W4:Y:S01]  /*8b30*/  MUFU.TANH R3, R3 ;  /* 0x0000000300037308 */ /* 0x000f220000002400 */
[----:B------:R-:W-:Y:S01]  /*8b40*/  HMMA.16816.F32 R4, R16, R14, R4 ;  /* 0x0000000e1004723c */ /* 0x000fe20000001804 */
[----:B------:R-:W-:Y:S06]  /*8b50*/  LDSM.16.M88.4 R12, [R195+0x11000] ;  /* 0x01100000c30c783b */ /* 0x000fec0000000200 */
[----:B------:R-:W2:Y:S01]  /*8b60*/  MUFU.TANH R132, R132 ;  /* 0x0000008400847308 */ /* 0x000ea20000002400 */
[----:B-1----:R-:W-:Y:S07]  /*8b70*/  HMMA.16816.F32 R20, R28, R24, R20 ;  /* 0x000000181c14723c */ /* 0x002fee0000001814 */
[----:B------:R-:W1:Y:S01]  /*8b80*/  MUFU.TANH R133, R133 ;  /* 0x0000008500857308 */ /* 0x000e620000002400 */
[----:B---3--:R-:W-:Y:S07]  /*8b90*/  HMMA.16816.F32 R152, R140, R136, R152 ;  /* 0x000000888c98723c */ /* 0x008fee0000001898 */
[----:B------:R-:W-:Y:S01]  /*8ba0*/  FMUL.FTZ R136, R11, c[0x0][0x2ec] ;  /* 0x0000bb000b887a20 */ /* 0x000fe20000410000 */
[----:B------:R-:W-:Y:S01]  /*8bb0*/  HMMA.16816.F32 R144, R164, R156, R144 ;  /* 0x0000009ca490723c */ /* 0x000fe20000001890 */
[----:B------:R-:W3:Y:S01]  /*8bc0*/  LDSM.16.M88.4 R8, [R180] ;  /* 0x00000000b408783b */ /* 0x000ee20000000200 */
[----:B------:R-:W-:-:S03]  /*8bd0*/  FMUL.FTZ R4, R4, c[0x0][0x2ec] ;  /* 0x0000bb0004047a20 */ /* 0x000fc60000410000 */
[----:B------:R-:W1:Y:S03]  /*8be0*/  MUFU.TANH R136, R136 ;  /* 0x0000008800887308 */ /* 0x000e660000002400 */
[----:B------:R-:W-:Y:S05]  /*8bf0*/  HMMA.16816.F32 R168, R164, R158, R168 ;  /* 0x0000009ea4a8723c */ /* 0x000fea00000018a8 */
[----:B------:R5:W1:Y:S03]  /*8c00*/  MUFU.TANH R137, R4 ;  /* 0x0000000400897308 */ /* 0x000a660000002400 */
[----:B------:R-:W-:Y:S08]  /*8c10*/  HMMA.16816.F32 R32, R140, R178, R32 ;  /* 0x000000b28c20723c */ /* 0x000ff00000001820 */
[----:B--2---:R-:W-:Y:S07]  /*8c20*/  HMMA.16816.F32 R20, R16, R148, R20 ;  /* 0x000000941014723c */ /* 0x004fee0000001814 */
[----:B------:R-:W-:Y:S01]  /*8c30*/  FMUL.FTZ R149, R5, c[0x0][0x2ec] ;  /* 0x0000bb0005957a20 */ /* 0x000fe20000410000 */
[----:B------:R-:W-:Y:S01]  /*8c40*/  HMMA.16816.F32 R160, R140, R138, R160 ;  /* 0x0000008a8ca0723c */ /* 0x000fe200000018a0 */
[----:B------:R-:W-:-:S02]  /*8c50*/  FMUL.FTZ R148, R7, c[0x0][0x2ec] ;  /* 0x0000bb0007947a20 */ /* 0x000fc40000410000 */
[----:B------:R-:W2:Y:S04]  /*8c60*/  MUFU.TANH R138, R149 ;  /* 0x00000095008a7308 */ /* 0x000ea80000002400 */
[----:B------:R-:W-:Y:S01]  /*8c70*/  FMUL.FTZ R139, R6, c[0x0][0x2ec] ;  /* 0x0000bb00068b7a20 */ /* 0x000fe20000410000 */
[----:B------:R-:W-:Y:S01]  /*8c80*/  HMMA.16816.F32 R32, R28, R26, R32 ;  /* 0x0000001a1c20723c */ /* 0x000fe20000001820 */
[----:B-----5:R-:W5:Y:S02]  /*8c90*/  LDSM.16.M88.4 R4, [R195+0x11800] ;  /* 0x01180000c304783b */ /* 0x020f640000000200 */
[----:B------:R-:W1:Y:S02]  /*8ca0*/  MUFU.TANH R148, R148 ;  /* 0x0000009400947308 */ /* 0x000e640000002400 */
[----:B------:R-:W1:Y:S03]  /*8cb0*/  LDSM.16.M88.4 R24, [R188+0x5000] ;  /* 0x00500000bc18783b */ /* 0x000e660000000200 */
[----:B---3--:R-:W-:Y:S01]  /*8cc0*/  HMMA.16816.F32 R144, R140, R8, R144 ;  /* 0x000000088c90723c */ /* 0x008fe20000001890 */
[----:B------:R-:W-:-:S02]  /*8cd0*/  FMUL.FTZ R20, R20, c[0x0][0x2ec] ;  /* 0x0000bb0014147a20 */ /* 0x000fc40000410000 */
[----:B------:R-:W-:Y:S01]  /*8ce0*/  FMUL.FTZ R21, R21, c[0x0][0x2ec] ;  /* 0x0000bb0015157a20 */ /* 0x000fe20000410000 */
[----:B------:R-:W3:Y:S03]  /*8cf0*/  MUFU.TANH R139, R139 ;  /* 0x0000008b008b7308 */ /* 0x000ee60000002400 */
[----:B------:R-:W-:Y:S01]  /*8d00*/  FMUL.FTZ R8, R22, c[0x0][0x2ec] ;  /* 0x0000bb0016087a20 */ /* 0x000fe20000410000 */
[----:B------:R-:W-:Y:S01]  /*8d10*/  HMMA.16816.F32 R168, R140, R10, R168 ;  /* 0x0000000a8ca8723c */ /* 0x000fe200000018a8 */
[----:B------:R-:W-:-:S03]  /*8d20*/  FMUL.FTZ R9, R23, c[0x0][0x2ec] ;  /* 0x0000bb0017097a20 */ /* 0x000fc60000410000 */
[----:B------:R-:W1:Y:S04]  /*8d30*/  MUFU.TANH R20, R20 ;  /* 0x0000001400147308 */ /* 0x000e680000002400 */
[C---:B------:R-:W-:Y:S04]  /*8d40*/  HMMA.16816.F32 R152, R28.reuse, R12, R152 ;  /* 0x0000000c1c98723c */ /* 0x040fe80000001898 */
[----:B------:R-:W1:Y:S04]  /*8d50*/  MUFU.TANH R21, R21 ;  /* 0x0000001500157308 */ /* 0x000e680000002400 */
[----:B------:R-:W-:Y:S01]  /*8d60*/  HMMA.16816.F32 R160, R28, R14, R160 ;  /* 0x0000000e1ca0723c */ /* 0x000fe200000018a0 */
[----:B------:R-:W2:Y:S01]  /*8d70*/  LDSM.16.M88.4 R12, [R188+0x5800] ;  /* 0x00580000bc0c783b */ /* 0x000ea20000000200 */
[----:B------:R-:W-:-:S04]  /*8d80*/  DEPBAR.LE SB0, 0x0 ;  /* 0x000080000000791a */ /* 0x000fc80000000000 */
[----:B------:R-:W1:Y:S02]  /*8d90*/  MUFU.TANH R8, R8 ;  /* 0x0000000800087308 */ /* 0x000e640000002400 */
[----:B------:R-:W-:Y:S06]  /*8da0*/  HMMA.16816.F32 R32, R16, R150, R32 ;  /* 0x000000961020723c */ /* 0x000fec0000001820 */
[----:B------:R-:W1:Y:S02]  /*8db0*/  MUFU.TANH R9, R9 ;  /* 0x0000000900097308 */ /* 0x000e640000002400 */
[C---:B-----5:R-:W-:Y:S08]  /*8dc0*/  HMMA.16816.F32 R144, R28.reuse, R4, R144 ;  /* 0x000000041c90723c */ /* 0x060ff00000001890 */
[----:B------:R-:W-:Y:S08]  /*8dd0*/  HMMA.16816.F32 R168, R28, R6, R168 ;  /* 0x000000061ca8723c */ /* 0x000ff000000018a8 */
[----:B-1----:R-:W-:Y:S01]  /*8de0*/  HMMA.16816.F32 R152, R16, R24, R152 ;  /* 0x000000181098723c */ /* 0x002fe20000001898 */
[----:B------:R-:W-:-:S02]  /*8df0*/  FMUL.FTZ R22, R32, c[0x0][0x2ec] ;  /* 0x0000bb0020167a20 */ /* 0x000fc40000410000 */
[----:B------:R-:W-:Y:S02]  /*8e00*/  FMUL.FTZ R23, R33, c[0x0][0x2ec] ;  /* 0x0000bb0021177a20 */ /* 0x000fe40000410000 */
[----:B------:R-:W-:Y:S02]  /*8e10*/  FMUL.FTZ R10, R34, c[0x0][0x2ec] ;  /* 0x0000bb00220a7a20 */ /* 0x000fe40000410000 */
[----:B------:R-:W-:Y:S01]  /*8e20*/  FMUL.FTZ R4, R35, c[0x0][0x2ec] ;  /* 0x0000bb0023047a20 */ /* 0x000fe20000410000 */
[C---:B------:R-:W-:Y:S01]  /*8e30*/  HMMA.16816.F32 R160, R16.reuse, R26, R160 ;  /* 0x0000001a10a0723c */ /* 0x040fe200000018a0 */
[----:B------:R-:W1:Y:S07]  /*8e40*/  MUFU.TANH R22, R22 ;  /* 0x0000001600167308 */ /* 0x000e6e0000002400 */
[C---:B--2---:R-:W-:Y:S01]  /*8e50*/  HMMA.16816.F32 R144, R16.reuse, R12, R144 ;  /* 0x0000000c1090723c */ /* 0x044fe20000001890 */
[----:B------:R-:W2:Y:S07]  /*8e60*/  MUFU.TANH R23, R23 ;  /* 0x0000001700177308 */ /* 0x000eae0000002400 */
[----:B------:R-:W-:Y:S01]  /*8e70*/  HMMA.16816.F32 R168, R16, R14, R168 ;  /* 0x0000000e10a8723c */ /* 0x000fe200000018a8 */
[----:B------:R-:W-:Y:S01]  /*8e80*/  FMUL.FTZ R152, R152, c[0x0][0x2ec] ;  /* 0x0000bb0098987a20 */ /* 0x000fe20000410000 */
[----:B------:R-:W1:Y:S01]  /*8e90*/  MUFU.TANH R10, R10 ;  /* 0x0000000a000a7308 */ /* 0x000e620000002400 */
[----:B------:R-:W-:-:S02]  /*8ea0*/  FMUL.FTZ R154, R154, c[0x0][0x2ec] ;  /* 0x0000bb009a9a7a20 */ /* 0x000fc40000410000 */
[----:B------:R-:W-:Y:S02]  /*8eb0*/  FMUL.FTZ R153, R153, c[0x0][0x2ec] ;  /* 0x0000bb0099997a20 */ /* 0x000fe40000410000 */
[----:B------:R-:W-:Y:S02]  /*8ec0*/  FMUL.FTZ R155, R155, c[0x0][0x2ec] ;  /* 0x0000bb009b9b7a20 */ /* 0x000fe40000410000 */
[----:B------:R-:W-:Y:S01]  /*8ed0*/  FMUL.FTZ R160, R160, c[0x0][0x2ec] ;  /* 0x0000bb00a0a07a20 */ /* 0x000fe20000410000 */
[----:B------:R5:W1:Y:S01]  /*8ee0*/  MUFU.TANH R228, R152 ;  /* 0x0000009800e47308 */ /* 0x000a620000002400 */
[----:B------:R-:W-:Y:S02]  /*8ef0*/  FMUL.FTZ R174, R162, c[0x0][0x2ec] ;  /* 0x0000bb00a2ae7a20 */ /* 0x000fe40000410000 */
[----:B------:R-:W-:Y:S02]  /*8f00*/  FMUL.FTZ R161, R161, c[0x0][0x2ec] ;  /* 0x0000bb00a1a17a20 */ /* 0x000fe40000410000 */
[----:B------:R-:W-:-:S02]  /*8f10*/  FMUL.FTZ R163, R163, c[0x0][0x2ec] ;  /* 0x0000bb00a3a37a20 */ /* 0x000fc40000410000 */
[----:B------:R-:W-:Y:S01]  /*8f20*/  FMUL.FTZ R142, R147, c[0x0][0x2ec] ;  /* 0x0000bb00938e7a20 */ /* 0x000fe20000410000 */
[----:B------:R1:W1:Y:S01]  /*8f30*/  MUFU.TANH R178, R154 ;  /* 0x0000009a00b27308 */ /* 0x0002620000002400 */
[----:B------:R-:W-:Y:S02]  /*8f40*/  FMUL.FTZ R144, R144, c[0x0][0x2ec] ;  /* 0x0000bb0090907a20 */ /* 0x000fe40000410000 */
[----:B------:R-:W-:Y:S02]  /*8f50*/  FMUL.FTZ R145, R145, c[0x0][0x2ec] ;  /* 0x0000bb0091917a20 */ /* 0x000fe40000410000 */
[----:B------:R-:W-:Y:S02]  /*8f60*/  FMUL.FTZ R146, R146, c[0x0][0x2ec] ;  /* 0x0000bb0092927a20 */ /* 0x000fe40000410000 */
[----:B------:R-:W-:Y:S01]  /*8f70*/  FMUL.FTZ R158, R168, c[0x0][0x2ec] ;  /* 0x0000bb00a89e7a20 */ /* 0x000fe20000410000 */
[----:B------:R1:W1:Y:S01]  /*8f80*/  MUFU.TANH R224, R160 ;  /* 0x000000a000e07308 */ /* 0x0002620000002400 */
[----:B------:R-:W-:-:S02]  /*8f90*/  FMUL.FTZ R156, R169, c[0x0][0x2ec] ;  /* 0x0000bb00a99c7a20 */ /* 0x000fc40000410000 */
[----:B------:R-:W-:Y:S02]  /*8fa0*/  FMUL.FTZ R140, R170, c[0x0][0x2ec] ;  /* 0x0000bb00aa8c7a20 */ /* 0x000fe40000410000 */
[----:B-----5:R-:W-:-:S03]  /*8fb0*/  FMUL.FTZ R152, R171, c[0x0][0x2ec] ;  /* 0x0000bb00ab987a20 */ /* 0x020fc60000410000 */
[----:B------:R-:W1:Y:S08]  /*8fc0*/  MUFU.TANH R4, R4 ;  /* 0x0000000400047308 */ /* 0x000e700000002400 */
[----:B------:R1:W1:Y:S08]  /*8fd0*/  MUFU.TANH R226, R153 ;  /* 0x0000009900e27308 */ /* 0x0002700000002400 */
[----:B------:R1:W1:Y:S08]  /*8fe0*/  MUFU.TANH R176, R155 ;  /* 0x0000009b00b07308 */ /* 0x0002700000002400 */
[----:B------:R1:W1:Y:S08]  /*8ff0*/  MUFU.TANH R222, R161 ;  /* 0x000000a100de7308 */ /* 0x0002700000002400 */
[----:B------:R-:W1:Y:S08]  /*9000*/  MUFU.TANH R174, R174 ;  /* 0x000000ae00ae7308 */ /* 0x000e700000002400 */
[----:B------:R1:W1:Y:S08]  /*9010*/  MUFU.TANH R172, R163 ;  /* 0x000000a300ac7308 */ /* 0x0002700000002400 */
[----:B------:R1:W1:Y:S08]  /*9020*/  MUFU.TANH R162, R144 ;  /* 0x0000009000a27308 */ /* 0x0002700000002400 */
[----:B------:R1:W1:Y:S08]  /*9030*/  MUFU.TANH R160, R145 ;  /* 0x0000009100a07308 */ /* 0x0002700000002400 */
[----:B------:R1:W1:Y:S08]  /*9040*/  MUFU.TANH R154, R146 ;  /* 0x00000092009a7308 */ /* 0x0002700000002400 */
[----:B------:R-:W1:Y:S08]  /*9050*/  MUFU.TANH R142, R142 ;  /* 0x0000008e008e7308 */ /* 0x000e700000002400 */
[----:B------:R-:W1:Y:S08]  /*9060*/  MUFU.TANH R158, R158 ;  /* 0x0000009e009e7308 */ /* 0x000e700000002400 */
[----:B------:R-:W1:Y:S08]  /*9070*/  MUFU.TANH R156, R156 ;  /* 0x0000009c009c7308 */ /* 0x000e700000002400 */
[----:B------:R-:W1:Y:S08]  /*9080*/  MUFU.TANH R140, R140 ;  /* 0x0000008c008c7308 */ /* 0x000e700000002400 */
[----:B------:R-:W1:Y:S01]  /*9090*/  MUFU.TANH R152, R152 ;  /* 0x0000009800987308 */ /* 0x000e620000002400 */
[----:B------:R-:W-:Y:S06]  /*90a0*/  BAR.SYNC.DEFER_BLOCKING 0x0 ;  /* 0x0000000000007b1d */ /* 0x000fec0000010000 */
[----:B------:R-:W-:Y:S05]  /*90b0*/  @!P0 BRA `(.L_x_280) ;  /* 0x000001a000008947 */ /* 0x000fea0003800000 */
[----:B--234-:R-:W-:Y:S02]  /*90c0*/  UIADD3 UR12, UR8, -0x4, URZ ;  /* 0xfffffffc080c7890 */ /* 0x01cfe4000fffe03f */
        /* <DEDUP_REMOVED lines=25> */
.L_x_280:
[----:B--234-:R-:W-:-:S04]  /*9260*/  IMAD.U32 R6, RZ, RZ, UR15 ;  /* 0x0000000fff067e24 */ /* 0x01cfc8000f8e00ff */
[----:B------:R-:W-:-:S05]  /*9270*/  IMAD R5, R6, 0x40, R213 ;  /* 0x0000004006057824 */ /* 0x000fca00078e02d5 */
[C---:B------:R-:W-:Y:S02]  /*9280*/  IADD3 R7, R5.reuse, 0x1, RZ ;  /* 0x0000000105077810 */ /* 0x040fe40007ffe0ff */
[-C--:B------:R-:W-:Y:S02]  /*9290*/  ISETP.GE.AND P3, PT, R5, R211.reuse, PT ;  /* 0x000000d30500720c */ /* 0x080fe40003f66270 */
[C---:B------:R-:W-:Y:S02]  /*92a0*/  ISETP.GE.AND P2, PT, R7.reuse, R211, PT ;  /* 0x000000d30700720c */ /* 0x040fe40003f46270 */
[C---:B------:R-:W-:Y:S02]  /*92b0*/  ISETP.GE.AND P5, PT, R7.reuse, R205, PT ;  /* 0x000000cd0700720c */ /* 0x040fe40003fa6270 */
[C---:B------:R-:W-:Y:S02]  /*92c0*/  ISETP.LT.OR P2, PT, R7.reuse, R212, P2 ;  /* 0x000000d40700720c */ /* 0x040fe40001741670 */
[----:B------:R-:W-:-:S02]  /*92d0*/  ISETP.LT.OR P5, PT, R7, R210, P5 ;  /* 0x000000d20700720c */ /* 0x000fc40002fa1670 */
[C---:B------:R-:W-:Y:S02]  /*92e0*/  ISETP.LT.OR P3, PT, R5.reuse, R212, P3 ;  /* 0x000000d40500720c */ /* 0x040fe40001f61670 */
[C---:B------:R-:W-:Y:S02]  /*92f0*/  IADD3 R6, R5.reuse, 0x8, RZ ;  /* 0x0000000805067810 */ /* 0x040fe40007ffe0ff */
[----:B------:R-:W-:Y:S02]  /*9300*/  IADD3 R7, R5, 0x9, RZ ;  /* 0x0000000905077810 */ /* 0x000fe40007ffe0ff */
[----:B------:R-:W-:Y:S02]  /*9310*/  FSEL R3, R3, -INF , !P3 ;  /* 0xff80000003037808 */ /* 0x000fe40005800000 */
[-C--:B------:R-:W-:Y:S02]  /*9320*/  ISETP.GE.AND P1, PT, R6, R211.reuse, PT ;  /* 0x000000d30600720c */ /* 0x080fe40003f26270 */
[----:B------:R-:W-:-:S02]  /*9330*/  ISETP.GE.AND P0, PT, R7, R211, PT ;  /* 0x000000d30700720c */ /* 0x000fc40003f06270 */
[CC--:B------:R-:W-:Y:S02]  /*9340*/  ISETP.GE.AND P3, PT, R7.reuse, R205.reuse, PT ;  /* 0x000000cd0700720c */ /* 0x0c0fe40003f66270 */
[CC--:B------:R-:W-:Y:S02]  /*9350*/  ISETP.LT.OR P1, PT, R6.reuse, R212.reuse, P1 ;  /* 0x000000d40600720c */ /* 0x0c0fe40000f21670 */
[C---:B------:R-:W-:Y:S02]  /*9360*/  ISETP.LT.OR P0, PT, R7.reuse, R212, P0 ;  /* 0x000000d40700720c */ /* 0x040fe40000701670 */
[----:B------:R-:W-:Y:S02]  /*9370*/  ISETP.LT.OR P3, PT, R7, R210, P3 ;  /* 0x000000d20700720c */ /* 0x000fe40001f61670 */
[-C--:B------:R-:W-:Y:S02]  /*9380*/  ISETP.GE.AND P4, PT, R6, R205.reuse, PT ;  /* 0x000000cd0600720c */ /* 0x080fe40003f86270 */
[----:B------:R-:W-:-:S02]  /*9390*/  ISETP.GE.AND P6, PT, R5, R205, PT ;  /* 0x000000cd0500720c */ /* 0x000fc40003fc6270 */
[----:B------:R-:W-:Y:S02]  /*93a0*/  IADD3 R7, R5, 0x11, RZ ;  /* 0x0000001105077810 */ /* 0x000fe40007ffe0ff */
[----:B------:R-:W-:Y:S02]  /*93b0*/  FSEL R16, R137, -INF , !P1 ;  /* 0xff80000089107808 */ /* 0x000fe40004800000 */
[-C--:B------:R-:W-:Y:S02]  /*93c0*/  ISETP.LT.OR P4, PT, R6, R210.reuse, P4 ;  /* 0x000000d20600720c */ /* 0x080fe40002781670 */
[----:B------:R-:W-:Y:S02]  /*93d0*/  ISETP.LT.OR P6, PT, R5, R210, P6 ;  /* 0x000000d20500720c */ /* 0x000fe400037c1670 */
[----:B------:R-:W-:Y:S02]  /*93e0*/  ISETP.GE.AND P1, PT, R7, R205, PT ;  /* 0x000000cd0700720c */ /* 0x000fe40003f26270 */
[----:B------:R-:W-:-:S02]  /*93f0*/  IADD3 R6, R5, 0x10, RZ ;  /* 0x0000001005067810 */ /* 0x000fc40007ffe0ff */
[----:B------:R-:W-:Y:S02]  /*9400*/  FSEL R133, R133, -INF , !P6 ;  /* 0xff80000085857808 */ /* 0x000fe40007000000 */
[----:B------:R-:W-:Y:S02]  /*9410*/  FSEL R14, R132, -INF , !P2 ;  /* 0xff800000840e7808 */ /* 0x000fe40005000000 */
[----:B------:R-:W-:Y:S02]  /*9420*/  ISETP.LT.OR P1, PT, R7, R210, P1 ;  /* 0x000000d20700720c */ /* 0x000fe40000f21670 */
[C---:B------:R-:W-:Y:S02]  /*9430*/  ISETP.GE.AND P6, PT, R6.reuse, R211, PT ;  /* 0x000000d30600720c */ /* 0x040fe40003fc6270 */
[----:B------:R-:W-:Y:S02]  /*9440*/  ISETP.GE.AND P2, PT, R6, R205, PT ;  /* 0x000000cd0600720c */ /* 0x000fe40003f46270 */
[----:B------:R-:W-:-:S02]  /*9450*/  FSEL R24, R9, -INF , !P1 ;  /* 0xff80000009187808 */ /* 0x000fc40004800000 */
[C---:B------:R-:W-:Y:S02]  /*9460*/  ISETP.LT.OR P6, PT, R6.reuse, R212, P6 ;  /* 0x000000d40600720c */ /* 0x040fe400037c1670 */
[----:B------:R-:W-:Y:S02]  /*9470*/  ISETP.LT.OR P2, PT, R6, R210, P2 ;  /* 0x000000d20600720c */ /* 0x000fe40001741670 */
[----:B------:R-:W-:Y:S02]  /*9480*/  FMNMX.FTZ R9, R2, R3, !PT ;  /* 0x0000000302097209 */ /* 0x000fe40007810000 */
[----:B------:R-:W-:Y:S02]  /*9490*/  IADD3 R6, R5, 0x18, RZ ;  /* 0x0000001805067810 */ /* 0x000fe40007ffe0ff */
[----:B------:R-:W-:Y:S02]  /*94a0*/  FSEL R136, R136, -INF , !P5 ;  /* 0xff80000088887808 */ /* 0x000fe40006800000 */
[----:B------:R-:W-:-:S02]  /*94b0*/  FSEL R12, R139, -INF , !P4 ;  /* 0xff8000008b0c7808 */ /* 0x000fc40006000000 */
[----:B------:R-:W-:Y:S02]  /*94c0*/  FSEL R138, R138, -INF , !P0 ;  /* 0xff8000008a8a7808 */ /* 0x000fe40004000000 */
[----:B------:R-:W-:Y:S02]  /*94d0*/  FMNMX.FTZ R9, R14, R9, !PT ;  /* 0x000000090e097209 */ /* 0x000fe40007810000 */
[-C--:B------:R-:W-:Y:S02]  /*94e0*/  ISETP.GE.AND P5, PT, R7, R211.reuse, PT ;  /* 0x000000d30700720c */ /* 0x080fe40003fa6270 */
[C---:B------:R-:W-:Y:S02]  /*94f0*/  ISETP.GE.AND P4, PT, R6.reuse, R211, PT ;  /* 0x000000d30600720c */ /* 0x040fe40003f86270 */
[----:B------:R-:W-:Y:S02]  /*9500*/  ISETP.GE.AND P0, PT, R6, R205, PT ;  /* 0x000000cd0600720c */ /* 0x000fe40003f06270 */
[----:B------:R-:W-:-:S02]  /*9510*/  IADD3 R11, R5, 0x19, RZ ;  /* 0x00000019050b7810 */ /* 0x000fc40007ffe0ff */
[----:B------:R-:W-:Y:S02]  /*9520*/  FMNMX.FTZ R9, R16, R9, !PT ;  /* 0x0000000910097209 */ /* 0x000fe40007810000 */
[-C--:B------:R-:W-:Y:S02]  /*9530*/  ISETP.LT.OR P5, PT, R7, R212.reuse, P5 ;  /* 0x000000d40700720c */ /* 0x080fe40002fa1670 */
[C---:B------:R-:W-:Y:S02]  /*9540*/  ISETP.LT.OR P4, PT, R6.reuse, R212, P4 ;  /* 0x000000d40600720c */ /* 0x040fe40002781670 */
[----:B------:R-:W-:Y:S02]  /*9550*/  ISETP.LT.OR P0, PT, R6, R210, P0 ;  /* 0x000000d20600720c */ /* 0x000fe40000701670 */
[----:B------:R-:W-:Y:S02]  /*9560*/  IADD3 R7, R5, 0x20, RZ ;  /* 0x0000002005077810 */ /* 0x000fe40007ffe0ff */
[----:B------:R-:W-:-:S02]  /*9570*/  FSEL R6, R148, -INF , !P3 ;  /* 0xff80000094067808 */ /* 0x000fc40005800000 */
[----:B------:R-:W-:Y:S02]  /*9580*/  FSEL R34, R20, -INF , !P6 ;  /* 0xff80000014227808 */ /* 0x000fe40007000000 */
[C---:B------:R-:W-:Y:S02]  /*9590*/  ISETP.GE.AND P3, PT, R11.reuse, R211, PT ;  /* 0x000000d30b00720c */ /* 0x040fe40003f66270 */
[----:B------:R-:W-:Y:S02]  /*95a0*/  ISETP.GE.AND P6, PT, R11, R205, PT ;  /* 0x000000cd0b00720c */ /* 0x000fe40003fc6270 */
[----:B------:R-:W-:Y:S02]  /*95b0*/  FMNMX.FTZ R9, R138, R9, !PT ;  /* 0x000000098a097209 */ /* 0x000fe40007810000 */
[----:B------:R-:W-:Y:S02]  /*95c0*/  FSEL R26, R8, -INF , !P2 ;  /* 0xff800000081a7808 */ /* 0x000fe40005000000 */
[----:B------:R-:W-:-:S02]  /*95d0*/  FSEL R32, R21, -INF , !P5 ;  /* 0xff80000015207808 */ /* 0x000fc40006800000 */
[C---:B------:R-:W-:Y:S02]  /*95e0*/  ISETP.GE.AND P2, PT, R7.reuse, R211, PT ;  /* 0x000000d30700720c */ /* 0x040fe40003f46270 */
[----:B------:R-:W-:Y:S02]  /*95f0*/  ISETP.GE.AND P5, PT, R7, R205, PT ;  /* 0x000000cd0700720c */ /* 0x000fe40003fa6270 */
[C---:B------:R-:W-:Y:S02]  /*9600*/  ISETP.LT.OR P3, PT, R11.reuse, R212, P3 ;  /* 0x000000d40b00720c */ /* 0x040fe40001f61670 */
[----:B------:R-:W-:Y:S02]  /*9610*/  ISETP.LT.OR P6, PT, R11, R210, P6 ;  /* 0x000000d20b00720c */ /* 0x000fe400037c1670 */
[----:B------:R-:W-:Y:S02]  /*9620*/  FMNMX.FTZ R11, R34, R9, !PT ;  /* 0x00000009220b7209 */ /* 0x000fe40007810000 */
[----:B------:R-:W-:-:S02]  /*9630*/  FMNMX.FTZ R9, R0, R133, !PT ;  /* 0x0000008500097209 */ /* 0x000fc40007810000 */
[C---:B------:R-:W-:Y:S02]  /*9640*/  ISETP.LT.OR P2, PT, R7.reuse, R212, P2 ;  /* 0x000000d40700720c */ /* 0x040fe40001741670 */
[----:B------:R-:W-:Y:S02]  /*9650*/  ISETP.LT.OR P5, PT, R7, R210, P5 ;  /* 0x000000d20700720c */ /* 0x000fe40002fa1670 */
[C---:B------:R-:W-:Y:S02]  /*9660*/  IADD3 R8, R5.reuse, 0x21, RZ ;  /* 0x0000002105087810 */ /* 0x040fe40007ffe0ff */
[----:B------:R-:W-:Y:S02]  /*9670*/  IADD3 R7, R5, 0x28, RZ ;  /* 0x0000002805077810 */ /* 0x000fe40007ffe0ff */
[----:B-1----:R-:W-:Y:S02]  /*9680*/  FSEL R30, R22, -INF , !P4 ;  /* 0xff800000161e7808 */ /* 0x002fe40006000000 */
[----:B------:R-:W-:-:S02]  /*9690*/  FMNMX.FTZ R11, R32, R11, !PT ;  /* 0x0000000b200b7209 */ /* 0x000fc40007810000 */
[----:B------:R-:W-:Y:S02]  /*96a0*/  FMNMX.FTZ R9, R136, R9, !PT ;  /* 0x0000000988097209 */ /* 0x000fe40007810000 */
        /* <DEDUP_REMOVED lines=25> */
[C---:B------:R-:W-:Y:S02]  /*9840*/  ISETP.LT.OR P5, PT, R7.reuse, R212, P5 ;  /* 0x000000d40700720c */ /* 0x040fe40002fa1670 */
[----:B------:R-:W-:Y:S02]  /*9850*/  ISETP.LT.OR P1, PT, R7, R210, P1 ;  /* 0x000000d20700720c */ /* 0x000fe40000f21670 */
[----:B------:R-:W-:Y:S02]  /*9860*/  ISETP.LT.OR P6, PT, R8, R212, P6 ;  /* 0x000000d40800720c */ /* 0x000fe400037c1670 */
[----:B------:R-:W-:-:S02]  /*9870*/  IADD3 R7, R5, 0x31, RZ ;  /* 0x0000003105077810 */ /* 0x000fc40007ffe0ff */
[----:B------:R-:W-:Y:S02]  /*9880*/  FSEL R224, R224, -INF , !P0 ;  /* 0xff800000e0e07808 */ /* 0x000fe40004000000 */
[----:B------:R-:W-:Y:S02]  /*9890*/  FMNMX.FTZ R11, R226, R11, !PT ;  /* 0x0000000be20b7209 */ /* 0x000fe40007810000 */
[----:B------:R-:W-:Y:S02]  /*98a0*/  FMNMX.FTZ R9, R24, R9, !PT ;  /* 0x0000000918097209 */ /* 0x000fe40007810000 */
[----:B------:R-:W-:Y:S02]  /*98b0*/  FSEL R176, R176, -INF , !P4 ;  /* 0xff800000b0b07808 */ /* 0x000fe40006000000 */
[----:B------:R-:W-:Y:S02]  /*98c0*/  IADD3 R4, R5, 0x38, RZ ;  /* 0x0000003805047810 */ /* 0x000fe40007ffe0ff */
[----:B------:R-:W-:-:S02]  /*98d0*/  ISETP.GE.AND P4, PT, R7, R211, PT ;  /* 0x000000d30700720c */ /* 0x000fc40003f86270 */
[----:B------:R-:W-:Y:S02]  /*98e0*/  FSEL R222, R222, -INF , !P6 ;  /* 0xff800000dede7808 */ /* 0x000fe40007000000 */
[----:B------:R-:W-:Y:S02]  /*98f0*/  FMNMX.FTZ R11, R224, R11, !PT ;  /* 0x0000000be00b7209 */ /* 0x000fe40007810000 */
[----:B------:R-:W-:Y:S02]  /*9900*/  FMNMX.FTZ R9, R22, R9, !PT ;  /* 0x0000000916097209 */ /* 0x000fe40007810000 */
[----:B------:R-:W-:Y:S02]  /*9910*/  IADD3 R5, R5, 0x39, RZ ;  /* 0x0000003905057810 */ /* 0x000fe40007ffe0ff */
[----:B------:R-:W-:Y:S02]  /*9920*/  ISETP.GE.AND P6, PT, R4, R211, PT ;  /* 0x000000d30400720c */ /* 0x000fe40003fc6270 */
[----:B------:R-:W-:-:S02]  /*9930*/  FSEL R162, R162, -INF , !P5 ;  /* 0xff800000a2a27808 */ /* 0x000fc40006800000 */
[-C--:B------:R-:W-:Y:S02]  /*9940*/  ISETP.LT.OR P4, PT, R7, R212.reuse, P4 ;  /* 0x000000d40700720c */ /* 0x080fe40002781670 */
[----:B------:R-:W-:Y:S02]  /*9950*/  FMNMX.FTZ R11, R222, R11, !PT ;  /* 0x0000000bde0b7209 */ /* 0x000fe40007810000 */
[----:B------:R-:W-:Y:S02]  /*9960*/  FMNMX.FTZ R9, R20, R9, !PT ;  /* 0x0000000914097209 */ /* 0x000fe40007810000 */
[----:B------:R-:W-:Y:S02]  /*9970*/  ISETP.GE.AND P2, PT, R8, R205, PT ;  /* 0x000000cd0800720c */ /* 0x000fe40003f46270 */
[----:B------:R-:W-:Y:S02]  /*9980*/  ISETP.GE.AND P5, PT, R5, R211, PT ;  /* 0x000000d30500720c */ /* 0x000fe40003fa6270 */
[----:B------:R-:W-:-:S02]  /*9990*/  ISETP.LT.OR P6, PT, R4, R212, P6 ;  /* 0x000000d40400720c */ /* 0x000fc400037c1670 */
[----:B------:R-:W-:Y:S02]  /*99a0*/  FSEL R160, R160, -INF , !P4 ;  /* 0xff800000a0a07808 */ /* 0x000fe40006000000 */
[----:B------:R-:W-:Y:S02]  /*99b0*/  FMNMX.FTZ R11, R162, R11, !PT ;  /* 0x0000000ba20b7209 */ /* 0x000fe40007810000 */
[----:B------:R-:W-:Y:S02]  /*99c0*/  FMNMX.FTZ R9, R178, R9, !PT ;  /* 0x00000009b2097209 */ /* 0x000fe40007810000 */
[----:B------:R-:W-:Y:S02]  /*99d0*/  ISETP.LT.OR P2, PT, R8, R210, P2 ;  /* 0x000000d20800720c */ /* 0x000fe40001741670 */
[----:B------:R-:W-:Y:S02]  /*99e0*/  ISETP.LT.OR P5, PT, R5, R212, P5 ;  /* 0x000000d40500720c */ /* 0x000fe40002fa1670 */
[----:B------:R-:W-:-:S02]  /*99f0*/  FSEL R158, R158, -INF , !P6 ;  /* 0xff8000009e9e7808 */ /* 0x000fc40007000000 */
[----:B------:R-:W-:Y:S02]  /*9a00*/  FMNMX.FTZ R11, R160, R11, !PT ;  /* 0x0000000ba00b7209 */ /* 0x000fe40007810000 */
[----:B------:R-:W-:Y:S02]  /*9a10*/  FSEL R174, R174, -INF , !P3 ;  /* 0xff800000aeae7808 */ /* 0x000fe40005800000 */
[----:B------:R-:W-:Y:S02]  /*9a20*/  FMNMX.FTZ R9, R176, R9, !PT ;  /* 0x00000009b0097209 */ /* 0x000fe40007810000 */
[----:B------:R-:W-:Y:S02]  /*9a30*/  ISETP.GE.AND P0, PT, R7, R205, PT ;  /* 0x000000cd0700720c */ /* 0x000fe40003f06270 */
[----:B------:R-:W-:Y:S02]  /*9a40*/  FSEL R156, R156, -INF , !P5 ;  /* 0xff8000009c9c7808 */ /* 0x000fe40006800000 */
[----:B------:R-:W-:-:S02]  /*9a50*/  FMNMX.FTZ R11, R158, R11, !PT ;  /* 0x0000000b9e0b7209 */ /* 0x000fc40007810000 */
[----:B------:R-:W-:Y:S02]  /*9a60*/  FSEL R172, R172, -INF , !P2 ;  /* 0xff800000acac7808 */ /* 0x000fe40005000000 */
[----:B------:R-:W-:Y:S02]  /*9a70*/  FMNMX.FTZ R9, R174, R9, !PT ;  /* 0x00000009ae097209 */ /* 0x000fe40007810000 */
[----:B------:R-:W-:Y:S02]  /*9a80*/  ISETP.GE.AND P3, PT, R4, R205, PT ;  /* 0x000000cd0400720c */ /* 0x000fe40003f66270 */
[----:B------:R-:W-:Y:S02]  /*9a90*/  FMNMX.FTZ R8, R156, R11, !PT ;  /* 0x0000000b9c087209 */ /* 0x000fe40007810000 */
[----:B------:R-:W-:Y:S02]  /*9aa0*/  ISETP.LT.OR P0, PT, R7, R210, P0 ;  /* 0x000000d20700720c */ /* 0x000fe40000701670 */
[----:B------:R-:W-:Y:S01]  /*9ab0*/  FSEL R154, R154, -INF , !P1 ;  /* 0xff8000009a9a7808 */ /* 0x000fe20004800000 */
[----:B------:R-:W1:Y:S01]  /*9ac0*/  SHFL.BFLY PT, R7, R8, 0x2, 0x1f ;  /* 0x0c401f0008077f89 */ /* 0x000e6200000e0000 */
[----:B------:R-:W-:-:S02]  /*9ad0*/  FMNMX.FTZ R9, R172, R9, !PT ;  /* 0x00000009ac097209 */ /* 0x000fc40007810000 */
[-C--:B------:R-:W-:Y:S02]  /*9ae0*/  ISETP.LT.OR P3, PT, R4, R210.reuse, P3 ;  /* 0x000000d20400720c */ /* 0x080fe40001f61670 */
[C---:B------:R-:W-:Y:S02]  /*9af0*/  ISETP.GE.AND P1, PT, R5.reuse, R205, PT ;  /* 0x000000cd0500720c */ /* 0x040fe40003f26270 */
[----:B------:R-:W-:Y:S02]  /*9b00*/  FSEL R142, R142, -INF , !P0 ;  /* 0xff8000008e8e7808 */ /* 0x000fe40004000000 */
[----:B------:R-:W-:Y:S02]  /*9b10*/  FMNMX.FTZ R9, R154, R9, !PT ;  /* 0x000000099a097209 */ /* 0x000fe40007810000 */
[----:B------:R-:W-:Y:S02]  /*9b20*/  ISETP.LT.OR P1, PT, R5, R210, P1 ;  /* 0x000000d20500720c */ /* 0x000fe40000f21670 */
[----:B------:R-:W-:-:S02]  /*9b30*/  FSEL R140, R140, -INF , !P3 ;  /* 0xff8000008c8c7808 */ /* 0x000fc40005800000 */
[----:B------:R-:W-:Y:S02]  /*9b40*/  FMNMX.FTZ R9, R142, R9, !PT ;  /* 0x000000098e097209 */ /* 0x000fe40007810000 */
[----:B------:R-:W-:Y:S02]  /*9b50*/  FSEL R152, R152, -INF , !P1 ;  /* 0xff80000098987808 */ /* 0x000fe40004800000 */
[----:B------:R-:W-:-:S04]  /*9b60*/  FMNMX.FTZ R9, R140, R9, !PT ;  /* 0x000000098c097209 */ /* 0x000fc80007810000 */
[----:B------:R-:W-:Y:S02]  /*9b70*/  FMNMX.FTZ R10, R152, R9, !PT ;  /* 0x00000009980a7209 */ /* 0x000fe40007810000 */
[----:B-1----:R-:W-:-:S03]  /*9b80*/  FMNMX.FTZ R7, R8, R7, !PT ;  /* 0x0000000708077209 */ /* 0x002fc60007810000 */
[----:B------:R-:W1:Y:S04]  /*9b90*/  SHFL.BFLY PT, R5, R10, 0x2, 0x1f ;  /* 0x0c401f000a057f89 */ /* 0x000e6800000e0000 */
[----:B------:R-:W2:Y:S01]  /*9ba0*/  SHFL.BFLY PT, R132, R7, 0x1, 0x1f ;  /* 0x0c201f0007847f89 */ /* 0x000ea200000e0000 */
[----:B-1----:R-:W-:-:S03]  /*9bb0*/  FMNMX.FTZ R5, R10, R5, !PT ;  /* 0x000000050a057209 */ /* 0x002fc60007810000 */
[----:B------:R-:W-:Y:S01]  /*9bc0*/  LDSM.16.MT88.4 R8, [R193+0x12000] ;  /* 0x01200000c108783b */ /* 0x000fe20000004200 */
[----:B--2---:R-:W-:-:S03]  /*9bd0*/  FMNMX.FTZ R132, R7, R132, !PT ;  /* 0x0000008407847209 */ /* 0x004fc60007810000 */
[----:B------:R-:W1:Y:S01]  /*9be0*/  SHFL.BFLY PT, R4, R5, 0x1, 0x1f ;  /* 0x0c201f0005047f89 */ /* 0x000e6200000e0000 */
[C---:B------:R-:W-:Y:S01]  /*9bf0*/  FSETP.NEU.FTZ.AND P1, PT, R132.reuse, -INF , PT ;  /* 0xff8000008400780b */ /* 0x040fe20003f3d000 */
[----:B------:R-:W-:-:S05]  /*9c00*/  FMUL.FTZ R141, R132, c[0x0][0x23c] ;  /* 0x00008f00848d7a20 */ /* 0x000fca0000410000 */
[----:B------:R-:W-:-:S05]  /*9c10*/  FSEL R141, R141, RZ, P1 ;  /* 0x000000ff8d8d7208 */ /* 0x000fca0000800000 */
[--C-:B------:R-:W-:Y:S02]  /*9c20*/  FFMA.FTZ R149, R3, c[0x0][0x23c], -R141.reuse ;  /* 0x00008f0003957a23 */ /* 0x100fe4000001088d */
[--C-:B------:R-:W-:Y:S02]  /*9c30*/  FFMA.FTZ R148, R14, c[0x0][0x23c], -R141.reuse ;  /* 0x00008f000e947a23 */ /* 0x100fe4000001088d */
[--C-:B------:R-:W-:Y:S02]  /*9c40*/  FFMA.FTZ R147, R16, c[0x0][0x23c], -R141.reuse ;  /* 0x00008f0010937a23 */ /* 0x100fe4000001088d */
[--C-:B------:R-:W-:Y:S01]  /*9c50*/  FFMA.FTZ R146, R138, c[0x0][0x23c], -R141.reuse ;  /* 0x00008f008a927a23 */ /* 0x100fe2000001088d */
[----:B------:R-:W-:Y:S01]  /*9c60*/  MUFU.EX2 R149, R149 ;  /* 0x0000009500957308 */ /* 0x000fe20000000800 */
[----:B------:R-:W-:Y:S01]  /*9c70*/  LDSM.16.MT88.4 R16, [R196+0x12000] ;  /* 0x01200000c410783b */ /* 0x000fe20000004200 */
[--C-:B------:R-:W-:Y:S01]  /*9c80*/  FFMA.FTZ R153, R34, c[0x0][0x23c], -R141.reuse ;  /* 0x00008f0022997a23 */ /* 0x100fe2000001088d */
[----:B-1----:R-:W-:Y:S01]  /*9c90*/  FMNMX.FTZ R3, R5, R4, !PT ;  /* 0x0000000405037209 */ /* 0x002fe20007810000 */
[--C-:B------:R-:W-:Y:S01]  /*9ca0*/  FFMA.FTZ R164, R32, c[0x0][0x23c], -R141.reuse ;  /* 0x00008f0020a47a23 */ /* 0x100fe2000001088d */
[----:B------:R-:W-:Y:S01]  /*9cb0*/  FSEL R5, R132, RZ, P1 ;  /* 0x000000ff84057208 */ /* 0x000fe20000800000 */
[----:B------:R-:W-:Y:S01]  /*9cc0*/  FFMA.FTZ R155, R30, c[0x0][0x23c], -R141 ;  /* 0x00008f001e9b7a23 */ /* 0x000fe2000001088d */
[C---:B------:R-:W-:Y:S01]  /*9cd0*/  FSETP.NEU.FTZ.AND P0, PT, R3.reuse, -INF , PT ;  /* 0xff8000000300780b */ /* 0x040fe20003f1d000 */
[C---:B------:R-:W-:Y:S01]  /*9ce0*/  FMUL.FTZ R151, R3.reuse, c[0x0][0x23c] ;  /* 0x00008f0003977a20 */ /* 0x040fe20000410000 */
[----:B------:R-:W1:Y:S01]  /*9cf0*/  MUFU.EX2 R148, R148 ;  /* 0x0000009400947308 */ /* 0x000e620000000800 */
[----:B------:R-:W-:Y:S01]  /*9d00*/  FADD.FTZ R4, R2, -R5 ;  /* 0x8000000502047221 */ /* 0x000fe20000010000 */
[----:B------:R-:W-:Y:S01]  /*9d10*/  FSEL R5, R3, RZ, P0 ;  /* 0x000000ff03057208 */ /* 0x000fe20000000000 */
[----:B------:R-:W-:Y:S01]  /*9d20*/  FFMA.FTZ R166, R28, c[0x0][0x23c], -R141 ;  /* 0x00008f001ca67a23 */ /* 0x000fe2000001088d */
[----:B------:R-:W-:Y:S01]  /*9d30*/  FSEL R151, R151, RZ, P0 ;  /* 0x000000ff97977208 */ /* 0x000fe20000000000 */
[----:B------:R-:W-:Y:S01]  /*9d40*/  FMUL.FTZ R150, R4, c[0x0][0x23c] ;  /* 0x00008f0004967a20 */ /* 0x000fe20000410000 */
[----:B------:R-:W-:Y:S01]  /*9d50*/  LDSM.16.MT88.4 R32, [R193+0x12800] ;  /* 0x01280000c120783b */ /* 0x000fe20000004200 */
[----:B------:R-:W-:Y:S01]  /*9d60*/  FADD.FTZ R5, R0, -R5 ;  /* 0x8000000500057221 */ /* 0x000fe20000010000 */
[----:B------:R-:W-:Y:S01]  /*9d70*/  MUFU.EX2 R147, R147 ;  /* 0x0000009300937308 */ /* 0x000fe20000000800 */
[--C-:B------:R-:W-:Y:S01]  /*9d80*/  FFMA.FTZ R145, R133, c[0x0][0x23c], -R151.reuse ;  /* 0x00008f0085917a23 */ /* 0x100fe20000010897 */
[----:B------:R-:W-:Y:S01]  /*9d90*/  LDSM.16.MT88.4 R28, [R192+0x12800] ;  /* 0x01280000c01c783b */ /* 0x000fe20000004200 */
[----:B------:R-:W-:-:S02]  /*9da0*/  FFMA.FTZ R133, R12, c[0x0][0x23c], -R151 ;  /* 0x00008f000c857a23 */ /* 0x000fc40000010897 */
[--C-:B------:R-:W-:Y:S01]  /*9db0*/  FFMA.FTZ R144, R136, c[0x0][0x23c], -R151.reuse ;  /* 0x00008f0088907a23 */ /* 0x100fe20000010897 */
[----:B------:R-:W2:Y:S01]  /*9dc0*/  LDSM.16.MT88.4 R12, [R194+0x12000] ;  /* 0x01200000c20c783b */ /* 0x000ea20000004200 */
[--C-:B------:R-:W-:Y:S01]  /*9dd0*/  FFMA.FTZ R2, R6, c[0x0][0x23c], -R151.reuse ;  /* 0x00008f0006027a23 */ /* 0x100fe20000010897 */
[----:B------:R-:W3:Y:S01]  /*9de0*/  MUFU.EX2 R146, R146 ;  /* 0x0000009200927308 */ /* 0x000ee20000000800 */
[----:B------:R-:W-:Y:S01]  /*9df0*/  FMUL.FTZ R0, R5, c[0x0][0x23c] ;  /* 0x00008f0005007a20 */ /* 0x000fe20000410000 */
[----:B-1----:R-:W-:Y:S01]  /*9e00*/  F2FP.PACK_AB R4, R148, R149 ;  /* 0x000000959404723e */ /* 0x002fe200000000ff */
[--C-:B------:R-:W-:Y:S01]  /*9e10*/  FFMA.FTZ R157, R26, c[0x0][0x23c], -R151.reuse ;  /* 0x00008f001a9d7a23 */ /* 0x100fe20000010897 */
[----:B------:R-:W-:Y:S01]  /*9e20*/  LDSM.16.MT88.4 R136, [R194+0x12800] ;  /* 0x01280000c288783b */ /* 0x000fe20000004200 */
[--C-:B------:R-:W-:Y:S02]  /*9e30*/  FFMA.FTZ R168, R24, c[0x0][0x23c], -R151.reuse ;  /* 0x00008f0018a87a23 */ /* 0x100fe40000010897 */
[--C-:B------:R-:W-:Y:S01]  /*9e40*/  FFMA.FTZ R159, R22, c[0x0][0x23c], -R151.reuse ;  /* 0x00008f00169f7a23 */ /* 0x100fe20000010897 */
[----:B------:R-:W-:Y:S01]  /*9e50*/  MUFU.EX2 R145, R145 ;  /* 0x0000009100917308 */ /* 0x000fe20000000800 */
[----:B------:R-:W-:Y:S01]  /*9e60*/  FFMA.FTZ R170, R20, c[0x0][0x23c], -R151 ;  /* 0x00008f0014aa7a23 */ /* 0x000fe20000010897 */
[----:B------:R-:W-:Y:S01]  /*9e70*/  LDSM.16.MT88.4 R24, [R196+0x14800] ;  /* 0x01480000c418783b */ /* 0x000fe20000004200 */
[----:B------:R-:W-:-:S02]  /*9e80*/  FFMA.FTZ R161, R228, c[0x0][0x23c], -R141 ;  /* 0x00008f00e4a17a23 */ /* 0x000fc4000001088d */
[--C-:B------:R-:W-:Y:S01]  /*9e90*/  FFMA.FTZ R226, R226, c[0x0][0x23c], -R141.reuse ;  /* 0x00008f00e2e27a23 */ /* 0x100fe2000001088d */
[----:B------:R-:W-:Y:S01]  /*9ea0*/  LDSM.16.MT88.4 R20, [R194+0x14800] ;  /* 0x01480000c214783b */ /* 0x000fe20000004200 */
[--C-:B------:R-:W-:Y:S01]  /*9eb0*/  FFMA.FTZ R163, R224, c[0x0][0x23c], -R141.reuse ;  /* 0x00008f00e0a37a23 */ /* 0x100fe2000001088d */
[----:B------:R-:W1:Y:S01]  /*9ec0*/  MUFU.EX2 R144, R144 ;  /* 0x0000009000907308 */ /* 0x000e620000000800 */
[----:B---3--:R-:W-:Y:S01]  /*9ed0*/  F2FP.PACK_AB R6, R146, R147 ;  /* 0x000000939206723e */ /* 0x008fe200000000ff */
[----:B------:R-:W-:Y:S02]  /*9ee0*/  FFMA.FTZ R222, R222, c[0x0][0x23c], -R141 ;  /* 0x00008f00dede7a23 */ /* 0x000fe4000001088d */
[--C-:B------:R-:W-:Y:S02]  /*9ef0*/  FFMA.FTZ R165, R178, c[0x0][0x23c], -R151.reuse ;  /* 0x00008f00b2a57a23 */ /* 0x100fe40000010897 */
[--C-:B------:R-:W-:Y:S02]  /*9f00*/  FFMA.FTZ R176, R176, c[0x0][0x23c], -R151.reuse ;  /* 0x00008f00b0b07a23 */ /* 0x100fe40000010897 */
[----:B------:R-:W-:Y:S01]  /*9f10*/  MUFU.EX2 R133, R133 ;  /* 0x0000008500857308 */ /* 0x000fe20000000800 */
[----:B------:R-:W-:-:S02]  /*9f20*/  FFMA.FTZ R167, R174, c[0x0][0x23c], -R151 ;  /* 0x00008f00aea77a23 */ /* 0x000fc40000010897 */
[----:B------:R-:W-:Y:S02]  /*9f30*/  FFMA.FTZ R172, R172, c[0x0][0x23c], -R151 ;  /* 0x00008f00acac7a23 */ /* 0x000fe40000010897 */
[----:B------:R-:W-:Y:S02]  /*9f40*/  FFMA.FTZ R171, R156, c[0x0][0x23c], -R141 ;  /* 0x00008f009cab7a23 */ /* 0x000fe4000001088d */
        /* <DEDUP_REMOVED lines=8> */
[----:B------:R-:W-:Y:S02]  /*9fd0*/  FFMA.FTZ R158, R158, c[0x0][0x23c], -R141 ;  /* 0x00008f009e9e7a23 */ /* 0x000fe4000001088d */
[----:B------:R-:W-:Y:S01]  /*9fe0*/  FFMA.FTZ R151, R152, c[0x0][0x23c], -R151 ;  /* 0x00008f0098977a23 */ /* 0x000fe20000010897 */
[----:B------:R-:W-:Y:S02]  /*9ff0*/  LDSM.16.MT88.4 R140, [R194+0x13800] ;  /* 0x01380000c28c783b */ /* 0x000fe40000004200 */
[----:B------:R-:W4:Y:S01]  /*a000*/  MUFU.EX2 R0, R0 ;  /* 0x0000000000007308 */ /* 0x000f220000000800 */
[----:B---3--:R-:W-:Y:S01]  /*a010*/  F2FP.PACK_AB R7, R2, R133 ;  /* 0x000000850207723e */ /* 0x008fe200000000ff */
[----:B-1----:R-:W-:-:S06]  /*a020*/  FMUL.FTZ R120, R120, R150 ;  /* 0x0000009678787220 */ /* 0x002fcc0000410000 */
        /* <DEDUP_REMOVED lines=19> */
[----:B------:R-:W3:Y:S01]  /*a160*/  MUFU.EX2 R166, R166 ;  /* 0x000000a600a67308 */ /* 0x000ee20000000800 */
        /* <DEDUP_REMOVED lines=11> */
[----:B------:R-:W4:Y:S01]  /*a220*/  LDSM.16.MT88.4 R16, [R192+0x12000] ;  /* 0x01200000c010783b */ /* 0x000f220000004200 */
[-C--:B------:R-:W-:Y:S01]  /*a230*/  FMUL.FTZ R110, R110, R0.reuse ;  /* 0x000000006e6e7220 */ /* 0x080fe20000410000 */
[----:B------:R-:W5:Y:S01]  /*a240*/  MUFU.EX2 R168, R168 ;  /* 0x000000a800a87308 */ /* 0x000f620000000800 */
        /* <DEDUP_REMOVED lines=28> */
[----:B----4-:R-:W-:Y:S01]  /*a410*/  HMMA.16816.F32 R104, R4, R16, R104 ;  /* 0x000000100468723c */ /* 0x010fe20000001868 */
[----:B------:R-:W-:Y:S02]  /*a420*/  FMUL.FTZ R45, R45, R150 ;  /* 0x000000962d2d7220 */ /* 0x000fe40000410000 */
[-C--:B------:R-:W-:Y:S01]  /*a430*/  FMUL.FTZ R46, R46, R0.reuse ;  /* 0x000000002e2e7220 */ /* 0x080fe20000410000 */
[----:B------:R-:W-:Y:S01]  /*a440*/  MUFU.EX2 R163, R163 ;  /* 0x000000a300a37308 */ /* 0x000fe20000000800 */
[----:B------:R-:W-:-:S02]  /*a450*/  FMUL.FTZ R47, R47, R0 ;  /* 0x000000002f2f7220 */ /* 0x000fc40000410000 */
[-C--:B------:R-:W-:Y:S01]  /*a460*/  FMUL.FTZ R48, R48, R150.reuse ;  /* 0x0000009630307220 */ /* 0x080fe20000410000 */
[C---:B------:R-:W-:Y:S01]  /*a470*/  HMMA.16816.F32 R100, R4.reuse, R18, R100 ;  /* 0x000000120464723c */ /* 0x040fe20000001864 */
[----:B------:R-:W-:Y:S01]  /*a480*/  FMUL.FTZ R49, R49, R150 ;  /* 0x0000009631317220 */ /* 0x000fe20000410000 */
[----:B------:R-:W4:Y:S01]  /*a490*/  LDSM.16.MT88.4 R16, [R193+0x14000] ;  /* 0x01400000c110783b */ /* 0x000f220000004200 */
        /* <DEDUP_REMOVED lines=92> */
[----:B------:R-:W-:Y:S01]  /*aa60*/  F2FP.PACK_AB R4, R164, R153 ;  /* 0x00000099a404723e */ /* 0x000fe200000000ff */
[----:B------:R-:W-:Y:S01]  /*aa70*/  FADD.FTZ R153, R153, R146 ;  /* 0x0000009299997221 */ /* 0x000fe20000010000 */
[----:B---3--:R-:W-:-:S02]  /*aa80*/  F2FP.PACK_AB R6, R166, R155 ;  /* 0x0000009ba606723e */ /* 0x008fc400000000ff */
[----:B-----5:R-:W-:Y:S01]  /*aa90*/  F2FP.PACK_AB R5, R168, R157 ;  /* 0x0000009da805723e */ /* 0x020fe200000000ff */
        /* <DEDUP_REMOVED lines=17> */
[C---:B----4-:R-:W-:Y:S08]  /*abb0*/  HMMA.16816.F32 R52, R4.reuse, R16, R52 ;  /* 0x000000100434723c */ /* 0x050ff00000001834 */
        /* <DEDUP_REMOVED lines=113> */
.L_x_278:
        /* <DEDUP_REMOVED lines=14> */
.L_x_284:
        /* <DEDUP_REMOVED lines=11> */
[----:B------:R-:W-:Y:S04]  /*b460*/  LEA R8, P1, R6, c[0x0][0x168], 0x1 ;  /* 0x00005a0006087a11 */ /* 0x000fe800078208ff */
        /* <DEDUP_REMOVED lines=15> */
.L_x_282:
[----:B------:R-:W-:Y:S04]  /*b560*/  DEPBAR.LE SB0, 0x0 ;  /* 0x000080000000791a */ /* 0x000fe80000000000 */
[----:B------:R-:W-:Y:S01]  /*b570*/  BAR.SYNC.DEFER_BLOCKING 0x0 ;  /* 0x0000000000007b1d */ /* 0x000fe20000010000 */
[----:B------:R-:W-:Y:S01]  /*b580*/  UIADD3 UR12, UR15, -0x1, URZ ;  /* 0xffffffff0f0c7890 */ /* 0x000fe2000fffe03f */
[----:B------:R-:W-:Y:S03]  /*b590*/  MOV R3, UR13 ;  /* 0x0000000d00037c02 */ /* 0x000fe60008000f00 */
        /* <DEDUP_REMOVED lines=14> */
[----:B------:R-:W-:Y:S06]  /*b680*/  PLOP3.LUT P0, PT, PT, PT, UP0, 0x80, 0x0 ;  /* 0x000000000000781c */ /* 0x000fec0003f0f008 */
        /* <DEDUP_REMOVED lines=160> */
[C---:B--2---:R-:W-:Y:S04]  /*c090*/  HMMA.16816.F32 R20, R172.reuse, R136, R20 ;  /* 0x00000088ac14723c */ /* 0x044fe80000001814 */
[----:B------:R-:W2:Y:S01]  /*c0a0*/  MUFU.TANH R222, R222 ;  /* 0x000000de00de7308 */ /* 0x000ea20000002400 */
[----:B------:R-:W-:Y:S01]  /*c0b0*/  BAR.SYNC.DEFER_BLOCKING 0x0 ;  /* 0x0000000000007b1d */ /* 0x000fe20000010000 */
[----:B------:R-:W-:Y:S02]  /*c0c0*/  FMUL.FTZ R224, R5, c[0x0][0x2ec] ;  /* 0x0000bb0005e07a20 */ /* 0x000fe40000410000 */
[C---:B------:R-:W-:Y:S04]  /*c0d0*/  HMMA.16816.F32 R24, R172.reuse, R138, R24 ;  /* 0x0000008aac18723c */ /* 0x040fe80000001818 */
[----:B------:R-:W-:Y:S02]  /*c0e0*/  FMUL.FTZ R225, R6, c[0x0][0x2ec] ;  /* 0x0000bb0006e17a20 */ /* 0x000fe40000410000 */
[----:B------:R-:W3:Y:S01]  /*c0f0*/  MUFU.TANH R224, R224 ;  /* 0x000000e000e07308 */ /* 0x000ee20000002400 */
[----:B------:R-:W-:Y:S02]  /*c100*/  FMUL.FTZ R3, R7, c[0x0][0x2ec] ;  /* 0x0000bb0007037a20 */ /* 0x000fe40000410000 */
[----:B------:R-:W-:Y:S03]  /*c110*/  FMUL.FTZ R226, R8, c[0x0][0x2ec] ;  /* 0x0000bb0008e27a20 */ /* 0x000fe60000410000 */
[----:B------:R-:W-:Y:S02]  /*c120*/  FMUL.FTZ R229, R9, c[0x0][0x2ec] ;  /* 0x0000bb0009e57a20 */ /* 0x000fe40000410000 */
[----:B------:R-:W-:Y:S02]  /*c130*/  FMUL.FTZ R228, R10, c[0x0][0x2ec] ;  /* 0x0000bb000ae47a20 */ /* 0x000fe40000410000 */
[----:B------:R-:W4:Y:S01]  /*c140*/  MUFU.TANH R225, R225 ;  /* 0x000000e100e17308 */ /* 0x000f220000002400 */
[----:B------:R-:W-:Y:S02]  /*c150*/  FMUL.FTZ R227, R11, c[0x0][0x2ec] ;  /* 0x0000bb000be37a20 */ /* 0x000fe40000410000 */
[----:B------:R-:W-:Y:S02]  /*c160*/  FMUL.FTZ R233, R12, c[0x0][0x2ec] ;  /* 0x0000bb000ce97a20 */ /* 0x000fe40000410000 */
[----:B------:R-:W-:Y:S02]  /*c170*/  FMUL.FTZ R232, R13, c[0x0][0x2ec] ;  /* 0x0000bb000de87a20 */ /* 0x000fe40000410000 */
[----:B------:R-:W-:Y:S01]  /*c180*/  FMUL.FTZ R231, R14, c[0x0][0x2ec] ;  /* 0x0000bb000ee77a20 */ /* 0x000fe20000410000 */
[C---:B-1----:R-:W-:Y:S02]  /*c190*/  HMMA.16816.F32 R28, R172.reuse, R132, R28 ;  /* 0x00000084ac1c723c */ /* 0x042fe4000000181c */
[----:B------:R-:W1:Y:S01]  /*c1a0*/  MUFU.TANH R3, R3 ;  /* 0x0000000300037308 */ /* 0x000e620000002400 */
[----:B------:R-:W-:Y:S02]  /*c1b0*/  FMUL.FTZ R230, R15, c[0x0][0x2ec] ;  /* 0x0000bb000fe67a20 */ /* 0x000fe40000410000 */
[----:B------:R-:W-:Y:S02]  /*c1c0*/  FMUL.FTZ R236, R16, c[0x0][0x2ec] ;  /* 0x0000bb0010ec7a20 */ /* 0x000fe40000410000 */
[----:B------:R-:W-:Y:S01]  /*c1d0*/  FMUL.FTZ R239, R17, c[0x0][0x2ec] ;  /* 0x0000bb0011ef7a20 */ /* 0x000fe20000410000 */
[----:B------:R-:W-:Y:S04]  /*c1e0*/  HMMA.16816.F32 R32, R172, R134, R32 ;  /* 0x00000086ac20723c */ /* 0x000fe80000001820 */
[----:B------:R-:W1:Y:S01]  /*c1f0*/  MUFU.TANH R226, R226 ;  /* 0x000000e200e27308 */ /* 0x000e620000002400 */
[----:B------:R-:W-:Y:S02]  /*c200*/  FMUL.FTZ R235, R18, c[0x0][0x2ec] ;  /* 0x0000bb0012eb7a20 */ /* 0x000fe40000410000 */
[----:B------:R-:W-:Y:S02]  /*c210*/  FMUL.FTZ R234, R19, c[0x0][0x2ec] ;  /* 0x0000bb0013ea7a20 */ /* 0x000fe40000410000 */
[----:B------:R-:W-:Y:S03]  /*c220*/  FMUL.FTZ R240, R20, c[0x0][0x2ec] ;  /* 0x0000bb0014f07a20 */ /* 0x000fe60000410000 */
[----:B------:R-:W-:Y:S02]  /*c230*/  FMUL.FTZ R243, R21, c[0x0][0x2ec] ;  /* 0x0000bb0015f37a20 */ /* 0x000fe40000410000 */
        /* <DEDUP_REMOVED lines=16> */
[----:B------:R-:W-:Y:S03]  /*c340*/  FMUL.FTZ R249, R35, c[0x0][0x2ec] ;  /* 0x0000bb0023f97a20 */ /* 0x000fe60000410000 */
        /* <DEDUP_REMOVED lines=23> */
[----:B------:R-:W1:Y:S02]  /*c4c0*/  MUFU.TANH R249, R249 ;  /* 0x000000f900f97308 */ /* 0x000e640000002400 */
[----:B-1234-:R-:W-:-:S05]  /*c4d0*/  @P0 BRA `(.L_x_284) ;  /* 0xffffeed000000947 */ /* 0x01efca000383ffff */
.L_x_283:
[----:B------:R-:W-:Y:S01]  /*c4e0*/  IMAD.U32 R4, RZ, RZ, UR12 ;  /* 0x0000000cff047e24 */ /* 0x000fe2000f8e00ff */
[----:B------:R-:W-:Y:S01]  /*c4f0*/  LDSM.16.MT88.4 R20, [R194+0x12000] ;  /* 0x01200000c214783b */ /* 0x000fe20000004200 */
[----:B------:R-:W-:Y:S02]  /*c500*/  UISETP.GT.AND UP0, UPT, UR12, UR9, UPT ;  /* 0x000000090c00728c */ /* 0x000fe4000bf04270 */
[----:B------:R-:W-:Y:S01]  /*c510*/  IMAD R4, R4, 0x40, R213 ;  /* 0x0000004004047824 */ /* 0x000fe200078e02d5 */
[----:B------:R-:W-:Y:S04]  /*c520*/  UMOV UR15, UR12 ;  /* 0x0000000c000f7c82 */ /* 0x000fe80008000000 */
[C---:B------:R-:W-:Y:S01]  /*c530*/  IADD3 R6, R4.reuse, 0x1, RZ ;  /* 0x0000000104067810 */ /* 0x040fe20007ffe0ff */
[----:B------:R-:W-:Y:S01]  /*c540*/  LDSM.16.MT88.4 R28, [R193+0x12000] ;  /* 0x01200000c11c783b */ /* 0x000fe20000004200 */
[----:B------:R-:W-:Y:S02]  /*c550*/  ISETP.GE.AND P2, PT, R4, R210, PT ;  /* 0x000000d20400720c */ /* 0x000fe40003f46270 */
[C---:B------:R-:W-:Y:S02]  /*c560*/  ISETP.GE.AND P1, PT, R6.reuse, R212, PT ;  /* 0x000000d40600720c */ /* 0x040fe40003f26270 */
[C---:B------:R-:W-:Y:S02]  /*c570*/  ISETP.GE.AND P6, PT, R6.reuse, R210, PT ;  /* 0x000000d20600720c */ /* 0x040fe40003fc6270 */
[----:B------:R-:W-:Y:S02]  /*c580*/  ISETP.GE.OR P1, PT, R6, R211, !P1 ;  /* 0x000000d30600720c */ /* 0x000fe40004f26670 */
[-C--:B------:R-:W-:Y:S02]  /*c590*/  ISETP.GE.OR P2, PT, R4, R205.reuse, !P2 ;  /* 0x000000cd0400720c */ /* 0x080fe40005746670 */
[----:B------:R-:W-:Y:S02]  /*c5a0*/  ISETP.GE.OR P6, PT, R6, R205, !P6 ;  /* 0x000000cd0600720c */ /* 0x000fe400077c6670 */
[----:B------:R-:W-:Y:S02]  /*c5b0*/  IADD3 R6, R4, 0x10, RZ ;  /* 0x0000001004067810 */ /* 0x000fe40007ffe0ff */
[----:B------:R-:W-:Y:S02]  /*c5c0*/  FSEL R225, R225, -INF , !P2 ;  /* 0xff800000e1e17808 */ /* 0x000fe40005000000 */
[----:B------:R-:W-:Y:S02]  /*c5d0*/  FSEL R224, R224, -INF , !P1 ;  /* 0xff800000e0e07808 */ /* 0x000fe40004800000 */
[C---:B------:R-:W-:Y:S02]  /*c5e0*/  ISETP.GE.AND P2, PT, R6.reuse, R212, PT ;  /* 0x000000d40600720c */ /* 0x040fe40003f46270 */
[C---:B------:R-:W-:Y:S02]  /*c5f0*/  ISETP.GE.AND P1, PT, R6.reuse, R210, PT ;  /* 0x000000d20600720c */ /* 0x040fe40003f26270 */
[C---:B------:R-:W-:Y:S02]  /*c600*/  ISETP.GE.OR P2, PT, R6.reuse, R211, !P2 ;  /* 0x000000d30600720c */ /* 0x040fe40005746670 */
[----:B------:R-:W-:Y:S02]  /*c610*/  ISETP.GE.OR P1, PT, R6, R205, !P1 ;  /* 0x000000cd0600720c */ /* 0x000fe40004f26670 */
[C---:B------:R-:W-:Y:S02]  /*c620*/  IADD3 R6, R4.reuse, 0x18, RZ ;  /* 0x0000001804067810 */ /* 0x040fe40007ffe0ff */
[----:B------:R-:W-:Y:S02]  /*c630*/  IADD3 R5, R4, 0x8, RZ ;  /* 0x0000000804057810 */ /* 0x000fe40007ffe0ff */
[----:B------:R-:W-:Y:S02]  /*c640*/  FSEL R164, R233, -INF , !P2 ;  /* 0xff800000e9a47808 */ /* 0x000fe40005000000 */
[-C--:B------:R-:W-:Y:S02]  /*c650*/  ISETP.GE.AND P2, PT, R6, R212.reuse, PT ;  /* 0x000000d40600720c */ /* 0x080fe40003f46270 */
[C---:B------:R-:W-:Y:S02]  /*c660*/  ISETP.GE.AND P5, PT, R5.reuse, R212, PT ;  /* 0x000000d40500720c */ /* 0x040fe40003fa6270 */
[C---:B------:R-:W-:Y:S02]  /*c670*/  ISETP.GE.AND P4, PT, R5.reuse, R210, PT ;  /* 0x000000d20500720c */ /* 0x040fe40003f86270 */
[-C--:B------:R-:W-:Y:S02]  /*c680*/  ISETP.GE.AND P3, PT, R4, R212.reuse, PT ;  /* 0x000000d40400720c */ /* 0x080fe40003f66270 */
[-C--:B------:R-:W-:Y:S02]  /*c690*/  ISETP.GE.OR P2, PT, R6, R211.reuse, !P2 ;  /* 0x000000d30600720c */ /* 0x080fe40005746670 */
[C---:B------:R-:W-:Y:S02]  /*c6a0*/  ISETP.GE.OR P5, PT, R5.reuse, R211, !P5 ;  /* 0x000000d30500720c */ /* 0x040fe40006fa6670 */
[----:B------:R-:W-:Y:S02]  /*c6b0*/  ISETP.GE.OR P4, PT, R5, R205, !P4 ;  /* 0x000000cd0500720c */ /* 0x000fe40006786670 */
[CC--:B------:R-:W-:Y:S02]  /*c6c0*/  ISETP.GE.OR P3, PT, R4.reuse, R211.reuse, !P3 ;  /* 0x000000d30400720c */ /* 0x0c0fe40005f66670 */
[C---:B-1----:R-:W-:Y:S02]  /*c6d0*/  IADD3 R9, R4.reuse, 0x20, RZ ;  /* 0x0000002004097810 */ /* 0x042fe40007ffe0ff */
[----:B------:R-:W-:Y:S02]  /*c6e0*/  IADD3 R5, R4, 0x9, RZ ;  /* 0x0000000904057810 */ /* 0x000fe40007ffe0ff */
[----:B------:R-:W-:Y:S02]  /*c6f0*/  FSEL R142, R236, -INF , !P2 ;  /* 0xff800000ec8e7808 */ /* 0x000fe40005000000 */
[----:B------:R-:W-:Y:S02]  /*c700*/  FSEL R222, R222, -INF , !P3 ;  /* 0xff800000dede7808 */ /* 0x000fe40005800000 */
[-C--:B------:R-:W-:Y:S02]  /*c710*/  ISETP.GE.AND P2, PT, R9, R212.reuse, PT ;  /* 0x000000d40900720c */ /* 0x080fe40003f46270 */
[C---:B------:R-:W-:Y:S02]  /*c720*/  ISETP.GE.AND P0, PT, R5.reuse, R212, PT ;  /* 0x000000d40500720c */ /* 0x040fe40003f06270 */
[----:B------:R-:W-:Y:S02]  /*c730*/  ISETP.GE.AND P3, PT, R5, R210, PT ;  /* 0x000000d20500720c */ /* 0x000fe40003f66270 */
[-C--:B------:R-:W-:Y:S02]  /*c740*/  ISETP.GE.OR P2, PT, R9, R211.reuse, !P2 ;  /* 0x000000d30900720c */ /* 0x080fe40005746670 */
[C---:B------:R-:W-:Y:S02]  /*c750*/  ISETP.GE.OR P0, PT, R5.reuse, R211, !P0 ;  /* 0x000000d30500720c */ /* 0x040fe40004706670 */
[----:B------:R-:W-:Y:S02]  /*c760*/  ISETP.GE.OR P3, PT, R5, R205, !P3 ;  /* 0x000000cd0500720c */ /* 0x000fe40005f66670 */
[C---:B------:R-:W-:Y:S02]  /*c770*/  IADD3 R5, R4.reuse, 0x11, RZ ;  /* 0x0000001104057810 */ /* 0x040fe40007ffe0ff */
[----:B------:R-:W-:Y:S02]  /*c780*/  IADD3 R8, R4, 0x21, RZ ;  /* 0x0000002104087810 */ /* 0x000fe40007ffe0ff */
[----:B------:R-:W-:Y:S02]  /*c790*/  FSEL R160, R240, -INF , !P2 ;  /* 0xff800000f0a07808 */ /* 0x000fe40005000000 */
[----:B------:R-:W-:Y:S02]  /*c7a0*/  FSEL R226, R226, -INF , !P5 ;  /* 0xff800000e2e27808 */ /* 0x000fe40006800000 */
[----:B------:R-:W-:Y:S02]  /*c7b0*/  FSEL R10, R229, -INF , !P0 ;  /* 0xff800000e50a7808 */ /* 0x000fe40004000000 */
[C---:B------:R-:W-:Y:S02]  /*c7c0*/  ISETP.GE.AND P5, PT, R5.reuse, R212, PT ;  /* 0x000000d40500720c */ /* 0x040fe40003fa6270 */
[C---:B------:R-:W-:Y:S02]  /*c7d0*/  ISETP.GE.AND P0, PT, R5.reuse, R210, PT ;  /* 0x000000d20500720c */ /* 0x040fe40003f06270 */
[C---:B------:R-:W-:Y:S02]  /*c7e0*/  ISETP.GE.AND P2, PT, R8.reuse, R212, PT ;  /* 0x000000d40800720c */ /* 0x040fe40003f46270 */
[C---:B------:R-:W-:Y:S02]  /*c7f0*/  ISETP.GE.OR P5, PT, R5.reuse, R211, !P5 ;  /* 0x000000d30500720c */ /* 0x040fe40006fa6670 */
[----:B------:R-:W-:Y:S02]  /*c800*/  ISETP.GE.OR P0, PT, R5, R205, !P0 ;  /* 0x000000cd0500720c */ /* 0x000fe40004706670 */
[----:B------:R-:W-:Y:S02]  /*c810*/  ISETP.GE.OR P2, PT, R8, R211, !P2 ;  /* 0x000000d30800720c */ /* 0x000fe40005746670 */
[----:B------:R-:W-:Y:S02]  /*c820*/  FMNMX.FTZ R12, R225, R0, !PT ;  /* 0x00000000e10c7209 */ /* 0x000fe40007810000 */
[----:B------:R-:W-:Y:S02]  /*c830*/  FSEL R5, R3, -INF , !P6 ;  /* 0xff80000003057808 */ /* 0x000fe40007000000 */
[----:B------:R-:W-:Y:S02]  /*c840*/  IADD3 R3, R4, 0x28, RZ ;  /* 0x0000002804037810 */ /* 0x000fe40007ffe0ff */
[----:B------:R-:W-:Y:S02]  /*c850*/  FSEL R7, R228, -INF , !P4 ;  /* 0xff800000e4077808 */ /* 0x000fe40006000000 */
[-C--:B------:R-:W-:Y:S02]  /*c860*/  ISETP.GE.AND P4, PT, R9, R210.reuse, PT ;  /* 0x000000d20900720c */ /* 0x080fe40003f86270 */
[----:B------:R-:W-:Y:S02]  /*c870*/  FSEL R158, R243, -INF , !P2 ;  /* 0xff800000f39e7808 */ /* 0x000fe40005000000 */
[----:B------:R-:W-:Y:S02]  /*c880*/  IADD3 R11, R4, 0x19, RZ ;  /* 0x00000019040b7810 */ /* 0x000fe40007ffe0ff */
[----:B------:R-:W-:Y:S02]  /*c890*/  ISETP.GE.AND P6, PT, R6, R210, PT ;  /* 0x000000d20600720c */ /* 0x000fe40003fc6270 */
[----:B------:R-:W-:Y:S02]  /*c8a0*/  ISETP.GE.AND P2, PT, R3, R212, PT ;  /* 0x000000d40300720c */ /* 0x000fe40003f46270 */
[----:B------:R-:W-:Y:S02]  /*c8b0*/  FMNMX.FTZ R12, R5, R12, !PT ;  /* 0x0000000c050c7209 */ /* 0x000fe40007810000 */
[-C--:B------:R-:W-:Y:S02]  /*c8c0*/  ISETP.GE.OR P4, PT, R9, R205.reuse, !P4 ;  /* 0x000000cd0900720c */ /* 0x080fe40006786670 */
[----:B------:R-:W-:Y:S02]  /*c8d0*/  FMNMX.FTZ R9, R222, R2, !PT ;  /* 0x00000002de097209 */ /* 0x000fe40007810000 */
[----:B------:R-:W-:Y:S02]  /*c8e0*/  FSEL R162, R232, -INF , !P5 ;  /* 0xff800000e8a27808 */ /* 0x000fe40006800000 */
[----:B------:R-:W-:Y:S02]  /*c8f0*/  ISETP.GE.AND P5, PT, R11, R212, PT ;  /* 0x000000d40b00720c */ /* 0x000fe40003fa6270 */
[----:B------:R-:W-:Y:S02]  /*c900*/  ISETP.GE.OR P6, PT, R6, R205, !P6 ;  /* 0x000000cd0600720c */ /* 0x000fe400077c6670 */
[----:B------:R-:W-:Y:S02]  /*c910*/  FSEL R227, R227, -INF , !P3 ;  /* 0xff800000e3e37808 */ /* 0x000fe40005800000 */
[----:B------:R-:W-:Y:S02]  /*c920*/  ISETP.GE.OR P2, PT, R3, R211, !P2 ;  /* 0x000000d30300720c */ /* 0x000fe40005746670 */
[----:B------:R-:W-:Y:S02]  /*c930*/  FMNMX.FTZ R12, R7, R12, !PT ;  /* 0x0000000c070c7209 */ /* 0x000fe40007810000 */
[----:B------:R-:W-:Y:S02]  /*c940*/  IADD3 R6, R4, 0x29, RZ ;  /* 0x0000002904067810 */ /* 0x000fe40007ffe0ff */
[----:B------:R-:W-:Y:S02]  /*c950*/  FMNMX.FTZ R9, R224, R9, !PT ;  /* 0x00000009e0097209 */ /* 0x000fe40007810000 */
[----:B------:R-:W-:Y:S02]  /*c960*/  FSEL R163, R231, -INF , !P1 ;  /* 0xff800000e7a37808 */ /* 0x000fe40004800000 */
[----:B------:R-:W-:Y:S02]  /*c970*/  FSEL R156, R246, -INF , !P2 ;  /* 0xff800000f69c7808 */ /* 0x000fe40005000000 */
[----:B------:R-:W-:Y:S02]  /*c980*/  ISETP.GE.OR P5, PT, R11, R211, !P5 ;  /* 0x000000d30b00720c */ /* 0x000fe40006fa6670 */
[----:B------:R-:W-:Y:S02]  /*c990*/  FMNMX.FTZ R12, R227, R12, !PT ;  /* 0x0000000ce30c7209 */ /* 0x000fe40007810000 */
[----:B------:R-:W-:Y:S02]  /*c9a0*/  ISETP.GE.AND P3, PT, R8, R210, PT ;  /* 0x000000d20800720c */ /* 0x000fe40003f66270 */
[----:B------:R-:W-:Y:S02]  /*c9b0*/  ISETP.GE.AND P2, PT, R6, R212, PT ;  /* 0x000000d40600720c */ /* 0x000fe40003f46270 */
[----:B------:R-:W-:Y:S02]  /*c9c0*/  FMNMX.FTZ R9, R226, R9, !PT ;  /* 0x00000009e2097209 */ /* 0x000fe40007810000 */
[----:B------:R-:W-:Y:S02]  /*c9d0*/  FSEL R140, R239, -INF , !P5 ;  /* 0xff800000ef8c7808 */ /* 0x000fe40006800000 */
[----:B------:R-:W-:Y:S02]  /*c9e0*/  FSEL R161, R230, -INF , !P0 ;  /* 0xff800000e6a17808 */ /* 0x000fe40004000000 */
[----:B------:R-:W-:Y:S02]  /*c9f0*/  FMNMX.FTZ R12, R163, R12, !PT ;  /* 0x0000000ca30c7209 */ /* 0x000fe40007810000 */
[----:B------:R-:W-:Y:S02]  /*ca00*/  ISETP.GE.AND P5, PT, R11, R210, PT ;  /* 0x000000d20b00720c */ /* 0x000fe40003fa6270 */
[----:B------:R-:W-:Y:S02]  /*ca10*/  ISETP.GE.OR P3, PT, R8, R205, !P3 ;  /* 0x000000cd0800720c */ /* 0x000fe40005f66670 */
[----:B------:R-:W-:Y:S02]  /*ca20*/  ISETP.GE.OR P2, PT, R6, R211, !P2 ;  /* 0x000000d30600720c */ /* 0x000fe40005746670 */
[----:B------:R-:W-:Y:S02]  /*ca30*/  IADD3 R8, R4, 0x30, RZ ;  /* 0x0000003004087810 */ /* 0x000fe40007ffe0ff */
[----:B------:R-:W-:Y:S02]  /*ca40*/  FMNMX.FTZ R9, R10, R9, !PT ;  /* 0x000000090a097209 */ /* 0x000fe40007810000 */
[----:B------:R-:W-:Y:S02]  /*ca50*/  FSEL R154, R244, -INF , !P2 ;  /* 0xff800000f49a7808 */ /* 0x000fe40005000000 */
[----:B------:R-:W-:Y:S02]  /*ca60*/  FSEL R143, R235, -INF , !P6 ;  /* 0xff800000eb8f7808 */ /* 0x000fe40007000000 */
[----:B------:R-:W-:Y:S02]  /*ca70*/  FMNMX.FTZ R12, R161, R12, !PT ;  /* 0x0000000ca10c7209 */ /* 0x000fe40007810000 */
[----:B------:R-:W-:Y:S02]  /*ca80*/  ISETP.GE.OR P5, PT, R11, R205, !P5 ;  /* 0x000000cd0b00720c */ /* 0x000fe40006fa6670 */
[----:B------:R-:W-:Y:S02]  /*ca90*/  ISETP.GE.AND P2, PT, R8, R212, PT ;  /* 0x000000d40800720c */ /* 0x000fe40003f46270 */
[----:B------:R-:W-:Y:S02]  /*caa0*/  ISETP.GE.AND P1, PT, R3, R210, PT ;  /* 0x000000d20300720c */ /* 0x000fe40003f26270 */
[----:B------:R-:W-:Y:S02]  /*cab0*/  FMNMX.FTZ R9, R164, R9, !PT ;  /* 0x00000009a4097209 */ /* 0x000fe40007810000 */
[----:B------:R-:W-:Y:S02]  /*cac0*/  FSEL R141, R234, -INF , !P5 ;  /* 0xff800000ea8d7808 */ /* 0x000fe40006800000 */
[----:B------:R-:W-:Y:S02]  /*cad0*/  FMNMX.FTZ R12, R143, R12, !PT ;  /* 0x0000000c8f0c7209 */ /* 0x000fe40007810000 */
[----:B------:R-:W-:Y:S02]  /*cae0*/  ISETP.GE.OR P1, PT, R3, R205, !P1 ;  /* 0x000000cd0300720c */ /* 0x000fe40004f26670 */
[----:B------:R-:W-:Y:S02]  /*caf0*/  ISETP.GE.OR P2, PT, R8, R211, !P2 ;  /* 0x000000d30800720c */ /* 0x000fe40005746670 */
[----:B------:R-:W-:Y:S02]  /*cb00*/  IADD3 R3, R4, 0x38, RZ ;  /* 0x0000003804037810 */ /* 0x000fe40007ffe0ff */
[----:B------:R-:W-:Y:S02]  /*cb10*/  FMNMX.FTZ R9, R162, R9, !PT ;  /* 0x00000009a2097209 */ /* 0x000fe40007810000 */
[----:B------:R-:W-:Y:S02]  /*cb20*/  FSEL R152, R245, -INF , !P2 ;  /* 0xff800000f5987808 */ /* 0x000fe40005000000 */
[----:B------:R-:W-:Y:S02]  /*cb30*/  FSEL R159, R238, -INF , !P4 ;  /* 0xff800000ee9f7808 */ /* 0x000fe40006000000 */
[----:B------:R-:W-:Y:S02]  /*cb40*/  FMNMX.FTZ R12, R141, R12, !PT ;  /* 0x0000000c8d0c7209 */ /* 0x000fe40007810000 */
[----:B------:R-:W-:Y:S02]  /*cb50*/  ISETP.GE.AND P2, PT, R3, R212, PT ;  /* 0x000000d40300720c */ /* 0x000fe40003f46270 */
[----:B------:R-:W-:Y:S02]  /*cb60*/  FMNMX.FTZ R9, R142, R9, !PT ;  /* 0x000000098e097209 */ /* 0x000fe40007810000 */
[----:B------:R-:W-:Y:S02]  /*cb70*/  FSEL R157, R237, -INF , !P3 ;  /* 0xff800000ed9d7808 */ /* 0x000fe40005800000 */
[----:B------:R-:W-:Y:S02]  /*cb80*/  FMNMX.FTZ R12, R159, R12, !PT ;  /* 0x0000000c9f0c7209 */ /* 0x000fe40007810000 */
[----:B------:R-:W-:Y:S02]  /*cb90*/  ISETP.GE.OR P2, PT, R3, R211, !P2 ;  /* 0x000000d30300720c */ /* 0x000fe40005746670 */
[----:B------:R-:W-:Y:S02]  /*cba0*/  ISETP.GE.AND P0, PT, R6, R210, PT ;  /* 0x000000d20600720c */ /* 0x000fe40003f06270 */
[----:B------:R-:W-:Y:S02]  /*cbb0*/  FMNMX.FTZ R9, R140, R9, !PT ;  /* 0x000000098c097209 */ /* 0x000fe40007810000 */
[----:B------:R-:W-:Y:S02]  /*cbc0*/  FSEL R148, R25, -INF , !P2 ;  /* 0xff80000019947808 */ /* 0x000fe40005000000 */
[----:B------:R-:W-:Y:S02]  /*cbd0*/  FSEL R155, R242, -INF , !P1 ;  /* 0xff800000f29b7808 */ /* 0x000fe40004800000 */
[----:B------:R-:W-:Y:S02]  /*cbe0*/  FMNMX.FTZ R12, R157, R12, !PT ;  /* 0x0000000c9d0c7209 */ /* 0x000fe40007810000 */
[----:B------:R-:W-:Y:S02]  /*cbf0*/  ISETP.GE.OR P0, PT, R6, R205, !P0 ;  /* 0x000000cd0600720c */ /* 0x000fe40004706670 */
[----:B------:R-:W-:Y:S02]  /*cc00*/  ISETP.GE.AND P2, PT, R8, R210, PT ;  /* 0x000000d20800720c */ /* 0x000fe40003f46270 */
[----:B------:R-:W-:Y:S02]  /*cc10*/  IADD3 R6, R4, 0x31, RZ ;  /* 0x0000003104067810 */ /* 0x000fe40007ffe0ff */
[----:B------:R-:W-:Y:S02]  /*cc20*/  FMNMX.FTZ R9, R160, R9, !PT ;  /* 0x00000009a0097209 */ /* 0x000fe40007810000 */
[----:B------:R-:W-:Y:S02]  /*cc30*/  FSEL R153, R241, -INF , !P0 ;  /* 0xff800000f1997808 */ /* 0x000fe40004000000 */
[----:B------:R-:W-:Y:S02]  /*cc40*/  ISETP.GE.OR P2, PT, R8, R205, !P2 ;  /* 0x000000cd0800720c */ /* 0x000fe40005746670 */
[----:B------:R-:W-:Y:S02]  /*cc50*/  FMNMX.FTZ R8, R155, R12, !PT ;  /* 0x0000000c9b087209 */ /* 0x000fe40007810000 */
[----:B------:R-:W-:Y:S02]  /*cc60*/  ISETP.GE.AND P1, PT, R6, R210, PT ;  /* 0x000000d20600720c */ /* 0x000fe40003f26270 */
[----:B------:R-:W-:Y:S02]  /*cc70*/  FMNMX.FTZ R9, R158, R9, !PT ;  /* 0x000000099e097209 */ /* 0x000fe40007810000 */
[----:B------:R-:W-:Y:S02]  /*cc80*/  FSEL R149, R248, -INF , !P2 ;  /* 0xff800000f8957808 */ /* 0x000fe40005000000 */
[----:B------:R-:W-:Y:S02]  /*cc90*/  FMNMX.FTZ R8, R153, R8, !PT ;  /* 0x0000000899087209 */ /* 0x000fe40007810000 */
[----:B------:R-:W-:Y:S02]  /*cca0*/  ISETP.GE.OR P1, PT, R6, R205, !P1 ;  /* 0x000000cd0600720c */ /* 0x000fe40004f26670 */
[----:B------:R-:W-:Y:S02]  /*ccb0*/  IADD3 R4, R4, 0x39, RZ ;  /* 0x0000003904047810 */ /* 0x000fe40007ffe0ff */
[----:B------:R-:W-:Y:S02]  /*ccc0*/  ISETP.GE.AND P0, PT, R3, R210, PT ;  /* 0x000000d20300720c */ /* 0x000fe40003f06270 */
[----:B------:R-:W-:Y:S02]  /*ccd0*/  FMNMX.FTZ R9, R156, R9, !PT ;  /* 0x000000099c097209 */ /* 0x000fe40007810000 */
[----:B------:R-:W-:Y:S02]  /*cce0*/  ISETP.GE.AND P6, PT, R6, R212, PT ;  /* 0x000000d40600720c */ /* 0x000fe40003fc6270 */
[----:B------:R-:W-:Y:S02]  /*ccf0*/  FSEL R147, R247, -INF , !P1 ;  /* 0xff800000f7937808 */ /* 0x000fe40004800000 */
[----:B------:R-:W-:Y:S02]  /*cd00*/  FMNMX.FTZ R8, R149, R8, !PT ;  /* 0x0000000895087209 */ /* 0x000fe40007810000 */
[----:B------:R-:W-:Y:S02]  /*cd10*/  ISETP.GE.OR P2, PT, R3, R205, !P0 ;  /* 0x000000cd0300720c */ /* 0x000fe40004746670 */
[----:B------:R-:W-:Y:S02]  /*cd20*/  ISETP.GE.AND P0, PT, R4, R210, PT ;  /* 0x000000d20400720c */ /* 0x000fe40003f06270 */
[----:B------:R-:W-:Y:S02]  /*cd30*/  FMNMX.FTZ R9, R154, R9, !PT ;  /* 0x000000099a097209 */ /* 0x000fe40007810000 */
[----:B------:R-:W-:Y:S02]  /*cd40*/  ISETP.GE.OR P6, PT, R6, R211, !P6 ;  /* 0x000000d30600720c */ /* 0x000fe400077c6670 */
[----:B------:R-:W-:Y:S02]  /*cd50*/  FSEL R145, R250, -INF , !P2 ;  /* 0xff800000fa917808 */ /* 0x000fe40005000000 */
[----:B------:R-:W-:Y:S02]  /*cd60*/  FMNMX.FTZ R8, R147, R8, !PT ;  /* 0x0000000893087209 */ /* 0x000fe40007810000 */
[----:B------:R-:W-:Y:S02]  /*cd70*/  ISETP.GE.OR P0, PT, R4, R205, !P0 ;  /* 0x000000cd0400720c */ /* 0x000fe40004706670 */
[----:B------:R-:W-:Y:S02]  /*cd80*/  FSEL R150, R252, -INF , !P6 ;  /* 0xff800000fc967808 */ /* 0x000fe40007000000 */
[----:B------:R-:W-:Y:S02]  /*cd90*/  FMNMX.FTZ R9, R152, R9, !PT ;  /* 0x0000000998097209 */ /* 0x000fe40007810000 */
[----:B------:R-:W-:Y:S02]  /*cda0*/  ISETP.GE.AND P5, PT, R4, R212, PT ;  /* 0x000000d40400720c */ /* 0x000fe40003fa6270 */
[----:B------:R-:W-:Y:S02]  /*cdb0*/  FMNMX.FTZ R8, R145, R8, !PT ;  /* 0x0000000891087209 */ /* 0x000fe40007810000 */
[----:B------:R-:W-:Y:S02]  /*cdc0*/  FSEL R133, R249, -INF , !P0 ;  /* 0xff800000f9857808 */ /* 0x000fe40004000000 */
[----:B------:R-:W-:Y:S02]  /*cdd0*/  FMNMX.FTZ R9, R150, R9, !PT ;  /* 0x0000000996097209 */ /* 0x000fe40007810000 */
[----:B------:R-:W-:Y:S02]  /*cde0*/  ISETP.GE.OR P5, PT, R4, R211, !P5 ;  /* 0x000000d30400720c */ /* 0x000fe40006fa6670 */
[----:B------:R-:W-:Y:S02]  /*cdf0*/  FMNMX.FTZ R6, R133, R8, !PT ;  /* 0x0000000885067209 */ /* 0x000fe40007810000 */
[----:B------:R-:W-:Y:S02]  /*ce00*/  FSEL R146, R251, -INF , !P5 ;  /* 0xff800000fb927808 */ /* 0x000fe40006800000 */
[----:B------:R-:W-:Y:S01]  /*ce10*/  FMNMX.FTZ R11, R148, R9, !PT ;  /* 0x00000009940b7209 */ /* 0x000fe20007810000 */
[----:B------:R-:W-:Y:S03]  /*ce20*/  SHFL.BFLY PT, R3, R6, 0x2, 0x1f ;  /* 0x0c401f0006037f89 */ /* 0x000fe600000e0000 */
[----:B------:R-:W-:Y:S05]  /*ce30*/  FMNMX.FTZ R9, R146, R11, !PT ;  /* 0x0000000b92097209 */ /* 0x000fea0007810000 */
[----:B------:R-:W1:Y:S02]  /*ce40*/  SHFL.BFLY PT, R12, R9, 0x2, 0x1f ;  /* 0x0c401f00090c7f89 */ /* 0x000e6400000e0000 */
[----:B-1----:R-:W-:Y:S02]  /*ce50*/  FMNMX.FTZ R9, R9, R12, !PT ;  /* 0x0000000c09097209 */ /* 0x002fe40007810000 */
[----:B------:R-:W-:Y:S04]  /*ce60*/  FMNMX.FTZ R4, R6, R3, !PT ;  /* 0x0000000306047209 */ /* 0x000fe80007810000 */
[----:B------:R-:W-:Y:S08]  /*ce70*/  LDSM.16.MT88.4 R12, [R196+0x12000] ;  /* 0x01200000c40c783b */ /* 0x000ff00000004200 */
[----:B------:R-:W1:Y:S08]  /*ce80*/  SHFL.BFLY PT, R3, R4, 0x1, 0x1f ;  /* 0x0c201f0004037f89 */ /* 0x000e7000000e0000 */
[----:B------:R-:W2:Y:S01]  /*ce90*/  SHFL.BFLY PT, R132, R9, 0x1, 0x1f ;  /* 0x0c201f0009847f89 */ /* 0x000ea200000e0000 */
[----:B-1----:R-:W-:Y:S04]  /*cea0*/  FMNMX.FTZ R3, R4, R3, !PT ;  /* 0x0000000304037209 */ /* 0x002fe80007810000 */
[C---:B------:R-:W-:Y:S01]  /*ceb0*/  FSETP.NEU.FTZ.AND P0, PT, R3.reuse, -INF , PT ;  /* 0xff8000000300780b */ /* 0x040fe20003f1d000 */
[----:B------:R-:W-:Y:S01]  /*cec0*/  FMUL.FTZ R144, R3, c[0x0][0x23c] ;  /* 0x00008f0003907a20 */ /* 0x000fe20000410000 */
[----:B--2---:R-:W-:Y:S04]  /*ced0*/  FMNMX.FTZ R132, R9, R132, !PT ;  /* 0x0000008409847209 */ /* 0x004fe80007810000 */
[----:B------:R-:W-:Y:S02]  /*cee0*/  FSEL R144, R144, RZ, P0 ;  /* 0x000000ff90907208 */ /* 0x000fe40000000000 */
[C---:B------:R-:W-:Y:S01]  /*cef0*/  FSETP.NEU.FTZ.AND P1, PT, R132.reuse, -INF , PT ;  /* 0xff8000008400780b */ /* 0x040fe20003f3d000 */
[C---:B------:R-:W-:Y:S02]  /*cf00*/  FMUL.FTZ R151, R132.reuse, c[0x0][0x23c] ;  /* 0x00008f0084977a20 */ /* 0x040fe40000410000 */
[--C-:B------:R-:W-:Y:S01]  /*cf10*/  FFMA.FTZ R169, R5, c[0x0][0x23c], -R144.reuse ;  /* 0x00008f0005a97a23 */ /* 0x100fe20000010890 */
[----:B------:R-:W-:Y:S01]  /*cf20*/  FSEL R5, R132, RZ, P1 ;  /* 0x000000ff84057208 */ /* 0x000fe20000800000 */
[--C-:B------:R-:W-:Y:S01]  /*cf30*/  FFMA.FTZ R170, R225, c[0x0][0x23c], -R144.reuse ;  /* 0x00008f00e1aa7a23 */ /* 0x100fe20000010890 */
[----:B------:R-:W-:Y:S01]  /*cf40*/  FSEL R151, R151, RZ, P1 ;  /* 0x000000ff97977208 */ /* 0x000fe20000800000 */
[----:B------:R-:W-:Y:S02]  /*cf50*/  FFMA.FTZ R168, R7, c[0x0][0x23c], -R144 ;  /* 0x00008f0007a87a23 */ /* 0x000fe40000010890 */
[----:B------:R-:W-:Y:S01]  /*cf60*/  FADD.FTZ R4, -R5, R2 ;  /* 0x0000000205047221 */ /* 0x000fe20000010100 */
[----:B------:R-:W-:Y:S01]  /*cf70*/  FSEL R5, R3, RZ, P0 ;  /* 0x000000ff03057208 */ /* 0x000fe20000000000 */
[--C-:B------:R-:W-:Y:S01]  /*cf80*/  FFMA.FTZ R173, R222, c[0x0][0x23c], -R151.reuse ;  /* 0x00008f00dead7a23 */ /* 0x100fe20000010897 */
[----:B------:R-:W-:Y:S01]  /*cf90*/  MUFU.EX2 R170, R170 ;  /* 0x000000aa00aa7308 */ /* 0x000fe20000000800 */
[--C-:B------:R-:W-:Y:S01]  /*cfa0*/  FFMA.FTZ R134, R224, c[0x0][0x23c], -R151.reuse ;  /* 0x00008f00e0867a23 */ /* 0x100fe20000010897 */
[----:B------:R-:W-:Y:S01]  /*cfb0*/  PLOP3.LUT P0, PT, PT, PT, UP0, 0x80, 0x0 ;  /* 0x000000000000781c */ /* 0x000fe20003f0f008 */
[----:B------:R-:W-:Y:S02]  /*cfc0*/  FADD.FTZ R5, -R5, R0 ;  /* 0x0000000005057221 */ /* 0x000fe40000010100 */
[--C-:B------:R-:W-:Y:S02]  /*cfd0*/  FFMA.FTZ R172, R226, c[0x0][0x23c], -R151.reuse ;  /* 0x00008f00e2ac7a23 */ /* 0x100fe40000010897 */
[--C-:B------:R-:W-:Y:S02]  /*cfe0*/  FFMA.FTZ R171, R10, c[0x0][0x23c], -R151.reuse ;  /* 0x00008f000aab7a23 */ /* 0x100fe40000010897 */
[--C-:B------:R-:W-:Y:S01]  /*cff0*/  FFMA.FTZ R135, R227, c[0x0][0x23c], -R144.reuse ;  /* 0x00008f00e3877a23 */ /* 0x100fe20000010890 */
[----:B------:R-:W-:Y:S01]  /*d000*/  MUFU.EX2 R173, R173 ;  /* 0x000000ad00ad7308 */ /* 0x000fe20000000800 */
[----:B------:R-:W-:Y:S02]  /*d010*/  FMUL.FTZ R2, R4, c[0x0][0x23c] ;  /* 0x00008f0004027a20 */ /* 0x000fe40000410000 */
[----:B------:R-:W-:Y:S02]  /*d020*/  FMUL.FTZ R0, R5, c[0x0][0x23c] ;  /* 0x00008f0005007a20 */ /* 0x000fe40000410000 */
[--C-:B------:R-:W-:Y:S02]  /*d030*/  FFMA.FTZ R174, R164, c[0x0][0x23c], -R151.reuse ;  /* 0x00008f00a4ae7a23 */ /* 0x100fe40000010897 */
[----:B------:R-:W-:Y:S01]  /*d040*/  LDSM.16.MT88.4 R164, [R196+0x17800] ;  /* 0x01780000c4a4783b */ /* 0x000fe20000004200 */
[--C-:B------:R-:W-:Y:S02]  /*d050*/  FFMA.FTZ R175, R162, c[0x0][0x23c], -R151.reuse ;  /* 0x00008f00a2af7a23 */ /* 0x100fe40000010897 */
        /* <DEDUP_REMOVED lines=8> */
[----:B------:R-:W-:Y:S01]  /*d0e0*/  LDSM.16.MT88.4 R140, [R193+0x14800] ;  /* 0x01480000c18c783b */ /* 0x000fe20000004200 */
[--C-:B------:R-:W-:Y:S02]  /*d0f0*/  FFMA.FTZ R224, R160, c[0x0][0x23c], -R151.reuse ;  /* 0x00008f00a0e07a23 */ /* 0x100fe40000010897 */
[--C-:B------:R-:W-:Y:S02]  /*d100*/  FFMA.FTZ R227, R158, c[0x0][0x23c], -R151.reuse ;  /* 0x00008f009ee37a23 */ /* 0x100fe40000010897 */
[--C-:B------:R-:W-:Y:S02]  /*d110*/  FFMA.FTZ R226, R156, c[0x0][0x23c], -R151.reuse ;  /* 0x00008f009ce27a23 */ /* 0x100fe40000010897 */
[----:B------:R-:W2:Y:S01]  /*d120*/  MUFU.EX2 R171, R171 ;  /* 0x000000ab00ab7308 */ /* 0x000ea20000000800 */
[----:B------:R-:W-:Y:S01]  /*d130*/  LDSM.16.MT88.4 R160, [R192+0x15800] ;  /* 0x01580000c0a0783b */ /* 0x000fe20000004200 */
[--C-:B------:R-:W-:Y:S01]  /*d140*/  FFMA.FTZ R229, R154, c[0x0][0x23c], -R151.reuse ;  /* 0x00008f009ae57a23 */ /* 0x100fe20000010897 */
[----:B-1----:R-:W-:Y:S01]  /*d150*/  F2FP.PACK_AB R136, R134, R173 ;  /* 0x000000ad8688723e */ /* 0x002fe200000000ff */
[--C-:B------:R-:W-:Y:S02]  /*d160*/  FFMA.FTZ R228, R159, c[0x0][0x23c], -R144.reuse ;  /* 0x00008f009fe47a23 */ /* 0x100fe40000010890 */
[--C-:B------:R-:W-:Y:S03]  /*d170*/  FFMA.FTZ R231, R157, c[0x0][0x23c], -R144.reuse ;  /* 0x00008f009de77a23 */ /* 0x100fe60000010890 */
[----:B------:R-:W-:Y:S01]  /*d180*/  LDSM.16.MT88.4 R156, [R193+0x15800] ;  /* 0x01580000c19c783b */ /* 0x000fe20000004200 */
[----:B------:R-:W1:Y:S01]  /*d190*/  MUFU.EX2 R169, R169 ;  /* 0x000000a900a97308 */ /* 0x000e620000000800 */
[--C-:B------:R-:W-:Y:S02]  /*d1a0*/  FFMA.FTZ R230, R155, c[0x0][0x23c], -R144.reuse ;  /* 0x00008f009be67a23 */ /* 0x100fe40000010890 */
[--C-:B------:R-:W-:Y:S02]  /*d1b0*/  FFMA.FTZ R233, R153, c[0x0][0x23c], -R144.reuse ;  /* 0x00008f0099e97a23 */ /* 0x100fe40000010890 */
[--C-:B------:R-:W-:Y:S02]  /*d1c0*/  FFMA.FTZ R232, R152, c[0x0][0x23c], -R151.reuse ;  /* 0x00008f0098e87a23 */ /* 0x100fe40000010897 */
[----:B------:R-:W-:Y:S01]  /*d1d0*/  LDSM.16.MT88.4 R152, [R194+0x15800] ;  /* 0x01580000c298783b */ /* 0x000fe20000004200 */
[--C-:B------:R-:W-:Y:S02]  /*d1e0*/  FFMA.FTZ R235, R150, c[0x0][0x23c], -R151.reuse ;  /* 0x00008f0096eb7a23 */ /* 0x100fe40000010897 */
[----:B------:R-:W-:Y:S01]  /*d1f0*/  MUFU.EX2 R168, R168 ;  /* 0x000000a800a87308 */ /* 0x000fe20000000800 */
[--C-:B------:R-:W-:Y:S02]  /*d200*/  FFMA.FTZ R234, R148, c[0x0][0x23c], -R151.reuse ;  /* 0x00008f0094ea7a23 */ /* 0x100fe40000010897 */
[--C-:B------:R-:W-:Y:S01]  /*d210*/  FFMA.FTZ R236, R149, c[0x0][0x23c], -R144.reuse ;  /* 0x00008f0095ec7a23 */ /* 0x100fe20000010890 */
[----:B--2---:R-:W-:Y:S01]  /*d220*/  F2FP.PACK_AB R138, R171, R172 ;  /* 0x000000acab8a723e */ /* 0x004fe200000000ff */
[--C-:B------:R-:W-:Y:S02]  /*d230*/  FFMA.FTZ R239, R147, c[0x0][0x23c], -R144.reuse ;  /* 0x00008f0093ef7a23 */ /* 0x100fe40000010890 */
[--C-:B------:R-:W-:Y:S02]  /*d240*/  FFMA.FTZ R238, R145, c[0x0][0x23c], -R144.reuse ;  /* 0x00008f0091ee7a23 */ /* 0x100fe40000010890 */
[----:B------:R-:W-:Y:S01]  /*d250*/  FFMA.FTZ R151, R146, c[0x0][0x23c], -R151 ;  /* 0x00008f0092977a23 */ /* 0x000fe20000010897 */
[----:B------:R-:W2:Y:S01]  /*d260*/  MUFU.EX2 R135, R135 ;  /* 0x0000008700877308 */ /* 0x000ea20000000800 */
[----:B------:R-:W-:Y:S01]  /*d270*/  FFMA.FTZ R144, R133, c[0x0][0x23c], -R144 ;  /* 0x00008f0085907a23 */ /* 0x000fe20000010890 */
[----:B-1----:R-:W-:Y:S08]  /*d280*/  F2FP.PACK_AB R137, R169, R170 ;  /* 0x000000aaa989723e */ /* 0x002ff000000000ff */
        /* <DEDUP_REMOVED lines=306> */
.L_x_281:
        /* <DEDUP_REMOVED lines=330> */
.L_x_286:
[----:B---3--:R-:W-:Y:S05]  /*fa50*/  BSYNC B0 ;  /* 0x0000000000007941 */ /* 0x008fea0003800000 */
.L_x_285:
        /* <DEDUP_REMOVED lines=26> */
.L_x_288:
[----:B------:R-:W-:Y:S05]  /*fc00*/  BSYNC B0 ;  /* 0x0000000000007941 */ /* 0x000fea0003800000 */
.L_x_287:
        /* <DEDUP_REMOVED lines=17> */
.L_x_290:
[----:B------:R-:W-:Y:S05]  /*fd20*/  BSYNC B0 ;  /* 0x0000000000007941 */ /* 0x000fea0003800000 */
.L_x_289:
        /* <DEDUP_REMOVED lines=17> */
.L_x_292:
[----:B------:R-:W-:Y:S05]  /*fe40*/  BSYNC B0 ;  /* 0x0000000000007941 */ /* 0x000fea0003800000 */
.L_x_291:
        /* <DEDUP_REMOVED lines=15> */
.L_x_293:
        /* <DEDUP_REMOVED lines=12> */
.L_x_1281:


//--------------------- .text._ZN5flash16flash_fwd_kernelI23Flash_fwd_kernel_traitsILi192ELi128ELi64ELi8ELb0ELb0EN7cutlass6half_tE19Flash_kernel_traitsILi192ELi128ELi64ELi8ES3_EELb0ELb0ELb1ELb0ELb0ELb0ELb0ELb0EEEvNS_16Flash_fwd_paramsE --------------------------
	.section	.text._ZN5flash16flash_fwd_kernelI23Flash_fwd_kernel_traitsILi192ELi128ELi64ELi8ELb0ELb0EN7cutlass6half_tE19Flash_kernel_traitsILi192ELi128ELi64ELi8ES3_EELb0ELb0ELb1ELb0ELb0ELb0ELb0ELb0EEEvNS_16Flash_fwd_paramsE,"ax",@progbits
	.sectioninfo	@"SHI_REGISTERS=248"
	.align	128
        .global         _ZN5flash16flash_fwd_kernelI23Flash_fwd_kernel_traitsILi192ELi128ELi64ELi8ELb0ELb0EN7cutlass6half_tE19Flash_kernel_traitsILi192ELi128ELi64ELi8ES3_EELb0ELb0ELb1ELb0ELb0ELb0ELb0ELb0EEEvNS_16Flash_fwd_paramsE
        .type           _ZN5flash16flash_fwd_kernelI23Flash_fwd_kernel_traitsILi192ELi128ELi64ELi8ELb0ELb0EN7cutlass6half_tE19Flash_kernel_traitsILi192ELi128ELi64ELi8ES3_EELb0ELb0ELb1ELb0ELb0ELb0ELb0ELb0EEEvNS_16Flash_fwd_paramsE,@function
        .size           _ZN5flash16flash_fwd_kernelI23Flash_fwd_kernel_traitsILi192ELi128ELi64ELi8ELb0ELb0EN7cutlass6half_tE19Flash_kernel_traitsILi192ELi128ELi64ELi8ES3_EELb0ELb0ELb1ELb0ELb0ELb0ELb0ELb0EEEvNS_16Flash_fwd_paramsE,(.L_x_1282 - _ZN5flash16flash_fwd_kernelI23Flash_fwd_kernel_traitsILi192ELi128ELi64ELi8ELb0ELb0EN7cutlass6half_tE19Flash_kernel_traitsILi192ELi128ELi64ELi8ES3_EELb0ELb0ELb1ELb0ELb0ELb0ELb0ELb0EEEvNS_16Flash_fwd_paramsE)
        .other          _ZN5flash16flash_fwd_kernelI23Flash_fwd_kernel_traitsILi192ELi128ELi64ELi8ELb0ELb0EN7cutlass6half_tE19Flash_kernel_traitsILi192ELi128ELi64ELi8ES3_EELb0ELb0ELb1ELb0ELb0ELb0ELb0ELb0EEEvNS_16Flash_fwd_paramsE,@"STO_CUDA_ENTRY STV_DEFAULT"
_ZN5flash16flash_fwd_kernelI23Flash_fwd_kernel_traitsILi192ELi128ELi64ELi8ELb0ELb0EN7cutlass6half_tE19Flash_kernel_traitsILi192ELi128ELi64ELi8ES3_EELb0ELb0ELb1ELb0ELb0ELb0ELb0ELb0EEEvNS_16Flash_fwd_paramsE:
.text._ZN5flash16flash_fwd_kernelI23Flash_fwd_kernel_traitsILi192ELi128ELi64ELi8ELb0ELb0EN7cutlass6half_tE19Flash_kernel_traitsILi192ELi128ELi64ELi8ES3_EELb0ELb0ELb1ELb0ELb0ELb0ELb0ELb0EEEvNS_16Flash_fwd_paramsE:
        /* <DEDUP_REMOVED lines=24> */
[----:B------:R-:W4:Y:S01]  /*0180*/  S2R R14, SR_CTAID.Z ;  /* 0x00000000000e7919 */ /* 0x000f220000002700 */
[----:B------:R-:W-:Y:S01]  /*0190*/  ISETP.NE.AND.EX P0, PT, RZ, c[0x0][0x24c], PT, P0 ;  /* 0x00009300ff007a0c */ /* 0x000fe20003f05300 */
[----:B--2---:R-:W-:Y:S02]  /*01a0*/  @P2 IMAD.IADD R203, R4, 0x1, -R199 ;  /* 0x0000000104cb2824 */ /* 0x004fe400078e0ac7 */
[----:B------:R-:W-:-:S10]  /*01b0*/  @!P2 IMAD.MOV.U32 R203, RZ, RZ, c[0x0][0x214] ;  /* 0x00008500ffcba624 */ /* 0x000fd400078e00ff */
[----:B------:R-:W-:Y:S05]  /*01c0*/  @!P0 BRA `(.L_x_294) ;  /* 0x0000004000008947 */ /* 0x000fea0003800000 */
[----:B-1-34-:R-:W2:Y:S02]  /*01d0*/  @P3 LDG.E R4, [R6.64+0x4] ;  /* 0x0000040c06043981 */ /* 0x01aea4000c1e1900 */
[----:B--2--5:R-:W-:-:S06]  /*01e0*/  @P3 IADD3 R5, R4, -R9, RZ ;  /* 0x8000000904053210 */ /* 0x024fcc0007ffe0ff */
[----:B------:R1:W5:Y:S01]  /*01f0*/  @!P3 LDG.E R5, [R6.64] ;  /* 0x0000000c0605b981 */ /* 0x000362000c1e1900 */
[----:B------:R-:W-:Y:S05]  /*0200*/  BRA `(.L_x_295) ;  /* 0x0000001000007947 */ /* 0x000fea0003800000 */
.L_x_294:
[----:B-1-34-:R-:W-:Y:S02]  /*0210*/  MOV R5, c[0x0][0x218] ;  /* 0x0000860000057a02 */ /* 0x01afe40000000f00 */
.L_x_295:
[----:B------:R-:W-:-:S04]  /*0220*/  ISETP.NE.U32.AND P2, PT, RZ, c[0x0][0x258], PT ;  /* 0x00009600ff007a0c */ /* 0x000fc80003f45070 */
[----:B------:R-:W-:-:S13]  /*0230*/  ISETP.NE.AND.EX P2, PT, RZ, c[0x0][0x25c], PT, P2 ;  /* 0x00009700ff007a0c */ /* 0x000fda0003f45320 */
[----:B------:R-:W-:-:S05]  /*0240*/  @P2 IMAD.WIDE R10, R0, R3, c[0x0][0x258] ;  /* 0x00009600000a2625 */ /* 0x000fca00078e0203 */
[----:B-1----:R-:W2:Y:S01]  /*0250*/  @P2 LDG.E R7, [R10.64] ;  /* 0x0000000c0a072981 */ /* 0x002ea2000c1e1900 */
        /* <DEDUP_REMOVED lines=8> */
[----:B------:R-:W-:Y:S02]  /*02e0*/  IADD3 R3, -R203, 0xbf, R6 ;  /* 0x000000bfcb037810 */ /* 0x000fe40007ffe106 */
[C---:B------:R-:W-:Y:S02]  /*02f0*/  IADD3 R10, R4.reuse, R6, -R203 ;  /* 0x00000006040a7210 */ /* 0x040fe40007ffe8cb */
[----:B------:R-:W-:Y:S02]  /*0300*/  IADD3 R12, R4, 0x3f, RZ ;  /* 0x0000003f040c7810 */ /* 0x000fe40007ffe0ff */
[----:B------:R-:W-:Y:S02]  /*0310*/  IADD3 R8, R3, c[0x0][0x2e8], R4 ;  /* 0x0000ba0003087a10 */ /* 0x000fe40007ffe004 */
[----:B------:R-:W-:Y:S02]  /*0320*/  IADD3 R10, R10, -c[0x0][0x2e4], RZ ;  /* 0x8000b9000a0a7a10 */ /* 0x000fe40007ffe0ff */
[----:B------:R-:W-:-:S02]  /*0330*/  SHF.R.S32.HI R5, RZ, 0x1f, R12 ;  /* 0x0000001fff057819 */ /* 0x000fc4000001140c */
[----:B------:R-:W-:Y:S02]  /*0340*/  SHF.R.S32.HI R3, RZ, 0x1f, R8 ;  /* 0x0000001fff037819 */ /* 0x000fe40000011408 */
[----:B------:R-:W-:Y:S02]  /*0350*/  SHF.R.S32.HI R7, RZ, 0x1f, R10 ;  /* 0x0000001fff077819 */ /* 0x000fe4000001140a */
[----:B------:R-:W-:Y:S02]  /*0360*/  LEA.HI R5, R5, R12, RZ, 0x6 ;  /* 0x0000000c05057211 */ /* 0x000fe400078f30ff */
[----:B------:R-:W-:Y:S02]  /*0370*/  LEA.HI R8, R3, R8, RZ, 0x6 ;  /* 0x0000000803087211 */ /* 0x000fe400078f30ff */
[----:B------:R-:W-:Y:S01]  /*0380*/  LEA.HI R7, R7, R10, RZ, 0x6 ;  /* 0x0000000a07077211 */ /* 0x000fe200078f30ff */
[----:B------:R-:W1:Y:S01]  /*0390*/  S2R R3, SR_TID.X ;  /* 0x0000000000037919 */ /* 0x000e620000002100 */
[----:B------:R-:W-:-:S02]  /*03a0*/  SHF.R.S32.HI R5, RZ, 0x6, R5 ;  /* 0x00000006ff057819 */ /* 0x000fc40000011405 */
[----:B------:R-:W-:Y:S02]  /*03b0*/  SHF.R.S32.HI R8, RZ, 0x6, R8 ;  /* 0x00000006ff087819 */ /* 0x000fe40000011408 */
[----:B------:R-:W-:Y:S02]  /*03c0*/  SHF.R.S32.HI R7, RZ, 0x6, R7 ;  /* 0x00000006ff077819 */ /* 0x000fe40000011407 */
[----:B------:R-:W-:Y:S02]  /*03d0*/  IMNMX R133, R5, R8, PT ;  /* 0x0000000805857217 */ /* 0x000fe40003800200 */
[----:B------:R-:W-:-:S04]  /*03e0*/  IMNMX R198, RZ, R7, !PT ;  /* 0x00000007ffc67217 */ /* 0x000fc80007800200 */
[----:B------:R-:W-:-:S13]  /*03f0*/  ISETP.GT.AND P0, PT, R133, R198, PT ;  /* 0x000000c68500720c */ /* 0x000fda0003f04270 */
[----:B------:R-:W-:Y:S05]  /*0400*/  @P0 BRA `(.L_x_296) ;  /* 0x00000a7000000947 */ /* 0x000fea0003800000 */
[----:B-1----:R-:W1:Y:S01]  /*0410*/  LDC.U8 R4, c[0x0][0x329] ;  /* 0x0000ca40ff047b82 */ /* 0x002e620000000000 */
[----:B------:R-:W-:Y:S01]  /*0420*/  ISETP.NE.AND P0, PT, R199, -0x1, PT ;  /* 0xffffffffc700780c */ /* 0x000fe20003f05270 */
[----:B------:R-:W-:Y:S01]  /*0430*/  BSSY B0, `(.L_x_297) ;  /* 0x0000043000007945 */ /* 0x000fe20003800000 */
[----:B------:R-:W-:Y:S02]  /*0440*/  SHF.R.S32.HI R8, RZ, 0x1f, R3 ;  /* 0x0000001fff087819 */ /* 0x000fe40000011403 */
[----:B------:R-:W-:Y:S02]  /*0450*/  IADD3 R203, -R6, R203, RZ ;  /* 0x000000cb06cb7210 */ /* 0x000fe40007ffe1ff */
[----:B------:R-:W-:Y:S01]  /*0460*/  LEA.HI R8, R8, R3, RZ, 0x3 ;  /* 0x0000000308087211 */ /* 0x000fe200078f18ff */
[----:B------:R-:W2:Y:S01]  /*0470*/  LDC.U8 R2, c[0x0][0x328] ;  /* 0x0000ca00ff027b82 */ /* 0x000ea20000000000 */
[----:B------:R-:W-:Y:S02]  /*0480*/  SHF.R.S32.HI R19, RZ, 0x1f, R14 ;  /* 0x0000001fff137819 */ /* 0x000fe4000001140e */
[----:B------:R-:W-:-:S02]  /*0490*/  LOP3.LUT R12, R8, 0xfffffff8, RZ, 0xc0, !PT ;  /* 0xfffffff8080c7812 */ /* 0x000fc400078ec0ff */
[----:B------:R-:W-:Y:S01]  /*04a0*/  SHF.R.S32.HI R8, RZ, 0x3, R8 ;  /* 0x00000003ff087819 */ /* 0x000fe20000011408 */
[----:B------:R-:W-:Y:S01]  /*04b0*/  @P0 IMAD.WIDE.U32 R16, R199, c[0x0][0x1e8], RZ ;  /* 0x00007a00c7100a25 */ /* 0x000fe200078e00ff */
[----:B------:R-:W-:-:S03]  /*04c0*/  @!P0 SHF.R.S32.HI R9, RZ, 0x1f, R0 ;  /* 0x0000001fff098819 */ /* 0x000fc60000011400 */
[----:B------:R-:W-:Y:S02]  /*04d0*/  IMAD.IADD R3, R3, 0x1, -R12 ;  /* 0x0000000103037824 */ /* 0x000fe400078e0a0c */
[----:B------:R-:W-:Y:S02]  /*04e0*/  @!P0 IMAD R9, R9, c[0x0][0x1e0], RZ ;  /* 0x0000780009098a24 */ /* 0x000fe400078e02ff */
[----:B------:R-:W-:Y:S01]  /*04f0*/  @P0 IMAD R7, R199, c[0x0][0x1ec], R17 ;  /* 0x00007b00c7070a24 */ /* 0x000fe200078e0211 */
[----:B-1----:R-:W-:Y:S01]  /*0500*/  ISETP.NE.AND P1, PT, R4, RZ, PT ;  /* 0x000000ff0400720c */ /* 0x002fe20003f25270 */
[----:B------:R-:W-:-:S04]  /*0510*/  IMAD R19, R19, c[0x0][0x1f0], RZ ;  /* 0x00007c0013137a24 */ /* 0x000fc800078e02ff */
[----:B------:R-:W-:Y:S01]  /*0520*/  IMAD R19, R14, c[0x0][0x1f4], R19 ;  /* 0x00007d000e137a24 */ /* 0x000fe200078e0213 */
[----:B--2---:R-:W-:-:S04]  /*0530*/  ISETP.NE.AND P2, PT, R2, RZ, PT ;  /* 0x000000ff0200720c */ /* 0x004fc80003f45270 */
[----:B------:R-:W-:-:S03]  /*0540*/  ISETP.NE.OR P3, PT, R4, RZ, !P2 ;  /* 0x000000ff0400720c */ /* 0x000fc60005765670 */
[----:B------:R-:W-:Y:S02]  /*0550*/  @P1 IMAD.MOV.U32 R5, RZ, RZ, c[0x0][0x210] ;  /* 0x00008400ff051624 */ /* 0x000fe400078e00ff */
[----:B------:R-:W-:Y:S02]  /*0560*/  @!P1 IMAD.MOV.U32 R2, RZ, RZ, c[0x0][0x214] ;  /* 0x00008500ff029624 */ /* 0x000fe400078e00ff */
[----:B------:R-:W-:Y:S02]  /*0570*/  @P1 IMAD R5, R5, c[0x0][0x214], RZ ;  /* 0x0000850005051a24 */ /* 0x000fe400078e02ff */
[----:B------:R-:W-:Y:S01]  /*0580*/  @P1 IMAD.MOV.U32 R11, RZ, RZ, 0x1 ;  /* 0x00000001ff0b1424 */ /* 0x000fe200078e00ff */
[----:B------:R-:W-:Y:S01]  /*0590*/  @!P1 SEL R5, R2, c[0x0][0x234], !P2 ;  /* 0x00008d0002059a07 */ /* 0x000fe20005000000 */
[----:B------:R-:W-:Y:S01]  /*05a0*/  @!P0 IMAD R2, R0, c[0x0][0x1e4], R9 ;  /* 0x0000790000028a24 */ /* 0x000fe200078e0209 */
[----:B------:R-:W-:Y:S02]  /*05b0*/  ISETP.GE.AND P2, PT, R8, R203, PT ;  /* 0x000000cb0800720c */ /* 0x000fe40003f46270 */
[----:B------:R-:W-:Y:S01]  /*05c0*/  SHF.R.S32.HI R9, RZ, 0x1f, R8 ;  /* 0x0000001fff097819 */ /* 0x000fe20000011408 */
[----:B------:R-:W-:-:S04]  /*05d0*/  @!P1 IMAD R11, R5, c[0x0][0x1c0], RZ ;  /* 0x00007000050b9a24 */ /* 0x000fc800078e02ff */
[C---:B------:R-:W-:Y:S02]  /*05e0*/  IMAD R4, R0.reuse, R11, RZ ;  /* 0x0000000b00047224 */ /* 0x040fe400078e02ff */
[----:B------:R-:W-:-:S03]  /*05f0*/  @!P0 IMAD.WIDE.U32 R10, R0, c[0x0][0x1e0], RZ ;  /* 0x00007800000a8a25 */ /* 0x000fc600078e00ff */
[----:B------:R-:W-:Y:S01]  /*0600*/  SEL R4, R4, RZ, P3 ;  /* 0x000000ff04047207 */ /* 0x000fe20001800000 */
[----:B------:R-:W-:Y:S01]  /*0610*/  @!P3 IMAD R0, R0, c[0x0][0x214], RZ ;  /* 0x000085000000ba24 */ /* 0x000fe200078e02ff */
[----:B------:R-:W-:Y:S01]  /*0620*/  @!P0 MOV R16, R10 ;  /* 0x0000000a00108202 */ /* 0x000fe20000000f00 */
[----:B------:R-:W-:Y:S02]  /*0630*/  @!P0 IMAD.IADD R7, R11, 0x1, R2 ;  /* 0x000000010b078824 */ /* 0x000fe400078e0202 */
[----:B------:R-:W-:Y:S01]  /*0640*/  IMAD R4, R14, R5, R4 ;  /* 0x000000050e047224 */ /* 0x000fe200078e0204 */
[----:B------:R-:W-:Y:S01]  /*0650*/  @!P3 SEL R199, R0, R199, !P0 ;  /* 0x000000c700c7b207 */ /* 0x000fe20004000000 */
[----:B------:R-:W-:Y:S01]  /*0660*/  IMAD.SHL.U32 R0, R3, 0x8, RZ ;  /* 0x0000000803007824 */ /* 0x000fe200078e00ff */
[----:B------:R-:W-:Y:S01]  /*0670*/  CS2R R10, SRZ ;  /* 0x00000000000a7805 */ /* 0x000fe2000001ff00 */
[----:B------:R-:W-:Y:S01]  /*0680*/  @P1 IMAD.MOV.U32 R5, RZ, RZ, c[0x0][0x210] ;  /* 0x00008400ff051624 */ /* 0x000fe200078e00ff */
[----:B------:R-:W-:Y:S01]  /*0690*/  @!P3 MOV R10, R199 ;  /* 0x000000c7000ab202 */ /* 0x000fe20000000f00 */
[----:B------:R-:W-:Y:S01]  /*06a0*/  @!P1 IMAD.MOV.U32 R5, RZ, RZ, 0x1 ;  /* 0x00000001ff059424 */ /* 0x000fe200078e00ff */
[----:B------:R-:W-:Y:S01]  /*06b0*/  IADD3 R16, P0, R0, R16, RZ ;  /* 0x0000001000107210 */ /* 0x000fe20007f1e0ff */
[----:B------:R-:W-:Y:S01]  /*06c0*/  IMAD.WIDE R200, R200, 0x80, R8 ;  /* 0x00000080c8c87825 */ /* 0x000fe200078e0208 */
[----:B------:R-:W-:-:S02]  /*06d0*/  @!P3 SHF.R.S32.HI R11, RZ, 0x1f, R199 ;  /* 0x0000001fff0bb819 */ /* 0x000fc400000114c7 */
[----:B------:R-:W-:Y:S01]  /*06e0*/  LEA.HI.X.SX32 R17, R0, R7, 0x1, P0 ;  /* 0x0000000700117211 */ /* 0x000fe200000f0eff */
[----:B------:R-:W-:Y:S01]  /*06f0*/  IMAD R7, R6, R5, RZ ;  /* 0x0000000506077224 */ /* 0x000fe200078e02ff */
[----:B------:R-:W-:-:S03]  /*0700*/  IADD3 R13, R0, 0x40, RZ ;  /* 0x00000040000d7810 */ /* 0x000fc60007ffe0ff */
[----:B------:R-:W-:Y:S01]  /*0710*/  IMAD.WIDE.U32 R16, R14, c[0x0][0x1f0], R16 ;  /* 0x00007c000e107a25 */ /* 0x000fe200078e0010 */
[----:B------:R-:W-:Y:S02]  /*0720*/  SHF.R.S32.HI R6, RZ, 0x1f, R7 ;  /* 0x0000001fff067819 */ /* 0x000fe40000011407 */
[--C-:B------:R-:W-:Y:S01]  /*0730*/  IADD3 R2, P1, P0, R7, R10, R4.reuse ;  /* 0x0000000a07027210 */ /* 0x100fe2000783e004 */
[----:B------:R-:W-:Y:S01]  /*0740*/  IMAD.IADD R19, R17, 0x1, R19 ;  /* 0x0000000111137824 */ /* 0x000fe200078e0213 */
[----:B------:R-:W-:-:S04]  /*0750*/  SHF.R.S32.HI R7, RZ, 0x1f, R4 ;  /* 0x0000001fff077819 */ /* 0x000fc80000011404 */
        /* <DEDUP_REMOVED lines=16> */
.L_x_298:
[----:B------:R-:W-:Y:S05]  /*0860*/  BSYNC B0 ;  /* 0x0000000000007941 */ /* 0x000fea0003800000 */
.L_x_297:
        /* <DEDUP_REMOVED lines=20> */
.L_x_300:
[----:B------:R-:W-:Y:S05]  /*09b0*/  BSYNC B0 ;  /* 0x0000000000007941 */ /* 0x000fea0003800000 */
.L_x_299:
        /* <DEDUP_REMOVED lines=20> */
.L_x_302:
[----:B------:R-:W-:Y:S05]  /*0b00*/  BSYNC B0 ;  /* 0x0000000000007941 */ /* 0x000fea0003800000 */
.L_x_301:
[----:B------:R-:W-:Y:S01]  /*0b10*/  IADD3 R10, R8, 0x60, RZ ;  /* 0x00000060080a7810 */ /* 0x000fe20007ffe0ff */
        /* <DEDUP_REMOVED lines=18> */
.L_x_304:
[----:B------:R-:W-:Y:S05]  /*0c40*/  BSYNC B0 ;  /* 0x0000000000007941 */ /* 0x000fea0003800000 */
.L_x_303:
        /* <DEDUP_REMOVED lines=8> */
[-C--:B------:R-:W-:Y:S02]  /*0cd0*/  @!P5 IADD3 R6, P0, R11, R2.reuse, RZ ;  /* 0x000000020b06d210 */ /* 0x080fe40007f1e0ff */
[----:B------:R-:W-:Y:S02]  /*0ce0*/  @!P4 IADD3 R3, P1, R13, R2, RZ ;  /* 0x000000020d03c210 */ /* 0x000fe40007f3e0ff */
[----:B------:R-:W-:Y:S02]  /*0cf0*/  @!P5 LEA.HI.X.SX32 R11, R11, R4, 0x1, P0 ;  /* 0x000000040b0bd211 */ /* 0x000fe400000f0eff */
[----:B------:R-:W-:-:S02]  /*0d00*/  @!P5 LEA R14, P2, R6, c[0x0][0x200], 0x2 ;  /* 0x00008000060eda11 */ /* 0x000fc400078410ff */
[----:B------:R-:W-:Y:S02]  /*0d10*/  @!P3 IADD3 R7, P0, R9, R2, RZ ;  /* 0x000000020907b210 */ /* 0x000fe40007f1e0ff */
[-C--:B------:R-:W-:Y:S02]  /*0d20*/  @!P4 LEA.HI.X.SX32 R0, R13, R4.reuse, 0x1, P1 ;  /* 0x000000040d00c211 */ /* 0x080fe400008f0eff */
[----:B------:R-:W-:Y:S02]  /*0d30*/  @!P5 LEA.HI.X R15, R6, c[0x0][0x204], R11, 0x2, P2 ;  /* 0x00008100060fda11 */ /* 0x000fe400010f140b */
[----:B------:R-:W-:Y:S02]  /*0d40*/  @!P4 LEA R12, P1, R3, c[0x0][0x200], 0x2 ;  /* 0x00008000030cca11 */ /* 0x000fe400078210ff */
[----:B------:R-:W-:Y:S02]  /*0d50*/  @!P3 LEA.HI.X.SX32 R6, R9, R4, 0x1, P0 ;  /* 0x000000040906b211 */ /* 0x000fe400000f0eff */
        /* <DEDUP_REMOVED lines=10> */
[----:B------:R-:W-:Y:S02]  /*0e00*/  IMAD R5, R10, R5, RZ ;  /* 0x000000050a057224 */ /* 0x000fe400078e02ff */
[----:B---3--:R-:W-:-:S03]  /*0e10*/  IMAD.MOV.U32 R3, RZ, RZ, 0x7f800000 ;  /* 0x7f800000ff037424 */ /* 0x008fc600078e00ff */
[----:B------:R-:W-:-:S04]  /*0e20*/  IADD3 R2, P0, R5, R2, RZ ;  /* 0x0000000205027210 */ /* 0x000fc80007f1e0ff */
[----:B------:R-:W-:Y:S02]  /*0e30*/  LEA.HI.X.SX32 R5, R5, R4, 0x1, P0 ;  /* 0x0000000405057211 */ /* 0x000fe400000f0eff */
[----:B------:R-:W-:-:S04]  /*0e40*/  LEA R4, P0, R2, c[0x0][0x200], 0x2 ;  /* 0x0000800002047a11 */ /* 0x000fc800078010ff */
[----:B------:R-:W-:-:S05]  /*0e50*/  LEA.HI.X R5, R2, c[0x0][0x204], R5, 0x2, P0 ;  /* 0x0000810002057a11 */ /* 0x000fca00000f1405 */
[----:B------:R-:W-:Y:S01]  /*0e60*/  STG.E [R4.64], R3 ;  /* 0x0000000304007986 */ /* 0x000fe2000c10190c */
[----:B------:R-:W-:Y:S05]  /*0e70*/  EXIT ;  /* 0x000000000000794d */ /* 0x000fea0003800000 */
.L_x_296:
[----:B-1----:R-:W-:Y:S02]  /*0e80*/  ISETP.NE.AND P1, PT, R199, -0x1, PT ;  /* 0xffffffffc700780c */ /* 0x002fe40003f25270 */
        /* <DEDUP_REMOVED lines=23> */
.L_x_305:
[----:B------:R-:W-:Y:S01]  /*1000*/  IABS R8, c[0x0][0x1c8] ;  /* 0x0000720000087a13 */ /* 0x000fe20000000000 */
[----:B------:R-:W-:Y:S01]  /*1010*/  IMAD.MOV.U32 R12, RZ, RZ, RZ ;  /* 0x000000ffff0c7224 */ /* 0x000fe200078e00ff */
[----:B------:R-:W-:Y:S01]  /*1020*/  SHF.R.S32.HI R17, RZ, 0x1f, R14 ;  /* 0x0000001fff117819 */ /* 0x000fe2000001140e */
[----:B------:R-:W-:Y:S01]  /*1030*/  @P0 IMAD.IADD R9, R2, 0x1, R9 ;  /* 0x0000000102090824 */ /* 0x000fe200078e0209 */
        /* <DEDUP_REMOVED lines=10> */
[----:B------:R-:W-:Y:S02]  /*10e0*/  IMAD.MOV R5, RZ, RZ, -R134 ;  /* 0x000000ffff057224 */ /* 0x000fe400078e0a86 */
[----:B------:R-:W-:-:S04]  /*10f0*/  @P0 IMAD.WIDE.U32 R12, R9, c[0x0][0x1a0], RZ ;  /* 0x00006800090c0a25 */ /* 0x000fc800078e00ff */
[----:B------:R-:W-:Y:S01]  /*1100*/  IMAD R5, R8, R5, R7 ;  /* 0x0000000508057224 */ /* 0x000fe200078e0207 */
[----:B------:R-:W-:Y:S01]  /*1110*/  @P0 MOV R10, R12 ;  /* 0x0000000c000a0202 */ /* 0x000fe20000000f00 */
[----:B------:R-:W-:-:S03]  /*1120*/  @P0 IMAD R9, R9, c[0x0][0x1a4], R13 ;  /* 0x0000690009090a24 */ /* 0x000fc600078e020d */
[----:B------:R-:W-:-:S13]  /*1130*/  ISETP.GT.U32.AND P2, PT, R8, R5, PT ;  /* 0x000000050800720c */ /* 0x000fda0003f44070 */
[-C--:B------:R-:W-:Y:S02]  /*1140*/  @!P2 IADD3 R5, R5, -R8.reuse, RZ ;  /* 0x800000080505a210 */ /* 0x080fe40007ffe0ff */
[----:B------:R-:W-:Y:S02]  /*1150*/  @!P2 IADD3 R134, R134, 0x1, RZ ;  /* 0x000000018686a810 */ /* 0x000fe40007ffe0ff */
[----:B------:R-:W-:Y:S02]  /*1160*/  ISETP.GE.U32.AND P3, PT, R5, R8, PT ;  /* 0x000000080500720c */ /* 0x000fe40003f66070 */
[----:B------:R-:W-:Y:S02]  /*1170*/  LOP3.LUT R5, R14, c[0x0][0x1c8], RZ, 0x3c, !PT ;  /* 0x000072000e057a12 */ /* 0x000fe400078e3cff */
[----:B------:R-:W-:Y:S02]  /*1180*/  ISETP.NE.AND P2, PT, RZ, c[0x0][0x1c8], PT ;  /* 0x00007200ff007a0c */ /* 0x000fe40003f45270 */
[----:B------:R-:W-:-:S07]  /*1190*/  ISETP.GE.AND P1, PT, R5, RZ, PT ;  /* 0x000000ff0500720c */ /* 0x000fce0003f26270 */
[----:B------:R-:W-:-:S06]  /*11a0*/  @P3 IADD3 R134, R134, 0x1, RZ ;  /* 0x0000000186863810 */ /* 0x000fcc0007ffe0ff */
        /* <DEDUP_REMOVED lines=14> */
.L_x_306:
[----:B------:R-:W-:Y:S01]  /*1290*/  SHF.R.S32.HI R8, RZ, 0x1f, R3 ;  /* 0x0000001fff087819 */ /* 0x000fe20000011403 */
[----:B------:R-:W-:Y:S01]  /*12a0*/  IMAD R17, R17, c[0x0][0x1a8], RZ ;  /* 0x00006a0011117a24 */ /* 0x000fe200078e02ff */
[----:B------:R-:W-:Y:S01]  /*12b0*/  BSSY B0, `(.L_x_307) ;  /* 0x000006a000007945 */ /* 0x000fe20003800000 */
[----:B------:R-:W-:Y:S01]  /*12c0*/  IMAD.IADD R195, R203, 0x1, -R6 ;  /* 0x00000001cbc37824 */ /* 0x000fe200078e0a06 */
[-C--:B------:R-:W-:Y:S01]  /*12d0*/  LEA.HI R2, R8, R3.reuse, RZ, 0x3 ;  /* 0x0000000308027211 */ /* 0x080fe200078f18ff */
[----:B------:R-:W-:Y:S01]  /*12e0*/  IMAD R17, R14, c[0x0][0x1ac], R17 ;  /* 0x00006b000e117a24 */ /* 0x000fe200078e0211 */
[----:B------:R-:W-:Y:S02]  /*12f0*/  LEA.HI R193, R8, R3, RZ, 0x4 ;  /* 0x0000000308c17211 */ /* 0x000fe400078f20ff */
[----:B------:R-:W-:-:S02]  /*1300*/  SHF.R.S32.HI R12, RZ, 0x3, R2 ;  /* 0x00000003ff0c7819 */ /* 0x000fc40000011402 */
[----:B------:R-:W-:Y:S02]  /*1310*/  LOP3.LUT R2, R2, 0xfffffff8, RZ, 0xc0, !PT ;  /* 0xfffffff802027812 */ /* 0x000fe400078ec0ff */
[----:B------:R-:W-:Y:S01]  /*1320*/  LOP3.LUT R0, R193, 0xfffffff0, RZ, 0xc0, !PT ;  /* 0xfffffff0c1007812 */ /* 0x000fe200078ec0ff */
[----:B------:R-:W-:Y:S01]  /*1330*/  IMAD.SHL.U32 R7, R12, 0x40, RZ ;  /* 0x000000400c077824 */ /* 0x000fe200078e00ff */
[----:B------:R-:W-:Y:S01]  /*1340*/  SHF.R.S32.HI R20, RZ, 0x4, R193 ;  /* 0x00000004ff147819 */ /* 0x000fe200000114c1 */
[C---:B------:R-:W-:Y:S01]  /*1350*/  IMAD.IADD R2, R3.reuse, 0x1, -R2 ;  /* 0x0000000103027824 */ /* 0x040fe200078e0a02 */
[----:B------:R-:W-:Y:S01]  /*1360*/  SHF.R.S32.HI R13, RZ, 0x1f, R12 ;  /* 0x0000001fff0d7819 */ /* 0x000fe2000001140c */
[----:B------:R-:W-:Y:S01]  /*1370*/  IMAD.IADD R15, R3, 0x1, -R0 ;  /* 0x00000001030f7824 */ /* 0x000fe200078e0a00 */
[----:B------:R-:W-:Y:S01]  /*1380*/  LOP3.LUT R7, R7, 0x1c0, RZ, 0xc0, !PT ;  /* 0x000001c007077812 */ /* 0x000fe200078ec0ff */
[----:B------:R-:W-:Y:S01]  /*1390*/  IMAD.SHL.U32 R212, R2, 0x8, RZ ;  /* 0x0000000802d47824 */ /* 0x000fe200078e00ff */
[----:B------:R-:W-:-:S02]  /*13a0*/  LEA.HI R193, R193, R20, RZ, 0x1 ;  /* 0x00000014c1c17211 */ /* 0x000fc400078f08ff */
[----:B------:R-:W-:Y:S02]  /*13b0*/  SHF.R.U32.HI R202, RZ, 0x3, R7 ;  /* 0x00000003ffca7819 */ /* 0x000fe40000011607 */
[----:B------:R-:W-:Y:S02]  /*13c0*/  LOP3.LUT R5, R7, 0x38, R212, 0xf8, !PT ;  /* 0x0000003807057812 */ /* 0x000fe400078ef8d4 */
[----:B------:R-:W-:Y:S02]  /*13d0*/  SHF.R.S32.HI R0, RZ, 0x1f, R15 ;  /* 0x0000001fff007819 */ /* 0x000fe4000001140f */
[----:B------:R-:W-:Y:S02]  /*13e0*/  LOP3.LUT R193, R193, 0xfffffffe, RZ, 0xc0, !PT ;  /* 0xfffffffec1c17812 */ /* 0x000fe400078ec0ff */
[----:B------:R-:W-:Y:S02]  /*13f0*/  LOP3.LUT R202, R5, R202, RZ, 0x3c, !PT ;  /* 0x000000ca05ca7212 */ /* 0x000fe400078e3cff */
[----:B------:R-:W-:Y:S01]  /*1400*/  LEA.HI R5, R0, R15, RZ, 0x3 ;  /* 0x0000000f00057211 */ /* 0x000fe200078f18ff */
[----:B------:R-:W-:Y:S01]  /*1410*/  IMAD.IADD R193, R20, 0x1, -R193 ;  /* 0x0000000114c17824 */ /* 0x000fe200078e0ac1 */
[----:B------:R-:W-:-:S02]  /*1420*/  LEA.HI R7, R8, R3, RZ, 0x6 ;  /* 0x0000000308077211 */ /* 0x000fc400078f30ff */
[C---:B------:R-:W-:Y:S01]  /*1430*/  LOP3.LUT R20, R5.reuse, 0xfffffff8, RZ, 0xc0, !PT ;  /* 0xfffffff805147812 */ /* 0x040fe200078ec0ff */
[----:B------:R-:W-:Y:S01]  /*1440*/  IMAD.SHL.U32 R5, R5, 0x40, RZ ;  /* 0x0000004005057824 */ /* 0x000fe200078e00ff */
[----:B------:R-:W-:Y:S01]  /*1450*/  IADD3 R18, P0, R212, R18, RZ ;  /* 0x00000012d4127210 */ /* 0x000fe20007f1e0ff */
[----:B------:R-:W-:Y:S01]  /*1460*/  IMAD.SHL.U32 R7, R7, 0x8, RZ ;  /* 0x0000000807077824 */ /* 0x000fe200078e00ff */
[----:B------:R-:W-:Y:S01]  /*1470*/  SHF.R.S32.HI R213, RZ, 0x1f, R212 ;  /* 0x0000001fffd57819 */ /* 0x000fe200000114d4 */
[----:B------:R-:W-:Y:S01]  /*1480*/  IMAD.IADD R20, R15, 0x1, -R20 ;  /* 0x000000010f147824 */ /* 0x000fe200078e0a14 */
[----:B------:R-:W-:Y:S02]  /*1490*/  LEA.HI R81, R8, R3, RZ, 0x5 ;  /* 0x0000000308517211 */ /* 0x000fe400078f28ff */
[----:B------:R-:W-:Y:S01]  /*14a0*/  LOP3.LUT R202, R202, 0xfffffe00, R7, 0xf8, !PT ;  /* 0xfffffe00caca7812 */ /* 0x000fe200078ef807 */
[----:B------:R-:W-:Y:S01]  /*14b0*/  IMAD.X R19, R213, 0x1, R11, P0 ;  /* 0x00000001d5137824 */ /* 0x000fe200000e060b */
[C---:B------:R-:W-:Y:S01]  /*14c0*/  LOP3.LUT P3, RZ, R20.reuse, 0x4, RZ, 0xc0, !PT ;  /* 0x0000000414ff7812 */ /* 0x040fe2000786c0ff */
[----:B------:R-:W-:Y:S01]  /*14d0*/  IMAD R7, R13, c[0x0][0x198], RZ ;  /* 0x000066000d077a24 */ /* 0x000fe200078e02ff */
[----:B------:R-:W-:Y:S01]  /*14e0*/  LOP3.LUT P2, RZ, R20, 0x2, RZ, 0xc0, !PT ;  /* 0x0000000214ff7812 */ /* 0x000fe2000784c0ff */
[----:B------:R-:W-:Y:S01]  /*14f0*/  IMAD.WIDE.U32 R24, R12, c[0x0][0x198], R212 ;  /* 0x000066000c187a25 */ /* 0x000fe200078e00d4 */
[----:B------:R-:W-:-:S02]  /*1500*/  LOP3.LUT R8, R81, 0xffffffe0, RZ, 0xc0, !PT ;  /* 0xffffffe051087812 */ /* 0x000fc400078ec0ff */
[----:B------:R-:W-:Y:S01]  /*1510*/  SHF.R.S32.HI R81, RZ, 0x5, R81 ;  /* 0x00000005ff517819 */ /* 0x000fe20000011451 */
[----:B------:R-:W-:Y:S01]  /*1520*/  IMAD.WIDE.U32 R14, R14, c[0x0][0x1a8], R18 ;  /* 0x00006a000e0e7a25 */ /* 0x000fe200078e0012 */
[----:B------:R-:W-:Y:S02]  /*1530*/  IADD3 R204, P1, R204, R24, RZ ;  /* 0x00000018cccc7210 */ /* 0x000fe40007f3e0ff */
[----:B------:R-:W-:Y:S01]  /*1540*/  SHF.R.S32.HI R18, RZ, 0x1f, R134 ;  /* 0x0000001fff127819 */ /* 0x000fe20000011486 */
[----:B------:R-:W-:Y:S01]  /*1550*/  IMAD.SHL.U32 R20, R20, 0x40, RZ ;  /* 0x0000004014147824 */ /* 0x000fe200078e00ff */
[C---:B------:R-:W-:Y:S01]  /*1560*/  IADD3 R197, R212.reuse, 0x40, RZ ;  /* 0x00000040d4c57810 */ /* 0x040fe20007ffe0ff */
[----:B------:R-:W-:Y:S01]  /*1570*/  IMAD R19, R13, c[0x0][0x1a0], RZ ;  /* 0x000068000d137a24 */ /* 0x000fe200078e02ff */
[----:B------:R-:W-:Y:S01]  /*1580*/  IADD3 R196, R212, 0x80, RZ ;  /* 0x00000080d4c47810 */ /* 0x000fe20007ffe0ff */
[----:B------:R-:W-:Y:S01]  /*1590*/  IMAD.WIDE.U32 R22, R12, c[0x0][0x1a0], R212 ;  /* 0x000068000c167a25 */ /* 0x000fe200078e00d4 */
[----:B------:R-:W-:-:S03]  /*15a0*/  LOP3.LUT R20, R20, 0x1c0, RZ, 0xc0, !PT ;  /* 0x000001c014147812 */ /* 0x000fc600078ec0ff */
[----:B------:R-:W-:Y:S01]  /*15b0*/  IMAD R7, R12, c[0x0][0x19c], R7 ;  /* 0x000067000c077a24 */ /* 0x000fe200078e0207 */
[----:B------:R-:W-:Y:S01]  /*15c0*/  IADD3 R10, P0, R10, R22, RZ ;  /* 0x000000160a0a7210 */ /* 0x000fe20007f1e0ff */
[----:B------:R-:W-:Y:S02]  /*15d0*/  IMAD.SHL.U32 R11, R193, 0x8, RZ ;  /* 0x00000008c10b7824 */ /* 0x000fe400078e00ff */
[----:B------:R-:W-:Y:S01]  /*15e0*/  IMAD R0, R12, c[0x0][0x1a4], R19 ;  /* 0x000069000c007a24 */ /* 0x000fe200078e0213 */
[----:B------:R-:W-:Y:S01]  /*15f0*/  IADD3.X R205, R16, R25, R7, P1, !PT ;  /* 0x0000001910cd7210 */ /* 0x000fe20000ffe407 */
[----:B------:R-:W-:Y:S01]  /*1600*/  IMAD R207, R18, c[0x0][0x1b0], RZ ;  /* 0x00006c0012cf7a24 */ /* 0x000fe200078e02ff */
[----:B------:R-:W-:Y:S01]  /*1610*/  LOP3.LUT R7, R20, 0x8, R11, 0xf8, !PT ;  /* 0x0000000814077812 */ /* 0x000fe200078ef80b */
[----:B------:R-:W-:Y:S01]  /*1620*/  IMAD R215, R18, c[0x0][0x1b8], RZ ;  /* 0x00006e0012d77a24 */ /* 0x000fe200078e02ff */
[----:B------:R-:W-:Y:S01]  /*1630*/  IADD3.X R11, R9, R23, R0, P0, !PT ;  /* 0x00000017090b7210 */ /* 0x000fe200007fe400 */
[----:B------:R-:W-:Y:S01]  /*1640*/  IMAD R207, R134, c[0x0][0x1b4], R207 ;  /* 0x00006d0086cf7a24 */ /* 0x000fe200078e02cf */
[----:B------:R-:W-:Y:S01]  /*1650*/  ISETP.GE.AND P0, PT, R12, R195, PT ;  /* 0x000000c30c00720c */ /* 0x000fe20003f06270 */
[C---:B------:R-:W-:Y:S01]  /*1660*/  IMAD R215, R134.reuse, c[0x0][0x1bc], R215 ;  /* 0x00006f0086d77a24 */ /* 0x040fe200078e02d7 */
[----:B------:R-:W-:Y:S01]  /*1670*/  SHF.R.U32.HI R20, RZ, 0x3, R20 ;  /* 0x00000003ff147819 */ /* 0x000fe20000011614 */
[----:B------:R-:W-:-:S03]  /*1680*/  IMAD.WIDE.U32 R204, R134, c[0x0][0x1b0], R204 ;  /* 0x00006c0086cc7a25 */ /* 0x000fc600078e00cc */
[----:B------:R-:W-:Y:S01]  /*1690*/  LOP3.LUT R0, R7, R20, RZ, 0x3c, !PT ;  /* 0x0000001407007212 */ /* 0x000fe200078e3cff */
[----:B------:R-:W-:Y:S02]  /*16a0*/  IMAD.MOV.U32 R7, RZ, RZ, 0x10 ;  /* 0x00000010ff077424 */ /* 0x000fe400078e00ff */
[----:B------:R-:W-:Y:S01]  /*16b0*/  IMAD.WIDE.U32 R134, R134, c[0x0][0x1b8], R10 ;  /* 0x00006e0086867a25 */ /* 0x000fe200078e000a */
[----:B------:R-:W-:Y:S02]  /*16c0*/  LOP3.LUT R0, R0, 0xfffffe00, R5, 0xf8, !PT ;  /* 0xfffffe0000007812 */ /* 0x000fe400078ef805 */
[----:B------:R-:W-:Y:S01]  /*16d0*/  SEL R7, R7, 0xfffffff0, !P2 ;  /* 0xfffffff007077807 */ /* 0x000fe20005000000 */
[----:B------:R-:W-:Y:S02]  /*16e0*/  IMAD.MOV.U32 R5, RZ, RZ, 0x20 ;  /* 0x00000020ff057424 */ /* 0x000fe400078e00ff */
[----:B------:R-:W-:Y:S02]  /*16f0*/  IMAD.IADD R9, R3, 0x1, -R8 ;  /* 0x0000000103097824 */ /* 0x000fe400078e0a08 */
[----:B------:R-:W-:Y:S01]  /*1700*/  IMAD.WIDE R18, R200, 0x80, R12 ;  /* 0x00000080c8127825 */ /* 0x000fe200078e020c */
[----:B------:R-:W-:-:S03]  /*1710*/  SEL R5, R5, 0xffffffe0, !P3 ;  /* 0xffffffe005057807 */ /* 0x000fc60005800000 */
        /* <DEDUP_REMOVED lines=35> */
.L_x_308:
[----:B------:R-:W-:Y:S05]  /*1950*/  BSYNC B0 ;  /* 0x0000000000007941 */ /* 0x000fea0003800000 */
.L_x_307:
        /* <DEDUP_REMOVED lines=37> */
.L_x_310:
[----:B------:R-:W-:Y:S05]  /*1bb0*/  BSYNC B0 ;  /* 0x0000000000007941 */ /* 0x000fea0003800000 */
.L_x_309:
        /* <DEDUP_REMOVED lines=37> */
.L_x_312:
[----:B------:R-:W-:Y:S05]  /*1e10*/  BSYNC B0 ;  /* 0x0000000000007941 */ /* 0x000fea0003800000 */
.L_x_311:
[----:B------:R-:W-:Y:S01]  /*1e20*/  IADD3 R10, R12, 0x60, RZ ;  /* 0x000000600c0a7810 */ /* 0x000fe20007ffe0ff */
        /* <DEDUP_REMOVED lines=39> */
.L_x_314:
[----:B------:R-:W-:Y:S05]  /*20a0*/  BSYNC B0 ;  /* 0x0000000000007941 */ /* 0x000fea0003800000 */
.L_x_313:
[----:B------:R-:W-:Y:S01]  /*20b0*/  IADD3 R216, R133, -0x1, RZ ;  /* 0xffffffff85d87810 */ /* 0x000fe20007ffe0ff */
[----:B------:R-:W-:Y:S01]  /*20c0*/  BSSY B0, `(.L_x_315) ;  /* 0x0000023000007945 */ /* 0x000fe20003800000 */
[----:B------:R-:W-:Y:S02]  /*20d0*/  MOV R206, R204 ;  /* 0x000000cc00ce7202 */ /* 0x000fe40000000f00 */
[----:B------:R-:W-:Y:S01]  /*20e0*/  SHF.R.S32.HI R14, RZ, 0x1f, R216 ;  /* 0x0000001fff0e7819 */ /* 0x000fe200000114d8 */
[C---:B------:R-:W-:Y:S02]  /*20f0*/  IMAD R11, R216.reuse, -0x40, R4 ;  /* 0xffffffc0d80b7824 */ /* 0x040fe400078e0204 */
[C---:B------:R-:W-:Y:S02]  /*2100*/  IMAD R15, R216.reuse, UR9, RZ ;  /* 0x00000009d80f7c24 */ /* 0x040fe4000f8e02ff */
[----:B--2---:R-:W-:Y:S01]  /*2110*/  IMAD.WIDE.U32 R16, R216, UR10, R206 ;  /* 0x0000000ad8107c25 */ /* 0x004fe2000f8e00ce */
        /* <DEDUP_REMOVED lines=29> */
.L_x_316:
[----:B------:R-:W-:Y:S05]  /*22f0*/  BSYNC B0 ;  /* 0x0000000000007941 */ /* 0x000fea0003800000 */
.L_x_315:
[----:B------:R-:W-:Y:S01]  /*2300*/  ISETP.GE.AND P0, PT, R8, R11, PT ;  /* 0x0000000b0800720c */ /* 0x000fe20003f06270 */
[----:B------:R-:W-:Y:S01]  /*2310*/  UMOV UR7, 0x5 ;  /* 0x0000000500077882 */ /* 0x000fe20000000000 */
[----:B------:R-:W-:Y:S01]  /*2320*/  BSSY B0, `(.L_x_317) ;  /* 0x0000023000007945 */ /* 0x000fe20003800000 */
[----:B------:R-:W-:Y:S02]  /*2330*/  ULDC UR14, c[0x0][0x19c] ;  /* 0x00006700000e7ab9 */ /* 0x000fe40000000800 */
[----:B------:R-:W-:Y:S02]  /*2340*/  USHF.L.U32 UR11, UR6, 0x5, URZ ;  /* 0x00000005060b7899 */ /* 0x000fe4000800063f */
[----:B------:R-:W-:Y:S02]  /*2350*/  ULDC.64 UR4, c[0x0][0x1a0] ;  /* 0x0000680000047ab9 */ /* 0x000fe40000000a00 */
[----:B------:R-:W-:Y:S02]  /*2360*/  USHF.L.U64.HI UR6, UR6, UR7, UR14 ;  /* 0x0000000706067299 */ /* 0x000fe4000801020e */
[----:B------:R-:W-:-:S02]  /*2370*/  USHF.L.U64.HI UR8, UR4, UR8, UR5 ;  /* 0x0000000804087299 */ /* 0x000fc40008010205 */
[----:B------:R-:W-:Y:S01]  /*2380*/  USHF.L.U32 UR14, UR4, 0x6, URZ ;  /* 0x00000006040e7899 */ /* 0x000fe2000800063f */
[----:B------:R-:W-:Y:S06]  /*2390*/  @P0 BRA `(.L_x_318) ;  /* 0x000001b000000947 */ /* 0x000fec0003800000 */
[----:B------:R-:W-:Y:S02]  /*23a0*/  ISETP.GE.AND P3, PT, R212, c[0x0][0x220], PT ;  /* 0x00008800d4007a0c */ /* 0x000fe40003f66270 */
[----:B------:R-:W-:Y:S02]  /*23b0*/  ISETP.GE.AND P2, PT, R197, c[0x0][0x220], PT ;  /* 0x00008800c5007a0c */ /* 0x000fe40003f46270 */
[----:B------:R-:W-:Y:S02]  /*23c0*/  IADD3 R15, P1, R16, UR11, RZ ;  /* 0x0000000b100f7c10 */ /* 0x000fe4000ff3e0ff */
[----:B------:R-:W-:Y:S02]  /*23d0*/  ISETP.GE.AND P0, PT, R196, c[0x0][0x220], PT ;  /* 0x00008800c4007a0c */ /* 0x000fe40003f06270 */
[----:B------:R-:W-:-:S05]  /*23e0*/  IADD3.X R10, R10, UR6, RZ, P1, !PT ;  /* 0x000000060a0a7c10 */ /* 0x000fca0008ffe4ff */
[C---:B--2---:R-:W-:Y:S01]  /*23f0*/  @!P3 LEA R18, P4, R15.reuse, c[0x0][0x168], 0x1 ;  /* 0x00005a000f12ba11 */ /* 0x044fe200078808ff */
        /* <DEDUP_REMOVED lines=21> */
.L_x_318:
[----:B------:R-:W-:Y:S05]  /*2550*/  BSYNC B0 ;  /* 0x0000000000007941 */ /* 0x000fea0003800000 */
.L_x_317:
[----:B------:R-:W0:Y:S01]  /*2560*/  LDGDEPBAR ;  /* 0x00000000000079af */ /* 0x000e220000000000 */
[----:B------:R-:W-:Y:S01]  /*2570*/  ISETP.GE.AND P0, PT, R12, R11, PT ;  /* 0x0000000b0c00720c */ /* 0x000fe20003f06270 */
[----:B------:R-:W-:Y:S01]  /*2580*/  IMAD R15, R216, UR8, RZ ;  /* 0x00000008d80f7c24 */ /* 0x000fe2000f8e02ff */
[----:B------:R-:W-:Y:S01]  /*2590*/  MOV R214, R134 ;  /* 0x0000008600d67202 */ /* 0x000fe20000000f00 */
[----:B------:R-:W-:Y:S01]  /*25a0*/  IMAD.SHL.U32 R201, R3, 0x2, RZ ;  /* 0x0000000203c97824 */ /* 0x000fe200078e00ff */
[----:B------:R-:W-:Y:S01]  /*25b0*/  SHF.R.S32.HI R10, RZ, 0x1f, R9 ;  /* 0x0000001fff0a7819 */ /* 0x000fe20000011409 */
[----:B------:R-:W-:Y:S01]  /*25c0*/  IMAD R14, R14, UR14, R15 ;  /* 0x0000000e0e0e7c24 */ /* 0x000fe2000f8e020f */
[----:B------:R-:W-:Y:S01]  /*25d0*/  BSSY B0, `(.L_x_319) ;  /* 0x0000025000007945 */ /* 0x000fe20003800000 */
[----:B--2---:R-:W-:Y:S01]  /*25e0*/  IMAD.WIDE.U32 R16, R216, UR14, R214 ;  /* 0x0000000ed8107c25 */ /* 0x004fe2000f8e00d6 */
[----:B------:R-:W-:Y:S02]  /*25f0*/  LEA.HI R9, R10, R9, RZ, 0x2 ;  /* 0x000000090a097211 */ /* 0x000fe400078f10ff */
[----:B------:R-:W-:Y:S01]  /*2600*/  LOP3.LUT R201, R201, 0x6, RZ, 0xc0, !PT ;  /* 0x00000006c9c97812 */ /* 0x000fe200078ec0ff */
[----:B------:R-:W-:Y:S01]  /*2610*/  IMAD.IADD R14, R17, 0x1, R14 ;  /* 0x00000001110e7824 */ /* 0x000fe200078e020e */
[----:B------:R-:W-:Y:S01]  /*2620*/  SHF.R.S32.HI R3, RZ, 0x2, R9 ;  /* 0x00000002ff037819 */ /* 0x000fe20000011409 */
        /* <DEDUP_REMOVED lines=25> */
[----:B---3--:R-:W-:-:S04]  /*27c0*/  LEA R18, P0, R16, c[0x0][0x170], 0x1 ;  /* 0x00005c0010127a11 */ /* 0x008fc800078008ff */
[----:B------:R-:W-:-:S05]  /*27d0*/  LEA.HI.X R19, R16, c[0x0][0x174], R14, 0x1, P0 ;  /* 0x00005d0010137a11 */ /* 0x000fca00000f0c0e */
[----:B------:R-:W-:Y:S01]  /*27e0*/  @!PT LDS RZ, [RZ] ;  /* 0x00000000fffff984 */ /* 0x000fe20000000800 */
[----:B------:R-:W-:Y:S01]  /*27f0*/  @!PT LDS RZ, [RZ] ;  /* 0x00000000fffff984 */ /* 0x000fe20000000800 */
[----:B------:R-:W-:Y:S01]  /*2800*/  @!PT LDS RZ, [RZ] ;  /* 0x00000000fffff984 */ /* 0x000fe20000000800 */
[----:B------:R3:W-:Y:S04]  /*2810*/  LDGSTS.E.BYPASS.LTC128B.128 [R202+0x16000], [R18.64+0x100] ;  /* 0x1600010012ca7fae */ /* 0x0007e8000b901d4c */
.L_x_320:
[----:B------:R-:W-:Y:S05]  /*2820*/  BSYNC B0 ;  /* 0x0000000000007941 */ /* 0x000fea0003800000 */
.L_x_319:
[----:B------:R-:W-:Y:S01]  /*2830*/  ISETP.GE.AND P0, PT, R8, R11, PT ;  /* 0x0000000b0800720c */ /* 0x000fe20003f06270 */
[----:B------:R-:W-:Y:S01]  /*2840*/  ULDC UR5, c[0x0][0x1a4] ;  /* 0x0000690000057ab9 */ /* 0x000fe20000000800 */
[----:B------:R-:W-:Y:S01]  /*2850*/  BSSY B0, `(.L_x_321) ;  /* 0x0000022000007945 */ /* 0x000fe20003800000 */
[----:B------:R-:W-:Y:S02]  /*2860*/  USHF.L.U32 UR15, UR4, 0x5, URZ ;  /* 0x00000005040f7899 */ /* 0x000fe4000800063f */
[----:B------:R-:W-:-:S08]  /*2870*/  USHF.L.U64.HI UR5, UR4, UR7, UR5 ;  /* 0x0000000704057299 */ /* 0x000fd00008010205 */
[----:B------:R4:W-:Y:S04]  /*2880*/  @P0 STS.128 [R202+0x13000], RZ ;  /* 0x013000ffca000388 */ /* 0x0009e80000000c00 */
[----:B------:R4:W-:Y:S04]  /*2890*/  @P0 STS.128 [R202+0x15000], RZ ;  /* 0x015000ffca000388 */ /* 0x0009e80000000c00 */
[----:B------:R4:W-:Y:S01]  /*28a0*/  @P0 STS.128 [R202+0x17000], RZ ;  /* 0x017000ffca000388 */ /* 0x0009e20000000c00 */
[----:B------:R-:W-:Y:S05]  /*28b0*/  @P0 BRA `(.L_x_322) ;  /* 0x000001b000000947 */ /* 0x000fea0003800000 */
[----:B------:R-:W-:Y:S02]  /*28c0*/  ISETP.GE.AND P3, PT, R212, c[0x0][0x220], PT ;  /* 0x00008800d4007a0c */ /* 0x000fe40003f66270 */
[----:B------:R-:W-:-:S02]  /*28d0*/  ISETP.GE.AND P2, PT, R197, c[0x0][0x220], PT ;  /* 0x00008800c5007a0c */ /* 0x000fc40003f46270 */
[----:B------:R-:W-:Y:S02]  /*28e0*/  IADD3 R8, P1, R16, UR15, RZ ;  /* 0x0000000f10087c10 */ /* 0x000fe4000ff3e0ff */
[----:B------:R-:W-:Y:S02]  /*28f0*/  ISETP.GE.AND P0, PT, R196, c[0x0][0x220], PT ;  /* 0x00008800c4007a0c */ /* 0x000fe40003f06270 */
[----:B------:R-:W-:-:S05]  /*2900*/  IADD3.X R9, R14, UR5, RZ, P1, !PT ;  /* 0x000000050e097c10 */ /* 0x000fca0008ffe4ff */
        /* <DEDUP_REMOVED lines=22> */
.L_x_322:
[----:B------:R-:W-:Y:S05]  /*2a70*/  BSYNC B0 ;  /* 0x0000000000007941 */ /* 0x000fea0003800000 */
.L_x_321:
[C---:B------:R-:W-:Y:S01]  /*2a80*/  IMAD.SHL.U32 R8, R2.reuse, 0x40, RZ ;  /* 0x0000004002087824 */ /* 0x040fe200078e00ff */
[----:B------:R-:W-:Y:S01]  /*2a90*/  R2P PR, R2, 0x6 ;  /* 0x0000000602007804 */ /* 0x000fe20000000000 */
[----:B------:R-:W-:Y:S01]  /*2aa0*/  IMAD.SHL.U32 R12, R12, 0x8, RZ ;  /* 0x000000080c0c7824 */ /* 0x000fe200078e00ff */
[----:B------:R-:W0:Y:S01]  /*2ab0*/  LDGDEPBAR ;  /* 0x00000000000079af */ /* 0x000e220000000000 */
[C---:B------:R-:W-:Y:S01]  /*2ac0*/  IMAD R194, R81.reuse, 0x400, R0 ;  /* 0x0000040051c27824 */ /* 0x040fe200078e0200 */
[----:B------:R-:W-:Y:S01]  /*2ad0*/  LOP3.LUT R9, R8, 0x1c0, RZ, 0xc0, !PT ;  /* 0x000001c008097812 */ /* 0x000fe200078ec0ff */
[----:B------:R-:W-:Y:S02]  /*2ae0*/  IMAD R6, R81, 0x10, R6 ;  /* 0x0000001051067824 */ /* 0x000fe400078e0206 */
[----:B------:R-:W-:Y:S01]  /*2af0*/  IMAD.SHL.U32 R194, R194, 0x2, RZ ;  /* 0x00000002c2c27824 */ /* 0x000fe200078e00ff */
[----:B------:R-:W-:Y:S01]  /*2b00*/  LOP3.LUT R8, R9, 0x8, R12, 0xf8, !PT ;  /* 0x0000000809087812 */ /* 0x000fe200078ef80c */
[----:B------:R-:W-:Y:S01]  /*2b10*/  IMAD.IADD R3, R3, 0x1, R6 ;  /* 0x0000000103037824 */ /* 0x000fe200078e0206 */
[----:B------:R-:W-:Y:S01]  /*2b20*/  SHF.R.U32.HI R9, RZ, 0x3, R9 ;  /* 0x00000003ff097819 */ /* 0x000fe20000011609 */
[--C-:B------:R-:W-:Y:S01]  /*2b30*/  IMAD R192, R7, 0x2, R194.reuse ;  /* 0x0000000207c07824 */ /* 0x100fe200078e02c2 */
[----:B------:R-:W-:Y:S01]  /*2b40*/  LDSM.16.M88.4 R32, [R194] ;  /* 0x00000000c220783b */ /* 0x000fe20000000200 */
[C---:B------:R-:W-:Y:S01]  /*2b50*/  IMAD R190, R5.reuse, 0x2, R194 ;  /* 0x0000000205be7824 */ /* 0x040fe200078e02c2 */
[----:B------:R-:W-:Y:S01]  /*2b60*/  LOP3.LUT R8, R8, R9, RZ, 0x3c, !PT ;  /* 0x0000000908087212 */ /* 0x000fe200078e3cff */
[----:B------:R-:W-:Y:S01]  /*2b70*/  IMAD R189, R5, 0x2, R192 ;  /* 0x0000000205bd7824 */ /* 0x000fe200078e02c0 */
[----:B------:R-:W-:Y:S01]  /*2b80*/  LDSM.16.M88.4 R60, [R192] ;  /* 0x00000000c03c783b */ /* 0x000fe20000000200 */
[----:B------:R-:W-:-:S02]  /*2b90*/  IADD3 R209, R3, 0x8, RZ ;  /* 0x0000000803d17810 */ /* 0x000fc40007ffe0ff */
[----:B------:R-:W-:Y:S01]  /*2ba0*/  IMAD R193, R193, 0x200, R8 ;  /* 0x00000200c1c17824 */ /* 0x000fe200078e0208 */
[----:B------:R-:W-:Y:S03]  /*2bb0*/  LDSM.16.M88.4 R28, [R190] ;  /* 0x00000000be1c783b */ /* 0x000fe60000000200 */
[----:B------:R-:W-:-:S05]  /*2bc0*/  IMAD.SHL.U32 R193, R193, 0x2, RZ ;  /* 0x00000002c1c17824 */ /* 0x000fca00078e00ff */
[----:B-1----:R-:W1:Y:S01]  /*2bd0*/  LDSM.16.M88.4 R12, [R193+0xc000] ;  /* 0x00c00000c10c783b */ /* 0x002e620000000200 */
[C---:B------:R-:W-:Y:S02]  /*2be0*/  IADD3 R2, R193.reuse, 0xc000, RZ ;  /* 0x0000c000c1027810 */ /* 0x040fe40007ffe0ff */
[----:B------:R-:W-:Y:S01]  /*2bf0*/  IADD3 R191, R193, 0xc020, RZ ;  /* 0x0000c020c1bf7810 */ /* 0x000fe20007ffe0ff */
[----:B------:R-:W5:Y:S01]  /*2c00*/  LDSM.16.M88.4 R48, [R193+0xc800] ;  /* 0x00c80000c130783b */ /* 0x000f620000000200 */
[----:B------:R-:W-:Y:S01]  /*2c10*/  @P1 IADD3 R191, R2, -0x20, RZ ;  /* 0xffffffe002bf1810 */ /* 0x000fe20007ffe0ff */
[----:B------:R-:W-:Y:S02]  /*2c20*/  IMAD.MOV.U32 R2, RZ, RZ, 0x40 ;  /* 0x00000040ff027424 */ /* 0x000fe400078e00ff */
[----:B------:R-:W2:Y:S01]  /*2c30*/  LDSM.16.M88.4 R40, [R193+0xd000] ;  /* 0x00d00000c128783b */ /* 0x000ea20000000200 */
[C---:B------:R-:W-:Y:S02]  /*2c40*/  IADD3 R183, R191.reuse, 0x800, RZ ;  /* 0x00000800bfb77810 */ /* 0x040fe40007ffe0ff */
[----:B------:R-:W-:Y:S01]  /*2c50*/  SEL R2, R2, 0xffffffc0, !P2 ;  /* 0xffffffc002027807 */ /* 0x000fe20005000000 */
[----:B------:R-:W3:Y:S01]  /*2c60*/  LDSM.16.M88.4 R68, [R193+0xd800] ;  /* 0x00d80000c144783b */ /* 0x000ee20000000200 */
[----:B------:R-:W-:-:S02]  /*2c70*/  IADD3 R182, R191, 0x1000, RZ ;  /* 0x00001000bfb67810 */ /* 0x000fc40007ffe0ff */
[----:B------:R-:W-:Y:S01]  /*2c80*/  IADD3 R181, R191, 0x1800, RZ ;  /* 0x00001800bfb57810 */ /* 0x000fe20007ffe0ff */
[----:B------:R-:W4:Y:S01]  /*2c90*/  LDSM.16.M88.4 R64, [R191] ;  /* 0x00000000bf40783b */ /* 0x000f220000000200 */
[----:B------:R-:W-:Y:S01]  /*2ca0*/  IMAD.IADD R187, R193, 0x1, R2 ;  /* 0x00000001c1bb7824 */ /* 0x000fe200078e0202 */
[C---:B------:R-:W-:Y:S01]  /*2cb0*/  IADD3 R179, R191.reuse, 0x2000, RZ ;  /* 0x00002000bfb37810 */ /* 0x040fe20007ffe0ff */
[----:B------:R-:W-:Y:S01]  /*2cc0*/  IMAD.IADD R180, R2, 0x1, R191 ;  /* 0x0000000102b47824 */ /* 0x000fe200078e02bf */
[----:B------:R-:W2:Y:S01]  /*2cd0*/  LDSM.16.M88.4 R84, [R191+0x800] ;  /* 0x00080000bf54783b */ /* 0x000ea20000000200 */
[----:B------:R-:W-:Y:S02]  /*2ce0*/  IADD3 R2, R4, 0x1, -R203 ;  /* 0x0000000104027810 */ /* 0x000fe40007ffe8cb */
[----:B------:R-:W-:Y:S01]  /*2cf0*/  IADD3 R178, R191, 0x2800, RZ ;  /* 0x00002800bfb27810 */ /* 0x000fe20007ffe0ff */
[----:B------:R-:W2:Y:S01]  /*2d00*/  LDSM.16.M88.4 R52, [R191+0x1800] ;  /* 0x00180000bf34783b */ /* 0x000ea20000000200 */
[----:B------:R-:W-:-:S02]  /*2d10*/  IADD3 R6, R2, c[0x0][0x2e8], RZ ;  /* 0x0000ba0002067a10 */ /* 0x000fc40007ffe0ff */
[----:B------:R-:W-:Y:S01]  /*2d20*/  IADD3 R2, R4, -c[0x0][0x2e4], -R203 ;  /* 0x8000b90004027a10 */ /* 0x000fe20007ffe8cb */
[----:B------:R-:W2:Y:S01]  /*2d30*/  LDSM.16.M88.4 R56, [R191+0x1000] ;  /* 0x00100000bf38783b */ /* 0x000ea20000000200 */
[C---:B------:R-:W-:Y:S02]  /*2d40*/  IADD3 R177, R191.reuse, 0x3000, RZ ;  /* 0x00003000bfb17810 */ /* 0x040fe40007ffe0ff */
[----:B------:R-:W-:Y:S01]  /*2d50*/  IADD3 R176, R191, 0x3800, RZ ;  /* 0x00003800bfb07810 */ /* 0x000fe20007ffe0ff */
[----:B------:R-:W2:Y:S01]  /*2d60*/  LDSM.16.M88.4 R24, [R187+0xc000] ;  /* 0x00c00000bb18783b */ /* 0x000ea20000000200 */
[----:B------:R-:W-:Y:S01]  /*2d70*/  IMAD.IADD R211, R3, 0x1, R2 ;  /* 0x0000000103d37824 */ /* 0x000fe200078e0202 */
[C---:B------:R-:W-:Y:S02]  /*2d80*/  IADD3 R175, R191.reuse, 0x4000, RZ ;  /* 0x00004000bfaf7810 */ /* 0x040fe40007ffe0ff */
[----:B---3--:R-:W3:Y:S01]  /*2d90*/  LDSM.16.M88.4 R20, [R187+0xc800] ;  /* 0x00c80000bb14783b */ /* 0x008ee20000000200 */
[----:B------:R-:W-:-:S02]  /*2da0*/  IADD3 R174, R191, 0x4800, RZ ;  /* 0x00004800bfae7810 */ /* 0x000fc40007ffe0ff */
[----:B------:R-:W-:Y:S01]  /*2db0*/  IMNMX R211, RZ, R211, !PT ;  /* 0x000000d3ffd37217 */ /* 0x000fe20007800200 */
[C---:B-1----:R-:W-:Y:S01]  /*2dc0*/  HMMA.16816.F32 R16, R32.reuse, R12, RZ ;  /* 0x0000000c2010723c */ /* 0x042fe200000018ff */
[----:B------:R-:W1:Y:S01]  /*2dd0*/  LDSM.16.M88.4 R72, [R187+0xd800] ;  /* 0x00d80000bb48783b */ /* 0x000e620000000200 */
[C---:B------:R-:W-:Y:S02]  /*2de0*/  IADD3 R173, R191.reuse, 0x5000, RZ ;  /* 0x00005000bfad7810 */ /* 0x040fe40007ffe0ff */
[----:B------:R-:W-:Y:S01]  /*2df0*/  IADD3 R172, R191, 0x5800, RZ ;  /* 0x00005800bfac7810 */ /* 0x000fe20007ffe0ff */
[----:B------:R-:W1:Y:S03]  /*2e00*/  LDSM.16.M88.4 R76, [R187+0xd000] ;  /* 0x00d00000bb4c783b */ /* 0x000e660000000200 */
[C---:B------:R-:W-:Y:S08]  /*2e10*/  HMMA.16816.F32 R12, R32.reuse, R14, RZ ;  /* 0x0000000e200c723c */ /* 0x040ff000000018ff */
[C---:B-----5:R-:W-:Y:S08]  /*2e20*/  HMMA.16816.F32 R8, R32.reuse, R48, RZ ;  /* 0x000000302008723c */ /* 0x060ff000000018ff */
[C---:B------:R-:W-:Y:S08]  /*2e30*/  HMMA.16816.F32 R48, R32.reuse, R50, RZ ;  /* 0x000000322030723c */ /* 0x040ff000000018ff */
[C---:B--2---:R-:W-:Y:S08]  /*2e40*/  HMMA.16816.F32 R44, R32.reuse, R40, RZ ;  /* 0x00000028202c723c */ /* 0x044ff000000018ff */
[C---:B------:R-:W-:Y:S08]  /*2e50*/  HMMA.16816.F32 R40, R32.reuse, R42, RZ ;  /* 0x0000002a2028723c */ /* 0x040ff000000018ff */
[C---:B------:R-:W-:Y:S08]  /*2e60*/  HMMA.16816.F32 R36, R32.reuse, R68, RZ ;  /* 0x000000442024723c */ /* 0x040ff000000018ff */
[----:B------:R-:W-:Y:S01]  /*2e70*/  HMMA.16816.F32 R32, R32, R70, RZ ;  /* 0x000000462020723c */ /* 0x000fe200000018ff */
[----:B------:R-:W-:Y:S07]  /*2e80*/  LDSM.16.M88.4 R68, [R189] ;  /* 0x00000000bd44783b */ /* 0x000fee0000000200 */
[C---:B----4-:R-:W-:Y:S08]  /*2e90*/  HMMA.16816.F32 R16, R60.reuse, R64, R16 ;  /* 0x000000403c10723c */ /* 0x050ff00000001810 */
[C---:B------:R-:W-:Y:S01]  /*2ea0*/  HMMA.16816.F32 R12, R60.reuse, R66, R12 ;  /* 0x000000423c0c723c */ /* 0x040fe2000000180c */
[----:B------:R-:W2:Y:S07]  /*2eb0*/  LDSM.16.M88.4 R64, [R180] ;  /* 0x00000000b440783b */ /* 0x000eae0000000200 */
[C---:B------:R-:W-:Y:S08]  /*2ec0*/  HMMA.16816.F32 R8, R60.reuse, R84, R8 ;  /* 0x000000543c08723c */ /* 0x040ff00000001808 */
[C---:B------:R-:W-:Y:S08]  /*2ed0*/  HMMA.16816.F32 R48, R60.reuse, R86, R48 ;  /* 0x000000563c30723c */ /* 0x040ff00000001830 */
[C---:B------:R-:W-:Y:S08]  /*2ee0*/  HMMA.16816.F32 R36, R60.reuse, R52, R36 ;  /* 0x000000343c24723c */ /* 0x040ff00000001824 */
[C---:B------:R-:W-:Y:S01]  /*2ef0*/  HMMA.16816.F32 R32, R60.reuse, R54, R32 ;  /* 0x000000363c20723c */ /* 0x040fe20000001820 */
[----:B------:R-:W-:Y:S07]  /*2f00*/  LDSM.16.M88.4 R52, [R180+0x800] ;  /* 0x00080000b434783b */ /* 0x000fee0000000200 */
[C---:B------:R-:W-:Y:S08]  /*2f10*/  HMMA.16816.F32 R44, R60.reuse, R56, R44 ;  /* 0x000000383c2c723c */ /* 0x040ff0000000182c */
[----:B------:R-:W-:Y:S01]  /*2f20*/  HMMA.16816.F32 R40, R60, R58, R40 ;  /* 0x0000003a3c28723c */ /* 0x000fe20000001828 */
[----:B------:R-:W4:Y:S07]  /*2f30*/  LDSM.16.M88.4 R60, [R180+0x1800] ;  /* 0x00180000b43c783b */ /* 0x000f2e0000000200 */
[C---:B------:R-:W-:Y:S08]  /*2f40*/  HMMA.16816.F32 R16, R28.reuse, R24, R16 ;  /* 0x000000181c10723c */ /* 0x040ff00000001810 */
[C---:B------:R-:W-:Y:S01]  /*2f50*/  HMMA.16816.F32 R12, R28.reuse, R26, R12 ;  /* 0x0000001a1c0c723c */ /* 0x040fe2000000180c */
[----:B------:R-:W5:Y:S07]  /*2f60*/  LDSM.16.M88.4 R24, [R180+0x1000] ;  /* 0x00100000b418783b */ /* 0x000f6e0000000200 */
[C---:B---3--:R-:W-:Y:S08]  /*2f70*/  HMMA.16816.F32 R8, R28.reuse, R20, R8 ;  /* 0x000000141c08723c */ /* 0x048ff00000001808 */
[C---:B------:R-:W-:Y:S01]  /*2f80*/  HMMA.16816.F32 R56, R28.reuse, R22, R48 ;  /* 0x000000161c38723c */ /* 0x040fe20000001830 */
[----:B------:R-:W-:Y:S04]  /*2f90*/  LDSM.16.M88.4 R48, [R194+0x4000] ;  /* 0x00400000c230783b */ /* 0x000fe80000000200 */
[----:B------:R-:W3:Y:S03]  /*2fa0*/  LDSM.16.M88.4 R20, [R193+0xe000] ;  /* 0x00e00000c114783b */ /* 0x000ee60000000200 */
[C---:B-1----:R-:W-:Y:S08]  /*2fb0*/  HMMA.16816.F32 R36, R28.reuse, R72, R36 ;  /* 0x000000481c24723c */ /* 0x042ff00000001824 */
[C---:B------:R-:W-:Y:S08]  /*2fc0*/  HMMA.16816.F32 R32, R28.reuse, R74, R32 ;  /* 0x0000004a1c20723c */ /* 0x040ff00000001820 */
[C---:B------:R-:W-:Y:S08]  /*2fd0*/  HMMA.16816.F32 R44, R28.reuse, R76, R44 ;  /* 0x0000004c1c2c723c */ /* 0x040ff0000000182c */
[----:B------:R-:W-:Y:S01]  /*2fe0*/  HMMA.16816.F32 R40, R28, R78, R40 ;  /* 0x0000004e1c28723c */ /* 0x000fe20000001828 */
[----:B------:R-:W1:Y:S04]  /*2ff0*/  LDSM.16.M88.4 R28, [R193+0xe800] ;  /* 0x00e80000c11c783b */ /* 0x000e680000000200 */
[----:B------:R-:W-:Y:S03]  /*3000*/  LDSM.16.M88.4 R76, [R191+0x3800] ;  /* 0x00380000bf4c783b */ /* 0x000fe60000000200 */
[C---:B--2---:R-:W-:Y:S08]  /*3010*/  HMMA.16816.F32 R16, R68.reuse, R64, R16 ;  /* 0x000000404410723c */ /* 0x044ff00000001810 */
[C---:B------:R-:W-:Y:S01]  /*3020*/  HMMA.16816.F32 R12, R68.reuse, R66, R12 ;  /* 0x00000042440c723c */ /* 0x040fe2000000180c */
[----:B------:R-:W2:Y:S07]  /*3030*/  LDSM.16.M88.4 R64, [R193+0xf000] ;  /* 0x00f00000c140783b */ /* 0x000eae0000000200 */
[C---:B----4-:R-:W-:Y:S08]  /*3040*/  HMMA.16816.F32 R36, R68.reuse, R60, R36 ;  /* 0x0000003c4424723c */ /* 0x050ff00000001824 */
[C---:B------:R-:W-:Y:S01]  /*3050*/  HMMA.16816.F32 R32, R68.reuse, R62, R32 ;  /* 0x0000003e4420723c */ /* 0x040fe20000001820 */
[----:B------:R-:W4:Y:S07]  /*3060*/  LDSM.16.M88.4 R60, [R193+0xf800] ;  /* 0x00f80000c13c783b */ /* 0x000f2e0000000200 */
[C---:B------:R-:W-:Y:S08]  /*3070*/  HMMA.16816.F32 R8, R68.reuse, R52, R8 ;  /* 0x000000344408723c */ /* 0x040ff00000001808 */
[C---:B------:R-:W-:Y:S01]  /*3080*/  HMMA.16816.F32 R56, R68.reuse, R54, R56 ;  /* 0x000000364438723c */ /* 0x040fe20000001838 */
[----:B------:R-:W-:Y:S07]  /*3090*/  LDSM.16.M88.4 R52, [R192+0x4000] ;  /* 0x00400000c034783b */ /* 0x000fee0000000200 */
[C---:B-----5:R-:W-:Y:S08]  /*30a0*/  HMMA.16816.F32 R44, R68.reuse, R24, R44 ;  /* 0x00000018442c723c */ /* 0x060ff0000000182c */
[----:B------:R-:W-:Y:S01]  /*30b0*/  HMMA.16816.F32 R40, R68, R26, R40 ;  /* 0x0000001a4428723c */ /* 0x000fe20000001828 */
[----:B------:R-:W5:Y:S04]  /*30c0*/  LDSM.16.M88.4 R24, [R191+0x2000] ;  /* 0x00200000bf18783b */ /* 0x000f680000000200 */
[----:B------:R-:W-:Y:S03]  /*30d0*/  LDSM.16.M88.4 R68, [R191+0x3000] ;  /* 0x00300000bf44783b */ /* 0x000fe60000000200 */
[C---:B---3--:R-:W-:Y:S08]  /*30e0*/  HMMA.16816.F32 R16, R48.reuse, R20, R16 ;  /* 0x000000143010723c */ /* 0x048ff00000001810 */
[C---:B------:R-:W-:Y:S01]  /*30f0*/  HMMA.16816.F32 R12, R48.reuse, R22, R12 ;  /* 0x00000016300c723c */ /* 0x040fe2000000180c */
[----:B------:R-:W3:Y:S07]  /*3100*/  LDSM.16.M88.4 R20, [R191+0x2800] ;  /* 0x00280000bf14783b */ /* 0x000eee0000000200 */
[C---:B-1----:R-:W-:Y:S08]  /*3110*/  HMMA.16816.F32 R8, R48.reuse, R28, R8 ;  /* 0x0000001c3008723c */ /* 0x042ff00000001808 */
[C---:B------:R-:W-:Y:S01]  /*3120*/  HMMA.16816.F32 R56, R48.reuse, R30, R56 ;  /* 0x0000001e3038723c */ /* 0x040fe20000001838 */
[----:B------:R-:W-:Y:S07]  /*3130*/  LDSM.16.M88.4 R28, [R187+0xe000] ;  /* 0x00e00000bb1c783b */ /* 0x000fee0000000200 */
[C---:B--2---:R-:W-:Y:S01]  /*3140*/  HMMA.16816.F32 R72, R48.reuse, R64, R44 ;  /* 0x000000403048723c */ /* 0x044fe2000000182c */
[----:B------:R-:W1:Y:S07]  /*3150*/  LDSM.16.M88.4 R44, [R190+0x4000] ;  /* 0x00400000be2c783b */ /* 0x000e6e0000000200 */
[C---:B------:R-:W-:Y:S01]  /*3160*/  HMMA.16816.F32 R40, R48.reuse, R66, R40 ;  /* 0x000000423028723c */ /* 0x040fe20000001828 */
[----:B------:R-:W-:Y:S07]  /*3170*/  LDSM.16.M88.4 R64, [R189+0x4000] ;  /* 0x00400000bd40783b */ /* 0x000fee0000000200 */
[C---:B----4-:R-:W-:Y:S08]  /*3180*/  HMMA.16816.F32 R36, R48.reuse, R60, R36 ;  /* 0x0000003c3024723c */ /* 0x050ff00000001824 */
[----:B------:R-:W-:Y:S01]  /*3190*/  HMMA.16816.F32 R32, R48, R62, R32 ;  /* 0x0000003e3020723c */ /* 0x000fe20000001820 */
[----:B------:R-:W-:Y:S04]  /*31a0*/  LDSM.16.M88.4 R48, [R187+0xf800] ;  /* 0x00f80000bb30783b */ /* 0x000fe80000000200 */
[----:B------:R-:W-:Y:S03]  /*31b0*/  LDSM.16.M88.4 R60, [R180+0x2000] ;  /* 0x00200000b43c783b */ /* 0x000fe60000000200 */
[C---:B-----5:R-:W-:Y:S08]  /*31c0*/  HMMA.16816.F32 R16, R52.reuse, R24, R16 ;  /* 0x000000183410723c */ /* 0x060ff00000001810 */
[C---:B------:R-:W-:Y:S01]  /*31d0*/  HMMA.16816.F32 R12, R52.reuse, R26, R12 ;  /* 0x0000001a340c723c */ /* 0x040fe2000000180c */
[----:B------:R-:W2:Y:S07]  /*31e0*/  LDSM.16.M88.4 R24, [R187+0xf000] ;  /* 0x00f00000bb18783b */ /* 0x000eae0000000200 */
[C---:B---3--:R-:W-:Y:S08]  /*31f0*/  HMMA.16816.F32 R8, R52.reuse, R20, R8 ;  /* 0x000000143408723c */ /* 0x048ff00000001808 */
[C---:B------:R-:W-:Y:S01]  /*3200*/  HMMA.16816.F32 R56, R52.reuse, R22, R56 ;  /* 0x000000163438723c */ /* 0x040fe20000001838 */
[----:B------:R-:W3:Y:S07]  /*3210*/  LDSM.16.M88.4 R20, [R187+0xe800] ;  /* 0x00e80000bb14783b */ /* 0x000eee0000000200 */
[C---:B------:R-:W-:Y:S08]  /*3220*/  HMMA.16816.F32 R72, R52.reuse, R68, R72 ;  /* 0x000000443448723c */ /* 0x040ff00000001848 */
[C---:B------:R-:W-:Y:S08]  /*3230*/  HMMA.16816.F32 R40, R52.reuse, R70, R40 ;  /* 0x000000463428723c */ /* 0x040ff00000001828 */
[C---:B------:R-:W-:Y:S08]  /*3240*/  HMMA.16816.F32 R36, R52.reuse, R76, R36 ;  /* 0x0000004c3424723c */ /* 0x040ff00000001824 */
[----:B------:R-:W-:Y:S01]  /*3250*/  HMMA.16816.F32 R32, R52, R78, R32 ;  /* 0x0000004e3420723c */ /* 0x000fe20000001820 */
[----:B------:R-:W-:Y:S07]  /*3260*/  LDSM.16.M88.4 R52, [R180+0x2800] ;  /* 0x00280000b434783b */ /* 0x000fee0000000200 */
[C---:B-1----:R-:W-:Y:S08]  /*3270*/  HMMA.16816.F32 R16, R44.reuse, R28, R16 ;  /* 0x0000001c2c10723c */ /* 0x042ff00000001810 */
[C---:B------:R-:W-:Y:S01]  /*3280*/  HMMA.16816.F32 R12, R44.reuse, R30, R12 ;  /* 0x0000001e2c0c723c */ /* 0x040fe2000000180c */
[----:B------:R-:W1:Y:S07]  /*3290*/  LDSM.16.M88.4 R28, [R180+0x3000] ;  /* 0x00300000b41c783b */ /* 0x000e6e0000000200 */
[C---:B--2---:R-:W-:Y:S08]  /*32a0*/  HMMA.16816.F32 R72, R44.reuse, R24, R72 ;  /* 0x000000182c48723c */ /* 0x044ff00000001848 */
[C---:B------:R-:W-:Y:S01]  /*32b0*/  HMMA.16816.F32 R40, R44.reuse, R26, R40 ;  /* 0x0000001a2c28723c */ /* 0x040fe20000001828 */
[----:B------:R-:W-:Y:S07]  /*32c0*/  LDSM.16.M88.4 R24, [R193+0x10000] ;  /* 0x01000000c118783b */ /* 0x000fee0000000200 */
[C---:B------:R-:W-:Y:S01]  /*32d0*/  HMMA.16816.F32 R68, R44.reuse, R48, R36 ;  /* 0x000000302c44723c */ /* 0x040fe20000001824 */
[----:B------:R-:W2:Y:S07]  /*32e0*/  LDSM.16.M88.4 R36, [R194+0x8000] ;  /* 0x00800000c224783b */ /* 0x000eae0000000200 */
[C---:B---3--:R-:W-:Y:S08]  /*32f0*/  HMMA.16816.F32 R8, R44.reuse, R20, R8 ;  /* 0x000000142c08723c */ /* 0x048ff00000001808 */
[C---:B------:R-:W-:Y:S01]  /*3300*/  HMMA.16816.F32 R56, R44.reuse, R22, R56 ;  /* 0x000000162c38723c */ /* 0x040fe20000001838 */
[----:B------:R-:W3:Y:S07]  /*3310*/  LDSM.16.M88.4 R20, [R180+0x3800] ;  /* 0x00380000b414783b */ /* 0x000eee0000000200 */
[----:B------:R-:W-:Y:S01]  /*3320*/  HMMA.16816.F32 R44, R44, R50, R32 ;  /* 0x000000322c2c723c */ /* 0x000fe20000001820 */
[----:B------:R-:W4:Y:S04]  /*3330*/  LDSM.16.M88.4 R48, [R193+0x11000] ;  /* 0x01100000c130783b */ /* 0x000f280000000200 */
[----:B------:R-:W5:Y:S03]  /*3340*/  LDSM.16.M88.4 R32, [R193+0x10800] ;  /* 0x01080000c120783b */ /* 0x000f660000000200 */
[C---:B------:R-:W-:Y:S08]  /*3350*/  HMMA.16816.F32 R16, R64.reuse, R60, R16 ;  /* 0x0000003c4010723c */ /* 0x040ff00000001810 */
[C---:B------:R-:W-:Y:S01]  /*3360*/  HMMA.16816.F32 R12, R64.reuse, R62, R12 ;  /* 0x0000003e400c723c */ /* 0x040fe2000000180c */
[----:B------:R-:W-:Y:S07]  /*3370*/  LDSM.16.M88.4 R60, [R192+0x8000] ;  /* 0x00800000c03c783b */ /* 0x000fee0000000200 */
[C---:B-1----:R-:W-:Y:S08]  /*3380*/  HMMA.16816.F32 R72, R64.reuse, R28, R72 ;  /* 0x0000001c4048723c */ /* 0x042ff00000001848 */
[C---:B------:R-:W-:Y:S01]  /*3390*/  HMMA.16816.F32 R40, R64.reuse, R30, R40 ;  /* 0x0000001e4028723c */ /* 0x040fe20000001828 */
[----:B------:R-:W1:Y:S07]  /*33a0*/  LDSM.16.M88.4 R28, [R191+0x4000] ;  /* 0x00400000bf1c783b */ /* 0x000e6e0000000200 */
[C---:B------:R-:W-:Y:S08]  /*33b0*/  HMMA.16816.F32 R8, R64.reuse, R52, R8 ;  /* 0x000000344008723c */ /* 0x040ff00000001808 */
[----:B------:R-:W-:Y:S01]  /*33c0*/  HMMA.16816.F32 R56, R64, R54, R56 ;  /* 0x000000364038723c */ /* 0x000fe20000001838 */
[----:B------:R-:W1:Y:S07]  /*33d0*/  LDSM.16.M88.4 R52, [R193+0x11800] ;  /* 0x01180000c134783b */ /* 0x000e6e0000000200 */
[C---:B--2---:R-:W-:Y:S08]  /*33e0*/  HMMA.16816.F32 R16, R36.reuse, R24, R16 ;  /* 0x000000182410723c */ /* 0x044ff00000001810 */
[----:B------:R-:W-:Y:S01]  /*33f0*/  HMMA.16816.F32 R12, R36, R26, R12 ;  /* 0x0000001a240c723c */ /* 0x000fe2000000180c */
[----:B------:R-:W2:Y:S07]  /*3400*/  LDSM.16.M88.4 R24, [R191+0x5000] ;  /* 0x00500000bf18783b */ /* 0x000eae0000000200 */
[C---:B---3--:R-:W-:Y:S08]  /*3410*/  HMMA.16816.F32 R68, R64.reuse, R20, R68 ;  /* 0x000000144044723c */ /* 0x048ff00000001844 */
[----:B------:R-:W-:Y:S01]  /*3420*/  HMMA.16816.F32 R44, R64, R22, R44 ;  /* 0x00000016402c723c */ /* 0x000fe2000000182c */
[----:B------:R-:W3:Y:S04]  /*3430*/  LDSM.16.M88.4 R20, [R191+0x4800] ;  /* 0x00480000bf14783b */ /* 0x000ee80000000200 */
[----:B------:R-:W-:Y:S03]  /*3440*/  LDSM.16.M88.4 R64, [R187+0x10000] ;  /* 0x01000000bb40783b */ /* 0x000fe60000000200 */
[C---:B----4-:R-:W-:Y:S08]  /*3450*/  HMMA.16816.F32 R72, R36.reuse, R48, R72 ;  /* 0x000000302448723c */ /* 0x050ff00000001848 */
[C---:B------:R-:W-:Y:S01]  /*3460*/  HMMA.16816.F32 R40, R36.reuse, R50, R40 ;  /* 0x000000322428723c */ /* 0x040fe20000001828 */
[----:B------:R-:W4:Y:S07]  /*3470*/  LDSM.16.M88.4 R48, [R190+0x8000] ;  /* 0x00800000be30783b */ /* 0x000f2e0000000200 */
[C---:B-----5:R-:W-:Y:S08]  /*3480*/  HMMA.16816.F32 R8, R36.reuse, R32, R8 ;  /* 0x000000202408723c */ /* 0x060ff00000001808 */
[----:B------:R-:W-:Y:S01]  /*3490*/  HMMA.16816.F32 R56, R36, R34, R56 ;  /* 0x000000222438723c */ /* 0x000fe20000001838 */
[----:B------:R-:W5:Y:S07]  /*34a0*/  LDSM.16.M88.4 R32, [R191+0x5800] ;  /* 0x00580000bf20783b */ /* 0x000f6e0000000200 */
[----:B-1----:R-:W-:Y:S08]  /*34b0*/  HMMA.16816.F32 R16, R60, R28, R16 ;  /* 0x0000001c3c10723c */ /* 0x002ff00000001810 */
[C---:B------:R-:W-:Y:S08]  /*34c0*/  HMMA.16816.F32 R68, R36.reuse, R52, R68 ;  /* 0x000000342444723c */ /* 0x040ff00000001844 */
[----:B------:R-:W-:Y:S01]  /*34d0*/  HMMA.16816.F32 R44, R36, R54, R44 ;  /* 0x00000036242c723c */ /* 0x000fe2000000182c */
[----:B------:R-:W-:Y:S04]  /*34e0*/  LDSM.16.M88.4 R52, [R189+0x8000] ;  /* 0x00800000bd34783b */ /* 0x000fe80000000200 */
[----:B------:R-:W-:Y:S03]  /*34f0*/  LDSM.16.M88.4 R36, [R187+0x11000] ;  /* 0x01100000bb24783b */ /* 0x000fe60000000200 */
[C---:B--2---:R-:W-:Y:S01]  /*3500*/  HMMA.16816.F32 R76, R60.reuse, R24, R72 ;  /* 0x000000183c4c723c */ /* 0x044fe20000001848 */
[----:B------:R-:W1:Y:S07]  /*3510*/  LDSM.16.M88.4 R72, [R180+0x4000] ;  /* 0x00400000b448783b */ /* 0x000e6e0000000200 */
[C---:B------:R-:W-:Y:S01]  /*3520*/  HMMA.16816.F32 R12, R60.reuse, R30, R12 ;  /* 0x0000001e3c0c723c */ /* 0x040fe2000000180c */
[----:B------:R-:W2:Y:S07]  /*3530*/  LDSM.16.M88.4 R28, [R187+0x10800] ;  /* 0x01080000bb1c783b */ /* 0x000eae0000000200 */
[C---:B---3--:R-:W-:Y:S08]  /*3540*/  HMMA.16816.F32 R8, R60.reuse, R20, R8 ;  /* 0x000000143c08723c */ /* 0x048ff00000001808 */
[----:B------:R-:W-:Y:S01]  /*3550*/  HMMA.16816.F32 R56, R60, R22, R56 ;  /* 0x000000163c38723c */ /* 0x000fe20000001838 */
[----:B------:R-:W3:Y:S07]  /*3560*/  LDSM.16.M88.4 R20, [R187+0x11800] ;  /* 0x01180000bb14783b */ /* 0x000eee0000000200 */
[----:B----4-:R-:W-:Y:S08]  /*3570*/  HMMA.16816.F32 R16, R48, R64, R16 ;  /* 0x000000403010723c */ /* 0x010ff00000001810 */
[C---:B-----5:R-:W-:Y:S08]  /*3580*/  HMMA.16816.F32 R68, R60.reuse, R32, R68 ;  /* 0x000000203c44723c */ /* 0x060ff00000001844 */
[----:B------:R-:W-:Y:S01]  /*3590*/  HMMA.16816.F32 R40, R60, R26, R40 ;  /* 0x0000001a3c28723c */ /* 0x000fe20000001828 */
[----:B------:R-:W4:Y:S07]  /*35a0*/  LDSM.16.M88.4 R24, [R180+0x4800] ;  /* 0x00480000b418783b */ /* 0x000f2e0000000200 */
[----:B------:R-:W-:Y:S08]  /*35b0*/  HMMA.16816.F32 R12, R48, R66, R12 ;  /* 0x00000042300c723c */ /* 0x000ff0000000180c */
[----:B------:R-:W-:Y:S08]  /*35c0*/  HMMA.16816.F32 R44, R60, R34, R44 ;  /* 0x000000223c2c723c */ /* 0x000ff0000000182c */
[----:B-1----:R-:W-:Y:S08]  /*35d0*/  HMMA.16816.F32 R16, R52, R72, R16 ;  /* 0x000000483410723c */ /* 0x002ff00000001810 */
[C---:B--2---:R-:W-:Y:S07]  /*35e0*/  HMMA.16816.F32 R8, R48.reuse, R28, R8 ;  /* 0x0000001c3008723c */ /* 0x044fee0000001808 */
[----:B------:R-:W-:Y:S01]  /*35f0*/  IMAD R28, R216, 0x40, R201 ;  /* 0x00000040d81c7824 */ /* 0x000fe200078e02c9 */
[----:B---3--:R-:W-:Y:S01]  /*3600*/  HMMA.16816.F32 R68, R48, R20, R68 ;  /* 0x000000143044723c */ /* 0x008fe20000001844 */
[----:B------:R-:W-:-:S05]  /*3610*/  IMAD.IADD R29, R3, 0x1, R6 ;  /* 0x00000001031d7824 */ /* 0x000fca00078e0206 */
[-C--:B------:R-:W-:Y:S01]  /*3620*/  IMNMX R210, R29, R4.reuse, PT ;  /* 0x000000041dd27217 */ /* 0x080fe20003800200 */
[--C-:B------:R-:W-:Y:S01]  /*3630*/  IMAD.IADD R21, R6, 0x1, R209.reuse ;  /* 0x0000000106157824 */ /* 0x100fe200078e02d1 */
[----:B------:R-:W-:Y:S01]  /*3640*/  HMMA.16816.F32 R56, R48, R30, R56 ;  /* 0x0000001e3038723c */ /* 0x000fe20000001838 */
[----:B------:R-:W-:Y:S01]  /*3650*/  IMAD.IADD R209, R2, 0x1, R209 ;  /* 0x0000000102d17824 */ /* 0x000fe200078e02d1 */
[C---:B------:R-:W-:Y:S02]  /*3660*/  IADD3 R2, R28.reuse, 0x1, RZ ;  /* 0x000000011c027810 */ /* 0x040fe40007ffe0ff */
[----:B------:R-:W-:Y:S02]  /*3670*/  IMNMX R208, R21, R4, PT ;  /* 0x0000000415d07217 */ /* 0x000fe40003800200 */
[----:B------:R-:W-:Y:S02]  /*3680*/  IADD3 R4, R28, 0x8, RZ ;  /* 0x000000081c047810 */ /* 0x000fe40007ffe0ff */
[----:B------:R-:W-:Y:S01]  /*3690*/  HMMA.16816.F32 R12, R52, R74, R12 ;  /* 0x0000004a340c723c */ /* 0x000fe2000000180c */
[----:B------:R-:W-:-:S02]  /*36a0*/  IMNMX R209, RZ, R209, !PT ;  /* 0x000000d1ffd17217 */ /* 0x000fc40007800200 */
[C---:B------:R-:W-:Y:S02]  /*36b0*/  ISETP.GE.AND P6, PT, R2.reuse, R210, PT ;  /* 0x000000d20200720c */ /* 0x040fe40003fc6270 */
[----:B------:R-:W-:Y:S02]  /*36c0*/  ISETP.GE.AND P2, PT, R2, R208, PT ;  /* 0x000000d00200720c */ /* 0x000fe40003f46270 */
[C---:B------:R-:W-:Y:S01]  /*36d0*/  ISETP.GE.AND P0, PT, R28.reuse, R210, PT ;  /* 0x000000d21c00720c */ /* 0x040fe20003f06270 */
[----:B------:R-:W-:Y:S01]  /*36e0*/  HMMA.16816.F32 R44, R48, R22, R44 ;  /* 0x00000016302c723c */ /* 0x000fe2000000182c */
[----:B------:R-:W1:Y:S01]  /*36f0*/  LDSM.16.M88.4 R20, [R180+0x5000] ;  /* 0x00500000b414783b */ /* 0x000e620000000200 */
[----:B------:R-:W-:Y:S02]  /*3700*/  ISETP.GE.AND P3, PT, R28, R208, PT ;  /* 0x000000d01c00720c */ /* 0x000fe40003f66270 */
[C---:B------:R-:W-:Y:S02]  /*3710*/  ISETP.GE.AND P1, PT, R4.reuse, R210, PT ;  /* 0x000000d20400720c */ /* 0x040fe40003f26270 */
[----:B------:R-:W-:-:S02]  /*3720*/  ISETP.GE.AND P4, PT, R4, R208, PT ;  /* 0x000000d00400720c */ /* 0x000fc40003f86270 */
[C---:B------:R-:W-:Y:S01]  /*3730*/  ISETP.LT.OR P6, PT, R2.reuse, R211, P6 ;  /* 0x000000d30200720c */ /* 0x040fe200037c1670 */
[----:B----4-:R-:W-:Y:S01]  /*3740*/  HMMA.16816.F32 R8, R52, R24, R8 ;  /* 0x000000183408723c */ /* 0x010fe20000001808 */
[----:B------:R-:W-:Y:S02]  /*3750*/  ISETP.LT.OR P2, PT, R2, R209, P2 ;  /* 0x000000d10200720c */ /* 0x000fe40001741670 */
[C---:B------:R-:W-:Y:S02]  /*3760*/  ISETP.LT.OR P0, PT, R28.reuse, R211, P0 ;  /* 0x000000d31c00720c */ /* 0x040fe40000701670 */
[C---:B------:R-:W-:Y:S02]  /*3770*/  IADD3 R2, R28.reuse, 0x9, RZ ;  /* 0x000000091c027810 */ /* 0x040fe40007ffe0ff */
[----:B------:R-:W-:Y:S01]  /*3780*/  ISETP.LT.OR P3, PT, R28, R209, P3 ;  /* 0x000000d11c00720c */ /* 0x000fe20001f61670 */
[----:B------:R-:W-:Y:S01]  /*3790*/  HMMA.16816.F32 R76, R48, R36, R76 ;  /* 0x00000024304c723c */ /* 0x000fe2000000184c */
[----:B------:R-:W-:-:S02]  /*37a0*/  ISETP.LT.OR P1, PT, R4, R211, P1 ;  /* 0x000000d30400720c */ /* 0x000fc40000f21670 */
[----:B------:R-:W-:Y:S02]  /*37b0*/  ISETP.LT.OR P4, PT, R4, R209, P4 ;  /* 0x000000d10400720c */ /* 0x000fe40002781670 */
[----:B------:R-:W-:Y:S02]  /*37c0*/  FSEL R3, R16, -INF , !P0 ;  /* 0xff80000010037808 */ /* 0x000fe40004000000 */
[----:B------:R-:W-:Y:S01]  /*37d0*/  IADD3 R4, R28, 0x10, RZ ;  /* 0x000000101c047810 */ /* 0x000fe20007ffe0ff */
[----:B------:R-:W-:Y:S01]  /*37e0*/  HMMA.16816.F32 R40, R48, R38, R40 ;  /* 0x000000263028723c */ /* 0x000fe20000001828 */
[C---:B------:R-:W-:Y:S02]  /*37f0*/  ISETP.GE.AND P5, PT, R2.reuse, R210, PT ;  /* 0x000000d20200720c */ /* 0x040fe40003fa6270 */
[----:B------:R-:W-:Y:S02]  /*3800*/  ISETP.GE.AND P0, PT, R2, R208, PT ;  /* 0x000000d00200720c */ /* 0x000fe40003f06270 */
[----:B------:R-:W-:-:S02]  /*3810*/  FSEL R24, R18, -INF , !P3 ;  /* 0xff80000012187808 */ /* 0x000fc40005800000 */
[----:B------:R-:W-:Y:S01]  /*3820*/  FSEL R18, R19, -INF , !P2 ;  /* 0xff80000013127808 */ /* 0x000fe20005000000 */
[C---:B------:R-:W-:Y:S01]  /*3830*/  HMMA.16816.F32 R56, R52.reuse, R26, R56 ;  /* 0x0000001a3438723c */ /* 0x040fe20000001838 */
[C---:B------:R-:W-:Y:S02]  /*3840*/  ISETP.GE.AND P2, PT, R4.reuse, R210, PT ;  /* 0x000000d20400720c */ /* 0x040fe40003f46270 */
[----:B------:R-:W-:Y:S02]  /*3850*/  ISETP.GE.AND P3, PT, R4, R208, PT ;  /* 0x000000d00400720c */ /* 0x000fe40003f66270 */
[C---:B------:R-:W-:Y:S02]  /*3860*/  ISETP.LT.OR P5, PT, R2.reuse, R211, P5 ;  /* 0x000000d30200720c */ /* 0x040fe40002fa1670 */
[----:B------:R-:W-:Y:S01]  /*3870*/  ISETP.LT.OR P0, PT, R2, R209, P0 ;  /* 0x000000d10200720c */ /* 0x000fe20000701670 */
[----:B-1----:R-:W-:Y:S01]  /*3880*/  HMMA.16816.F32 R76, R52, R20, R76 ;  /* 0x00000014344c723c */ /* 0x002fe2000000184c */
[----:B------:R-:W-:-:S02]  /*3890*/  ISETP.LT.OR P2, PT, R4, R211, P2 ;  /* 0x000000d30400720c */ /* 0x000fc40001741670 */
[----:B------:R-:W-:Y:S02]  /*38a0*/  ISETP.LT.OR P3, PT, R4, R209, P3 ;  /* 0x000000d10400720c */ /* 0x000fe40001f61670 */
[----:B------:R-:W-:Y:S02]  /*38b0*/  FSEL R29, R12, -INF , !P1 ;  /* 0xff8000000c1d7808 */ /* 0x000fe40004800000 */
[----:B------:R-:W-:Y:S01]  /*38c0*/  FSEL R6, R14, -INF , !P4 ;  /* 0xff8000000e067808 */ /* 0x000fe20006000000 */
[----:B------:R-:W-:Y:S01]  /*38d0*/  HMMA.16816.F32 R40, R52, R22, R40 ;  /* 0x000000163428723c */ /* 0x000fe20000001828 */
[----:B------:R-:W-:Y:S02]  /*38e0*/  FSEL R27, R13, -INF , !P5 ;  /* 0xff8000000d1b7808 */ /* 0x000fe40006800000 */
[----:B------:R-:W-:Y:S02]  /*38f0*/  FSEL R4, R15, -INF , !P0 ;  /* 0xff8000000f047808 */ /* 0x000fe40004000000 */
[----:B------:R-:W1:Y:S01]  /*3900*/  LDSM.16.M88.4 R12, [R180+0x5800] ;  /* 0x00580000b40c783b */ /* 0x000e620000000200 */
[----:B------:R-:W-:Y:S01]  /*3910*/  IADD3 R2, R28, 0x11, RZ ;  /* 0x000000111c027810 */ /* 0x000fe20007ffe0ff */
[----:B------:R-:W-:-:S04]  /*3920*/  DEPBAR.LE SB0, 0x0 ;  /* 0x000080000000791a */ /* 0x000fc80000000000 */
[----:B------:R-:W-:Y:S02]  /*3930*/  FSEL R25, R17, -INF , !P6 ;  /* 0xff80000011197808 */ /* 0x000fe40007000000 */
[C---:B------:R-:W-:Y:S02]  /*3940*/  ISETP.GE.AND P6, PT, R2.reuse, R210, PT ;  /* 0x000000d20200720c */ /* 0x040fe40003fc6270 */
[C---:B------:R-:W-:Y:S02]  /*3950*/  ISETP.GE.AND P1, PT, R2.reuse, R208, PT ;  /* 0x000000d00200720c */ /* 0x040fe40003f26270 */
[C---:B------:R-:W-:Y:S02]  /*3960*/  ISETP.LT.OR P6, PT, R2.reuse, R211, P6 ;  /* 0x000000d30200720c */ /* 0x040fe400037c1670 */
[----:B------:R-:W-:Y:S02]  /*3970*/  ISETP.LT.OR P1, PT, R2, R209, P1 ;  /* 0x000000d10200720c */ /* 0x000fe40000f21670 */
[----:B------:R-:W-:-:S02]  /*3980*/  IADD3 R16, R28, 0x18, RZ ;  /* 0x000000181c107810 */ /* 0x000fc40007ffe0ff */
[----:B------:R-:W-:Y:S02]  /*3990*/  IADD3 R2, R28, 0x19, RZ ;  /* 0x000000191c027810 */ /* 0x000fe40007ffe0ff */
[----:B------:R-:W-:Y:S02]  /*39a0*/  FSEL R17, R8, -INF , !P2 ;  /* 0xff80000008117808 */ /* 0x000fe40005000000 */
[-C--:B------:R-:W-:Y:S02]  /*39b0*/  ISETP.GE.AND P0, PT, R16, R210.reuse, PT ;  /* 0x000000d21000720c */ /* 0x080fe40003f06270 */
[C---:B------:R-:W-:Y:S02]  /*39c0*/  ISETP.GE.AND P5, PT, R2.reuse, R210, PT ;  /* 0x000000d20200720c */ /* 0x040fe40003fa6270 */
[----:B------:R-:W-:Y:S02]  /*39d0*/  ISETP.GE.AND P2, PT, R2, R208, PT ;  /* 0x000000d00200720c */ /* 0x000fe40003f46270 */
[----:B------:R-:W-:-:S02]  /*39e0*/  ISETP.LT.OR P0, PT, R16, R211, P0 ;  /* 0x000000d31000720c */ /* 0x000fc40000701670 */
[C---:B------:R-:W-:Y:S02]  /*39f0*/  ISETP.LT.OR P5, PT, R2.reuse, R211, P5 ;  /* 0x000000d30200720c */ /* 0x040fe40002fa1670 */
[----:B------:R-:W-:Y:S02]  /*3a00*/  ISETP.LT.OR P2, PT, R2, R209, P2 ;  /* 0x000000d10200720c */ /* 0x000fe40001741670 */
[----:B------:R-:W-:Y:S02]  /*3a10*/  IADD3 R2, R28, 0x21, RZ ;  /* 0x000000211c027810 */ /* 0x000fe40007ffe0ff */
[----:B------:R-:W-:Y:S02]  /*3a20*/  FSEL R19, R9, -INF , !P6 ;  /* 0xff80000009137808 */ /* 0x000fe40007000000 */
[----:B------:R-:W-:Y:S02]  /*3a30*/  FSEL R9, R56, -INF , !P0 ;  /* 0xff80000038097808 */ /* 0x000fe40004000000 */
[C---:B------:R-:W-:Y:S01]  /*3a40*/  ISETP.GE.AND P6, PT, R2.reuse, R210, PT ;  /* 0x000000d20200720c */ /* 0x040fe20003fc6270 */
[----:B-1----:R-:W-:Y:S01]  /*3a50*/  HMMA.16816.F32 R44, R52, R14, R44 ;  /* 0x0000000e342c723c */ /* 0x002fe2000000182c */
[----:B------:R-:W-:Y:S01]  /*3a60*/  BAR.SYNC.DEFER_BLOCKING 0x0 ;  /* 0x0000000000007b1d */ /* 0x000fe20000010000 */
[----:B------:R-:W-:-:S02]  /*3a70*/  ISETP.GE.AND P0, PT, R2, R208, PT ;  /* 0x000000d00200720c */ /* 0x000fc40003f06270 */
[----:B------:R-:W-:Y:S02]  /*3a80*/  IADD3 R21, R28, 0x28, RZ ;  /* 0x000000281c157810 */ /* 0x000fe40007ffe0ff */
[C---:B------:R-:W-:Y:S02]  /*3a90*/  ISETP.LT.OR P6, PT, R2.reuse, R211, P6 ;  /* 0x000000d30200720c */ /* 0x040fe400037c1670 */
[----:B------:R-:W-:Y:S01]  /*3aa0*/  ISETP.LT.OR P0, PT, R2, R209, P0 ;  /* 0x000000d10200720c */ /* 0x000fe20000701670 */
[----:B------:R-:W-:Y:S01]  /*3ab0*/  HMMA.16816.F32 R68, R52, R12, R68 ;  /* 0x0000000c3444723c */ /* 0x000fe20000001844 */
[----:B------:R-:W-:Y:S02]  /*3ac0*/  FSEL R2, R59, -INF , !P2 ;  /* 0xff8000003b027808 */ /* 0x000fe40005000000 */
[----:B------:R-:W-:Y:S02]  /*3ad0*/  ISETP.GE.AND P2, PT, R21, R210, PT ;  /* 0x000000d21500720c */ /* 0x000fe40003f46270 */
[----:B------:R-:W-:-:S02]  /*3ae0*/  ISETP.GE.AND P4, PT, R16, R208, PT ;  /* 0x000000d01000720c */ /* 0x000fc40003f86270 */
[----:B------:R-:W-:Y:S02]  /*3af0*/  ISETP.LT.OR P2, PT, R21, R211, P2 ;  /* 0x000000d31500720c */ /* 0x000fe40001741670 */
[----:B------:R-:W-:Y:S02]  /*3b00*/  ISETP.LT.OR P4, PT, R16, R209, P4 ;  /* 0x000000d11000720c */ /* 0x000fe40002781670 */
[C---:B------:R-:W-:Y:S02]  /*3b10*/  IADD3 R20, R28.reuse, 0x29, RZ ;  /* 0x000000291c147810 */ /* 0x040fe40007ffe0ff */
[----:B------:R-:W-:Y:S02]  /*3b20*/  IADD3 R12, R28, 0x31, RZ ;  /* 0x000000311c0c7810 */ /* 0x000fe40007ffe0ff */
[----:B------:R-:W-:Y:S02]  /*3b30*/  FSEL R16, R10, -INF , !P3 ;  /* 0xff8000000a107808 */ /* 0x000fe40005800000 */
[----:B------:R-:W-:-:S02]  /*3b40*/  FSEL R10, R11, -INF , !P1 ;  /* 0xff8000000b0a7808 */ /* 0x000fc40004800000 */
[----:B------:R-:W-:Y:S02]  /*3b50*/  FSEL R11, R57, -INF , !P5 ;  /* 0xff800000390b7808 */ /* 0x000fe40006800000 */
[----:B------:R-:W-:Y:S02]  /*3b60*/  FSEL R161, R77, -INF , !P6 ;  /* 0xff8000004da17808 */ /* 0x000fe40007000000 */
[----:B------:R-:W-:Y:S02]  /*3b70*/  FSEL R167, R40, -INF , !P2 ;  /* 0xff80000028a77808 */ /* 0x000fe40005000000 */
[-C--:B------:R-:W-:Y:S02]  /*3b80*/  ISETP.GE.AND P5, PT, R20, R210.reuse, PT ;  /* 0x000000d21400720c */ /* 0x080fe40003fa6270 */
[C---:B------:R-:W-:Y:S02]  /*3b90*/  ISETP.GE.AND P6, PT, R12.reuse, R210, PT ;  /* 0x000000d20c00720c */ /* 0x040fe40003fc6270 */
[----:B------:R-:W-:-:S02]  /*3ba0*/  ISETP.GE.AND P2, PT, R12, R208, PT ;  /* 0x000000d00c00720c */ /* 0x000fc40003f46270 */
[----:B------:R-:W-:Y:S02]  /*3bb0*/  IADD3 R8, R28, 0x20, RZ ;  /* 0x000000201c087810 */ /* 0x000fe40007ffe0ff */
[-C--:B------:R-:W-:Y:S02]  /*3bc0*/  ISETP.LT.OR P5, PT, R20, R211.reuse, P5 ;  /* 0x000000d31400720c */ /* 0x080fe40002fa1670 */
[C---:B------:R-:W-:Y:S02]  /*3bd0*/  ISETP.LT.OR P6, PT, R12.reuse, R211, P6 ;  /* 0x000000d30c00720c */ /* 0x040fe400037c1670 */
[----:B------:R-:W-:Y:S02]  /*3be0*/  ISETP.LT.OR P2, PT, R12, R209, P2 ;  /* 0x000000d10c00720c */ /* 0x000fe40001741670 */
[----:B------:R-:W-:Y:S02]  /*3bf0*/  IADD3 R12, R28, 0x38, RZ ;  /* 0x000000381c0c7810 */ /* 0x000fe40007ffe0ff */
[----:B------:R-:W-:-:S02]  /*3c00*/  ISETP.GE.AND P1, PT, R8, R210, PT ;  /* 0x000000d20800720c */ /* 0x000fc40003f26270 */
[----:B------:R-:W-:Y:S02]  /*3c10*/  FSEL R163, R41, -INF , !P5 ;  /* 0xff80000029a37808 */ /* 0x000fe40006800000 */
[----:B------:R-:W-:Y:S02]  /*3c20*/  ISETP.GE.AND P5, PT, R12, R210, PT ;  /* 0x000000d20c00720c */ /* 0x000fe40003fa6270 */
[C---:B------:R-:W-:Y:S02]  /*3c30*/  ISETP.GE.AND P3, PT, R8.reuse, R208, PT ;  /* 0x000000d00800720c */ /* 0x040fe40003f66270 */
[-C--:B------:R-:W-:Y:S02]  /*3c40*/  ISETP.LT.OR P1, PT, R8, R211.reuse, P1 ;  /* 0x000000d30800720c */ /* 0x080fe40000f21670 */
[----:B------:R-:W-:Y:S02]  /*3c50*/  IADD3 R13, R28, 0x30, RZ ;  /* 0x000000301c0d7810 */ /* 0x000fe40007ffe0ff */
[----:B------:R-:W-:-:S02]  /*3c60*/  ISETP.LT.OR P5, PT, R12, R211, P5 ;  /* 0x000000d30c00720c */ /* 0x000fc40002fa1670 */
[----:B------:R-:W-:Y:S02]  /*3c70*/  ISETP.LT.OR P3, PT, R8, R209, P3 ;  /* 0x000000d10800720c */ /* 0x000fe40001f61670 */
[----:B------:R-:W-:Y:S02]  /*3c80*/  FSEL R8, R58, -INF , !P4 ;  /* 0xff8000003a087808 */ /* 0x000fe40006000000 */
[----:B------:R-:W-:Y:S02]  /*3c90*/  FSEL R169, R76, -INF , !P1 ;  /* 0xff8000004ca97808 */ /* 0x000fe40004800000 */
[----:B------:R-:W-:Y:S02]  /*3ca0*/  FSEL R218, R79, -INF , !P0 ;  /* 0xff8000004fda7808 */ /* 0x000fe40004000000 */
[-C--:B------:R-:W-:Y:S02]  /*3cb0*/  ISETP.GE.AND P4, PT, R21, R208.reuse, PT ;  /* 0x000000d01500720c */ /* 0x080fe40003f86270 */
[----:B------:R-:W-:-:S02]  /*3cc0*/  ISETP.GE.AND P1, PT, R20, R208, PT ;  /* 0x000000d01400720c */ /* 0x000fc40003f26270 */
[----:B------:R-:W-:Y:S02]  /*3cd0*/  ISETP.GE.AND P0, PT, R13, R210, PT ;  /* 0x000000d20d00720c */ /* 0x000fe40003f06270 */
[----:B------:R-:W-:Y:S02]  /*3ce0*/  FSEL R143, R44, -INF , !P5 ;  /* 0xff8000002c8f7808 */ /* 0x000fe40006800000 */
[----:B------:R-:W-:Y:S02]  /*3cf0*/  ISETP.GT.AND P5, PT, R216, R198, PT ;  /* 0x000000c6d800720c */ /* 0x000fe40003fa4270 */
[-C--:B------:R-:W-:Y:S02]  /*3d00*/  ISETP.LT.OR P4, PT, R21, R209.reuse, P4 ;  /* 0x000000d11500720c */ /* 0x080fe40002781670 */
[----:B------:R-:W-:Y:S02]  /*3d10*/  ISETP.LT.OR P1, PT, R20, R209, P1 ;  /* 0x000000d11400720c */ /* 0x000fe40000f21670 */
[----:B------:R-:W-:-:S02]  /*3d20*/  ISETP.LT.OR P0, PT, R13, R211, P0 ;  /* 0x000000d30d00720c */ /* 0x000fc40000701670 */
[----:B------:R-:W-:Y:S02]  /*3d30*/  IADD3 R28, R28, 0x39, RZ ;  /* 0x000000391c1c7810 */ /* 0x000fe40007ffe0ff */
[----:B------:R-:W-:Y:S02]  /*3d40*/  FSEL R162, R78, -INF , !P3 ;  /* 0xff8000004ea27808 */ /* 0x000fe40005800000 */
[----:B------:R-:W-:Y:S02]  /*3d50*/  FSEL R168, R42, -INF , !P4 ;  /* 0xff8000002aa87808 */ /* 0x000fe40006000000 */
[----:B------:R-:W-:Y:S02]  /*3d60*/  FSEL R170, R43, -INF , !P1 ;  /* 0xff8000002baa7808 */ /* 0x000fe40004800000 */
[----:B------:R-:W-:Y:S02]  /*3d70*/  FSEL R217, R68, -INF , !P0 ;  /* 0xff80000044d97808 */ /* 0x000fe40004000000 */
[----:B------:R-:W-:-:S02]  /*3d80*/  ISETP.GE.AND P3, PT, R13, R208, PT ;  /* 0x000000d00d00720c */ /* 0x000fc40003f66270 */
[----:B------:R-:W-:Y:S02]  /*3d90*/  ISETP.GE.AND P4, PT, R28, R210, PT ;  /* 0x000000d21c00720c */ /* 0x000fe40003f86270 */
[-C--:B------:R-:W-:Y:S02]  /*3da0*/  ISETP.GE.AND P1, PT, R12, R208.reuse, PT ;  /* 0x000000d00c00720c */ /* 0x080fe40003f26270 */
[----:B------:R-:W-:Y:S02]  /*3db0*/  ISETP.GE.AND P0, PT, R28, R208, PT ;  /* 0x000000d01c00720c */ /* 0x000fe40003f06270 */
[-C--:B------:R-:W-:Y:S02]  /*3dc0*/  ISETP.LT.OR P3, PT, R13, R209.reuse, P3 ;  /* 0x000000d10d00720c */ /* 0x080fe40001f61670 */
[----:B------:R-:W-:Y:S02]  /*3dd0*/  ISETP.LT.OR P1, PT, R12, R209, P1 ;  /* 0x000000d10c00720c */ /* 0x000fe40000f21670 */
        /* <DEDUP_REMOVED lines=9> */
[----:B------:R-:W-:Y:S01]  /*3e70*/  IADD3 R15, R133, -0x2, RZ ;  /* 0xfffffffe850f7810 */ /* 0x000fe20007ffe0ff */
        /* <DEDUP_REMOVED lines=54> */
.L_x_325:
[----:B------:R-:W-:Y:S05]  /*41e0*/  BSYNC B0 ;  /* 0x0000000000007941 */ /* 0x000fea0003800000 */
.L_x_324:
[----:B------:R-:W0:Y:S02]  /*41f0*/  LDGDEPBAR ;  /* 0x00000000000079af */ /* 0x000e240000000000 */
.L_x_323:
[----:B-1----:R-:W-:Y:S02]  /*4200*/  FMNMX.FTZ R20, R3, R25, !PT ;  /* 0x0000001903147209 */ /* 0x002fe40007810000 */
        /* <DEDUP_REMOVED lines=74> */
[--C-:B------:R-:W-:Y:S01]  /*46b0*/  FFMA.FTZ R159, R6, c[0x0][0x23c], -R165.reuse ;  /* 0x00008f00069f7a23 */ /* 0x100fe200000108a5 */
[----:B------:R-:W-:Y:S01]  /*46c0*/  LDSM.16.MT88.4 R24, [R186+0x14800] ;  /* 0x01480000ba18783b */ /* 0x000fe20000004200 */
[--C-:B------:R-:W-:Y:S01]  /*46d0*/  FFMA.FTZ R148, R4, c[0x0][0x23c], -R165.reuse ;  /* 0x00008f0004947a23 */ /* 0x100fe200000108a5 */
[----:B------:R-:W-:Y:S01]  /*46e0*/  MUFU.EX2 R150, R150 ;  /* 0x0000009600967308 */ /* 0x000fe20000000800 */
[----:B------:R-:W-:Y:S01]  /*46f0*/  FFMA.FTZ R0, R11, c[0x0][0x23c], -R166 ;  /* 0x00008f000b007a23 */ /* 0x000fe200000108a6 */
[----:B------:R-:W1:Y:S01]  /*4700*/  LDSM.16.MT88.4 R4, [R184+0x16000] ;  /* 0x01600000b804783b */ /* 0x000e620000004200 */
[--C-:B------:R-:W-:Y:S02]  /*4710*/  FFMA.FTZ R151, R16, c[0x0][0x23c], -R165.reuse ;  /* 0x00008f0010977a23 */ /* 0x100fe400000108a5 */
[--C-:B------:R-:W-:Y:S01]  /*4720*/  FFMA.FTZ R144, R10, c[0x0][0x23c], -R165.reuse ;  /* 0x00008f000a907a23 */ /* 0x100fe200000108a5 */
[----:B------:R-:W-:Y:S01]  /*4730*/  LDSM.16.MT88.4 R16, [R185+0x14800] ;  /* 0x01480000b910783b */ /* 0x000fe20000004200 */
[--C-:B------:R-:W-:Y:S01]  /*4740*/  FFMA.FTZ R149, R8, c[0x0][0x23c], -R165.reuse ;  /* 0x00008f0008957a23 */ /* 0x100fe200000108a5 */
[----:B------:R-:W3:Y:S01]  /*4750*/  MUFU.EX2 R147, R147 ;  /* 0x0000009300937308 */ /* 0x000ee20000000800 */
[----:B--2---:R-:W-:Y:S01]  /*4760*/  F2FP.PACK_AB R96, R152, R155 ;  /* 0x0000009b9860723e */ /* 0x004fe200000000ff */
[----:B------:R-:W2:Y:S01]  /*4770*/  LDSM.16.MT88.4 R8, [R188+0x14800] ;  /* 0x01480000bc08783b */ /* 0x000ea20000004200 */
[----:B------:R-:W-:-:S02]  /*4780*/  FFMA.FTZ R2, R2, c[0x0][0x23c], -R165 ;  /* 0x00008f0002027a23 */ /* 0x000fc400000108a5 */
[--C-:B------:R-:W-:Y:S02]  /*4790*/  FFMA.FTZ R156, R169, c[0x0][0x23c], -R166.reuse ;  /* 0x00008f00a99c7a23 */ /* 0x100fe400000108a6 */
[--C-:B------:R-:W-:Y:S01]  /*47a0*/  FFMA.FTZ R158, R167, c[0x0][0x23c], -R166.reuse ;  /* 0x00008f00a79e7a23 */ /* 0x100fe200000108a6 */
[----:B------:R-:W-:Y:S01]  /*47b0*/  MUFU.EX2 R154, R154 ;  /* 0x0000009a009a7308 */ /* 0x000fe20000000800 */
[--C-:B------:R-:W-:Y:S02]  /*47c0*/  FFMA.FTZ R161, R161, c[0x0][0x23c], -R166.reuse ;  /* 0x00008f00a1a17a23 */ /* 0x100fe400000108a6 */
[----:B------:R-:W-:Y:S02]  /*47d0*/  FFMA.FTZ R163, R163, c[0x0][0x23c], -R166 ;  /* 0x00008f00a3a37a23 */ /* 0x000fe400000108a6 */
[--C-:B------:R-:W-:Y:S02]  /*47e0*/  FFMA.FTZ R162, R162, c[0x0][0x23c], -R165.reuse ;  /* 0x00008f00a2a27a23 */ /* 0x100fe400000108a5 */
        /* <DEDUP_REMOVED lines=14> */
[----:B------:R-:W-:Y:S02]  /*48d0*/  FFMA.FTZ R166, R141, c[0x0][0x23c], -R166 ;  /* 0x00008f008da67a23 */ /* 0x000fe400000108a6 */
[----:B------:R-:W-:Y:S01]  /*48e0*/  FFMA.FTZ R165, R160, c[0x0][0x23c], -R165 ;  /* 0x00008f00a0a57a23 */ /* 0x000fe200000108a5 */
[----:B------:R-:W-:Y:S01]  /*48f0*/  LDSM.16.MT88.4 R140, [R186+0x13800] ;  /* 0x01380000ba8c783b */ /* 0x000fe20000004200 */
[----:B------:R-:W-:Y:S01]  /*4900*/  MUFU.EX2 R153, R153 ;  /* 0x0000009900997308 */ /* 0x000fe20000000800 */
[----:B------:R-:W-:Y:S02]  /*4910*/  FADD.FTZ R155, R155, R152 ;  /* 0x000000989b9b7221 */ /* 0x000fe40000010000 */
[----:B------:R-:W-:Y:S02]  /*4920*/  FADD.FTZ R154, R154, R157 ;  /* 0x0000009d9a9a7221 */ /* 0x000fe40000010000 */
[----:B------:R-:W-:Y:S01]  /*4930*/  FADD.FTZ R150, R150, R155 ;  /* 0x0000009b96967221 */ /* 0x000fe20000010000 */
[----:B---3--:R-:W-:-:S02]  /*4940*/  F2FP.PACK_AB R99, R148, R159 ;  /* 0x0000009f9463723e */ /* 0x008fc400000000ff */
[----:B------:R-:W3:Y:S01]  /*4950*/  MUFU.EX2 R146, R146 ;  /* 0x0000009200927308 */ /* 0x000ee20000000800 */
        /* <DEDUP_REMOVED lines=185> */
[----:B------:R-:W-:-:S04]  /*54f0*/  DEPBAR.LE SB0, 0x0 ;  /* 0x000080000000791a */ /* 0x000fc80000000000 */
[----:B------:R-:W-:Y:S01]  /*5500*/  IADD3 R219, R133, -0x2, RZ ;  /* 0xfffffffe85db7810 */ /* 0x000fe20007ffe0ff */
[----:B------:R-:W-:Y:S01]  /*5510*/  BAR.SYNC.DEFER_BLOCKING 0x0 ;  /* 0x0000000000007b1d */ /* 0x000fe20000010000 */
[----:B------:R-:W-:Y:S02]  /*5520*/  ISETP.GE.AND P4, PT, R212, c[0x0][0x220], PT ;  /* 0x00008800d4007a0c */ /* 0x000fe40003f86270 */
[----:B------:R-:W-:Y:S01]  /*5530*/  ISETP.GE.AND P3, PT, R197, c[0x0][0x220], PT ;  /* 0x00008800c5007a0c */ /* 0x000fe20003f66270 */
[C---:B------:R-:W-:Y:S01]  /*5540*/  IMAD R0, R219.reuse, UR8, RZ ;  /* 0x00000008db007c24 */ /* 0x040fe2000f8e02ff */
[----:B------:R-:W-:Y:S01]  /*5550*/  ISETP.GE.AND P2, PT, R196, c[0x0][0x220], PT ;  /* 0x00008800c4007a0c */ /* 0x000fe20003f46270 */
[----:B------:R-:W-:Y:S01]  /*5560*/  IMAD.WIDE.U32 R6, R219, UR14, R214 ;  /* 0x0000000edb067c25 */ /* 0x000fe2000f8e00d6 */
[----:B------:R-:W-:-:S05]  /*5570*/  SHF.R.S32.HI R5, RZ, 0x1f, R219 ;  /* 0x0000001fff057819 */ /* 0x000fca00000114db */
[----:B------:R-:W-:Y:S01]  /*5580*/  IMAD R0, R5, UR14, R0 ;  /* 0x0000000e05007c24 */ /* 0x000fe2000f8e0200 */
[C---:B------:R-:W-:Y:S02]  /*5590*/  IADD3 R5, P5, R6.reuse, UR15, RZ ;  /* 0x0000000f06057c10 */ /* 0x040fe4000ffbe0ff */
[C---:B------:R-:W-:Y:S01]  /*55a0*/  @!P4 LEA R8, P6, R6.reuse, c[0x0][0x170], 0x1 ;  /* 0x00005c000608ca11 */ /* 0x040fe200078c08ff */
[----:B------:R-:W-:Y:S01]  /*55b0*/  IMAD.IADD R0, R7, 0x1, R0 ;  /* 0x0000000107007824 */ /* 0x000fe200078e0200 */
[C---:B------:R-:W-:Y:S02]  /*55c0*/  @!P3 LEA R16, P1, R6.reuse, c[0x0][0x170], 0x1 ;  /* 0x00005c000610ba11 */ /* 0x040fe400078208ff */
[C---:B------:R-:W-:Y:S02]  /*55d0*/  @!P2 LEA R10, P0, R6.reuse, c[0x0][0x170], 0x1 ;  /* 0x00005c00060aaa11 */ /* 0x040fe400078008ff */
[C-C-:B------:R-:W-:Y:S02]  /*55e0*/  @!P4 LEA.HI.X R9, R6.reuse, c[0x0][0x174], R0.reuse, 0x1, P6 ;  /* 0x00005d000609ca11 */ /* 0x140fe400030f0c00 */
[C-C-:B------:R-:W-:Y:S01]  /*55f0*/  @!P3 LEA.HI.X R17, R6.reuse, c[0x0][0x174], R0.reuse, 0x1, P1 ;  /* 0x00005d000611ba11 */ /* 0x140fe200008f0c00 */
[----:B------:R-:W-:Y:S01]  /*5600*/  @P4 STS.128 [R202+0x12000], RZ ;  /* 0x012000ffca004388 */ /* 0x000fe20000000c00 */
[----:B------:R-:W-:-:S02]  /*5610*/  @!P2 LEA.HI.X R11, R6, c[0x0][0x174], R0, 0x1, P0 ;  /* 0x00005d00060baa11 */ /* 0x000fc400000f0c00 */
[C---:B------:R-:W-:Y:S01]  /*5620*/  @!P4 LEA R6, P0, R5.reuse, c[0x0][0x170], 0x1 ;  /* 0x00005c000506ca11 */ /* 0x040fe200078008ff */
[----:B------:R-:W-:Y:S01]  /*5630*/  @!PT LDS RZ, [RZ] ;  /* 0x00000000fffff984 */ /* 0x000fe20000000800 */
[----:B------:R-:W-:Y:S01]  /*5640*/  @!PT LDS RZ, [RZ] ;  /* 0x00000000fffff984 */ /* 0x000fe20000000800 */
[----:B------:R-:W-:Y:S01]  /*5650*/  @!PT LDS RZ, [RZ] ;  /* 0x00000000fffff984 */ /* 0x000fe20000000800 */
[----:B------:R1:W-:Y:S01]  /*5660*/  @!P4 LDGSTS.E.BYPASS.LTC128B.128 [R202+0x12000], [R8.64] ;  /* 0x1200000008cacfae */ /* 0x0003e2000b901d4c */
[----:B------:R-:W-:Y:S02]  /*5670*/  IADD3.X R0, R0, UR5, RZ, P5, !PT ;  /* 0x0000000500007c10 */ /* 0x000fe4000affe4ff */
        /* <DEDUP_REMOVED lines=8> */
[----:B------:R-:W-:-:S02]  /*5700*/  @!P3 LEA.HI.X R25, R5, c[0x0][0x174], R0, 0x1, P5 ;  /* 0x00005d000519ba11 */ /* 0x000fc400028f0c00 */
[----:B------:R-:W-:Y:S01]  /*5710*/  @!P2 LEA.HI.X R5, R5, c[0x0][0x174], R0, 0x1, P1 ;  /* 0x00005d000505aa11 */ /* 0x000fe200008f0c00 */
[----:B------:R-:W-:Y:S01]  /*5720*/  @P2 STS.128 [R202+0x16000], RZ ;  /* 0x016000ffca002388 */ /* 0x000fe20000000c00 */
[----:B------:R-:W-:-:S03]  /*5730*/  IMAD R0, R219, 0x40, R201 ;  /* 0x00000040db007824 */ /* 0x000fc600078e02c9 */
[----:B------:R-:W-:Y:S01]  /*5740*/  @!PT LDS RZ, [RZ] ;  /* 0x00000000fffff984 */ /* 0x000fe20000000800 */
[----:B------:R-:W-:Y:S01]  /*5750*/  @!PT LDS RZ, [RZ] ;  /* 0x00000000fffff984 */ /* 0x000fe20000000800 */
[----:B------:R-:W-:Y:S01]  /*5760*/  @!PT LDS RZ, [RZ] ;  /* 0x00000000fffff984 */ /* 0x000fe20000000800 */
[----:B------:R1:W-:Y:S02]  /*5770*/  @!P2 LDGSTS.E.BYPASS.LTC128B.128 [R202+0x16000], [R10.64+0x100] ;  /* 0x160001000acaafae */ /* 0x0003e4000b901d4c */
[C---:B------:R-:W-:Y:S02]  /*5780*/  IADD3 R2, R0.reuse, 0x1, RZ ;  /* 0x0000000100027810 */ /* 0x040fe40007ffe0ff */
[----:B------:R-:W-:Y:S01]  /*5790*/  @P4 STS.128 [R202+0x13000], RZ ;  /* 0x013000ffca004388 */ /* 0x000fe20000000c00 */
[-C--:B------:R-:W-:Y:S02]  /*57a0*/  ISETP.GE.AND P6, PT, R0, R210.reuse, PT ;  /* 0x000000d20000720c */ /* 0x080fe40003fc6270 */
[C---:B------:R-:W-:Y:S01]  /*57b0*/  ISETP.GE.AND P5, PT, R2.reuse, R210, PT ;  /* 0x000000d20200720c */ /* 0x040fe20003fa6270 */
[----:B------:R-:W-:Y:S01]  /*57c0*/  @!PT LDS RZ, [RZ] ;  /* 0x00000000fffff984 */ /* 0x000fe20000000800 */
[----:B------:R-:W-:Y:S01]  /*57d0*/  @!PT LDS RZ, [RZ] ;  /* 0x00000000fffff984 */ /* 0x000fe20000000800 */
[----:B------:R-:W-:Y:S01]  /*57e0*/  @!PT LDS RZ, [RZ] ;  /* 0x00000000fffff984 */ /* 0x000fe20000000800 */
[----:B------:R3:W-:Y:S01]  /*57f0*/  @!P4 LDGSTS.E.BYPASS.LTC128B.128 [R202+0x13000], [R6.64] ;  /* 0x1300000006cacfae */ /* 0x0007e2000b901d4c */
[-C--:B------:R-:W-:Y:S02]  /*5800*/  ISETP.GE.AND P0, PT, R2, R208.reuse, PT ;  /* 0x000000d00200720c */ /* 0x080fe40003f06270 */
[----:B------:R-:W-:Y:S01]  /*5810*/  ISETP.GE.AND P1, PT, R0, R208, PT ;  /* 0x000000d00000720c */ /* 0x000fe20003f26270 */
[----:B------:R-:W-:Y:S01]  /*5820*/  @P3 STS.128 [R202+0x15000], RZ ;  /* 0x015000ffca003388 */ /* 0x000fe20000000c00 */
[----:B------:R-:W-:-:S02]  /*5830*/  ISETP.LT.OR P5, PT, R2, R211, P5 ;  /* 0x000000d30200720c */ /* 0x000fc40002fa1670 */
[----:B------:R-:W-:Y:S01]  /*5840*/  ISETP.LT.OR P0, PT, R2, R209, P0 ;  /* 0x000000d10200720c */ /* 0x000fe20000701670 */
[----:B------:R-:W-:Y:S01]  /*5850*/  @!PT LDS RZ, [RZ] ;  /* 0x00000000fffff984 */ /* 0x000fe20000000800 */
[----:B------:R-:W-:Y:S01]  /*5860*/  @!PT LDS RZ, [RZ] ;  /* 0x00000000fffff984 */ /* 0x000fe20000000800 */
[----:B------:R-:W-:Y:S01]  /*5870*/  @!PT LDS RZ, [RZ] ;  /* 0x00000000fffff984 */ /* 0x000fe20000000800 */
[----:B------:R4:W-:Y:S01]  /*5880*/  @!P3 LDGSTS.E.BYPASS.LTC128B.128 [R202+0x15000], [R24.64+0x80] ;  /* 0x1500008018cabfae */ /* 0x0009e2000b901d4c */
[C---:B------:R-:W-:Y:S02]  /*5890*/  ISETP.LT.OR P6, PT, R0.reuse, R211, P6 ;  /* 0x000000d30000720c */ /* 0x040fe400037c1670 */
[C---:B------:R-:W-:Y:S01]  /*58a0*/  ISETP.LT.OR P1, PT, R0.reuse, R209, P1 ;  /* 0x000000d10000720c */ /* 0x040fe20000f21670 */
[----:B------:R-:W-:Y:S01]  /*58b0*/  @P2 STS.128 [R202+0x17000], RZ ;  /* 0x017000ffca002388 */ /* 0x000fe20000000c00 */
[----:B------:R-:W-:-:S03]  /*58c0*/  IADD3 R2, R0, 0x9, RZ ;  /* 0x0000000900027810 */ /* 0x000fc60007ffe0ff */
[----:B------:R-:W-:Y:S01]  /*58d0*/  @!PT LDS RZ, [RZ] ;  /* 0x00000000fffff984 */ /* 0x000fe20000000800 */
[----:B------:R-:W-:Y:S01]  /*58e0*/  @!PT LDS RZ, [RZ] ;  /* 0x00000000fffff984 */ /* 0x000fe20000000800 */
[----:B------:R-:W-:Y:S01]  /*58f0*/  @!PT LDS RZ, [RZ] ;  /* 0x00000000fffff984 */ /* 0x000fe20000000800 */
[----:B------:R3:W-:Y:S04]  /*5900*/  @!P2 LDGSTS.E.BYPASS.LTC128B.128 [R202+0x17000], [R4.64+0x100] ;  /* 0x1700010004caafae */ /* 0x0007e8000b901d4c */
[----:B------:R-:W-:Y:S04]  /*5910*/  LDSM.16.M88.4 R140, [R194] ;  /* 0x00000000c28c783b */ /* 0x000fe80000000200 */
[----:B------:R-:W2:Y:S04]  /*5920*/  LDSM.16.M88.4 R12, [R193+0xc000] ;  /* 0x00c00000c10c783b */ /* 0x000ea80000000200 */
[----:B------:R-:W-:Y:S04]  /*5930*/  LDSM.16.M88.4 R20, [R192] ;  /* 0x00000000c014783b */ /* 0x000fe80000000200 */
[----:B------:R-:W-:Y:S04]  /*5940*/  LDSM.16.M88.4 R228, [R191] ;  /* 0x00000000bfe4783b */ /* 0x000fe80000000200 */
[----:B------:R-:W5:Y:S04]  /*5950*/  LDSM.16.M88.4 R156, [R193+0xc800] ;  /* 0x00c80000c19c783b */ /* 0x000f680000000200 */
[----:B------:R-:W4:Y:S04]  /*5960*/  LDSM.16.M88.4 R148, [R193+0xd000] ;  /* 0x00d00000c194783b */ /* 0x000f280000000200 */
[----:B-1----:R-:W1:Y:S04]  /*5970*/  LDSM.16.M88.4 R8, [R193+0xd800] ;  /* 0x00d80000c108783b */ /* 0x002e680000000200 */
[----:B---3--:R-:W-:Y:S04]  /*5980*/  LDSM.16.M88.4 R4, [R190] ;  /* 0x00000000be04783b */ /* 0x008fe80000000200 */
[----:B------:R-:W3:Y:S04]  /*5990*/  LDSM.16.M88.4 R224, [R187+0xc000] ;  /* 0x00c00000bbe0783b */ /* 0x000ee80000000200 */
[----:B------:R-:W1:Y:S04]  /*59a0*/  LDSM.16.M88.4 R164, [R183] ;  /* 0x00000000b7a4783b */ /* 0x000e680000000200 */
[----:B------:R-:W1:Y:S01]  /*59b0*/  LDSM.16.M88.4 R136, [R182] ;  /* 0x00000000b688783b */ /* 0x000e620000000200 */
[C---:B--2---:R-:W-:Y:S03]  /*59c0*/  HMMA.16816.F32 R16, R140.reuse, R12, RZ ;  /* 0x0000000c8c10723c */ /* 0x044fe600000018ff */
[----:B------:R-:W2:Y:S04]  /*59d0*/  LDSM.16.M88.4 R28, [R181] ;  /* 0x00000000b51c783b */ /* 0x000ea80000000200 */
[----:B------:R-:W-:Y:S01]  /*59e0*/  LDSM.16.M88.4 R232, [R180] ;  /* 0x00000000b4e8783b */ /* 0x000fe20000000200 */
[C---:B------:R-:W-:Y:S03]  /*59f0*/  HMMA.16816.F32 R12, R140.reuse, R14, RZ ;  /* 0x0000000e8c0c723c */ /* 0x040fe600000018ff */
[----:B------:R-:W-:Y:S04]  /*5a00*/  LDSM.16.M88.4 R168, [R187+0xc800] ;  /* 0x00c80000bba8783b */ /* 0x000fe80000000200 */
[----:B------:R-:W-:Y:S01]  /*5a10*/  LDSM.16.M88.4 R32, [R187+0xd000] ;  /* 0x00d00000bb20783b */ /* 0x000fe20000000200 */
[----:B-----5:R-:W-:Y:S03]  /*5a20*/  HMMA.16816.F32 R160, R140, R156, RZ ;  /* 0x0000009c8ca0723c */ /* 0x020fe600000018ff */
[----:B----4-:R-:W-:Y:S04]  /*5a30*/  LDSM.16.M88.4 R24, [R187+0xd800] ;  /* 0x00d80000bb18783b */ /* 0x010fe80000000200 */
[----:B------:R-:W0:Y:S01]  /*5a40*/  LDGDEPBAR ;  /* 0x00000000000079af */ /* 0x000e220000000000 */
[----:B------:R-:W-:Y:S08]  /*5a50*/  HMMA.16816.F32 R16, R20, R228, R16 ;  /* 0x000000e41410723c */ /* 0x000ff00000001810 */
[C---:B------:R-:W-:Y:S08]  /*5a60*/  HMMA.16816.F32 R152, R140.reuse, R148, RZ ;  /* 0x000000948c98723c */ /* 0x040ff000000018ff */
[C---:B------:R-:W-:Y:S08]  /*5a70*/  HMMA.16816.F32 R156, R140.reuse, R158, RZ ;  /* 0x0000009e8c9c723c */ /* 0x040ff000000018ff */
[C---:B------:R-:W-:Y:S08]  /*5a80*/  HMMA.16816.F32 R148, R140.reuse, R150, RZ ;  /* 0x000000968c94723c */ /* 0x040ff000000018ff */
[----:B-1----:R-:W-:Y:S08]  /*5a90*/  HMMA.16816.F32 R144, R140, R8, RZ ;  /* 0x000000088c90723c */ /* 0x002ff000000018ff */
[----:B------:R-:W-:Y:S01]  /*5aa0*/  HMMA.16816.F32 R12, R20, R230, R12 ;  /* 0x000000e6140c723c */ /* 0x000fe2000000180c */
[----:B------:R-:W-:Y:S07]  /*5ab0*/  LDSM.16.M88.4 R228, [R193+0xe000] ;  /* 0x00e00000c1e4783b */ /* 0x000fee0000000200 */
[----:B------:R-:W-:Y:S01]  /*5ac0*/  HMMA.16816.F32 R140, R140, R10, RZ ;  /* 0x0000000a8c8c723c */ /* 0x000fe200000018ff */
[----:B------:R-:W1:Y:S07]  /*5ad0*/  LDSM.16.M88.4 R8, [R189] ;  /* 0x00000000bd08783b */ /* 0x000e6e0000000200 */
[----:B---3--:R-:W-:Y:S08]  /*5ae0*/  HMMA.16816.F32 R16, R4, R224, R16 ;  /* 0x000000e00410723c */ /* 0x008ff00000001810 */
[----:B------:R-:W-:Y:S08]  /*5af0*/  HMMA.16816.F32 R160, R20, R164, R160 ;  /* 0x000000a414a0723c */ /* 0x000ff000000018a0 */
[----:B------:R-:W-:Y:S01]  /*5b00*/  HMMA.16816.F32 R12, R4, R226, R12 ;  /* 0x000000e2040c723c */ /* 0x000fe2000000180c */
[----:B------:R-:W-:Y:S07]  /*5b10*/  LDSM.16.M88.4 R224, [R193+0xe800] ;  /* 0x00e80000c1e0783b */ /* 0x000fee0000000200 */
[C---:B------:R-:W-:Y:S01]  /*5b20*/  HMMA.16816.F32 R156, R20.reuse, R166, R156 ;  /* 0x000000a6149c723c */ /* 0x040fe2000000189c */
[----:B------:R-:W-:Y:S07]  /*5b30*/  LDSM.16.M88.4 R164, [R180+0x800] ;  /* 0x00080000b4a4783b */ /* 0x000fee0000000200 */
[C---:B------:R-:W-:Y:S08]  /*5b40*/  HMMA.16816.F32 R152, R20.reuse, R136, R152 ;  /* 0x000000881498723c */ /* 0x040ff00000001898 */
[C---:B------:R-:W-:Y:S01]  /*5b50*/  HMMA.16816.F32 R148, R20.reuse, R138, R148 ;  /* 0x0000008a1494723c */ /* 0x040fe20000001894 */
[----:B------:R-:W-:Y:S07]  /*5b60*/  LDSM.16.M88.4 R136, [R180+0x1000] ;  /* 0x00100000b488783b */ /* 0x000fee0000000200 */
[C---:B--2---:R-:W-:Y:S08]  /*5b70*/  HMMA.16816.F32 R144, R20.reuse, R28, R144 ;  /* 0x0000001c1490723c */ /* 0x044ff00000001890 */
[----:B------:R-:W-:Y:S01]  /*5b80*/  HMMA.16816.F32 R140, R20, R30, R140 ;  /* 0x0000001e148c723c */ /* 0x000fe2000000188c */
[----:B------:R-:W2:Y:S04]  /*5b90*/  LDSM.16.M88.4 R20, [R194+0x4000] ;  /* 0x00400000c214783b */ /* 0x000ea80000000200 */
[----:B------:R-:W3:Y:S03]  /*5ba0*/  LDSM.16.M88.4 R28, [R180+0x1800] ;  /* 0x00180000b41c783b */ /* 0x000ee60000000200 */
[----:B-1----:R-:W-:Y:S08]  /*5bb0*/  HMMA.16816.F32 R16, R8, R232, R16 ;  /* 0x000000e80810723c */ /* 0x002ff00000001810 */
[----:B------:R-:W-:Y:S08]  /*5bc0*/  HMMA.16816.F32 R160, R4, R168, R160 ;  /* 0x000000a804a0723c */ /* 0x000ff000000018a0 */
[----:B------:R-:W-:Y:S01]  /*5bd0*/  HMMA.16816.F32 R12, R8, R234, R12 ;  /* 0x000000ea080c723c */ /* 0x000fe2000000180c */
[----:B------:R-:W-:Y:S07]  /*5be0*/  LDSM.16.M88.4 R232, [R187+0xe000] ;  /* 0x00e00000bbe8783b */ /* 0x000fee0000000200 */
[C---:B------:R-:W-:Y:S01]  /*5bf0*/  HMMA.16816.F32 R156, R4.reuse, R170, R156 ;  /* 0x000000aa049c723c */ /* 0x040fe2000000189c */
[----:B------:R-:W-:Y:S07]  /*5c00*/  LDSM.16.M88.4 R168, [R179] ;  /* 0x00000000b3a8783b */ /* 0x000fee0000000200 */
[C---:B------:R-:W-:Y:S08]  /*5c10*/  HMMA.16816.F32 R152, R4.reuse, R32, R152 ;  /* 0x000000200498723c */ /* 0x040ff00000001898 */
[C---:B------:R-:W-:Y:S01]  /*5c20*/  HMMA.16816.F32 R148, R4.reuse, R34, R148 ;  /* 0x000000220494723c */ /* 0x040fe20000001894 */
[----:B------:R-:W-:Y:S07]  /*5c30*/  LDSM.16.M88.4 R32, [R193+0xf000] ;  /* 0x00f00000c120783b */ /* 0x000fee0000000200 */
[C---:B------:R-:W-:Y:S08]  /*5c40*/  HMMA.16816.F32 R144, R4.reuse, R24, R144 ;  /* 0x000000180490723c */ /* 0x040ff00000001890 */
[----:B------:R-:W-:Y:S01]  /*5c50*/  HMMA.16816.F32 R140, R4, R26, R140 ;  /* 0x0000001a048c723c */ /* 0x000fe2000000188c */
[----:B------:R-:W1:Y:S04]  /*5c60*/  LDSM.16.M88.4 R4, [R192+0x4000] ;  /* 0x00400000c004783b */ /* 0x000e680000000200 */
[----:B------:R-:W4:Y:S03]  /*5c70*/  LDSM.16.M88.4 R24, [R193+0xf800] ;  /* 0x00f80000c118783b */ /* 0x000f260000000200 */
[----:B--2---:R-:W-:Y:S08]  /*5c80*/  HMMA.16816.F32 R16, R20, R228, R16 ;  /* 0x000000e41410723c */ /* 0x004ff00000001810 */
[----:B------:R-:W-:Y:S08]  /*5c90*/  HMMA.16816.F32 R160, R8, R164, R160 ;  /* 0x000000a408a0723c */ /* 0x000ff000000018a0 */
[----:B------:R-:W-:Y:S01]  /*5ca0*/  HMMA.16816.F32 R12, R20, R230, R12 ;  /* 0x000000e6140c723c */ /* 0x000fe2000000180c */
[----:B------:R-:W-:Y:S07]  /*5cb0*/  LDSM.16.M88.4 R228, [R187+0xe800] ;  /* 0x00e80000bbe4783b */ /* 0x000fee0000000200 */
[C---:B------:R-:W-:Y:S01]  /*5cc0*/  HMMA.16816.F32 R156, R8.reuse, R166, R156 ;  /* 0x000000a6089c723c */ /* 0x040fe2000000189c */
[----:B------:R-:W-:Y:S07]  /*5cd0*/  LDSM.16.M88.4 R164, [R178] ;  /* 0x00000000b2a4783b */ /* 0x000fee0000000200 */
[C---:B------:R-:W-:Y:S08]  /*5ce0*/  HMMA.16816.F32 R152, R8.reuse, R136, R152 ;  /* 0x000000880898723c */ /* 0x040ff00000001898 */
[C---:B------:R-:W-:Y:S01]  /*5cf0*/  HMMA.16816.F32 R148, R8.reuse, R138, R148 ;  /* 0x0000008a0894723c */ /* 0x040fe20000001894 */
[----:B------:R-:W-:Y:S07]  /*5d00*/  LDSM.16.M88.4 R136, [R177] ;  /* 0x00000000b188783b */ /* 0x000fee0000000200 */
[C---:B---3--:R-:W-:Y:S08]  /*5d10*/  HMMA.16816.F32 R144, R8.reuse, R28, R144 ;  /* 0x0000001c0890723c */ /* 0x048ff00000001890 */
[----:B------:R-:W-:Y:S01]  /*5d20*/  HMMA.16816.F32 R140, R8, R30, R140 ;  /* 0x0000001e088c723c */ /* 0x000fe2000000188c */
[----:B------:R-:W2:Y:S04]  /*5d30*/  LDSM.16.M88.4 R8, [R190+0x4000] ;  /* 0x00400000be08783b */ /* 0x000ea80000000200 */
[----:B------:R-:W3:Y:S03]  /*5d40*/  LDSM.16.M88.4 R28, [R176] ;  /* 0x00000000b01c783b */ /* 0x000ee60000000200 */
[----:B-1----:R-:W-:Y:S08]  /*5d50*/  HMMA.16816.F32 R16, R4, R168, R16 ;  /* 0x000000a80410723c */ /* 0x002ff00000001810 */
[----:B------:R-:W-:Y:S08]  /*5d60*/  HMMA.16816.F32 R160, R20, R224, R160 ;  /* 0x000000e014a0723c */ /* 0x000ff000000018a0 */
[----:B------:R-:W-:Y:S01]  /*5d70*/  HMMA.16816.F32 R12, R4, R170, R12 ;  /* 0x000000aa040c723c */ /* 0x000fe2000000180c */
[----:B------:R-:W-:Y:S07]  /*5d80*/  LDSM.16.M88.4 R168, [R180+0x2800] ;  /* 0x00280000b4a8783b */ /* 0x000fee0000000200 */
[C---:B------:R-:W-:Y:S01]  /*5d90*/  HMMA.16816.F32 R156, R20.reuse, R226, R156 ;  /* 0x000000e2149c723c */ /* 0x040fe2000000189c */
[----:B------:R-:W-:Y:S07]  /*5da0*/  LDSM.16.M88.4 R224, [R180+0x2000] ;  /* 0x00200000b4e0783b */ /* 0x000fee0000000200 */
[C---:B------:R-:W-:Y:S08]  /*5db0*/  HMMA.16816.F32 R152, R20.reuse, R32, R152 ;  /* 0x000000201498723c */ /* 0x040ff00000001898 */
[C---:B------:R-:W-:Y:S01]  /*5dc0*/  HMMA.16816.F32 R148, R20.reuse, R34, R148 ;  /* 0x000000221494723c */ /* 0x040fe20000001894 */
[----:B------:R-:W1:Y:S07]  /*5dd0*/  LDSM.16.M88.4 R32, [R189+0x4000] ;  /* 0x00400000bd20783b */ /* 0x000e6e0000000200 */
[C---:B----4-:R-:W-:Y:S08]  /*5de0*/  HMMA.16816.F32 R144, R20.reuse, R24, R144 ;  /* 0x000000181490723c */ /* 0x050ff00000001890 */
[----:B------:R-:W-:Y:S01]  /*5df0*/  HMMA.16816.F32 R140, R20, R26, R140 ;  /* 0x0000001a148c723c */ /* 0x000fe2000000188c */
[----:B------:R-:W4:Y:S04]  /*5e00*/  LDSM.16.M88.4 R24, [R187+0xf000] ;  /* 0x00f00000bb18783b */ /* 0x000f280000000200 */
[----:B------:R-:W5:Y:S03]  /*5e10*/  LDSM.16.M88.4 R20, [R187+0xf800] ;  /* 0x00f80000bb14783b */ /* 0x000f660000000200 */
[----:B--2---:R-:W-:Y:S08]  /*5e20*/  HMMA.16816.F32 R16, R8, R232, R16 ;  /* 0x000000e80810723c */ /* 0x004ff00000001810 */
[----:B------:R-:W-:Y:S08]  /*5e30*/  HMMA.16816.F32 R160, R4, R164, R160 ;  /* 0x000000a404a0723c */ /* 0x000ff000000018a0 */
[----:B------:R-:W-:Y:S01]  /*5e40*/  HMMA.16816.F32 R12, R8, R234, R12 ;  /* 0x000000ea080c723c */ /* 0x000fe2000000180c */
[----:B------:R-:W-:Y:S07]  /*5e50*/  LDSM.16.M88.4 R232, [R175] ;  /* 0x00000000afe8783b */ /* 0x000fee0000000200 */
[C---:B------:R-:W-:Y:S01]  /*5e60*/  HMMA.16816.F32 R156, R4.reuse, R166, R156 ;  /* 0x000000a6049c723c */ /* 0x040fe2000000189c */
[----:B------:R-:W-:Y:S07]  /*5e70*/  LDSM.16.M88.4 R164, [R180+0x3000] ;  /* 0x00300000b4a4783b */ /* 0x000fee0000000200 */
[C---:B------:R-:W-:Y:S08]  /*5e80*/  HMMA.16816.F32 R152, R4.reuse, R136, R152 ;  /* 0x000000880498723c */ /* 0x040ff00000001898 */
[C---:B------:R-:W-:Y:S01]  /*5e90*/  HMMA.16816.F32 R148, R4.reuse, R138, R148 ;  /* 0x0000008a0494723c */ /* 0x040fe20000001894 */
[----:B------:R-:W-:Y:S07]  /*5ea0*/  LDSM.16.M88.4 R136, [R180+0x3800] ;  /* 0x00380000b488783b */ /* 0x000fee0000000200 */
[C---:B---3--:R-:W-:Y:S08]  /*5eb0*/  HMMA.16816.F32 R144, R4.reuse, R28, R144 ;  /* 0x0000001c0490723c */ /* 0x048ff00000001890 */
[----:B------:R-:W-:Y:S01]  /*5ec0*/  HMMA.16816.F32 R140, R4, R30, R140 ;  /* 0x0000001e048c723c */ /* 0x000fe2000000188c */
[----:B------:R-:W-:Y:S04]  /*5ed0*/  LDSM.16.M88.4 R4, [R194+0x8000] ;  /* 0x00800000c204783b */ /* 0x000fe80000000200 */
[----:B------:R-:W2:Y:S03]  /*5ee0*/  LDSM.16.M88.4 R28, [R193+0x10000] ;  /* 0x01000000c11c783b */ /* 0x000ea60000000200 */
[----:B-1----:R-:W-:Y:S08]  /*5ef0*/  HMMA.16816.F32 R16, R32, R224, R16 ;  /* 0x000000e02010723c */ /* 0x002ff00000001810 */
[----:B------:R-:W-:Y:S08]  /*5f00*/  HMMA.16816.F32 R160, R8, R228, R160 ;  /* 0x000000e408a0723c */ /* 0x000ff000000018a0 */
[----:B------:R-:W-:Y:S01]  /*5f10*/  HMMA.16816.F32 R12, R32, R226, R12 ;  /* 0x000000e2200c723c */ /* 0x000fe2000000180c */
[----:B------:R-:W-:Y:S07]  /*5f20*/  LDSM.16.M88.4 R224, [R174] ;  /* 0x00000000aee0783b */ /* 0x000fee0000000200 */
[C---:B------:R-:W-:Y:S01]  /*5f30*/  HMMA.16816.F32 R156, R8.reuse, R230, R156 ;  /* 0x000000e6089c723c */ /* 0x040fe2000000189c */
[----:B------:R-:W1:Y:S07]  /*5f40*/  LDSM.16.M88.4 R228, [R192+0x8000] ;  /* 0x00800000c0e4783b */ /* 0x000e6e0000000200 */
[C---:B----4-:R-:W-:Y:S08]  /*5f50*/  HMMA.16816.F32 R152, R8.reuse, R24, R152 ;  /* 0x000000180898723c */ /* 0x050ff00000001898 */
[C---:B------:R-:W-:Y:S01]  /*5f60*/  HMMA.16816.F32 R148, R8.reuse, R26, R148 ;  /* 0x0000001a0894723c */ /* 0x040fe20000001894 */
[----:B------:R-:W3:Y:S07]  /*5f70*/  LDSM.16.M88.4 R24, [R193+0x10800] ;  /* 0x01080000c118783b */ /* 0x000eee0000000200 */
[C---:B-----5:R-:W-:Y:S08]  /*5f80*/  HMMA.16816.F32 R144, R8.reuse, R20, R144 ;  /* 0x000000140890723c */ /* 0x060ff00000001890 */
[----:B------:R-:W-:Y:S01]  /*5f90*/  HMMA.16816.F32 R140, R8, R22, R140 ;  /* 0x00000016088c723c */ /* 0x000fe2000000188c */
[----:B------:R-:W4:Y:S04]  /*5fa0*/  LDSM.16.M88.4 R20, [R193+0x11000] ;  /* 0x01100000c114783b */ /* 0x000f280000000200 */
[----:B------:R-:W5:Y:S03]  /*5fb0*/  LDSM.16.M88.4 R8, [R193+0x11800] ;  /* 0x01180000c108783b */ /* 0x000f660000000200 */
        /* <DEDUP_REMOVED lines=9> */
[C---:B------:R-:W-:Y:S08]  /*6050*/  HMMA.16816.F32 R144, R32.reuse, R136, R144 ;  /* 0x000000882090723c */ /* 0x040ff00000001890 */
[----:B------:R-:W-:Y:S01]  /*6060*/  HMMA.16816.F32 R140, R32, R138, R140 ;  /* 0x0000008a208c723c */ /* 0x000fe2000000188c */
[----:B------:R-:W-:Y:S04]  /*6070*/  LDSM.16.M88.4 R136, [R190+0x8000] ;  /* 0x00800000be88783b */ /* 0x000fe80000000200 */
[----:B------:R-:W2:Y:S03]  /*6080*/  LDSM.16.M88.4 R32, [R187+0x10000] ;  /* 0x01000000bb20783b */ /* 0x000ea60000000200 */
[----:B-1----:R-:W-:Y:S08]  /*6090*/  HMMA.16816.F32 R16, R228, R232, R16 ;  /* 0x000000e8e410723c */ /* 0x002ff00000001810 */
[----:B---3--:R-:W-:Y:S08]  /*60a0*/  HMMA.16816.F32 R160, R4, R24, R160 ;  /* 0x0000001804a0723c */ /* 0x008ff000000018a0 */
[----:B------:R-:W-:Y:S08]  /*60b0*/  HMMA.16816.F32 R12, R228, R234, R12 ;  /* 0x000000eae40c723c */ /* 0x000ff0000000180c */
[C---:B------:R-:W-:Y:S01]  /*60c0*/  HMMA.16816.F32 R156, R4.reuse, R26, R156 ;  /* 0x0000001a049c723c */ /* 0x040fe2000000189c */
[----:B------:R-:W-:Y:S07]  /*60d0*/  LDSM.16.M88.4 R24, [R187+0x11000] ;  /* 0x01100000bb18783b */ /* 0x000fee0000000200 */
[C---:B----4-:R-:W-:Y:S08]  /*60e0*/  HMMA.16816.F32 R152, R4.reuse, R20, R152 ;  /* 0x000000140498723c */ /* 0x050ff00000001898 */
[C---:B------:R-:W-:Y:S01]  /*60f0*/  HMMA.16816.F32 R148, R4.reuse, R22, R148 ;  /* 0x000000160494723c */ /* 0x040fe20000001894 */
[----:B------:R-:W-:Y:S07]  /*6100*/  LDSM.16.M88.4 R20, [R187+0x11800] ;  /* 0x01180000bb14783b */ /* 0x000fee0000000200 */
[C---:B-----5:R-:W-:Y:S08]  /*6110*/  HMMA.16816.F32 R144, R4.reuse, R8, R144 ;  /* 0x000000080490723c */ /* 0x060ff00000001890 */
[----:B------:R-:W-:Y:S01]  /*6120*/  HMMA.16816.F32 R140, R4, R10, R140 ;  /* 0x0000000a048c723c */ /* 0x000fe2000000188c */
[----:B------:R-:W-:Y:S04]  /*6130*/  LDSM.16.M88.4 R8, [R189+0x8000] ;  /* 0x00800000bd08783b */ /* 0x000fe80000000200 */
[----:B------:R-:W1:Y:S03]  /*6140*/  LDSM.16.M88.4 R4, [R180+0x4000] ;  /* 0x00400000b404783b */ /* 0x000e660000000200 */
[----:B--2---:R-:W-:Y:S08]  /*6150*/  HMMA.16816.F32 R16, R136, R32, R16 ;  /* 0x000000208810723c */ /* 0x004ff00000001810 */
[----:B------:R-:W-:Y:S08]  /*6160*/  HMMA.16816.F32 R160, R228, R224, R160 ;  /* 0x000000e0e4a0723c */ /* 0x000ff000000018a0 */
[----:B------:R-:W-:Y:S08]  /*6170*/  HMMA.16816.F32 R12, R136, R34, R12 ;  /* 0x00000022880c723c */ /* 0x000ff0000000180c */
[C---:B------:R-:W-:Y:S08]  /*6180*/  HMMA.16816.F32 R144, R228.reuse, R164, R144 ;  /* 0x000000a4e490723c */ /* 0x040ff00000001890 */
[C---:B------:R-:W-:Y:S01]  /*6190*/  HMMA.16816.F32 R164, R228.reuse, R166, R140 ;  /* 0x000000a6e4a4723c */ /* 0x040fe2000000188c */
[----:B------:R-:W2:Y:S07]  /*61a0*/  LDSM.16.M88.4 R140, [R180+0x4800] ;  /* 0x00480000b48c783b */ /* 0x000eae0000000200 */
[C---:B------:R-:W-:Y:S08]  /*61b0*/  HMMA.16816.F32 R156, R228.reuse, R226, R156 ;  /* 0x000000e2e49c723c */ /* 0x040ff0000000189c */
[C---:B------:R-:W-:Y:S08]  /*61c0*/  HMMA.16816.F32 R152, R228.reuse, R168, R152 ;  /* 0x000000a8e498723c */ /* 0x040ff00000001898 */
[----:B------:R-:W-:Y:S08]  /*61d0*/  HMMA.16816.F32 R148, R228, R170, R148 ;  /* 0x000000aae494723c */ /* 0x000ff00000001894 */
[----:B-1----:R-:W-:Y:S08]  /*61e0*/  HMMA.16816.F32 R16, R8, R4, R16 ;  /* 0x000000040810723c */ /* 0x002ff00000001810 */
[----:B------:R-:W-:Y:S08]  /*61f0*/  HMMA.16816.F32 R160, R136, R28, R160 ;  /* 0x0000001c88a0723c */ /* 0x000ff000000018a0 */
[----:B------:R-:W-:Y:S01]  /*6200*/  HMMA.16816.F32 R12, R8, R6, R12 ;  /* 0x00000006080c723c */ /* 0x000fe2000000180c */
[----:B------:R-:W1:Y:S07]  /*6210*/  LDSM.16.M88.4 R4, [R180+0x5000] ;  /* 0x00500000b404783b */ /* 0x000e6e0000000200 */
[----:B------:R-:W-:Y:S01]  /*6220*/  HMMA.16816.F32 R156, R136, R30, R156 ;  /* 0x0000001e889c723c */ /* 0x000fe2000000189c */
[----:B------:R-:W-:-:S02]  /*6230*/  FSEL R29, R16, -INF , !P6 ;  /* 0xff800000101d7808 */ /* 0x000fc40007000000 */
[----:B------:R-:W-:Y:S02]  /*6240*/  FSEL R28, R19, -INF , !P0 ;  /* 0xff800000131c7808 */ /* 0x000fe40004000000 */
[----:B------:R-:W-:-:S03]  /*6250*/  ISETP.GE.AND P0, PT, R2, R208, PT ;  /* 0x000000d00200720c */ /* 0x000fc60003f06270 */
[----:B------:R-:W-:Y:S01]  /*6260*/  HMMA.16816.F32 R152, R136, R24, R152 ;  /* 0x000000188898723c */ /* 0x000fe20000001898 */
[----:B------:R-:W-:-:S07]  /*6270*/  ISETP.LT.OR P0, PT, R2, R209, P0 ;  /* 0x000000d10200720c */ /* 0x000fce0000701670 */
[----:B------:R-:W-:Y:S07]  /*6280*/  HMMA.16816.F32 R148, R136, R26, R148 ;  /* 0x0000001a8894723c */ /* 0x000fee0000001894 */
[----:B------:R-:W-:Y:S01]  /*6290*/  FSEL R26, R18, -INF , !P1 ;  /* 0xff800000121a7808 */ /* 0x000fe20004800000 */
[----:B--2---:R-:W-:Y:S01]  /*62a0*/  HMMA.16816.F32 R160, R8, R140, R160 ;  /* 0x0000008c08a0723c */ /* 0x004fe200000018a0 */
[----:B------:R-:W-:Y:S02]  /*62b0*/  FSEL R27, R17, -INF , !P5 ;  /* 0xff800000111b7808 */ /* 0x000fe40006800000 */
[----:B------:R-:W2:Y:S01]  /*62c0*/  LDSM.16.M88.4 R16, [R180+0x5800] ;  /* 0x00580000b410783b */ /* 0x000ea20000000200 */
[----:B------:R-:W-:Y:S01]  /*62d0*/  ISETP.GE.AND P5, PT, R2, R210, PT ;  /* 0x000000d20200720c */ /* 0x000fe20003fa6270 */
[----:B------:R-:W-:-:S04]  /*62e0*/  DEPBAR.LE SB0, 0x0 ;  /* 0x000080000000791a */ /* 0x000fc80000000000 */
[----:B------:R-:W-:Y:S01]  /*62f0*/  HMMA.16816.F32 R144, R136, R20, R144 ;  /* 0x000000148890723c */ /* 0x000fe20000001890 */
[----:B------:R-:W-:Y:S01]  /*6300*/  BAR.SYNC.DEFER_BLOCKING 0x0 ;  /* 0x0000000000007b1d */ /* 0x000fe20000010000 */
[----:B------:R-:W-:Y:S02]  /*6310*/  ISETP.LT.OR P5, PT, R2, R211, P5 ;  /* 0x000000d30200720c */ /* 0x000fe40002fa1670 */
[C---:B------:R-:W-:Y:S02]  /*6320*/  IADD3 R2, R0.reuse, 0x11, RZ ;  /* 0x0000001100027810 */ /* 0x040fe40007ffe0ff */
[----:B------:R-:W-:Y:S02]  /*6330*/  FSEL R13, R13, -INF , !P5 ;  /* 0xff8000000d0d7808 */ /* 0x000fe40006800000 */
[----:B------:R-:W-:Y:S01]  /*6340*/  IADD3 R20, R0, 0x8, RZ ;  /* 0x0000000800147810 */ /* 0x000fe20007ffe0ff */
[----:B------:R-:W-:Y:S01]  /*6350*/  HMMA.16816.F32 R156, R8, R142, R156 ;  /* 0x0000008e089c723c */ /* 0x000fe2000000189c */
[----:B------:R-:W-:-:S02]  /*6360*/  ISETP.GE.AND P5, PT, R2, R210, PT ;  /* 0x000000d20200720c */ /* 0x000fc40003fa6270 */
[C---:B------:R-:W-:Y:S02]  /*6370*/  ISETP.GE.AND P6, PT, R20.reuse, R210, PT ;  /* 0x000000d21400720c */ /* 0x040fe40003fc6270 */
[C---:B------:R-:W-:Y:S02]  /*6380*/  ISETP.GE.AND P1, PT, R20.reuse, R208, PT ;  /* 0x000000d01400720c */ /* 0x040fe40003f26270 */
[C---:B------:R-:W-:Y:S01]  /*6390*/  ISETP.LT.OR P6, PT, R20.reuse, R211, P6 ;  /* 0x000000d31400720c */ /* 0x040fe200037c1670 */
[----:B-1----:R-:W-:Y:S01]  /*63a0*/  HMMA.16816.F32 R152, R8, R4, R152 ;  /* 0x000000040898723c */ /* 0x002fe20000001898 */
[----:B------:R-:W-:Y:S02]  /*63b0*/  ISETP.LT.OR P1, PT, R20, R209, P1 ;  /* 0x000000d11400720c */ /* 0x000fe40000f21670 */
[----:B------:R-:W-:Y:S02]  /*63c0*/  IADD3 R20, R0, 0x10, RZ ;  /* 0x0000001000147810 */ /* 0x000fe40007ffe0ff */
[----:B------:R-:W-:-:S02]  /*63d0*/  FSEL R31, R12, -INF , !P6 ;  /* 0xff8000000c1f7808 */ /* 0x000fc40007000000 */
[----:B------:R-:W-:Y:S01]  /*63e0*/  FSEL R14, R14, -INF , !P1 ;  /* 0xff8000000e0e7808 */ /* 0x000fe20004800000 */
[----:B------:R-:W-:Y:S01]  /*63f0*/  HMMA.16816.F32 R164, R136, R22, R164 ;  /* 0x0000001688a4723c */ /* 0x000fe200000018a4 */
[----:B------:R-:W-:Y:S02]  /*6400*/  FSEL R12, R15, -INF , !P0 ;  /* 0xff8000000f0c7808 */ /* 0x000fe40004000000 */
[C---:B------:R-:W-:Y:S02]  /*6410*/  ISETP.GE.AND P6, PT, R20.reuse, R210, PT ;  /* 0x000000d21400720c */ /* 0x040fe40003fc6270 */
[-C--:B------:R-:W-:Y:S02]  /*6420*/  ISETP.GE.AND P1, PT, R20, R208.reuse, PT ;  /* 0x000000d01400720c */ /* 0x080fe40003f26270 */
[----:B------:R-:W-:Y:S01]  /*6430*/  ISETP.GE.AND P0, PT, R2, R208, PT ;  /* 0x000000d00200720c */ /* 0x000fe20003f06270 */
[----:B------:R-:W-:Y:S01]  /*6440*/  HMMA.16816.F32 R148, R8, R6, R148 ;  /* 0x000000060894723c */ /* 0x000fe20000001894 */
[----:B------:R-:W-:-:S02]  /*6450*/  ISETP.LT.OR P6, PT, R20, R211, P6 ;  /* 0x000000d31400720c */ /* 0x000fc400037c1670 */
[----:B------:R-:W-:Y:S02]  /*6460*/  ISETP.LT.OR P1, PT, R20, R209, P1 ;  /* 0x000000d11400720c */ /* 0x000fe40000f21670 */
[C---:B------:R-:W-:Y:S02]  /*6470*/  ISETP.LT.OR P5, PT, R2.reuse, R211, P5 ;  /* 0x000000d30200720c */ /* 0x040fe40002fa1670 */
[----:B------:R-:W-:Y:S01]  /*6480*/  ISETP.LT.OR P0, PT, R2, R209, P0 ;  /* 0x000000d10200720c */ /* 0x000fe20000701670 */
[----:B--2---:R-:W-:Y:S01]  /*6490*/  HMMA.16816.F32 R144, R8, R16, R144 ;  /* 0x000000100890723c */ /* 0x004fe20000001890 */
[C---:B------:R-:W-:Y:S02]  /*64a0*/  IADD3 R4, R0.reuse, 0x18, RZ ;  /* 0x0000001800047810 */ /* 0x040fe40007ffe0ff */
[----:B------:R-:W-:Y:S02]  /*64b0*/  IADD3 R2, R0, 0x19, RZ ;  /* 0x0000001900027810 */ /* 0x000fe40007ffe0ff */
[----:B------:R-:W-:-:S02]  /*64c0*/  FSEL R25, R160, -INF , !P6 ;  /* 0xff800000a0197808 */ /* 0x000fc40007000000 */
[----:B------:R-:W-:Y:S01]  /*64d0*/  FSEL R162, R162, -INF , !P1 ;  /* 0xff800000a2a27808 */ /* 0x000fe20004800000 */
[----:B------:R-:W-:Y:S01]  /*64e0*/  HMMA.16816.F32 R164, R8, R18, R164 ;  /* 0x0000001208a4723c */ /* 0x000fe200000018a4 */
[----:B------:R-:W-:Y:S02]  /*64f0*/  FSEL R161, R161, -INF , !P5 ;  /* 0xff800000a1a17808 */ /* 0x000fe40006800000 */
[----:B------:R-:W-:Y:S02]  /*6500*/  FSEL R24, R163, -INF , !P0 ;  /* 0xff800000a3187808 */ /* 0x000fe40004000000 */
[C---:B------:R-:W-:Y:S02]  /*6510*/  ISETP.GE.AND P6, PT, R4.reuse, R210, PT ;  /* 0x000000d20400720c */ /* 0x040fe40003fc6270 */
[----:B------:R-:W-:Y:S02]  /*6520*/  ISETP.GE.AND P1, PT, R4, R208, PT ;  /* 0x000000d00400720c */ /* 0x000fe40003f26270 */
[----:B------:R-:W-:-:S02]  /*6530*/  ISETP.GE.AND P5, PT, R2, R210, PT ;  /* 0x000000d20200720c */ /* 0x000fc40003fa6270 */
[----:B------:R-:W-:Y:S02]  /*6540*/  ISETP.GE.AND P0, PT, R2, R208, PT ;  /* 0x000000d00200720c */ /* 0x000fe40003f06270 */
[C---:B------:R-:W-:Y:S02]  /*6550*/  ISETP.LT.OR P6, PT, R4.reuse, R211, P6 ;  /* 0x000000d30400720c */ /* 0x040fe400037c1670 */
[----:B------:R-:W-:Y:S02]  /*6560*/  ISETP.LT.OR P1, PT, R4, R209, P1 ;  /* 0x000000d10400720c */ /* 0x000fe40000f21670 */
[C---:B------:R-:W-:Y:S02]  /*6570*/  ISETP.LT.OR P5, PT, R2.reuse, R211, P5 ;  /* 0x000000d30200720c */ /* 0x040fe40002fa1670 */
[----:B------:R-:W-:Y:S02]  /*6580*/  ISETP.LT.OR P0, PT, R2, R209, P0 ;  /* 0x000000d10200720c */ /* 0x000fe40000701670 */
[----:B------:R-:W-:-:S02]  /*6590*/  IADD3 R4, R0, 0x20, RZ ;  /* 0x0000002000047810 */ /* 0x000fc40007ffe0ff */
[----:B------:R-:W-:Y:S02]  /*65a0*/  IADD3 R2, R0, 0x21, RZ ;  /* 0x0000002100027810 */ /* 0x000fe40007ffe0ff */
[----:B------:R-:W-:Y:S02]  /*65b0*/  FSEL R23, R156, -INF , !P6 ;  /* 0xff8000009c177808 */ /* 0x000fe40007000000 */
[----:B------:R-:W-:Y:S02]  /*65c0*/  FSEL R22, R158, -INF , !P1 ;  /* 0xff8000009e167808 */ /* 0x000fe40004800000 */
[----:B------:R-:W-:Y:S02]  /*65d0*/  FSEL R21, R157, -INF , !P5 ;  /* 0xff8000009d157808 */ /* 0x000fe40006800000 */
[----:B------:R-:W-:Y:S02]  /*65e0*/  FSEL R20, R159, -INF , !P0 ;  /* 0xff8000009f147808 */ /* 0x000fe40004000000 */
[----:B------:R-:W-:-:S02]  /*65f0*/  ISETP.GE.AND P6, PT, R4, R210, PT ;  /* 0x000000d20400720c */ /* 0x000fc40003fc6270 */
[----:B------:R-:W-:Y:S02]  /*6600*/  ISETP.GE.AND P1, PT, R4, R208, PT ;  /* 0x000000d00400720c */ /* 0x000fe40003f26270 */
[C---:B------:R-:W-:Y:S02]  /*6610*/  ISETP.GE.AND P5, PT, R2.reuse, R210, PT ;  /* 0x000000d20200720c */ /* 0x040fe40003fa6270 */
[----:B------:R-:W-:Y:S02]  /*6620*/  ISETP.GE.AND P0, PT, R2, R208, PT ;  /* 0x000000d00200720c */ /* 0x000fe40003f06270 */
[C---:B------:R-:W-:Y:S02]  /*6630*/  ISETP.LT.OR P6, PT, R4.reuse, R211, P6 ;  /* 0x000000d30400720c */ /* 0x040fe400037c1670 */
[----:B------:R-:W-:Y:S02]  /*6640*/  ISETP.LT.OR P1, PT, R4, R209, P1 ;  /* 0x000000d10400720c */ /* 0x000fe40000f21670 */
[----:B------:R-:W-:-:S02]  /*6650*/  ISETP.LT.OR P5, PT, R2, R211, P5 ;  /* 0x000000d30200720c */ /* 0x000fc40002fa1670 */
[----:B------:R-:W-:Y:S02]  /*6660*/  ISETP.LT.OR P0, PT, R2, R209, P0 ;  /* 0x000000d10200720c */ /* 0x000fe40000701670 */
[C---:B------:R-:W-:Y:S02]  /*6670*/  IADD3 R4, R0.reuse, 0x28, RZ ;  /* 0x0000002800047810 */ /* 0x040fe40007ffe0ff */
[----:B------:R-:W-:Y:S02]  /*6680*/  IADD3 R2, R0, 0x29, RZ ;  /* 0x0000002900027810 */ /* 0x000fe40007ffe0ff */
[----:B------:R-:W-:Y:S02]  /*6690*/  FSEL R169, R152, -INF , !P6 ;  /* 0xff80000098a97808 */ /* 0x000fe40007000000 */
[----:B------:R-:W-:Y:S02]  /*66a0*/  FSEL R216, R154, -INF , !P1 ;  /* 0xff8000009ad87808 */ /* 0x000fe40004800000 */
[----:B------:R-:W-:-:S02]  /*66b0*/  FSEL R171, R153, -INF , !P5 ;  /* 0xff80000099ab7808 */ /* 0x000fc40006800000 */
[----:B------:R-:W-:Y:S02]  /*66c0*/  FSEL R170, R155, -INF , !P0 ;  /* 0xff8000009baa7808 */ /* 0x000fe40004000000 */
[C---:B------:R-:W-:Y:S02]  /*66d0*/  ISETP.GE.AND P6, PT, R4.reuse, R210, PT ;  /* 0x000000d20400720c */ /* 0x040fe40003fc6270 */
[----:B------:R-:W-:Y:S02]  /*66e0*/  ISETP.GE.AND P1, PT, R4, R208, PT ;  /* 0x000000d00400720c */ /* 0x000fe40003f26270 */
[C---:B------:R-:W-:Y:S02]  /*66f0*/  ISETP.GE.AND P5, PT, R2.reuse, R210, PT ;  /* 0x000000d20200720c */ /* 0x040fe40003fa6270 */
[----:B------:R-:W-:Y:S02]  /*6700*/  ISETP.GE.AND P0, PT, R2, R208, PT ;  /* 0x000000d00200720c */ /* 0x000fe40003f06270 */
[----:B------:R-:W-:-:S02]  /*6710*/  ISETP.LT.OR P6, PT, R4, R211, P6 ;  /* 0x000000d30400720c */ /* 0x000fc400037c1670 */
[----:B------:R-:W-:Y:S02]  /*6720*/  ISETP.LT.OR P1, PT, R4, R209, P1 ;  /* 0x000000d10400720c */ /* 0x000fe40000f21670 */
[C---:B------:R-:W-:Y:S02]  /*6730*/  ISETP.LT.OR P5, PT, R2.reuse, R211, P5 ;  /* 0x000000d30200720c */ /* 0x040fe40002fa1670 */
[----:B------:R-:W-:Y:S02]  /*6740*/  ISETP.LT.OR P0, PT, R2, R209, P0 ;  /* 0x000000d10200720c */ /* 0x000fe40000701670 */
[C---:B------:R-:W-:Y:S02]  /*6750*/  IADD3 R4, R0.reuse, 0x30, RZ ;  /* 0x0000003000047810 */ /* 0x040fe40007ffe0ff */
[----:B------:R-:W-:Y:S02]  /*6760*/  IADD3 R2, R0, 0x31, RZ ;  /* 0x0000003100027810 */ /* 0x000fe40007ffe0ff */
[----:B------:R-:W-:-:S02]  /*6770*/  FSEL R218, R150, -INF , !P1 ;  /* 0xff80000096da7808 */ /* 0x000fc40004800000 */
[----:B------:R-:W-:Y:S02]  /*6780*/  FSEL R223, R149, -INF , !P5 ;  /* 0xff80000095df7808 */ /* 0x000fe40006800000 */
[----:B------:R-:W-:Y:S02]  /*6790*/  FSEL R168, R151, -INF , !P0 ;  /* 0xff80000097a87808 */ /* 0x000fe40004000000 */
[----:B------:R-:W-:Y:S02]  /*67a0*/  ISETP.GE.AND P1, PT, R4, R208, PT ;  /* 0x000000d00400720c */ /* 0x000fe40003f26270 */
[C---:B------:R-:W-:Y:S02]  /*67b0*/  ISETP.GE.AND P5, PT, R2.reuse, R210, PT ;  /* 0x000000d20200720c */ /* 0x040fe40003fa6270 */
[----:B------:R-:W-:Y:S02]  /*67c0*/  ISETP.GE.AND P0, PT, R2, R208, PT ;  /* 0x000000d00200720c */ /* 0x000fe40003f06270 */
[----:B------:R-:W-:-:S02]  /*67d0*/  ISETP.LT.OR P1, PT, R4, R209, P1 ;  /* 0x000000d10400720c */ /* 0x000fc40000f21670 */
[C---:B------:R-:W-:Y:S02]  /*67e0*/  ISETP.LT.OR P5, PT, R2.reuse, R211, P5 ;  /* 0x000000d30200720c */ /* 0x040fe40002fa1670 */
[----:B------:R-:W-:Y:S02]  /*67f0*/  ISETP.LT.OR P0, PT, R2, R209, P0 ;  /* 0x000000d10200720c */ /* 0x000fe40000701670 */
[----:B------:R-:W-:Y:S02]  /*6800*/  IADD3 R2, R0, 0x38, RZ ;  /* 0x0000003800027810 */ /* 0x000fe40007ffe0ff */
[----:B------:R-:W-:Y:S02]  /*6810*/  FSEL R154, R146, -INF , !P1 ;  /* 0xff800000929a7808 */ /* 0x000fe40004800000 */
[----:B------:R-:W-:Y:S02]  /*6820*/  ISETP.GE.AND P1, PT, R2, R210, PT ;  /* 0x000000d20200720c */ /* 0x000fe40003f26270 */
[----:B------:R-:W-:-:S02]  /*6830*/  FSEL R225, R148, -INF , !P6 ;  /* 0xff80000094e17808 */ /* 0x000fc40007000000 */
[-C--:B------:R-:W-:Y:S02]  /*6840*/  ISETP.LT.OR P1, PT, R2, R211.reuse, P1 ;  /* 0x000000d30200720c */ /* 0x080fe40000f21670 */
[----:B------:R-:W-:Y:S02]  /*6850*/  ISETP.GE.AND P6, PT, R4, R210, PT ;  /* 0x000000d20400720c */ /* 0x000fe40003fc6270 */
[----:B------:R-:W-:Y:S02]  /*6860*/  FSEL R143, R164, -INF , !P1 ;  /* 0xff800000a48f7808 */ /* 0x000fe40004800000 */
[----:B------:R-:W-:Y:S02]  /*6870*/  ISETP.GT.AND P1, PT, R219, R198, PT ;  /* 0x000000c6db00720c */ /* 0x000fe40003f24270 */
[----:B------:R-:W-:Y:S02]  /*6880*/  ISETP.LT.OR P6, PT, R4, R211, P6 ;  /* 0x000000d30400720c */ /* 0x000fe400037c1670 */
[----:B------:R-:W-:-:S02]  /*6890*/  IADD3 R0, R0, 0x39, RZ ;  /* 0x0000003900007810 */ /* 0x000fc40007ffe0ff */
[----:B------:R-:W-:Y:S02]  /*68a0*/  FSEL R157, R144, -INF , !P6 ;  /* 0xff800000909d7808 */ /* 0x000fe40007000000 */
[----:B------:R-:W-:Y:S02]  /*68b0*/  FSEL R155, R145, -INF , !P5 ;  /* 0xff800000919b7808 */ /* 0x000fe40006800000 */
[----:B------:R-:W-:Y:S02]  /*68c0*/  FSEL R142, R147, -INF , !P0 ;  /* 0xff800000938e7808 */ /* 0x000fe40004000000 */
[----:B------:R-:W-:Y:S02]  /*68d0*/  ISETP.GE.AND P5, PT, R2, R208, PT ;  /* 0x000000d00200720c */ /* 0x000fe40003fa6270 */
[C---:B------:R-:W-:Y:S02]  /*68e0*/  ISETP.GE.AND P6, PT, R0.reuse, R210, PT ;  /* 0x000000d20000720c */ /* 0x040fe40003fc6270 */
[----:B------:R-:W-:-:S02]  /*68f0*/  ISETP.GE.AND P0, PT, R0, R208, PT ;  /* 0x000000d00000720c */ /* 0x000fc40003f06270 */
[----:B------:R-:W-:Y:S02]  /*6900*/  ISETP.LT.OR P5, PT, R2, R209, P5 ;  /* 0x000000d10200720c */ /* 0x000fe40002fa1670 */
[C---:B------:R-:W-:Y:S02]  /*6910*/  ISETP.LT.OR P6, PT, R0.reuse, R211, P6 ;  /* 0x000000d30000720c */ /* 0x040fe400037c1670 */
[----:B------:R-:W-:Y:S02]  /*6920*/  ISETP.LT.OR P0, PT, R0, R209, P0 ;  /* 0x000000d10000720c */ /* 0x000fe40000701670 */
[----:B------:R-:W-:Y:S02]  /*6930*/  FSEL R140, R166, -INF , !P5 ;  /* 0xff800000a68c7808 */ /* 0x000fe40006800000 */
[----:B------:R-:W-:Y:S02]  /*6940*/  FSEL R141, R165, -INF , !P6 ;  /* 0xff800000a58d7808 */ /* 0x000fe40007000000 */
[----:B------:R-:W-:Y:S01]  /*6950*/  FSEL R152, R167, -INF , !P0 ;  /* 0xff800000a7987808 */ /* 0x000fe20004000000 */
[----:B------:R-:W-:Y:S05]  /*6960*/  @!P1 BRA `(.L_x_327) ;  /* 0x0000038000009947 */ /* 0x000fea0003800000 */
[----:B------:R-:W-:Y:S01]  /*6970*/  IADD3 R0, R133, -0x3, RZ ;  /* 0xfffffffd85007810 */ /* 0x000fe20007ffe0ff */
[----:B------:R1:W-:Y:S01]  /*6980*/  @P4 STS.128 [R202+0xc000], RZ ;  /* 0x00c000ffca004388 */ /* 0x0003e20000000c00 */
[----:B------:R-:W-:Y:S02]  /*6990*/  BSSY B0, `(.L_x_328) ;  /* 0x0000034000007945 */ /* 0x000fe40003800000 */
[----:B------:R-:W-:Y:S01]  /*69a0*/  SHF.R.S32.HI R7, RZ, 0x1f, R0 ;  /* 0x0000001fff077819 */ /* 0x000fe20000011400 */
[----:B------:R-:W-:-:S04]  /*69b0*/  IMAD.WIDE.U32 R8, R0, c[0x0][0x198], RZ ;  /* 0x0000660000087a25 */ /* 0x000fc800078e00ff */
[----:B------:R-:W-:Y:S01]  /*69c0*/  IMAD R7, R7, c[0x0][0x198], RZ ;  /* 0x0000660007077a24 */ /* 0x000fe200078e02ff */
[----:B------:R-:W-:-:S03]  /*69d0*/  LEA R5, P5, R8, R204, 0x6 ;  /* 0x000000cc08057211 */ /* 0x000fc600078a30ff */
[----:B------:R-:W-:Y:S01]  /*69e0*/  IMAD R7, R0, c[0x0][0x19c], R7 ;  /* 0x0000670000077a24 */ /* 0x000fe200078e0207 */
[C---:B------:R-:W-:Y:S02]  /*69f0*/  @!P4 LEA R6, P0, R5.reuse, c[0x0][0x168], 0x1 ;  /* 0x00005a000506ca11 */ /* 0x040fe400078008ff */
[----:B------:R-:W-:Y:S01]  /*6a00*/  IADD3 R0, P6, R5, UR11, RZ ;  /* 0x0000000b05007c10 */ /* 0x000fe2000ffde0ff */
[----:B------:R-:W-:-:S05]  /*6a10*/  IMAD.IADD R7, R9, 0x1, R7 ;  /* 0x0000000109077824 */ /* 0x000fca00078e0207 */
[----:B------:R-:W-:Y:S02]  /*6a20*/  LEA.HI.X R2, R8, R207, R7, 0x6, P5 ;  /* 0x000000cf08027211 */ /* 0x000fe400028f3407 */
[C---:B------:R-:W-:Y:S02]  /*6a30*/  @!P3 LEA R10, P5, R5.reuse, c[0x0][0x168], 0x1 ;  /* 0x00005a00050aba11 */ /* 0x040fe400078a08ff */
[C-C-:B------:R-:W-:Y:S02]  /*6a40*/  @!P4 LEA.HI.X R7, R5.reuse, c[0x0][0x16c], R2.reuse, 0x1, P0 ;  /* 0x00005b000507ca11 */ /* 0x140fe400000f0c02 */
[C---:B------:R-:W-:Y:S02]  /*6a50*/  @!P2 LEA R8, P0, R5.reuse, c[0x0][0x168], 0x1 ;  /* 0x00005a000508aa11 */ /* 0x040fe400078008ff */
[C-C-:B------:R-:W-:Y:S01]  /*6a60*/  @!P3 LEA.HI.X R11, R5.reuse, c[0x0][0x16c], R2.reuse, 0x1, P5 ;  /* 0x00005b00050bba11 */ /* 0x140fe200028f0c02 */
[----:B------:R-:W-:Y:S01]  /*6a70*/  @!PT LDS RZ, [RZ] ;  /* 0x00000000fffff984 */ /* 0x000fe20000000800 */
[----:B------:R-:W-:Y:S01]  /*6a80*/  @!PT LDS RZ, [RZ] ;  /* 0x00000000fffff984 */ /* 0x000fe20000000800 */
[----:B------:R-:W-:Y:S01]  /*6a90*/  @!PT LDS RZ, [RZ] ;  /* 0x00000000fffff984 */ /* 0x000fe20000000800 */
[----:B------:R1:W-:Y:S01]  /*6aa0*/  @!P4 LDGSTS.E.BYPASS.LTC128B.128 [R202+0xc000], [R6.64] ;  /* 0x0c00000006cacfae */ /* 0x0003e2000b901d4c */
[----:B------:R-:W-:-:S02]  /*6ab0*/  @!P2 LEA.HI.X R9, R5, c[0x0][0x16c], R2, 0x1, P0 ;  /* 0x00005b000509aa11 */ /* 0x000fc400000f0c02 */
[----:B------:R-:W-:Y:S01]  /*6ac0*/  @!P4 LEA R16, P5, R0, c[0x0][0x168], 0x1 ;  /* 0x00005a000010ca11 */ /* 0x000fe200078a08ff */
[----:B------:R1:W-:Y:S01]  /*6ad0*/  @P3 STS.128 [R202+0xe000], RZ ;  /* 0x00e000ffca003388 */ /* 0x0003e20000000c00 */
[----:B------:R-:W-:Y:S02]  /*6ae0*/  IADD3.X R5, R2, UR6, RZ, P6, !PT ;  /* 0x0000000602057c10 */ /* 0x000fe4000b7fe4ff */
[C---:B------:R-:W-:Y:S01]  /*6af0*/  @!P3 LEA R18, P0, R0.reuse, c[0x0][0x168], 0x1 ;  /* 0x00005a000012ba11 */ /* 0x040fe200078008ff */
[----:B------:R-:W-:Y:S01]  /*6b00*/  @!PT LDS RZ, [RZ] ;  /* 0x00000000fffff984 */ /* 0x000fe20000000800 */
[----:B------:R-:W-:Y:S01]  /*6b10*/  @!PT LDS RZ, [RZ] ;  /* 0x00000000fffff984 */ /* 0x000fe20000000800 */
[----:B------:R-:W-:Y:S01]  /*6b20*/  @!PT LDS RZ, [RZ] ;  /* 0x00000000fffff984 */ /* 0x000fe20000000800 */
[----:B------:R1:W-:Y:S01]  /*6b30*/  @!P3 LDGSTS.E.BYPASS.LTC128B.128 [R202+0xe000], [R10.64+0x80] ;  /* 0x0e0000800acabfae */ /* 0x0003e2000b901d4c */
[C-C-:B------:R-:W-:Y:S02]  /*6b40*/  @!P4 LEA.HI.X R17, R0.reuse, c[0x0][0x16c], R5.reuse, 0x1, P5 ;  /* 0x00005b000011ca11 */ /* 0x140fe400028f0c05 */
        /* <DEDUP_REMOVED lines=24> */
.L_x_329:
[----:B------:R-:W-:Y:S05]  /*6cd0*/  BSYNC B0 ;  /* 0x0000000000007941 */ /* 0x000fea0003800000 */
.L_x_328:
[----:B------:R-:W0:Y:S02]  /*6ce0*/  LDGDEPBAR ;  /* 0x00000000000079af */ /* 0x000e240000000000 */
.L_x_327:
[----:B-1----:R-:W-:Y:S01]  /*6cf0*/  FMNMX.FTZ R6, R132, R29, !PT ;  /* 0x0000001d84067209 */ /* 0x002fe20007810000 */
[----:B------:R-:W-:Y:S01]  /*6d00*/  LDSM.16.MT88.4 R16, [R188+0x12000] ;  /* 0x01200000bc10783b */ /* 0x000fe20000004200 */
[----:B--2---:R-:W-:Y:S02]  /*6d10*/  FMNMX.FTZ R5, R3, R26, !PT ;  /* 0x0000001a03057209 */ /* 0x004fe40007810000 */
[----:B------:R-:W-:Y:S01]  /*6d20*/  FMNMX.FTZ R6, R27, R6, !PT ;  /* 0x000000061b067209 */ /* 0x000fe20007810000 */
[----:B------:R-:W-:Y:S01]  /*6d30*/  LDSM.16.MT88.4 R8, [R185+0x12000] ;  /* 0x01200000b908783b */ /* 0x000fe20000004200 */
[----:B------:R-:W-:Y:S02]  /*6d40*/  FMNMX.FTZ R5, R28, R5, !PT ;  /* 0x000000051c057209 */ /* 0x000fe40007810000 */
[----:B------:R-:W-:Y:S01]  /*6d50*/  FMNMX.FTZ R6, R31, R6, !PT ;  /* 0x000000061f067209 */ /* 0x000fe20007810000 */
[----:B------:R-:W-:Y:S01]  /*6d60*/  LDSM.16.MT88.4 R136, [R186+0x12800] ;  /* 0x01280000ba88783b */ /* 0x000fe20000004200 */
[----:B------:R-:W-:-:S02]  /*6d70*/  FMNMX.FTZ R5, R14, R5, !PT ;  /* 0x000000050e057209 */ /* 0x000fc40007810000 */
[----:B------:R-:W-:Y:S01]  /*6d80*/  FMNMX.FTZ R6, R13, R6, !PT ;  /* 0x000000060d067209 */ /* 0x000fe20007810000 */
[----:B------:R-:W-:Y:S01]  /*6d90*/  LDSM.16.MT88.4 R32, [R185+0x12800] ;  /* 0x01280000b920783b */ /* 0x000fe20000004200 */
        /* <DEDUP_REMOVED lines=40> */
[----:B------:R-:W-:Y:S01]  /*7020*/  FFMA.FTZ R147, R13, c[0x0][0x23c], -R156 ;  /* 0x00008f000d937a23 */ /* 0x000fe2000001089c */
[----:B------:R-:W-:Y:S01]  /*7030*/  FSEL R6, R0, RZ, P0 ;  /* 0x000000ff00067208 */ /* 0x000fe20000000000 */
[----:B------:R-:W-:-:S02]  /*7040*/  FADD.FTZ R4, R132, -R5 ;  /* 0x8000000584047221 */ /* 0x000fc40000010000 */
[--C-:B------:R-:W-:Y:S02]  /*7050*/  FFMA.FTZ R144, R14, c[0x0][0x23c], -R153.reuse ;  /* 0x00008f000e907a23 */ /* 0x100fe40000010899 */
[--C-:B------:R-:W-:Y:S01]  /*7060*/  FFMA.FTZ R151, R12, c[0x0][0x23c], -R153.reuse ;  /* 0x00008f000c977a23 */ /* 0x100fe20000010899 */
[----:B------:R-:W-:Y:S01]  /*7070*/  MUFU.EX2 R147, R147 ;  /* 0x0000009300937308 */ /* 0x000fe20000000800 */
[----:B------:R-:W1:Y:S01]  /*7080*/  LDSM.16.MT88.4 R12, [R186+0x12000] ;  /* 0x01200000ba0c783b */ /* 0x000e620000004200 */
[----:B------:R-:W-:Y:S02]  /*7090*/  FADD.FTZ R6, R3, -R6 ;  /* 0x8000000603067221 */ /* 0x000fe40000010000 */
[--C-:B------:R-:W-:Y:S02]  /*70a0*/  FFMA.FTZ R150, R29, c[0x0][0x23c], -R156.reuse ;  /* 0x00008f001d967a23 */ /* 0x100fe4000001089c */
[--C-:B------:R-:W-:Y:S02]  /*70b0*/  FFMA.FTZ R149, R27, c[0x0][0x23c], -R156.reuse ;  /* 0x00008f001b957a23 */ /* 0x100fe4000001089c */
[----:B------:R-:W-:Y:S01]  /*70c0*/  FFMA.FTZ R148, R31, c[0x0][0x23c], -R156 ;  /* 0x00008f001f947a23 */ /* 0x000fe2000001089c */
[----:B------:R-:W-:Y:S01]  /*70d0*/  MUFU.EX2 R144, R144 ;  /* 0x0000009000907308 */ /* 0x000fe20000000800 */
[----:B------:R-:W-:-:S02]  /*70e0*/  FFMA.FTZ R146, R26, c[0x0][0x23c], -R153 ;  /* 0x00008f001a927a23 */ /* 0x000fc40000010899 */
[----:B------:R-:W-:Y:S02]  /*70f0*/  FFMA.FTZ R145, R28, c[0x0][0x23c], -R153 ;  /* 0x00008f001c917a23 */ /* 0x000fe40000010899 */
[----:B------:R-:W-:Y:S01]  /*7100*/  FMUL.FTZ R132, R4, c[0x0][0x23c] ;  /* 0x00008f0004847a20 */ /* 0x000fe20000410000 */
[----:B------:R-:W-:Y:S01]  /*7110*/  LDSM.16.MT88.4 R28, [R184+0x12800] ;  /* 0x01280000b81c783b */ /* 0x000fe20000004200 */
[----:B------:R-:W-:Y:S01]  /*7120*/  FMUL.FTZ R3, R6, c[0x0][0x23c] ;  /* 0x00008f0006037a20 */ /* 0x000fe20000410000 */
[----:B------:R-:W-:Y:S01]  /*7130*/  MUFU.EX2 R150, R150 ;  /* 0x0000009600967308 */ /* 0x000fe20000000800 */
[--C-:B------:R-:W-:Y:S02]  /*7140*/  FFMA.FTZ R159, R161, c[0x0][0x23c], -R156.reuse ;  /* 0x00008f00a19f7a23 */ /* 0x100fe4000001089c */
[--C-:B------:R-:W-:Y:S02]  /*7150*/  FFMA.FTZ R158, R25, c[0x0][0x23c], -R156.reuse ;  /* 0x00008f00199e7a23 */ /* 0x100fe4000001089c */
[----:B------:R-:W-:-:S02]  /*7160*/  FFMA.FTZ R160, R23, c[0x0][0x23c], -R156 ;  /* 0x00008f0017a07a23 */ /* 0x000fc4000001089c */
[--C-:B------:R-:W-:Y:S01]  /*7170*/  FFMA.FTZ R161, R21, c[0x0][0x23c], -R156.reuse ;  /* 0x00008f0015a17a23 */ /* 0x100fe2000001089c */
[----:B------:R-:W2:Y:S01]  /*7180*/  MUFU.EX2 R149, R149 ;  /* 0x0000009500957308 */ /* 0x000ea20000000800 */
[--C-:B------:R-:W-:Y:S02]  /*7190*/  FFMA.FTZ R162, R162, c[0x0][0x23c], -R153.reuse ;  /* 0x00008f00a2a27a23 */ /* 0x100fe40000010899 */
[--C-:B------:R-:W-:Y:S02]  /*71a0*/  FFMA.FTZ R165, R24, c[0x0][0x23c], -R153.reuse ;  /* 0x00008f0018a57a23 */ /* 0x100fe40000010899 */
[--C-:B------:R-:W-:Y:S01]  /*71b0*/  FFMA.FTZ R163, R22, c[0x0][0x23c], -R153.reuse ;  /* 0x00008f0016a37a23 */ /* 0x100fe20000010899 */
[----:B------:R-:W-:Y:S01]  /*71c0*/  LDSM.16.MT88.4 R24, [R188+0x14800] ;  /* 0x01480000bc18783b */ /* 0x000fe20000004200 */
[----:B------:R-:W-:Y:S01]  /*71d0*/  FFMA.FTZ R164, R20, c[0x0][0x23c], -R153 ;  /* 0x00008f0014a47a23 */ /* 0x000fe20000010899 */
[----:B------:R-:W3:Y:S01]  /*71e0*/  MUFU.EX2 R148, R148 ;  /* 0x0000009400947308 */ /* 0x000ee20000000800 */
[--C-:B------:R-:W-:Y:S01]  /*71f0*/  FFMA.FTZ R166, R169, c[0x0][0x23c], -R156.reuse ;  /* 0x00008f00a9a67a23 */ /* 0x100fe2000001089c */
[----:B------:R-:W-:Y:S01]  /*7200*/  LDSM.16.MT88.4 R20, [R186+0x14800] ;  /* 0x01480000ba14783b */ /* 0x000fe20000004200 */
[----:B------:R-:W-:-:S02]  /*7210*/  FFMA.FTZ R169, R171, c[0x0][0x23c], -R156 ;  /* 0x00008f00aba97a23 */ /* 0x000fc4000001089c */
[--C-:B------:R-:W-:Y:S02]  /*7220*/  FFMA.FTZ R220, R223, c[0x0][0x23c], -R156.reuse ;  /* 0x00008f00dfdc7a23 */ /* 0x100fe4000001089c */
[--C-:B------:R-:W-:Y:S01]  /*7230*/  FFMA.FTZ R171, R216, c[0x0][0x23c], -R153.reuse ;  /* 0x00008f00d8ab7a23 */ /* 0x100fe20000010899 */
[----:B------:R-:W-:Y:S01]  /*7240*/  MUFU.EX2 R146, R146 ;  /* 0x0000009200927308 */ /* 0x000fe20000000800 */
[----:B--2---:R-:W-:Y:S01]  /*7250*/  F2FP.PACK_AB R4, R149, R150 ;  /* 0x000000969504723e */ /* 0x004fe200000000ff */
[----:B------:R-:W-:Y:S02]  /*7260*/  FFMA.FTZ R167, R225, c[0x0][0x23c], -R156 ;  /* 0x00008f00e1a77a23 */ /* 0x000fe4000001089c */
[--C-:B------:R-:W-:Y:S02]  /*7270*/  FFMA.FTZ R170, R170, c[0x0][0x23c], -R153.reuse ;  /* 0x00008f00aaaa7a23 */ /* 0x100fe40000010899 */
[--C-:B------:R-:W-:Y:S02]  /*7280*/  FFMA.FTZ R216, R218, c[0x0][0x23c], -R153.reuse ;  /* 0x00008f00dad87a23 */ /* 0x100fe40000010899 */
[----:B------:R-:W2:Y:S01]  /*7290*/  MUFU.EX2 R145, R145 ;  /* 0x0000009100917308 */ /* 0x000ea20000000800 */
[----:B---3--:R-:W-:Y:S01]  /*72a0*/  F2FP.PACK_AB R6, R147, R148 ;  /* 0x000000949306723e */ /* 0x008fe200000000ff */
[----:B------:R-:W-:-:S02]  /*72b0*/  FFMA.FTZ R223, R168, c[0x0][0x23c], -R153 ;  /* 0x00008f00a8df7a23 */ /* 0x000fc40000010899 */
[--C-:B------:R-:W-:Y:S02]  /*72c0*/  FFMA.FTZ R168, R155, c[0x0][0x23c], -R156.reuse ;  /* 0x00008f009ba87a23 */ /* 0x100fe4000001089c */
[--C-:B------:R-:W-:Y:S02]  /*72d0*/  FFMA.FTZ R157, R157, c[0x0][0x23c], -R156.reuse ;  /* 0x00008f009d9d7a23 */ /* 0x100fe4000001089c */
[----:B------:R-:W3:Y:S01]  /*72e0*/  MUFU.EX2 R151, R151 ;  /* 0x0000009700977308 */ /* 0x000ee20000000800 */
[--C-:B------:R-:W-:Y:S02]  /*72f0*/  FFMA.FTZ R155, R143, c[0x0][0x23c], -R156.reuse ;  /* 0x00008f008f9b7a23 */ /* 0x100fe4000001089c */
[--C-:B------:R-:W-:Y:S02]  /*7300*/  FFMA.FTZ R154, R154, c[0x0][0x23c], -R153.reuse ;  /* 0x00008f009a9a7a23 */ /* 0x100fe40000010899 */
[--C-:B------:R-:W-:Y:S02]  /*7310*/  FFMA.FTZ R225, R142, c[0x0][0x23c], -R153.reuse ;  /* 0x00008f008ee17a23 */ /* 0x100fe40000010899 */
[----:B------:R-:W-:Y:S01]  /*7320*/  FFMA.FTZ R218, R140, c[0x0][0x23c], -R153 ;  /* 0x00008f008cda7a23 */ /* 0x000fe20000010899 */
[----:B------:R-:W4:Y:S01]  /*7330*/  MUFU.EX2 R132, R132 ;  /* 0x0000008400847308 */ /* 0x000f220000000800 */
[----:B--2---:R-:W-:Y:S01]  /*7340*/  F2FP.PACK_AB R5, R145, R146 ;  /* 0x000000929105723e */ /* 0x004fe200000000ff */
[----:B------:R-:W-:-:S02]  /*7350*/  FFMA.FTZ R156, R141, c[0x0][0x23c], -R156 ;  /* 0x00008f008d9c7a23 */ /* 0x000fc4000001089c */
[----:B------:R-:W-:Y:S01]  /*7360*/  FFMA.FTZ R153, R152, c[0x0][0x23c], -R153 ;  /* 0x00008f0098997a23 */ /* 0x000fe20000010899 */
[----:B------:R-:W-:Y:S03]  /*7370*/  LDSM.16.MT88.4 R140, [R186+0x13800] ;  /* 0x01380000ba8c783b */ /* 0x000fe60000004200 */
[----:B------:R-:W2:Y:S01]  /*7380*/  MUFU.EX2 R3, R3 ;  /* 0x0000000300037308 */ /* 0x000ea20000000800 */
[----:B---3--:R-:W-:Y:S01]  /*7390*/  F2FP.PACK_AB R7, R151, R144 ;  /* 0x000000909707723e */ /* 0x008fe200000000ff */
[----:B----4-:R-:W-:-:S06]  /*73a0*/  FMUL.FTZ R120, R120, R132 ;  /* 0x0000008478787220 */ /* 0x010fcc0000410000 */
[----:B------:R-:W-:Y:S01]  /*73b0*/  MUFU.EX2 R158, R158 ;  /* 0x0000009e009e7308 */ /* 0x000fe20000000800 */
[-C--:B------:R-:W-:Y:S02]  /*73c0*/  FMUL.FTZ R121, R121, R132.reuse ;  /* 0x0000008479797220 */ /* 0x080fe40000410000 */
[-C--:B------:R-:W-:Y:S02]  /*73d0*/  FMUL.FTZ R116, R116, R132.reuse ;  /* 0x0000008474747220 */ /* 0x080fe40000410000 */
[----:B------:R-:W-:Y:S02]  /*73e0*/  FMUL.FTZ R117, R117, R132 ;  /* 0x0000008475757220 */ /* 0x000fe40000410000 */
[-C--:B--2---:R-:W-:Y:S01]  /*73f0*/  FMUL.FTZ R122, R122, R3.reuse ;  /* 0x000000037a7a7220 */ /* 0x084fe20000410000 */
[----:B------:R-:W2:Y:S01]  /*7400*/  MUFU.EX2 R159, R159 ;  /* 0x0000009f009f7308 */ /* 0x000ea20000000800 */
[-C--:B------:R-:W-:Y:S02]  /*7410*/  FMUL.FTZ R123, R123, R3.reuse ;  /* 0x000000037b7b7220 */ /* 0x080fe40000410000 */
[----:B------:R-:W-:-:S02]  /*7420*/  FMUL.FTZ R118, R118, R3 ;  /* 0x0000000376767220 */ /* 0x000fc40000410000 */
[-C--:B------:R-:W-:Y:S02]  /*7430*/  FMUL.FTZ R119, R119, R3.reuse ;  /* 0x0000000377777220 */ /* 0x080fe40000410000 */
[-C--:B------:R-:W-:Y:S01]  /*7440*/  FMUL.FTZ R128, R128, R132.reuse ;  /* 0x0000008480807220 */ /* 0x080fe20000410000 */
[C---:B-1----:R-:W-:Y:S01]  /*7450*/  HMMA.16816.F32 R120, R4.reuse, R12, R120 ;  /* 0x0000000c0478723c */ /* 0x042fe20000001878 */
[-C--:B------:R-:W-:Y:S01]  /*7460*/  FMUL.FTZ R129, R129, R132.reuse ;  /* 0x0000008481817220 */ /* 0x080fe20000410000 */
[----:B------:R-:W-:Y:S01]  /*7470*/  MUFU.EX2 R160, R160 ;  /* 0x000000a000a07308 */ /* 0x000fe20000000800 */
[-C--:B------:R-:W-:Y:S02]  /*7480*/  FMUL.FTZ R130, R130, R3.reuse ;  /* 0x0000000382827220 */ /* 0x080fe40000410000 */
[-C--:B------:R-:W-:Y:S02]  /*7490*/  FMUL.FTZ R131, R131, R3.reuse ;  /* 0x0000000383837220 */ /* 0x080fe40000410000 */
[-C--:B------:R-:W-:Y:S01]  /*74a0*/  FMUL.FTZ R124, R124, R132.reuse ;  /* 0x000000847c7c7220 */ /* 0x080fe20000410000 */
[----:B------:R-:W-:Y:S01]  /*74b0*/  HMMA.16816.F32 R116, R4, R14, R116 ;  /* 0x0000000e0474723c */ /* 0x000fe20000001874 */
[----:B------:R-:W1:Y:S01]  /*74c0*/  LDSM.16.MT88.4 R12, [R188+0x14000] ;  /* 0x01400000bc0c783b */ /* 0x000e620000004200 */
        /* <DEDUP_REMOVED lines=28> */
[----:B------:R-:W2:Y:S01]  /*7690*/  MUFU.EX2 R164, R164 ;  /* 0x000000a400a47308 */ /* 0x000ea20000000800 */
[-C--:B------:R-:W-:Y:S02]  /*76a0*/  FMUL.FTZ R43, R43, R3.reuse ;  /* 0x000000032b2b7220 */ /* 0x080fe40000410000 */
[C---:B-1----:R-:W-:Y:S01]  /*76b0*/  HMMA.16816.F32 R36, R4.reuse, R12, R36 ;  /* 0x0000000c0424723c */ /* 0x042fe20000001824 */
[-C--:B------:R-:W-:Y:S02]  /*76c0*/  FMUL.FTZ R104, R104, R132.reuse ;  /* 0x0000008468687220 */ /* 0x080fe40000410000 */
[-C--:B------:R-:W-:Y:S02]  /*76d0*/  FMUL.FTZ R105, R105, R132.reuse ;  /* 0x0000008469697220 */ /* 0x080fe40000410000 */
[-C--:B------:R-:W-:Y:S01]  /*76e0*/  FMUL.FTZ R106, R106, R3.reuse ;  /* 0x000000036a6a7220 */ /* 0x080fe20000410000 */
[----:B------:R-:W-:Y:S01]  /*76f0*/  MUFU.EX2 R166, R166 ;  /* 0x000000a600a67308 */ /* 0x000fe20000000800 */
[----:B------:R-:W-:Y:S01]  /*7700*/  FMUL.FTZ R107, R107, R3 ;  /* 0x000000036b6b7220 */ /* 0x000fe20000410000 */
[----:B------:R-:W-:Y:S01]  /*7710*/  HMMA.16816.F32 R40, R4, R14, R40 ;  /* 0x0000000e0428723c */ /* 0x000fe20000001828 */
[----:B------:R-:W1:Y:S01]  /*7720*/  LDSM.16.MT88.4 R12, [R184+0x14000] ;  /* 0x01400000b80c783b */ /* 0x000e620000004200 */
        /* <DEDUP_REMOVED lines=29> */
[----:B------:R-:W2:Y:S01]  /*7900*/  MUFU.EX2 R170, R170 ;  /* 0x000000aa00aa7308 */ /* 0x000ea20000000800 */
[----:B------:R-:W-:-:S02]  /*7910*/  FMUL.FTZ R67, R67, R3 ;  /* 0x0000000343437220 */ /* 0x000fc40000410000 */
        /* <DEDUP_REMOVED lines=68> */
[----:B------:R-:W-:Y:S01]  /*7d60*/  FADD.FTZ R149, R149, R132 ;  /* 0x0000008495957221 */ /* 0x000fe20000010000 */
[----:B------:R-:W-:Y:S01]  /*7d70*/  MOV R132, R2 ;  /* 0x0000000200847202 */ /* 0x000fe20000000f00 */
[----:B------:R-:W-:Y:S02]  /*7d80*/  FADD.FTZ R145, R145, R146 ;  /* 0x0000009291917221 */ /* 0x000fe40000010000 */
[----:B------:R-:W-:Y:S01]  /*7d90*/  FADD.FTZ R148, R148, R149 ;  /* 0x0000009594947221 */ /* 0x000fe20000010000 */
[----:B------:R-:W-:Y:S01]  /*7da0*/  HMMA.16816.F32 R96, R4, R10, R96 ;  /* 0x0000000a0460723c */ /* 0x000fe20000001860 */
[----:B------:R-:W-:Y:S01]  /*7db0*/  LDSM.16.MT88.4 R8, [R184+0x14800] ;  /* 0x01480000b808783b */ /* 0x000fe20000004200 */
[----:B------:R-:W-:Y:S02]  /*7dc0*/  FADD.FTZ R144, R144, R145 ;  /* 0x0000009190907221 */ /* 0x000fe40000010000 */
[----:B------:R-:W-:Y:S02]  /*7dd0*/  FADD.FTZ R147, R147, R148 ;  /* 0x0000009493937221 */ /* 0x000fe40000010000 */
[----:B------:R-:W-:Y:S01]  /*7de0*/  FADD.FTZ R151, R151, R144 ;  /* 0x0000009097977221 */ /* 0x000fe20000010000 */
[----:B--2---:R-:W-:Y:S01]  /*7df0*/  F2FP.PACK_AB R4, R159, R158 ;  /* 0x0000009e9f04723e */ /* 0x004fe200000000ff */
[----:B------:R-:W-:Y:S01]  /*7e00*/  FADD.FTZ R158, R158, R147 ;  /* 0x000000939e9e7221 */ /* 0x000fe20000010000 */
[----:B----4-:R-:W-:-:S02]  /*7e10*/  F2FP.PACK_AB R5, R165, R162 ;  /* 0x000000a2a505723e */ /* 0x010fc400000000ff */
[----:B------:R-:W-:Y:S01]  /*7e20*/  F2FP.PACK_AB R6, R161, R160 ;  /* 0x000000a0a106723e */ /* 0x000fe200000000ff */
[----:B------:R-:W-:Y:S01]  /*7e30*/  FADD.FTZ R159, R159, R158 ;  /* 0x0000009e9f9f7221 */ /* 0x000fe20000010000 */
[----:B------:R-:W-:-:S03]  /*7e40*/  F2FP.PACK_AB R7, R164, R163 ;  /* 0x000000a3a407723e */ /* 0x000fc600000000ff */
[----:B------:R-:W-:-:S04]  /*7e50*/  FADD.FTZ R160, R160, R159 ;  /* 0x0000009fa0a07221 */ /* 0x000fc80000010000 */
[----:B-1----:R-:W-:Y:S01]  /*7e60*/  HMMA.16816.F32 R128, R4, R12, R128 ;  /* 0x0000000c0480723c */ /* 0x002fe20000001880 */
        /* <DEDUP_REMOVED lines=70> */
[C---:B---3--:R-:W-:Y:S08]  /*82d0*/  HMMA.16816.F32 R84, R4.reuse, R16, R84 ;  /* 0x000000100454723c */ /* 0x048ff00000001854 */
[C---:B------:R-:W-:Y:S01]  /*82e0*/  HMMA.16816.F32 R88, R4.reuse, R18, R88 ;  /* 0x000000120458723c */ /* 0x040fe20000001858 */
[----:B------:R-:W-:Y:S07]  /*82f0*/  LDSM.16.MT88.4 R16, [R184+0x15800] ;  /* 0x01580000b810783b */ /* 0x000fee0000004200 */
        /* <DEDUP_REMOVED lines=10> */
[C---:B--2---:R-:W-:Y:S08]  /*83a0*/  HMMA.16816.F32 R36, R4.reuse, R24, R36 ;  /* 0x000000180424723c */ /* 0x044ff00000001824 */
[C---:B------:R-:W-:Y:S01]  /*83b0*/  HMMA.16816.F32 R40, R4.reuse, R26, R40 ;  /* 0x0000001a0428723c */ /* 0x040fe20000001828 */
[----:B------:R-:W2:Y:S07]  /*83c0*/  LDSM.16.MT88.4 R24, [R185+0x17800] ;  /* 0x01780000b918783b */ /* 0x000eae0000004200 */
[C---:B-1----:R-:W-:Y:S08]  /*83d0*/  HMMA.16816.F32 R68, R4.reuse, R12, R68 ;  /* 0x0000000c0444723c */ /* 0x042ff00000001844 */
[C---:B------:R-:W-:Y:S01]  /*83e0*/  HMMA.16816.F32 R72, R4.reuse, R14, R72 ;  /* 0x0000000e0448723c */ /* 0x040fe20000001848 */
[----:B------:R-:W1:Y:S07]  /*83f0*/  LDSM.16.MT88.4 R12, [R184+0x17800] ;  /* 0x01780000b80c783b */ /* 0x000e6e0000004200 */
[C---:B------:R-:W-:Y:S08]  /*8400*/  HMMA.16816.F32 R120, R4.reuse, R140, R120 ;  /* 0x0000008c0478723c */ /* 0x040ff00000001878 */
        /* <DEDUP_REMOVED lines=18> */
[----:B------:R-:W-:Y:S01]  /*8530*/  FADD.FTZ R223, R223, R216 ;  /* 0x000000d8dfdf7221 */ /* 0x000fe20000010000 */
[----:B------:R-:W-:Y:S01]  /*8540*/  MOV R216, R219 ;  /* 0x000000db00d87202 */ /* 0x000fe20000000f00 */
[----:B------:R-:W-:-:S02]  /*8550*/  FADD.FTZ R168, R168, R157 ;  /* 0x0000009da8a87221 */ /* 0x000fc40000010000 */
[----:B------:R-:W-:Y:S01]  /*8560*/  FADD.FTZ R154, R154, R223 ;  /* 0x000000df9a9a7221 */ /* 0x000fe20000010000 */
[C---:B------:R-:W-:Y:S01]  /*8570*/  HMMA.16816.F32 R100, R4.reuse, R34, R100 ;  /* 0x000000220464723c */ /* 0x040fe20000001864 */
[----:B------:R-:W-:Y:S02]  /*8580*/  FADD.FTZ R155, R155, R168 ;  /* 0x000000a89b9b7221 */ /* 0x000fe40000010000 */
[----:B------:R-:W-:Y:S02]  /*8590*/  FADD.FTZ R225, R225, R154 ;  /* 0x0000009ae1e17221 */ /* 0x000fe40000010000 */
[----:B------:R-:W-:Y:S02]  /*85a0*/  FADD.FTZ R221, R156, R155 ;  /* 0x0000009b9cdd7221 */ /* 0x000fe40000010000 */
        /* <DEDUP_REMOVED lines=14> */
[----:B------:R-:W-:Y:S01]  /*8690*/  IADD3 R216, R133, -0x3, RZ ;  /* 0xfffffffd85d87810 */ /* 0x000fe20007ffe0ff */
[----:B------:R-:W-:-:S04]  /*86a0*/  DEPBAR.LE SB0, 0x0 ;  /* 0x000080000000791a */ /* 0x000fc80000000000 */
[----:B------:R-:W-:Y:S01]  /*86b0*/  SHF.R.S32.HI R3, RZ, 0x1f, R216 ;  /* 0x0000001fff037819 */ /* 0x000fe200000114d8 */
[----:B------:R-:W-:Y:S01]  /*86c0*/  BAR.SYNC.DEFER_BLOCKING 0x0 ;  /* 0x0000000000007b1d */ /* 0x000fe20000010000 */
[----:B------:R-:W-:-:S04]  /*86d0*/  IMAD.WIDE.U32 R8, R216, c[0x0][0x1a0], RZ ;  /* 0x00006800d8087a25 */ /* 0x000fc800078e00ff */
[----:B------:R-:W-:Y:S01]  /*86e0*/  IMAD R3, R3, c[0x0][0x1a0], RZ ;  /* 0x0000680003037a24 */ /* 0x000fe200078e02ff */
[----:B------:R-:W-:-:S03]  /*86f0*/  LEA R5, P0, R8, R134, 0x6 ;  /* 0x0000008608057211 */ /* 0x000fc600078030ff */
[----:B------:R-:W-:Y:S01]  /*8700*/  IMAD R3, R216, c[0x0][0x1a4], R3 ;  /* 0x00006900d8037a24 */ /* 0x000fe200078e0203 */
[C---:B------:R-:W-:Y:S02]  /*8710*/  @!P4 LEA R6, P5, R5.reuse, c[0x0][0x170], 0x1 ;  /* 0x00005c000506ca11 */ /* 0x040fe400078a08ff */
[----:B------:R-:W-:Y:S01]  /*8720*/  @!P3 LEA R10, P1, R5, c[0x0][0x170], 0x1 ;  /* 0x00005c00050aba11 */ /* 0x000fe200078208ff */
[----:B------:R-:W-:-:S05]  /*8730*/  IMAD.IADD R3, R9, 0x1, R3 ;  /* 0x0000000109037824 */ /* 0x000fca00078e0203 */
[----:B------:R-:W-:Y:S02]  /*8740*/  LEA.HI.X R4, R8, R215, R3, 0x6, P0 ;  /* 0x000000d708047211 */ /* 0x000fe400000f3403 */
[C---:B------:R-:W-:Y:S02]  /*8750*/  @!P2 LEA R8, P0, R5.reuse, c[0x0][0x170], 0x1 ;  /* 0x00005c000508aa11 */ /* 0x040fe400078008ff */
[C---:B------:R-:W-:Y:S02]  /*8760*/  IADD3 R3, P6, R5.reuse, UR15, RZ ;  /* 0x0000000f05037c10 */ /* 0x040fe4000ffde0ff */
        /* <DEDUP_REMOVED lines=8> */
[----:B------:R-:W-:-:S02]  /*87f0*/  @!P4 LEA R12, P5, R3, c[0x0][0x170], 0x1 ;  /* 0x00005c00030cca11 */ /* 0x000fc400078a08ff */
[----:B------:R-:W-:Y:S01]  /*8800*/  IADD3.X R4, R4, UR5, RZ, P6, !PT ;  /* 0x0000000504047c10 */ /* 0x000fe2000b7fe4ff */
[----:B------:R-:W-:Y:S01]  /*8810*/  @P3 STS.128 [R202+0x14000], RZ ;  /* 0x014000ffca003388 */ /* 0x000fe20000000c00 */
[C---:B------:R-:W-:Y:S02]  /*8820*/  @!P3 LEA R14, P1, R3.reuse, c[0x0][0x170], 0x1 ;  /* 0x00005c00030eba11 */ /* 0x040fe400078208ff */
[C---:B------:R-:W-:Y:S01]  /*8830*/  @!P2 LEA R28, P0, R3.reuse, c[0x0][0x170], 0x1 ;  /* 0x00005c00031caa11 */ /* 0x040fe200078008ff */
[----:B------:R-:W-:Y:S01]  /*8840*/  @!PT LDS RZ, [RZ] ;  /* 0x00000000fffff984 */ /* 0x000fe20000000800 */
[----:B------:R-:W-:Y:S01]  /*8850*/  @!PT LDS RZ, [RZ] ;  /* 0x00000000fffff984 */ /* 0x000fe20000000800 */
[----:B------:R-:W-:Y:S01]  /*8860*/  @!PT LDS RZ, [RZ] ;  /* 0x00000000fffff984 */ /* 0x000fe20000000800 */
[----:B------:R2:W-:Y:S01]  /*8870*/  @!P3 LDGSTS.E.BYPASS.LTC128B.128 [R202+0x14000], [R10.64+0x80] ;  /* 0x140000800acabfae */ /* 0x0005e2000b901d4c */
[C-C-:B------:R-:W-:Y:S02]  /*8880*/  @!P4 LEA.HI.X R13, R3.reuse, c[0x0][0x174], R4.reuse, 0x1, P5 ;  /* 0x00005d00030dca11 */ /* 0x140fe400028f0c04 */
[C-C-:B------:R-:W-:Y:S01]  /*8890*/  @!P3 LEA.HI.X R15, R3.reuse, c[0x0][0x174], R4.reuse, 0x1, P1 ;  /* 0x00005d00030fba11 */ /* 0x140fe200008f0c04 */
[----:B------:R-:W-:Y:S01]  /*88a0*/  @P2 STS.128 [R202+0x16000], RZ ;  /* 0x016000ffca002388 */ /* 0x000fe20000000c00 */
[----:B------:R-:W-:-:S02]  /*88b0*/  @!P2 LEA.HI.X R29, R3, c[0x0][0x174], R4, 0x1, P0 ;  /* 0x00005d00031daa11 */ /* 0x000fc400000f0c04 */
[----:B------:R-:W-:Y:S01]  /*88c0*/  ISETP.GT.AND P0, PT, R216, R198, PT ;  /* 0x000000c6d800720c */ /* 0x000fe20003f04270 */
        /* <DEDUP_REMOVED lines=20> */
[----:B------:R-:W5:Y:S04]  /*8a10*/  LDSM.16.M88.4 R148, [R193+0xc000] ;  /* 0x00c00000c194783b */ /* 0x000f680000000200 */
[----:B------:R-:W4:Y:S04]  /*8a20*/  LDSM.16.M88.4 R140, [R193+0xc800] ;  /* 0x00c80000c18c783b */ /* 0x000f280000000200 */
[----:B------:R-:W4:Y:S04]  /*8a30*/  LDSM.16.M88.4 R32, [R193+0xd000] ;  /* 0x00d00000c120783b */ /* 0x000f280000000200 */
[----:B------:R-:W4:Y:S04]  /*8a40*/  LDSM.16.M88.4 R156, [R193+0xd800] ;  /* 0x00d80000c19c783b */ /* 0x000f280000000200 */
[----:B-1----:R-:W-:Y:S04]  /*8a50*/  LDSM.16.M88.4 R4, [R192] ;  /* 0x00000000c004783b */ /* 0x002fe80000000200 */
[----:B------:R-:W1:Y:S04]  /*8a60*/  LDSM.16.M88.4 R20, [R191] ;  /* 0x00000000bf14783b */ /* 0x000e680000000200 */
[----:B------:R-:W1:Y:S04]  /*8a70*/  LDSM.16.M88.4 R16, [R183] ;  /* 0x00000000b710783b */ /* 0x000e680000000200 */
[----:B---3--:R-:W3:Y:S04]  /*8a80*/  LDSM.16.M88.4 R12, [R182] ;  /* 0x00000000b60c783b */ /* 0x008ee80000000200 */
[----:B--2---:R-:W2:Y:S04]  /*8a90*/  LDSM.16.M88.4 R8, [R181] ;  /* 0x00000000b508783b */ /* 0x004ea80000000200 */
[----:B------:R-:W-:Y:S01]  /*8aa0*/  LDSM.16.M88.4 R224, [R187+0xc000] ;  /* 0x00c00000bbe0783b */ /* 0x000fe20000000200 */
[C---:B-----5:R-:W-:Y:S03]  /*8ab0*/  HMMA.16816.F32 R152, R24.reuse, R148, RZ ;  /* 0x000000941898723c */ /* 0x060fe600000018ff */
[----:B------:R-:W-:Y:S04]  /*8ac0*/  LDSM.16.M88.4 R168, [R187+0xc800] ;  /* 0x00c80000bba8783b */ /* 0x000fe80000000200 */
[----:B------:R-:W-:Y:S01]  /*8ad0*/  LDSM.16.M88.4 R164, [R187+0xd000] ;  /* 0x00d00000bba4783b */ /* 0x000fe20000000200 */
[C---:B----4-:R-:W-:Y:S03]  /*8ae0*/  HMMA.16816.F32 R144, R24.reuse, R140, RZ ;  /* 0x0000008c1890723c */ /* 0x050fe600000018ff */
[----:B------:R-:W-:Y:S04]  /*8af0*/  LDSM.16.M88.4 R160, [R187+0xd800] ;  /* 0x00d80000bba0783b */ /* 0x000fe80000000200 */
[----:B------:R-:W0:Y:S01]  /*8b00*/  LDGDEPBAR ;  /* 0x00000000000079af */ /* 0x000e220000000000 */
[C---:B------:R-:W-:Y:S08]  /*8b10*/  HMMA.16816.F32 R136, R24.reuse, R32, RZ ;  /* 0x000000201888723c */ /* 0x040ff000000018ff */
[C---:B------:R-:W-:Y:S08]  /*8b20*/  HMMA.16816.F32 R148, R24.reuse, R150, RZ ;  /* 0x000000961894723c */ /* 0x040ff000000018ff */
[C---:B------:R-:W-:Y:S08]  /*8b30*/  HMMA.16816.F32 R140, R24.reuse, R142, RZ ;  /* 0x0000008e188c723c */ /* 0x040ff000000018ff */
[C---:B------:R-:W-:Y:S08]  /*8b40*/  HMMA.16816.F32 R32, R24.reuse, R34, RZ ;  /* 0x000000221820723c */ /* 0x040ff000000018ff */
[C---:B------:R-:W-:Y:S08]  /*8b50*/  HMMA.16816.F32 R28, R24.reuse, R156, RZ ;  /* 0x0000009c181c723c */ /* 0x040ff000000018ff */
[----:B------:R-:W-:Y:S01]  /*8b60*/  HMMA.16816.F32 R24, R24, R158, RZ ;  /* 0x0000009e1818723c */ /* 0x000fe200000018ff */
[----:B------:R-:W4:Y:S07]  /*8b70*/  LDSM.16.M88.4 R156, [R190] ;  /* 0x00000000be9c783b */ /* 0x000f2e0000000200 */
[C---:B-1----:R-:W-:Y:S08]  /*8b80*/  HMMA.16816.F32 R152, R4.reuse, R20, R152 ;  /* 0x000000140498723c */ /* 0x042ff00000001898 */
[C---:B------:R-:W-:Y:S01]  /*8b90*/  HMMA.16816.F32 R148, R4.reuse, R22, R148 ;  /* 0x000000160494723c */ /* 0x040fe20000001894 */
[----:B------:R-:W-:Y:S07]  /*8ba0*/  LDSM.16.M88.4 R20, [R180] ;  /* 0x00000000b414783b */ /* 0x000fee0000000200 */
        /* <DEDUP_REMOVED lines=8> */
[----:B------:R-:W1:Y:S04]  /*8c30*/  LDSM.16.M88.4 R4, [R189] ;  /* 0x00000000bd04783b */ /* 0x000e680000000200 */
[----:B------:R-:W2:Y:S03]  /*8c40*/  LDSM.16.M88.4 R8, [R180+0x1800] ;  /* 0x00180000b408783b */ /* 0x000ea60000000200 */
[C---:B----4-:R-:W-:Y:S08]  /*8c50*/  HMMA.16816.F32 R152, R156.reuse, R224, R152 ;  /* 0x000000e09c98723c */ /* 0x050ff00000001898 */
        /* <DEDUP_REMOVED lines=21> */
[C---:B--2---:R-:W-:Y:S08]  /*8db0*/  HMMA.16816.F32 R28, R4.reuse, R8, R28 ;  /* 0x00000008041c723c */ /* 0x044ff0000000181c */
[----:B------:R-:W-:Y:S01]  /*8dc0*/  HMMA.16816.F32 R24, R4, R10, R24 ;  /* 0x0000000a0418723c */ /* 0x000fe20000001818 */
[----:B------:R-:W1:Y:S04]  /*8dd0*/  LDSM.16.M88.4 R4, [R192+0x4000] ;  /* 0x00400000c004783b */ /* 0x000e680000000200 */
[----:B------:R-:W2:Y:S03]  /*8de0*/  LDSM.16.M88.4 R8, [R176] ;  /* 0x00000000b008783b */ /* 0x000ea60000000200 */
[C---:B---3--:R-:W-:Y:S08]  /*8df0*/  HMMA.16816.F32 R152, R156.reuse, R224, R152 ;  /* 0x000000e09c98723c */ /* 0x048ff00000001898 */
        /* <DEDUP_REMOVED lines=21> */
[C---:B--2---:R-:W-:Y:S08]  /*8f50*/  HMMA.16816.F32 R28, R4.reuse, R8, R28 ;  /* 0x00000008041c723c */ /* 0x044ff0000000181c */
[----:B------:R-:W-:Y:S01]  /*8f60*/  HMMA.16816.F32 R24, R4, R10, R24 ;  /* 0x0000000a0418723c */ /* 0x000fe20000001818 */
[----:B------:R-:W1:Y:S04]  /*8f70*/  LDSM.16.M88.4 R4, [R189+0x4000] ;  /* 0x00400000bd04783b */ /* 0x000e680000000200 */
[----:B------:R-:W2:Y:S03]  /*8f80*/  LDSM.16.M88.4 R8, [R180+0x3800] ;  /* 0x00380000b408783b */ /* 0x000ea60000000200 */
        /* <DEDUP_REMOVED lines=31> */
[----:B------:R-:W3:Y:S07]  /*9180*/  LDSM.16.M88.4 R168, [R187+0x10000] ;  /* 0x01000000bba8783b */ /* 0x000eee0000000200 */
        /* <DEDUP_REMOVED lines=16> */
[C---:B--2---:R-:W-:Y:S08]  /*9290*/  HMMA.16816.F32 R28, R4.reuse, R8, R28 ;  /* 0x00000008041c723c */ /* 0x044ff0000000181c */
[----:B------:R-:W-:Y:S01]  /*92a0*/  HMMA.16816.F32 R24, R4, R10, R24 ;  /* 0x0000000a0418723c */ /* 0x000fe20000001818 */
[----:B------:R-:W2:Y:S04]  /*92b0*/  LDSM.16.M88.4 R8, [R180+0x5000] ;  /* 0x00500000b408783b */ /* 0x000ea80000000200 */
[----:B------:R-:W1:Y:S01]  /*92c0*/  LDSM.16.M88.4 R4, [R180+0x5800] ;  /* 0x00580000b404783b */ /* 0x000e620000000200 */
[----:B------:R-:W-:-:S04]  /*92d0*/  DEPBAR.LE SB0, 0x0 ;  /* 0x000080000000791a */ /* 0x000fc80000000000 */
[C---:B---3--:R-:W-:Y:S08]  /*92e0*/  HMMA.16816.F32 R152, R224.reuse, R168, R152 ;  /* 0x000000a8e098723c */ /* 0x048ff00000001898 */
        /* <DEDUP_REMOVED lines=11> */
[C---:B--2---:R-:W-:Y:S08]  /*93a0*/  HMMA.16816.F32 R136, R20.reuse, R8, R136 ;  /* 0x000000081488723c */ /* 0x044ff00000001888 */
[C---:B------:R-:W-:Y:S08]  /*93b0*/  HMMA.16816.F32 R32, R20.reuse, R10, R32 ;  /* 0x0000000a1420723c */ /* 0x040ff00000001820 */
[C---:B------:R-:W-:Y:S08]  /*93c0*/  HMMA.16816.F32 R28, R20.reuse, R4, R28 ;  /* 0x00000004141c723c */ /* 0x040ff0000000181c */
[----:B------:R-:W-:Y:S01]  /*93d0*/  HMMA.16816.F32 R24, R20, R6, R24 ;  /* 0x000000061418723c */ /* 0x000fe20000001818 */
[----:B------:R-:W-:Y:S06]  /*93e0*/  BAR.SYNC.DEFER_BLOCKING 0x0 ;  /* 0x0000000000007b1d */ /* 0x000fec0000010000 */
        /* <DEDUP_REMOVED lines=15> */
[C-C-:B------:R-:W-:Y:S02]  /*94e0*/  @!P4 LEA.HI.X R15, R5.reuse, c[0x0][0x16c], R4.reuse, 0x1, P5 ;  /* 0x00005b00050fca11 */ /* 0x140fe400028f0c04 */
        /* <DEDUP_REMOVED lines=8> */
[----:B------:R1:W-:Y:S01]  /*9570*/  @P3 STS.128 [R202+0xe000], RZ ;  /* 0x00e000ffca003388 */ /* 0x0003e20000000c00 */
[C---:B------:R-:W-:Y:S02]  /*9580*/  @!P3 LEA R6, P0, R3.reuse, c[0x0][0x168], 0x1 ;  /* 0x00005a000306ba11 */ /* 0x040fe400078008ff */
[C-C-:B------:R-:W-:Y:S01]  /*9590*/  @!P4 LEA.HI.X R13, R3.reuse, c[0x0][0x16c], R4.reuse, 0x1, P5 ;  /* 0x00005b00030dca11 */ /* 0x140fe200028f0c04 */
[----:B------:R-:W-:Y:S01]  /*95a0*/  @!PT LDS RZ, [RZ] ;  /* 0x00000000fffff984 */ /* 0x000fe20000000800 */
[----:B------:R-:W-:Y:S01]  /*95b0*/  @!PT LDS RZ, [RZ] ;  /* 0x00000000fffff984 */ /* 0x000fe20000000800 */
[----:B------:R-:W-:Y:S01]  /*95c0*/  @!PT LDS RZ, [RZ] ;  /* 0x00000000fffff984 */ /* 0x000fe20000000800 */
[----:B------:R1:W-:Y:S01]  /*95d0*/  @!P3 LDGSTS.E.BYPASS.LTC128B.128 [R202+0xe000], [R10.64+0x80] ;  /* 0x0e0000800acabfae */ /* 0x0003e2000b901d4c */
[----:B------:R-:W-:-:S03]  /*95e0*/  @!P3 LEA.HI.X R7, R3, c[0x0][0x16c], R4, 0x1, P0 ;  /* 0x00005b000307ba11 */ /* 0x000fc600000f0c04 */
        /* <DEDUP_REMOVED lines=23> */
.L_x_332:
[----:B------:R-:W-:Y:S05]  /*9760*/  BSYNC B0 ;  /* 0x0000000000007941 */ /* 0x000fea0003800000 */
.L_x_331:
[----:B------:R-:W0:Y:S02]  /*9770*/  LDGDEPBAR ;  /* 0x00000000000079af */ /* 0x000e240000000000 */
.L_x_330:
[----:B-1----:R-:W-:-:S05]  /*9780*/  IMAD R8, R216, 0x40, R201 ;  /* 0x00000040d8087824 */ /* 0x002fca00078e02c9 */
        /* <DEDUP_REMOVED lines=12> */
[C---:B------:R-:W-:Y:S02]  /*9850*/  IADD3 R6, R8.reuse, 0x9, RZ ;  /* 0x0000000908067810 */ /* 0x040fe40007ffe0ff */
        /* <DEDUP_REMOVED lines=79> */
[----:B------:R-:W-:Y:S02]  /*9d50*/  ISETP.GE.AND P1, PT, R10, R208, PT ;  /* 0x000000d00a00720c */ /* 0x000fe40003f26270 */
        /* <DEDUP_REMOVED lines=9> */
[----:B------:R-:W-:Y:S01]  /*9df0*/  IADD3 R10, R8, 0x38, RZ ;  /* 0x00000038080a7810 */ /* 0x000fe20007ffe0ff */
[----:B------:R-:W-:Y:S01]  /*9e00*/  LDSM.16.MT88.4 R136, [R186+0x12800] ;  /* 0x01280000ba88783b */ /* 0x000fe20000004200 */
        /* <DEDUP_REMOVED lines=21> */
[----:B------:R-:W-:Y:S01]  /*9f60*/  FSEL R141, R25, -INF , !P5 ;  /* 0xff800000198d7808 */ /* 0x000fe20006800000 */
[----:B------:R-:W-:Y:S01]  /*9f70*/  LDSM.16.MT88.4 R32, [R185+0x12800] ;  /* 0x01280000b920783b */ /* 0x000fe20000004200 */
[----:B------:R-:W-:-:S02]  /*9f80*/  FMNMX.FTZ R14, R143, R14, !PT ;  /* 0x0000000e8f0e7209 */ /* 0x000fc40007810000 */
[-C--:B------:R-:W-:Y:S02]  /*9f90*/  ISETP.GE.AND P2, PT, R12, R208.reuse, PT ;  /* 0x000000d00c00720c */ /* 0x080fe40003f46270 */
[----:B------:R-:W-:Y:S02]  /*9fa0*/  FMNMX.FTZ R15, R168, R13, !PT ;  /* 0x0000000da80f7209 */ /* 0x000fe40007810000 */
[----:B------:R-:W-:Y:S02]  /*9fb0*/  ISETP.GE.AND P1, PT, R10, R208, PT ;  /* 0x000000d00a00720c */ /* 0x000fe40003f26270 */
[----:B------:R-:W-:Y:S02]  /*9fc0*/  FMNMX.FTZ R13, R141, R14, !PT ;  /* 0x0000000e8d0d7209 */ /* 0x000fe40007810000 */
[----:B------:R-:W-:Y:S02]  /*9fd0*/  ISETP.LT.OR P2, PT, R12, R209, P2 ;  /* 0x000000d10c00720c */ /* 0x000fe40001741670 */
[----:B------:R-:W-:-:S02]  /*9fe0*/  FSEL R154, R30, -INF , !P0 ;  /* 0xff8000001e9a7808 */ /* 0x000fc40004000000 */
[----:B------:R-:W-:Y:S02]  /*9ff0*/  FMNMX.FTZ R15, R166, R15, !PT ;  /* 0x0000000fa60f7209 */ /* 0x000fe40007810000 */
[----:B------:R-:W-:Y:S02]  /*a000*/  ISETP.LT.OR P1, PT, R10, R209, P1 ;  /* 0x000000d10a00720c */ /* 0x000fe40000f21670 */
[----:B------:R-:W-:Y:S01]  /*a010*/  ISETP.GE.AND P0, PT, R8, R208, PT ;  /* 0x000000d00800720c */ /* 0x000fe20003f06270 */
[----:B------:R-:W1:Y:S01]  /*a020*/  SHFL.BFLY PT, R10, R13, 0x2, 0x1f ;  /* 0x0c401f000d0a7f89 */ /* 0x000e6200000e0000 */
        /* <DEDUP_REMOVED lines=9> */
[----:B------:R-:W-:-:S05]  /*a0c0*/  FMNMX.FTZ R17, R152, R15, !PT ;  /* 0x0000000f98117209 */ /* 0x000fca0007810000 */
[----:B------:R-:W2:Y:S01]  /*a0d0*/  SHFL.BFLY PT, R8, R17, 0x2, 0x1f ;  /* 0x0c401f0011087f89 */ /* 0x000ea200000e0000 */
[----:B-1----:R-:W-:-:S05]  /*a0e0*/  FMNMX.FTZ R15, R13, R10, !PT ;  /* 0x0000000a0d0f7209 */ /* 0x002fca0007810000 */
[----:B------:R-:W1:Y:S01]  /*a0f0*/  SHFL.BFLY PT, R132, R15, 0x1, 0x1f ;  /* 0x0c201f000f847f89 */ /* 0x000e6200000e0000 */
[----:B--2---:R-:W-:-:S03]  /*a100*/  FMNMX.FTZ R13, R17, R8, !PT ;  /* 0x00000008110d7209 */ /* 0x004fc60007810000 */
[----:B------:R-:W-:Y:S04]  /*a110*/  LDSM.16.MT88.4 R16, [R188+0x12000] ;  /* 0x01200000bc10783b */ /* 0x000fe80000004200 */
[----:B------:R-:W2:Y:S01]  /*a120*/  SHFL.BFLY PT, R8, R13, 0x1, 0x1f ;  /* 0x0c201f000d087f89 */ /* 0x000ea200000e0000 */
[----:B-1----:R-:W-:-:S04]  /*a130*/  FMNMX.FTZ R132, R15, R132, !PT ;  /* 0x000000840f847209 */ /* 0x002fc80007810000 */
        /* <DEDUP_REMOVED lines=8> */
[----:B--2---:R-:W-:Y:S01]  /*a1c0*/  FMNMX.FTZ R3, R13, R8, !PT ;  /* 0x000000080d037209 */ /* 0x004fe20007810000 */
[--C-:B------:R-:W-:Y:S01]  /*a1d0*/  FFMA.FTZ R158, R159, c[0x0][0x23c], -R156.reuse ;  /* 0x00008f009f9e7a23 */ /* 0x100fe2000001089c */
[----:B------:R-:W1:Y:S01]  /*a1e0*/  LDSM.16.MT88.4 R12, [R186+0x12000] ;  /* 0x01200000ba0c783b */ /* 0x000e620000004200 */
[--C-:B------:R-:W-:Y:S01]  /*a1f0*/  FFMA.FTZ R157, R157, c[0x0][0x23c], -R156.reuse ;  /* 0x00008f009d9d7a23 */ /* 0x100fe2000001089c */
[C---:B------:R-:W-:Y:S01]  /*a200*/  FSETP.NEU.FTZ.AND P0, PT, R3.reuse, -INF , PT ;  /* 0xff8000000300780b */ /* 0x040fe20003f1d000 */
[C---:B------:R-:W-:Y:S01]  /*a210*/  FMUL.FTZ R151, R3.reuse, c[0x0][0x23c] ;  /* 0x00008f0003977a20 */ /* 0x040fe20000410000 */
[----:B------:R-:W2:Y:S01]  /*a220*/  LDSM.16.MT88.4 R8, [R185+0x12000] ;  /* 0x01200000b908783b */ /* 0x000ea20000004200 */
[----:B------:R-:W3:Y:S01]  /*a230*/  MUFU.EX2 R148, R148 ;  /* 0x0000009400947308 */ /* 0x000ee20000000800 */
[----:B------:R-:W-:Y:S01]  /*a240*/  FSEL R7, R3, RZ, P0 ;  /* 0x000000ff03077208 */ /* 0x000fe20000000000 */
[--C-:B------:R-:W-:Y:S01]  /*a250*/  FFMA.FTZ R159, R23, c[0x0][0x23c], -R156.reuse ;  /* 0x00008f00179f7a23 */ /* 0x100fe2000001089c */
[----:B------:R-:W-:Y:S01]  /*a260*/  FSEL R151, R151, RZ, P0 ;  /* 0x000000ff97977208 */ /* 0x000fe20000000000 */
[----:B------:R-:W-:-:S02]  /*a270*/  FFMA.FTZ R160, R21, c[0x0][0x23c], -R156 ;  /* 0x00008f0015a07a23 */ /* 0x000fc4000001089c */
[----:B------:R-:W-:Y:S02]  /*a280*/  FADD.FTZ R7, R0, -R7 ;  /* 0x8000000700077221 */ /* 0x000fe40000010000 */
[--C-:B------:R-:W-:Y:S01]  /*a290*/  FFMA.FTZ R145, R5, c[0x0][0x23c], -R151.reuse ;  /* 0x00008f0005917a23 */ /* 0x100fe20000010897 */
[----:B------:R-:W-:Y:S01]  /*a2a0*/  FSEL R5, R132, RZ, P1 ;  /* 0x000000ff84057208 */ /* 0x000fe20000800000 */
[--C-:B------:R-:W-:Y:S01]  /*a2b0*/  FFMA.FTZ R133, R150, c[0x0][0x23c], -R151.reuse ;  /* 0x00008f0096857a23 */ /* 0x100fe20000010897 */
[----:B------:R-:W-:Y:S01]  /*a2c0*/  MUFU.EX2 R147, R147 ;  /* 0x0000009300937308 */ /* 0x000fe20000000800 */
[----:B------:R-:W-:Y:S02]  /*a2d0*/  FFMA.FTZ R144, R6, c[0x0][0x23c], -R151 ;  /* 0x00008f0006907a23 */ /* 0x000fe40000010897 */
[----:B------:R-:W-:Y:S02]  /*a2e0*/  FADD.FTZ R5, R2, -R5 ;  /* 0x8000000502057221 */ /* 0x000fe40000010000 */
[----:B------:R-:W-:Y:S01]  /*a2f0*/  FFMA.FTZ R2, R4, c[0x0][0x23c], -R151 ;  /* 0x00008f0004027a23 */ /* 0x000fe20000010897 */
[----:B---3--:R-:W-:Y:S01]  /*a300*/  F2FP.PACK_AB R4, R148, R149 ;  /* 0x000000959404723e */ /* 0x008fe200000000ff */
[----:B------:R-:W-:Y:S01]  /*a310*/  FMUL.FTZ R150, R5, c[0x0][0x23c] ;  /* 0x00008f0005967a20 */ /* 0x000fe20000410000 */
[----:B------:R-:W3:Y:S01]  /*a320*/  MUFU.EX2 R146, R146 ;  /* 0x0000009200927308 */ /* 0x000ee20000000800 */
[----:B------:R-:W-:-:S02]  /*a330*/  FMUL.FTZ R0, R7, c[0x0][0x23c] ;  /* 0x00008f0007007a20 */ /* 0x000fc40000410000 */
[--C-:B------:R-:W-:Y:S02]  /*a340*/  FFMA.FTZ R161, R162, c[0x0][0x23c], -R151.reuse ;  /* 0x00008f00a2a17a23 */ /* 0x100fe40000010897 */
[--C-:B------:R-:W-:Y:S02]  /*a350*/  FFMA.FTZ R162, R164, c[0x0][0x23c], -R151.reuse ;  /* 0x00008f00a4a27a23 */ /* 0x100fe40000010897 */
[--C-:B------:R-:W-:Y:S01]  /*a360*/  FFMA.FTZ R163, R22, c[0x0][0x23c], -R151.reuse ;  /* 0x00008f0016a37a23 */ /* 0x100fe20000010897 */
[----:B------:R-:W-:Y:S01]  /*a370*/  MUFU.EX2 R145, R145 ;  /* 0x0000009100917308 */ /* 0x000fe20000000800 */
[----:B------:R-:W-:Y:S02]  /*a380*/  FFMA.FTZ R164, R20, c[0x0][0x23c], -R151 ;  /* 0x00008f0014a47a23 */ /* 0x000fe40000010897 */
[----:B------:R-:W-:Y:S01]  /*a390*/  LDSM.16.MT88.4 R20, [R186+0x14800] ;  /* 0x01480000ba14783b */ /* 0x000fe20000004200 */
[--C-:B------:R-:W-:Y:S02]  /*a3a0*/  FFMA.FTZ R220, R171, c[0x0][0x23c], -R156.reuse ;  /* 0x00008f00abdc7a23 */ /* 0x100fe4000001089c */
[----:B------:R-:W-:-:S02]  /*a3b0*/  FFMA.FTZ R222, R165, c[0x0][0x23c], -R156 ;  /* 0x00008f00a5de7a23 */ /* 0x000fc4000001089c */
[----:B------:R-:W4:Y:S01]  /*a3c0*/  MUFU.EX2 R144, R144 ;  /* 0x0000009000907308 */ /* 0x000f220000000800 */
[----:B---3--:R-:W-:Y:S01]  /*a3d0*/  F2FP.PACK_AB R6, R146, R147 ;  /* 0x000000939206723e */ /* 0x008fe200000000ff */
[--C-:B------:R-:W-:Y:S02]  /*a3e0*/  FFMA.FTZ R169, R169, c[0x0][0x23c], -R156.reuse ;  /* 0x00008f00a9a97a23 */ /* 0x100fe4000001089c */
[----:B------:R-:W-:Y:S02]  /*a3f0*/  FFMA.FTZ R167, R167, c[0x0][0x23c], -R156 ;  /* 0x00008f00a7a77a23 */ /* 0x000fe4000001089c */
[--C-:B------:R-:W-:Y:S02]  /*a400*/  FFMA.FTZ R165, R218, c[0x0][0x23c], -R151.reuse ;  /* 0x00008f00daa57a23 */ /* 0x100fe40000010897 */
[----:B------:R-:W-:Y:S01]  /*a410*/  MUFU.EX2 R133, R133 ;  /* 0x0000008500857308 */ /* 0x000fe20000000800 */
[--C-:B------:R-:W-:Y:S02]  /*a420*/  FFMA.FTZ R170, R170, c[0x0][0x23c], -R151.reuse ;  /* 0x00008f00aaaa7a23 */ /* 0x100fe40000010897 */
[----:B------:R-:W-:-:S02]  /*a430*/  FFMA.FTZ R168, R168, c[0x0][0x23c], -R151 ;  /* 0x00008f00a8a87a23 */ /* 0x000fc40000010897 */
[--C-:B------:R-:W-:Y:S02]  /*a440*/  FFMA.FTZ R171, R166, c[0x0][0x23c], -R151.reuse ;  /* 0x00008f00a6ab7a23 */ /* 0x100fe40000010897 */
[--C-:B------:R-:W-:Y:S01]  /*a450*/  FFMA.FTZ R166, R153, c[0x0][0x23c], -R156.reuse ;  /* 0x00008f0099a67a23 */ /* 0x100fe2000001089c */
[----:B------:R-:W3:Y:S01]  /*a460*/  MUFU.EX2 R2, R2 ;  /* 0x0000000200027308 */ /* 0x000ee20000000800 */
[----:B----4-:R-:W-:Y:S01]  /*a470*/  F2FP.PACK_AB R5, R144, R145 ;  /* 0x000000919005723e */ /* 0x010fe200000000ff */
[--C-:B------:R-:W-:Y:S02]  /*a480*/  FFMA.FTZ R155, R155, c[0x0][0x23c], -R156.reuse ;  /* 0x00008f009b9b7a23 */ /* 0x100fe4000001089c */
[----:B------:R-:W-:Y:S02]  /*a490*/  FFMA.FTZ R153, R143, c[0x0][0x23c], -R156 ;  /* 0x00008f008f997a23 */ /* 0x000fe4000001089c */
[--C-:B------:R-:W-:Y:S02]  /*a4a0*/  FFMA.FTZ R154, R154, c[0x0][0x23c], -R151.reuse ;  /* 0x00008f009a9a7a23 */ /* 0x100fe40000010897 */
[----:B------:R-:W4:Y:S01]  /*a4b0*/  MUFU.EX2 R150, R150 ;  /* 0x0000009600967308 */ /* 0x000f220000000800 */
[----:B------:R-:W-:-:S02]  /*a4c0*/  FFMA.FTZ R219, R140, c[0x0][0x23c], -R151 ;  /* 0x00008f008cdb7a23 */ /* 0x000fc40000010897 */
[--C-:B------:R-:W-:Y:S02]  /*a4d0*/  FFMA.FTZ R218, R142, c[0x0][0x23c], -R151.reuse ;  /* 0x00008f008eda7a23 */ /* 0x100fe40000010897 */
[----:B------:R-:W-:Y:S02]  /*a4e0*/  FFMA.FTZ R156, R141, c[0x0][0x23c], -R156 ;  /* 0x00008f008d9c7a23 */ /* 0x000fe4000001089c */
[----:B------:R-:W-:Y:S01]  /*a4f0*/  FFMA.FTZ R151, R152, c[0x0][0x23c], -R151 ;  /* 0x00008f0098977a23 */ /* 0x000fe20000010897 */
[----:B------:R-:W5:Y:S01]  /*a500*/  MUFU.EX2 R0, R0 ;  /* 0x0000000000007308 */ /* 0x000f620000000800 */
[----:B---3--:R-:W-:Y:S01]  /*a510*/  F2FP.PACK_AB R7, R2, R133 ;  /* 0x000000850207723e */ /* 0x008fe200000000ff */
[----:B------:R-:W-:Y:S01]  /*a520*/  LDSM.16.MT88.4 R140, [R186+0x13800] ;  /* 0x01380000ba8c783b */ /* 0x000fe20000004200 */
[----:B----4-:R-:W-:-:S05]  /*a530*/  FMUL.FTZ R120, R120, R150 ;  /* 0x0000009678787220 */ /* 0x010fca0000410000 */
        /* <DEDUP_REMOVED lines=10> */
[C---:B-1----:R-:W-:Y:S01]  /*a5e0*/  HMMA.16816.F32 R120, R4.reuse, R12, R120 ;  /* 0x0000000c0478723c */ /* 0x042fe20000001878 */
[----:B------:R-:W-:Y:S01]  /*a5f0*/  FMUL.FTZ R129, R129, R150 ;  /* 0x0000009681817220 */ /* 0x000fe20000410000 */
[----:B------:R-:W-:Y:S01]  /*a600*/  MUFU.EX2 R159, R159 ;  /* 0x0000009f009f7308 */ /* 0x000fe20000000800 */
[-C--:B------:R-:W-:Y:S02]  /*a610*/  FMUL.FTZ R130, R130, R0.reuse ;  /* 0x0000000082827220 */ /* 0x080fe40000410000 */
[----:B------:R-:W-:Y:S02]  /*a620*/  FMUL.FTZ R131, R131, R0 ;  /* 0x0000000083837220 */ /* 0x000fe40000410000 */
[-C--:B------:R-:W-:Y:S01]  /*a630*/  FMUL.FTZ R124, R124, R150.reuse ;  /* 0x000000967c7c7220 */ /* 0x080fe20000410000 */
[----:B------:R-:W-:Y:S01]  /*a640*/  HMMA.16816.F32 R116, R4, R14, R116 ;  /* 0x0000000e0474723c */ /* 0x000fe20000001874 */
[----:B------:R-:W1:Y:S01]  /*a650*/  LDSM.16.MT88.4 R12, [R188+0x14000] ;  /* 0x01400000bc0c783b */ /* 0x000e620000004200 */
        /* <DEDUP_REMOVED lines=15> */
[----:B------:R-:W1:Y:S01]  /*a750*/  MUFU.EX2 R162, R162 ;  /* 0x000000a200a27308 */ /* 0x000e620000000800 */
[----:B------:R-:W-:-:S02]  /*a760*/  FMUL.FTZ R111, R111, R0 ;  /* 0x000000006f6f7220 */ /* 0x000fc40000410000 */
[-C--:B------:R-:W-:Y:S01]  /*a770*/  FMUL.FTZ R36, R36, R150.reuse ;  /* 0x0000009624247220 */ /* 0x080fe20000410000 */
[C---:B--2---:R-:W-:Y:S01]  /*a780*/  HMMA.16816.F32 R112, R4.reuse, R8, R112 ;  /* 0x000000080470723c */ /* 0x044fe20000001870 */
[----:B------:R-:W-:Y:S02]  /*a790*/  FMUL.FTZ R37, R37, R150 ;  /* 0x0000009625257220 */ /* 0x000fe40000410000 */
[-C--:B------:R-:W-:Y:S01]  /*a7a0*/  FMUL.FTZ R38, R38, R0.reuse ;  /* 0x0000000026267220 */ /* 0x080fe20000410000 */
[----:B------:R-:W-:Y:S01]  /*a7b0*/  MUFU.EX2 R163, R163 ;  /* 0x000000a300a37308 */ /* 0x000fe20000000800 */
[----:B------:R-:W-:Y:S02]  /*a7c0*/  FMUL.FTZ R39, R39, R0 ;  /* 0x0000000027277220 */ /* 0x000fe40000410000 */
[-C--:B------:R-:W-:Y:S01]  /*a7d0*/  FMUL.FTZ R40, R40, R150.reuse ;  /* 0x0000009628287220 */ /* 0x080fe20000410000 */
[----:B------:R-:W-:Y:S01]  /*a7e0*/  HMMA.16816.F32 R108, R4, R10, R108 ;  /* 0x0000000a046c723c */ /* 0x000fe2000000186c */
[----:B------:R-:W2:Y:S01]  /*a7f0*/  LDSM.16.MT88.4 R8, [R186+0x14000] ;  /* 0x01400000ba08783b */ /* 0x000ea20000004200 */
[----:B------:R-:W-:-:S02]  /*a800*/  FMUL.FTZ R41, R41, R150 ;  /* 0x0000009629297220 */ /* 0x000fc40000410000 */
[-C--:B------:R-:W-:Y:S01]  /*a810*/  FMUL.FTZ R42, R42, R0.reuse ;  /* 0x000000002a2a7220 */ /* 0x080fe20000410000 */
[----:B------:R-:W2:Y:S01]  /*a820*/  MUFU.EX2 R164, R164 ;  /* 0x000000a400a47308 */ /* 0x000ea20000000800 */
[----:B------:R-:W-:Y:S02]  /*a830*/  FMUL.FTZ R43, R43, R0 ;  /* 0x000000002b2b7220 */ /* 0x000fe40000410000 */
[C---:B-1----:R-:W-:Y:S01]  /*a840*/  HMMA.16816.F32 R36, R4.reuse, R12, R36 ;  /* 0x0000000c0424723c */ /* 0x042fe20000001824 */
[-C--:B------:R-:W-:Y:S02]  /*a850*/  FMUL.FTZ R104, R104, R150.reuse ;  /* 0x0000009668687220 */ /* 0x080fe40000410000 */
[----:B------:R-:W-:Y:S02]  /*a860*/  FMUL.FTZ R105, R105, R150 ;  /* 0x0000009669697220 */ /* 0x000fe40000410000 */
[-C--:B------:R-:W-:Y:S01]  /*a870*/  FMUL.FTZ R106, R106, R0.reuse ;  /* 0x000000006a6a7220 */ /* 0x080fe20000410000 */
[----:B------:R-:W-:Y:S01]  /*a880*/  MUFU.EX2 R169, R169 ;  /* 0x000000a900a97308 */ /* 0x000fe20000000800 */
[----:B------:R-:W-:Y:S01]  /*a890*/  FMUL.FTZ R107, R107, R0 ;  /* 0x000000006b6b7220 */ /* 0x000fe20000410000 */
[----:B------:R-:W-:Y:S01]  /*a8a0*/  HMMA.16816.F32 R40, R4, R14, R40 ;  /* 0x0000000e0428723c */ /* 0x000fe20000001828 */
[----:B------:R-:W1:Y:S01]  /*a8b0*/  LDSM.16.MT88.4 R12, [R184+0x14000] ;  /* 0x01400000b80c783b */ /* 0x000e620000004200 */
        /* <DEDUP_REMOVED lines=16> */
[----:B------:R-:W1:Y:S01]  /*a9c0*/  MUFU.EX2 R222, R222 ;  /* 0x000000de00de7308 */ /* 0x000e620000000800 */
[----:B------:R-:W-:Y:S02]  /*a9d0*/  FMUL.FTZ R51, R51, R0 ;  /* 0x0000000033337220 */ /* 0x000fe40000410000 */
[-C--:B------:R-:W-:Y:S01]  /*a9e0*/  FMUL.FTZ R60, R60, R150.reuse ;  /* 0x000000963c3c7220 */ /* 0x080fe20000410000 */
[----:B--2---:R-:W-:Y:S01]  /*a9f0*/  HMMA.16816.F32 R44, R4, R8, R44 ;  /* 0x00000008042c723c */ /* 0x004fe2000000182c */
[----:B------:R-:W-:-:S02]  /*aa00*/  FMUL.FTZ R61, R61, R150 ;  /* 0x000000963d3d7220 */ /* 0x000fc40000410000 */
[-C--:B------:R-:W-:Y:S01]  /*aa10*/  FMUL.FTZ R62, R62, R0.reuse ;  /* 0x000000003e3e7220 */ /* 0x080fe20000410000 */
[----:B------:R-:W-:Y:S01]  /*aa20*/  MUFU.EX2 R165, R165 ;  /* 0x000000a500a57308 */ /* 0x000fe20000000800 */
[----:B------:R-:W-:Y:S02]  /*aa30*/  FMUL.FTZ R63, R63, R0 ;  /* 0x000000003f3f7220 */ /* 0x000fe40000410000 */
[-C--:B------:R-:W-:Y:S01]  /*aa40*/  FMUL.FTZ R64, R64, R150.reuse ;  /* 0x0000009640407220 */ /* 0x080fe20000410000 */
[----:B------:R-:W-:Y:S01]  /*aa50*/  HMMA.16816.F32 R48, R4, R10, R48 ;  /* 0x0000000a0430723c */ /* 0x000fe20000001830 */
[----:B------:R-:W2:Y:S01]  /*aa60*/  LDSM.16.MT88.4 R8, [R188+0x16000] ;  /* 0x01600000bc08783b */ /* 0x000ea20000004200 */
[----:B------:R-:W-:Y:S02]  /*aa70*/  FMUL.FTZ R65, R65, R150 ;  /* 0x0000009641417220 */ /* 0x000fe40000410000 */
[-C--:B------:R-:W-:Y:S01]  /*aa80*/  FMUL.FTZ R66, R66, R0.reuse ;  /* 0x0000000042427220 */ /* 0x080fe20000410000 */
[----:B------:R-:W2:Y:S01]  /*aa90*/  MUFU.EX2 R170, R170 ;  /* 0x000000aa00aa7308 */ /* 0x000ea20000000800 */
[----:B------:R-:W-:-:S02]  /*aaa0*/  FMUL.FTZ R67, R67, R0 ;  /* 0x0000000043437220 */ /* 0x000fc40000410000 */
        /* <DEDUP_REMOVED lines=65> */
[----:B------:R-:W-:Y:S01]  /*aec0*/  FFMA.FTZ R149, R221, R150, R149 ;  /* 0x00000096dd957223 */ /* 0x000fe20000010095 */
[----:B--2---:R-:W-:Y:S01]  /*aed0*/  HMMA.16816.F32 R92, R4, R8, R92 ;  /* 0x00000008045c723c */ /* 0x004fe2000000185c */
        /* <DEDUP_REMOVED lines=144> */
.L_x_326:
[----:B------:R-:W-:-:S13]  /*b7e0*/  ISETP.GT.AND P0, PT, R216, R198, PT ;  /* 0x000000c6d800720c */ /* 0x000fda0003f04270 */
[----:B------:R-:W-:Y:S05]  /*b7f0*/  @!P0 BRA `(.L_x_333) ;  /* 0x000031e000008947 */ /* 0x000fea0003800000 */
[----:B------:R-:W-:Y:S01]  /*b800*/  IMAD.MOV.U32 R0, RZ, RZ, R3 ;  /* 0x000000ffff007224 */ /* 0x000fe200078e0003 */
[----:B------:R-:W-:Y:S01]  /*b810*/  ISETP.GE.AND P4, PT, R212, c[0x0][0x220], PT ;  /* 0x00008800d4007a0c */ /* 0x000fe20003f86270 */
[----:B------:R-:W-:Y:S01]  /*b820*/  IMAD.MOV.U32 R2, RZ, RZ, R132 ;  /* 0x000000ffff027224 */ /* 0x000fe200078e0084 */
[----:B------:R-:W-:Y:S01]  /*b830*/  ISETP.GE.AND P3, PT, R197, c[0x0][0x220], PT ;  /* 0x00008800c5007a0c */ /* 0x000fe20003f66270 */
[----:B------:R-:W-:Y:S01]  /*b840*/  IMAD.MOV.U32 R219, RZ, RZ, R215 ;  /* 0x000000ffffdb7224 */ /* 0x000fe200078e00d7 */
[----:B------:R-:W-:Y:S02]  /*b850*/  ISETP.GE.AND P2, PT, R196, c[0x0][0x220], PT ;  /* 0x00008800c4007a0c */ /* 0x000fe40003f46270 */
[----:B------:R-:W-:Y:S01]  /*b860*/  MOV R218, R134 ;  /* 0x0000008600da7202 */ /* 0x000fe20000000f00 */
[----:B------:R-:W-:Y:S05]  /*b870*/  BRA `(.L_x_334) ;  /* 0x0000036000007947 */ /* 0x000fea0003800000 */
.L_x_336:
        /* <DEDUP_REMOVED lines=8> */
[C---:B------:R-:W-:Y:S01]  /*b900*/  @!P2 LEA R140, P5, R134.reuse, c[0x0][0x168], 0x1 ;  /* 0x00005a00868caa11 */ /* 0x040fe200078a08ff */
[----:B------:R-:W-:Y:S01]  /*b910*/  IMAD.IADD R133, R137, 0x1, R133 ;  /* 0x0000000189857824 */ /* 0x000fe200078e0285 */
[----:B------:R-:W-:Y:S04]  /*b920*/  IADD3 R132, P6, R134, UR11, RZ ;  /* 0x0000000b86847c10 */ /* 0x000fe8000ffde0ff */
[----:B------:R-:W-:Y:S02]  /*b930*/  LEA.HI.X R133, R136, R207, R133, 0x6, P0 ;  /* 0x000000cf88857211 */ /* 0x000fe400000f3485 */
[C---:B------:R-:W-:Y:S02]  /*b940*/  @!P3 LEA R142, P0, R134.reuse, c[0x0][0x168], 0x1 ;  /* 0x00005a00868eba11 */ /* 0x040fe400078008ff */
[C-C-:B------:R-:W-:Y:S02]  /*b950*/  @!P4 LEA.HI.X R147, R134.reuse, c[0x0][0x16c], R133.reuse, 0x1, P1 ;  /* 0x00005b008693ca11 */ /* 0x140fe400008f0c85 */
[C-C-:B------:R-:W-:Y:S02]  /*b960*/  @!P3 LEA.HI.X R143, R134.reuse, c[0x0][0x16c], R133.reuse, 0x1, P0 ;  /* 0x00005b00868fba11 */ /* 0x140fe400000f0c85 */
[----:B------:R-:W-:Y:S01]  /*b970*/  @!P2 LEA.HI.X R141, R134, c[0x0][0x16c], R133, 0x1, P5 ;  /* 0x00005b00868daa11 */ /* 0x000fe200028f0c85 */
[----:B------:R-:W-:Y:S01]  /*b980*/  @!PT LDS RZ, [RZ] ;  /* 0x00000000fffff984 */ /* 0x000fe20000000800 */
[----:B------:R-:W-:Y:S01]  /*b990*/  @!PT LDS RZ, [RZ] ;  /* 0x00000000fffff984 */ /* 0x000fe20000000800 */
[----:B------:R-:W-:Y:S01]  /*b9a0*/  @!PT LDS RZ, [RZ] ;  /* 0x00000000fffff984 */ /* 0x000fe20000000800 */
[----:B------:R1:W-:Y:S01]  /*b9b0*/  @!P4 LDGSTS.E.BYPASS.LTC128B.128 [R202+0xc000], [R146.64] ;  /* 0x0c00000092cacfae */ /* 0x0003e2000b901d4c */
[C---:B------:R-:W-:Y:S02]  /*b9c0*/  @!P3 LEA R138, P1, R132.reuse, c[0x0][0x168], 0x1 ;  /* 0x00005a00848aba11 */ /* 0x040fe400078208ff */
        /* <DEDUP_REMOVED lines=9> */
[C-C-:B------:R-:W-:Y:S01]  /*ba60*/  @!P4 LEA.HI.X R145, R132.reuse, c[0x0][0x16c], R3.reuse, 0x1, P6 ;  /* 0x00005b008491ca11 */ /* 0x140fe200030f0c03 */
[----:B------:R1:W-:Y:S01]  /*ba70*/  @P2 STS.128 [R202+0x10000], RZ ;  /* 0x010000ffca002388 */ /* 0x0003e20000000c00 */
[----:B------:R-:W-:Y:S03]  /*ba80*/  @!P2 LEA.HI.X R137, R132, c[0x0][0x16c], R3, 0x1, P0 ;  /* 0x00005b008489aa11 */ /* 0x000fe600000f0c03 */
        /* <DEDUP_REMOVED lines=21> */
.L_x_334:
[----:B------:R-:W-:Y:S04]  /*bbe0*/  DEPBAR.LE SB0, 0x0 ;  /* 0x000080000000791a */ /* 0x000fe80000000000 */
[----:B------:R-:W-:Y:S01]  /*bbf0*/  BAR.SYNC.DEFER_BLOCKING 0x0 ;  /* 0x0000000000007b1d */ /* 0x000fe20000010000 */
[----:B------:R-:W-:Y:S04]  /*bc00*/  IADD3 R215, R216, -0x1, RZ ;  /* 0xffffffffd8d77810 */ /* 0x000fe80007ffe0ff */
[----:B------:R-:W-:Y:S01]  /*bc10*/  SHF.R.S32.HI R214, RZ, 0x1f, R215 ;  /* 0x0000001fffd67819 */ /* 0x000fe200000114d7 */
[C---:B------:R-:W-:Y:S02]  /*bc20*/  IMAD R3, R215.reuse, UR8, RZ ;  /* 0x00000008d7037c24 */ /* 0x040fe4000f8e02ff */
[----:B------:R-:W-:Y:S04]  /*bc30*/  IMAD.WIDE.U32 R230, R215, UR14, R218 ;  /* 0x0000000ed7e67c25 */ /* 0x000fe8000f8e00da */
[----:B------:R-:W-:Y:S01]  /*bc40*/  IMAD R3, R214, UR14, R3 ;  /* 0x0000000ed6037c24 */ /* 0x000fe2000f8e0203 */
[C---:B------:R-:W-:Y:S02]  /*bc50*/  @!P4 LEA R234, P1, R230.reuse, c[0x0][0x170], 0x1 ;  /* 0x00005c00e6eaca11 */ /* 0x040fe400078208ff */
[C---:B------:R-:W-:Y:S01]  /*bc60*/  @!P3 LEA R228, P0, R230.reuse, c[0x0][0x170], 0x1 ;  /* 0x00005c00e6e4ba11 */ /* 0x040fe200078008ff */
[----:B------:R-:W-:Y:S01]  /*bc70*/  IMAD.IADD R220, R231, 0x1, R3 ;  /* 0x00000001e7dc7824 */ /* 0x000fe200078e0203 */
[C---:B------:R-:W-:Y:S02]  /*bc80*/  @!P2 LEA R226, P5, R230.reuse, c[0x0][0x170], 0x1 ;  /* 0x00005c00e6e2aa11 */ /* 0x040fe400078a08ff */
[C---:B------:R-:W-:Y:S02]  /*bc90*/  IADD3 R214, P6, R230.reuse, UR15, RZ ;  /* 0x0000000fe6d67c10 */ /* 0x040fe4000ffde0ff */
[C-C-:B------:R-:W-:Y:S02]  /*bca0*/  @!P4 LEA.HI.X R235, R230.reuse, c[0x0][0x174], R220.reuse, 0x1, P1 ;  /* 0x00005d00e6ebca11 */ /* 0x140fe400008f0cdc */
[C-C-:B------:R-:W-:Y:S01]  /*bcb0*/  @!P3 LEA.HI.X R229, R230.reuse, c[0x0][0x174], R220.reuse, 0x1, P0 ;  /* 0x00005d00e6e5ba11 */ /* 0x140fe200000f0cdc */
[----:B------:R-:W-:Y:S01]  /*bcc0*/  @P4 STS.128 [R202+0x12000], RZ ;  /* 0x012000ffca004388 */ /* 0x000fe20000000c00 */
[----:B------:R-:W-:Y:S02]  /*bcd0*/  @!P2 LEA.HI.X R227, R230, c[0x0][0x174], R220, 0x1, P5 ;  /* 0x00005d00e6e3aa11 */ /* 0x000fe400028f0cdc */
[----:B------:R-:W-:Y:S01]  /*bce0*/  IADD3.X R3, R220, UR5, RZ, P6, !PT ;  /* 0x00000005dc037c10 */ /* 0x000fe2000b7fe4ff */
[----:B------:R-:W-:Y:S01]  /*bcf0*/  @!PT LDS RZ, [RZ] ;  /* 0x00000000fffff984 */ /* 0x000fe20000000800 */
[----:B------:R-:W-:Y:S01]  /*bd00*/  @!PT LDS RZ, [RZ] ;  /* 0x00000000fffff984 */ /* 0x000fe20000000800 */
[----:B------:R-:W-:Y:S01]  /*bd10*/  @!PT LDS RZ, [RZ] ;  /* 0x00000000fffff984 */ /* 0x000fe20000000800 */
[----:B------:R1:W-:Y:S01]  /*bd20*/  @!P4 LDGSTS.E.BYPASS.LTC128B.128 [R202+0x12000], [R234.64] ;  /* 0x12000000eacacfae */ /* 0x0003e2000b901d4c */
[C---:B------:R-:W-:Y:S02]  /*bd30*/  @!P4 LEA R232, P6, R214.reuse, c[0x0][0x170], 0x1 ;  /* 0x00005c00d6e8ca11 */ /* 0x040fe400078c08ff */
[C---:B------:R-:W-:Y:S01]  /*bd40*/  @!P3 LEA R224, P1, R214.reuse, c[0x0][0x170], 0x1 ;  /* 0x00005c00d6e0ba11 */ /* 0x040fe200078208ff */
[----:B------:R-:W-:Y:S01]  /*bd50*/  @P3 STS.128 [R202+0x14000], RZ ;  /* 0x014000ffca003388 */ /* 0x000fe20000000c00 */
[C-C-:B------:R-:W-:Y:S02]  /*bd60*/  @!P4 LEA.HI.X R233, R214.reuse, c[0x0][0x174], R3.reuse, 0x1, P6 ;  /* 0x00005d00d6e9ca11 */ /* 0x140fe400030f0c03 */
[C-C-:B------:R-:W-:Y:S01]  /*bd70*/  @!P3 LEA.HI.X R225, R214.reuse, c[0x0][0x174], R3.reuse, 0x1, P1 ;  /* 0x00005d00d6e1ba11 */ /* 0x140fe200008f0c03 */
[----:B------:R-:W-:Y:S01]  /*bd80*/  @!PT LDS RZ, [RZ] ;  /* 0x00000000fffff984 */ /* 0x000fe20000000800 */
[----:B------:R-:W-:Y:S01]  /*bd90*/  @!PT LDS RZ, [RZ] ;  /* 0x00000000fffff984 */ /* 0x000fe20000000800 */
[----:B------:R-:W-:Y:S01]  /*bda0*/  @!PT LDS RZ, [RZ] ;  /* 0x00000000fffff984 */ /* 0x000fe20000000800 */
[----:B------:R1:W-:Y:S01]  /*bdb0*/  @!P3 LDGSTS.E.BYPASS.LTC128B.128 [R202+0x14000], [R228.64+0x80] ;  /* 0x14000080e4cabfae */ /* 0x0003e2000b901d4c */
[C---:B------:R-:W-:Y:S03]  /*bdc0*/  @!P2 LEA R222, P0, R214.reuse, c[0x0][0x170], 0x1 ;  /* 0x00005c00d6deaa11 */ /* 0x040fe600078008ff */
[----:B------:R-:W-:Y:S01]  /*bdd0*/  @P2 STS.128 [R202+0x16000], RZ ;  /* 0x016000ffca002388 */ /* 0x000fe20000000c00 */
[----:B------:R-:W-:Y:S02]  /*bde0*/  @!P2 LEA.HI.X R223, R214, c[0x0][0x174], R3, 0x1, P0 ;  /* 0x00005d00d6dfaa11 */ /* 0x000fe400000f0c03 */
        /* <DEDUP_REMOVED lines=180> */
.L_x_335:
[----:B------:R-:W-:Y:S05]  /*c930*/  IMAD R3, R215, 0x40, R201 ;  /* 0x00000040d7037824 */ /* 0x000fea00078e02c9 */
[C---:B------:R-:W-:Y:S02]  /*c940*/  IADD3 R132, R3.reuse, 0x1, RZ ;  /* 0x0000000103847810 */ /* 0x040fe40007ffe0ff */
[CC--:B------:R-:W-:Y:S02]  /*c950*/  ISETP.GE.AND P6, PT, R3.reuse, R211.reuse, PT ;  /* 0x000000d30300720c */ /* 0x0c0fe40003fc6270 */
[C---:B------:R-:W-:Y:S02]  /*c960*/  ISETP.GE.AND P5, PT, R132.reuse, R211, PT ;  /* 0x000000d38400720c */ /* 0x040fe40003fa6270 */
[CC--:B------:R-:W-:Y:S02]  /*c970*/  ISETP.GE.AND P0, PT, R132.reuse, R209.reuse, PT ;  /* 0x000000d18400720c */ /* 0x0c0fe40003f06270 */
[C---:B------:R-:W-:Y:S02]  /*c980*/  IADD3 R133, R3.reuse, 0x8, RZ ;  /* 0x0000000803857810 */ /* 0x040fe40007ffe0ff */
[C---:B------:R-:W-:Y:S02]  /*c990*/  ISETP.GE.OR P0, PT, R132.reuse, R208, !P0 ;  /* 0x000000d08400720c */ /* 0x040fe40004706670 */
[C---:B------:R-:W-:Y:S02]  /*c9a0*/  ISETP.GE.AND P1, PT, R3.reuse, R209, PT ;  /* 0x000000d10300720c */ /* 0x040fe40003f26270 */
[-C--:B------:R-:W-:Y:S02]  /*c9b0*/  ISETP.GE.OR P5, PT, R132, R210.reuse, !P5 ;  /* 0x000000d28400720c */ /* 0x080fe40006fa6670 */
[C---:B------:R-:W-:Y:S02]  /*c9c0*/  IADD3 R132, R3.reuse, 0x9, RZ ;  /* 0x0000000903847810 */ /* 0x040fe40007ffe0ff */
[----:B------:R-:W-:Y:S02]  /*c9d0*/  ISETP.GE.OR P6, PT, R3, R210, !P6 ;  /* 0x000000d20300720c */ /* 0x000fe400077c6670 */
[----:B------:R-:W-:Y:S02]  /*c9e0*/  FSEL R7, R7, -INF , !P0 ;  /* 0xff80000007077808 */ /* 0x000fe40004000000 */
[----:B------:R-:W-:Y:S02]  /*c9f0*/  FSEL R134, R4, -INF , !P6 ;  /* 0xff80000004867808 */ /* 0x000fe40007000000 */
[----:B-1----:R-:W-:Y:S02]  /*ca00*/  FSEL R144, R5, -INF , !P5 ;  /* 0xff80000005907808 */ /* 0x002fe40006800000 */
[-C--:B------:R-:W-:Y:S02]  /*ca10*/  ISETP.GE.AND P6, PT, R133, R211.reuse, PT ;  /* 0x000000d38500720c */ /* 0x080fe40003fc6270 */
[C---:B------:R-:W-:Y:S02]  /*ca20*/  ISETP.GE.AND P5, PT, R132.reuse, R211, PT ;  /* 0x000000d38400720c */ /* 0x040fe40003fa6270 */
[-C--:B------:R-:W-:Y:S02]  /*ca30*/  ISETP.GE.AND P0, PT, R132, R209.reuse, PT ;  /* 0x000000d18400720c */ /* 0x080fe40003f06270 */
[----:B------:R-:W-:Y:S02]  /*ca40*/  ISETP.GE.OR P1, PT, R3, R208, !P1 ;  /* 0x000000d00300720c */ /* 0x000fe40004f26670 */
[-C--:B------:R-:W-:Y:S02]  /*ca50*/  ISETP.GE.OR P6, PT, R133, R210.reuse, !P6 ;  /* 0x000000d28500720c */ /* 0x080fe400077c6670 */
[----:B------:R-:W-:Y:S02]  /*ca60*/  FSEL R135, R6, -INF , !P1 ;  /* 0xff80000006877808 */ /* 0x000fe40004800000 */
        /* <DEDUP_REMOVED lines=9> */
[----:B------:R-:W-:Y:S02]  /*cb00*/  ISETP.GE.AND P0, PT, R6, R209, PT ;  /* 0x000000d10600720c */ /* 0x000fe40003f06270 */
[----:B------:R-:W-:Y:S02]  /*cb10*/  ISETP.GE.AND P5, PT, R4, R211, PT ;  /* 0x000000d30400720c */ /* 0x000fe40003fa6270 */
[C---:B------:R-:W-:Y:S02]  /*cb20*/  ISETP.GE.OR P6, PT, R6.reuse, R210, !P6 ;  /* 0x000000d20600720c */ /* 0x040fe400077c6670 */
[----:B------:R-:W-:Y:S02]  /*cb30*/  ISETP.GE.OR P0, PT, R6, R208, !P0 ;  /* 0x000000d00600720c */ /* 0x000fe40004706670 */
[----:B------:R-:W-:Y:S02]  /*cb40*/  ISETP.GE.OR P5, PT, R4, R210, !P5 ;  /* 0x000000d20400720c */ /* 0x000fe40006fa6670 */
[----:B------:R-:W-:Y:S02]  /*cb50*/  ISETP.GE.OR P1, PT, R133, R208, !P1 ;  /* 0x000000d08500720c */ /* 0x000fe40004f26670 */
[----:B------:R-:W-:Y:S02]  /*cb60*/  IADD3 R6, R3, 0x18, RZ ;  /* 0x0000001803067810 */ /* 0x000fe40007ffe0ff */
[----:B------:R-:W-:Y:S02]  /*cb70*/  FSEL R162, R12, -INF , !P6 ;  /* 0xff8000000ca27808 */ /* 0x000fe40007000000 */
[----:B------:R-:W-:Y:S02]  /*cb80*/  FSEL R160, R13, -INF , !P5 ;  /* 0xff8000000da07808 */ /* 0x000fe40006800000 */
[----:B------:R-:W-:Y:S02]  /*cb90*/  FSEL R5, R10, -INF , !P1 ;  /* 0xff8000000a057808 */ /* 0x000fe40004800000 */
[----:B------:R-:W-:Y:S02]  /*cba0*/  ISETP.GE.AND P1, PT, R4, R209, PT ;  /* 0x000000d10400720c */ /* 0x000fe40003f26270 */
[C---:B------:R-:W-:Y:S02]  /*cbb0*/  ISETP.GE.AND P6, PT, R6.reuse, R211, PT ;  /* 0x000000d30600720c */ /* 0x040fe40003fc6270 */
[----:B------:R-:W-:Y:S02]  /*cbc0*/  ISETP.GE.AND P5, PT, R6, R209, PT ;  /* 0x000000d10600720c */ /* 0x000fe40003fa6270 */
[----:B------:R-:W-:Y:S02]  /*cbd0*/  FMNMX.FTZ R13, R134, R2, !PT ;  /* 0x00000002860d7209 */ /* 0x000fe40007810000 */
[----:B------:R-:W-:Y:S02]  /*cbe0*/  ISETP.GE.OR P1, PT, R4, R208, !P1 ;  /* 0x000000d00400720c */ /* 0x000fe40004f26670 */
[C---:B------:R-:W-:Y:S02]  /*cbf0*/  ISETP.GE.OR P6, PT, R6.reuse, R210, !P6 ;  /* 0x000000d20600720c */ /* 0x040fe400077c6670 */
[----:B------:R-:W-:Y:S02]  /*cc00*/  ISETP.GE.OR P5, PT, R6, R208, !P5 ;  /* 0x000000d00600720c */ /* 0x000fe40006fa6670 */
[C---:B------:R-:W-:Y:S02]  /*cc10*/  IADD3 R4, R3.reuse, 0x19, RZ ;  /* 0x0000001903047810 */ /* 0x040fe40007ffe0ff */
[----:B------:R-:W-:Y:S02]  /*cc20*/  IADD3 R6, R3, 0x20, RZ ;  /* 0x0000002003067810 */ /* 0x000fe40007ffe0ff */
[----:B------:R-:W-:Y:S02]  /*cc30*/  FMNMX.FTZ R13, R144, R13, !PT ;  /* 0x0000000d900d7209 */ /* 0x000fe40007810000 */
[----:B------:R-:W-:Y:S02]  /*cc40*/  FSEL R165, R14, -INF , !P0 ;  /* 0xff8000000ea57808 */ /* 0x000fe40004000000 */
[----:B------:R-:W-:Y:S02]  /*cc50*/  FSEL R163, R15, -INF , !P1 ;  /* 0xff8000000fa37808 */ /* 0x000fe40004800000 */
[----:B------:R-:W-:Y:S02]  /*cc60*/  FSEL R142, R16, -INF , !P6 ;  /* 0xff800000108e7808 */ /* 0x000fe40007000000 */
[----:B------:R-:W-:Y:S02]  /*cc70*/  FMNMX.FTZ R13, R138, R13, !PT ;  /* 0x0000000d8a0d7209 */ /* 0x000fe40007810000 */
[C---:B------:R-:W-:Y:S02]  /*cc80*/  ISETP.GE.AND P0, PT, R4.reuse, R211, PT ;  /* 0x000000d30400720c */ /* 0x040fe40003f06270 */
[----:B------:R-:W-:Y:S02]  /*cc90*/  ISETP.GE.AND P1, PT, R4, R209, PT ;  /* 0x000000d10400720c */ /* 0x000fe40003f26270 */
[----:B------:R-:W-:Y:S02]  /*cca0*/  ISETP.GE.AND P6, PT, R6, R211, PT ;  /* 0x000000d30600720c */ /* 0x000fe40003fc6270 */
[----:B------:R-:W-:Y:S02]  /*ccb0*/  FMNMX.FTZ R10, R135, R0, !PT ;  /* 0x00000000870a7209 */ /* 0x000fe40007810000 */
[C---:B------:R-:W-:Y:S02]  /*ccc0*/  ISETP.GE.OR P0, PT, R4.reuse, R210, !P0 ;  /* 0x000000d20400720c */ /* 0x040fe40004706670 */
[----:B------:R-:W-:Y:S02]  /*ccd0*/  ISETP.GE.OR P1, PT, R4, R208, !P1 ;  /* 0x000000d00400720c */ /* 0x000fe40004f26670 */
[----:B------:R-:W-:Y:S02]  /*cce0*/  ISETP.GE.OR P6, PT, R6, R210, !P6 ;  /* 0x000000d20600720c */ /* 0x000fe400077c6670 */
[----:B------:R-:W-:Y:S02]  /*ccf0*/  FMNMX.FTZ R13, R136, R13, !PT ;  /* 0x0000000d880d7209 */ /* 0x000fe40007810000 */
        /* <DEDUP_REMOVED lines=11> */
[----:B------:R-:W-:Y:S02]  /*cdb0*/  FMNMX.FTZ R13, R160, R13, !PT ;  /* 0x0000000da00d7209 */ /* 0x000fe40007810000 */
[C---:B------:R-:W-:Y:S02]  /*cdc0*/  ISETP.GE.OR P1, PT, R4.reuse, R210, !P1 ;  /* 0x000000d20400720c */ /* 0x040fe40004f26670 */
[----:B------:R-:W-:Y:S02]  /*cdd0*/  ISETP.GE.OR P5, PT, R4, R208, !P5 ;  /* 0x000000d00400720c */ /* 0x000fe40006fa6670 */
[C---:B------:R-:W-:Y:S02]  /*cde0*/  IADD3 R9, R3.reuse, 0x29, RZ ;  /* 0x0000002903097810 */ /* 0x040fe40007ffe0ff */
[----:B------:R-:W-:Y:S02]  /*cdf0*/  ISETP.GE.OR P6, PT, R8, R210, !P6 ;  /* 0x000000d20800720c */ /* 0x000fe400077c6670 */
[----:B------:R-:W-:Y:S02]  /*ce00*/  IADD3 R4, R3, 0x30, RZ ;  /* 0x0000003003047810 */ /* 0x000fe40007ffe0ff */
[----:B------:R-:W-:Y:S02]  /*ce10*/  FMNMX.FTZ R10, R11, R10, !PT ;  /* 0x0000000a0b0a7209 */ /* 0x000fe40007810000 */
[----:B------:R-:W-:Y:S02]  /*ce20*/  FSEL R140, R17, -INF , !P0 ;  /* 0xff800000118c7808 */ /* 0x000fe40004000000 */
[----:B------:R-:W-:Y:S02]  /*ce30*/  FSEL R156, R21, -INF , !P1 ;  /* 0xff800000159c7808 */ /* 0x000fe40004800000 */
[----:B------:R-:W-:Y:S02]  /*ce40*/  FSEL R154, R24, -INF , !P6 ;  /* 0xff800000189a7808 */ /* 0x000fe40007000000 */
[----:B------:R-:W-:Y:S02]  /*ce50*/  FMNMX.FTZ R13, R142, R13, !PT ;  /* 0x0000000d8e0d7209 */ /* 0x000fe40007810000 */
[----:B------:R-:W-:Y:S02]  /*ce60*/  ISETP.GE.AND P1, PT, R9, R211, PT ;  /* 0x000000d30900720c */ /* 0x000fe40003f26270 */
[----:B------:R-:W-:Y:S02]  /*ce70*/  ISETP.GE.AND P0, PT, R6, R209, PT ;  /* 0x000000d10600720c */ /* 0x000fe40003f06270 */
[----:B------:R-:W-:Y:S02]  /*ce80*/  ISETP.GE.AND P6, PT, R4, R211, PT ;  /* 0x000000d30400720c */ /* 0x000fe40003fc6270 */
[----:B------:R-:W-:Y:S02]  /*ce90*/  FMNMX.FTZ R10, R165, R10, !PT ;  /* 0x0000000aa50a7209 */ /* 0x000fe40007810000 */
[----:B------:R-:W-:Y:S02]  /*cea0*/  FMNMX.FTZ R13, R140, R13, !PT ;  /* 0x0000000d8c0d7209 */ /* 0x000fe40007810000 */
[----:B------:R-:W-:Y:S02]  /*ceb0*/  ISETP.GE.OR P0, PT, R6, R208, !P0 ;  /* 0x000000d00600720c */ /* 0x000fe40004706670 */
[-C--:B------:R-:W-:Y:S02]  /*cec0*/  ISETP.GE.OR P1, PT, R9, R210.reuse, !P1 ;  /* 0x000000d20900720c */ /* 0x080fe40004f26670 */
[----:B------:R-:W-:Y:S02]  /*ced0*/  ISETP.GE.OR P6, PT, R4, R210, !P6 ;  /* 0x000000d20400720c */ /* 0x000fe400077c6670 */
[----:B------:R-:W-:Y:S02]  /*cee0*/  IADD3 R6, R3, 0x31, RZ ;  /* 0x0000003103067810 */ /* 0x000fe40007ffe0ff */
[----:B------:R-:W-:Y:S02]  /*cef0*/  FMNMX.FTZ R10, R163, R10, !PT ;  /* 0x0000000aa30a7209 */ /* 0x000fe40007810000 */
[----:B------:R-:W-:Y:S02]  /*cf00*/  FSEL R152, R25, -INF , !P1 ;  /* 0xff80000019987808 */ /* 0x000fe40004800000 */
[----:B------:R-:W-:Y:S02]  /*cf10*/  FSEL R151, R28, -INF , !P6 ;  /* 0xff8000001c977808 */ /* 0x000fe40007000000 */
[----:B------:R-:W-:Y:S02]  /*cf20*/  FMNMX.FTZ R13, R158, R13, !PT ;  /* 0x0000000d9e0d7209 */ /* 0x000fe40007810000 */
[----:B------:R-:W-:Y:S02]  /*cf30*/  ISETP.GE.AND P1, PT, R8, R209, PT ;  /* 0x000000d10800720c */ /* 0x000fe40003f26270 */
[----:B------:R-:W-:Y:S02]  /*cf40*/  ISETP.GE.AND P6, PT, R6, R211, PT ;  /* 0x000000d30600720c */ /* 0x000fe40003fc6270 */
[----:B------:R-:W-:Y:S02]  /*cf50*/  FMNMX.FTZ R10, R143, R10, !PT ;  /* 0x0000000a8f0a7209 */ /* 0x000fe40007810000 */
[----:B------:R-:W-:Y:S02]  /*cf60*/  FMNMX.FTZ R13, R156, R13, !PT ;  /* 0x0000000d9c0d7209 */ /* 0x000fe40007810000 */
[----:B------:R-:W-:Y:S02]  /*cf70*/  ISETP.GE.OR P1, PT, R8, R208, !P1 ;  /* 0x000000d00800720c */ /* 0x000fe40004f26670 */
[----:B------:R-:W-:Y:S02]  /*cf80*/  ISETP.GE.OR P6, PT, R6, R210, !P6 ;  /* 0x000000d20600720c */ /* 0x000fe400077c6670 */
[----:B------:R-:W-:Y:S02]  /*cf90*/  IADD3 R8, R3, 0x38, RZ ;  /* 0x0000003803087810 */ /* 0x000fe40007ffe0ff */
[----:B------:R-:W-:Y:S02]  /*cfa0*/  FSEL R161, R22, -INF , !P0 ;  /* 0xff80000016a17808 */ /* 0x000fe40004000000 */
[----:B------:R-:W-:Y:S02]  /*cfb0*/  FMNMX.FTZ R10, R141, R10, !PT ;  /* 0x0000000a8d0a7209 */ /* 0x000fe40007810000 */
[----:B------:R-:W-:Y:S02]  /*cfc0*/  FSEL R150, R29, -INF , !P6 ;  /* 0xff8000001d967808 */ /* 0x000fe40007000000 */
[----:B------:R-:W-:Y:S02]  /*cfd0*/  FMNMX.FTZ R13, R154, R13, !PT ;  /* 0x0000000d9a0d7209 */ /* 0x000fe40007810000 */
[----:B------:R-:W-:Y:S02]  /*cfe0*/  ISETP.GE.AND P6, PT, R8, R211, PT ;  /* 0x000000d30800720c */ /* 0x000fe40003fc6270 */
[----:B------:R-:W-:Y:S02]  /*cff0*/  FSEL R159, R23, -INF , !P5 ;  /* 0xff800000179f7808 */ /* 0x000fe40006800000 */
[----:B------:R-:W-:Y:S01]  /*d000*/  FMNMX.FTZ R10, R161, R10, !PT ;  /* 0x0000000aa10a7209 */ /* 0x000fe20007810000 */
[----:B------:R-:W-:Y:S01]  /*d010*/  LDSM.16.MT88.4 R20, [R186+0x12000] ;  /* 0x01200000ba14783b */ /* 0x000fe20000004200 */
[----:B------:R-:W-:Y:S02]  /*d020*/  ISETP.GE.AND P0, PT, R9, R209, PT ;  /* 0x000000d10900720c */ /* 0x000fe40003f06270 */
[----:B------:R-:W-:Y:S02]  /*d030*/  FMNMX.FTZ R12, R152, R13, !PT ;  /* 0x0000000d980c7209 */ /* 0x000fe40007810000 */
[----:B------:R-:W-:Y:S02]  /*d040*/  ISETP.GE.OR P6, PT, R8, R210, !P6 ;  /* 0x000000d20800720c */ /* 0x000fe400077c6670 */
[----:B------:R-:W-:Y:S02]  /*d050*/  IADD3 R3, R3, 0x39, RZ ;  /* 0x0000003903037810 */ /* 0x000fe40007ffe0ff */
[----:B------:R-:W-:Y:S02]  /*d060*/  FSEL R157, R26, -INF , !P1 ;  /* 0xff8000001a9d7808 */ /* 0x000fe40004800000 */
[----:B------:R-:W-:Y:S02]  /*d070*/  FMNMX.FTZ R10, R159, R10, !PT ;  /* 0x0000000a9f0a7209 */ /* 0x000fe40007810000 */
[----:B------:R-:W-:Y:S02]  /*d080*/  ISETP.GE.OR P0, PT, R9, R208, !P0 ;  /* 0x000000d00900720c */ /* 0x000fe40004706670 */
[----:B------:R-:W-:Y:S02]  /*d090*/  ISETP.GE.AND P5, PT, R4, R209, PT ;  /* 0x000000d10400720c */ /* 0x000fe40003fa6270 */
[----:B------:R-:W-:Y:S02]  /*d0a0*/  FSEL R148, R32, -INF , !P6 ;  /* 0xff80000020947808 */ /* 0x000fe40007000000 */
        /* <DEDUP_REMOVED lines=10> */
[----:B------:R-:W-:Y:S02]  /*d150*/  ISETP.GE.AND P0, PT, R8, R209, PT ;  /* 0x000000d10800720c */ /* 0x000fe40003f06270 */
[----:B------:R-:W-:Y:S02]  /*d160*/  ISETP.GE.OR P5, PT, R6, R208, !P5 ;  /* 0x000000d00600720c */ /* 0x000fe40006fa6670 */
        /* <DEDUP_REMOVED lines=14> */
[----:B------:R-:W1:Y:S03]  /*d250*/  SHFL.BFLY PT, R4, R9, 0x2, 0x1f ;  /* 0x0c401f0009047f89 */ /* 0x000e6600000e0000 */
[----:B------:R-:W-:Y:S05]  /*d260*/  FMNMX.FTZ R6, R133, R8, !PT ;  /* 0x0000000885067209 */ /* 0x000fea0007810000 */
[----:B------:R-:W2:Y:S01]  /*d270*/  SHFL.BFLY PT, R3, R6, 0x2, 0x1f ;  /* 0x0c401f0006037f89 */ /* 0x000ea200000e0000 */
[----:B-1----:R-:W-:Y:S07]  /*d280*/  FMNMX.FTZ R9, R9, R4, !PT ;  /* 0x0000000409097209 */ /* 0x002fee0007810000 */
[----:B------:R-:W1:Y:S01]  /*d290*/  SHFL.BFLY PT, R132, R9, 0x1, 0x1f ;  /* 0x0c201f0009847f89 */ /* 0x000e6200000e0000 */
[----:B--2---:R-:W-:Y:S07]  /*d2a0*/  FMNMX.FTZ R4, R6, R3, !PT ;  /* 0x0000000306047209 */ /* 0x004fee0007810000 */
[----:B------:R-:W2:Y:S01]  /*d2b0*/  SHFL.BFLY PT, R3, R4, 0x1, 0x1f ;  /* 0x0c201f0004037f89 */ /* 0x000ea200000e0000 */
[----:B-1----:R-:W-:Y:S04]  /*d2c0*/  FMNMX.FTZ R132, R9, R132, !PT ;  /* 0x0000008409847209 */ /* 0x002fe80007810000 */
[C---:B------:R-:W-:Y:S01]  /*d2d0*/  FSETP.NEU.FTZ.AND P1, PT, R132.reuse, -INF , PT ;  /* 0xff8000008400780b */ /* 0x040fe20003f3d000 */
[----:B------:R-:W-:Y:S01]  /*d2e0*/  FMUL.FTZ R153, R132, c[0x0][0x23c] ;  /* 0x00008f0084997a20 */ /* 0x000fe20000410000 */
[----:B--2---:R-:W-:Y:S04]  /*d2f0*/  FMNMX.FTZ R3, R4, R3, !PT ;  /* 0x0000000304037209 */ /* 0x004fe80007810000 */
[----:B------:R-:W-:Y:S02]  /*d300*/  FSEL R153, R153, RZ, P1 ;  /* 0x000000ff99997208 */ /* 0x000fe40000800000 */
[C---:B------:R-:W-:Y:S03]  /*d310*/  FSETP.NEU.FTZ.AND P0, PT, R3.reuse, -INF , PT ;  /* 0xff8000000300780b */ /* 0x040fe60003f1d000 */
        /* <DEDUP_REMOVED lines=17> */
[----:B------:R-:W-:Y:S01]  /*d430*/  ISETP.GT.AND P0, PT, R215, R198, PT ;  /* 0x000000c6d700720c */ /* 0x000fe20003f04270 */
        /* <DEDUP_REMOVED lines=236> */
[C---:B------:R-:W-:Y:S04]  /*e300*/  HMMA.16816.F32 R28, R100.reuse, R120, R28 ;  /* 0x00000078641c723c */ /* 0x040fe8000000181c */
[----:B------:R-:W-:Y:S04]  /*e310*/  IMAD.MOV.U32 R2, RZ, RZ, R132 ;  /* 0x000000ffff027224 */ /* 0x000fe800078e0084 */
        /* <DEDUP_REMOVED lines=108> */
.L_x_333:
[----:B------:R-:W1:Y:S01]  /*e9e0*/  SHFL.BFLY PT, R0, R221, 0x2, 0x1f ;  /* 0x0c401f00dd007f89 */ /* 0x000e6200000e0000 */
[C---:B------:R-:W-:Y:S01]  /*e9f0*/  ISETP.NE.AND P1, PT, R199.reuse, -0x1, PT ;  /* 0xffffffffc700780c */ /* 0x040fe20003f25270 */
[----:B------:R-:W-:Y:S01]  /*ea00*/  BSSY B0, `(.L_x_337) ;  /* 0x000014c000007945 */ /* 0x000fe20003800000 */
[----:B------:R-:W-:Y:S01]  /*ea10*/  MOV R12, 0x3f800000 ;  /* 0x3f800000000c7802 */ /* 0x000fe20000000f00 */
[----:B------:R-:W2:Y:S04]  /*ea20*/  SHFL.BFLY PT, R2, R217, 0x2, 0x1f ;  /* 0x0c401f00d9027f89 */ /* 0x000ea800000e0000 */
[----:B------:R-:W3:Y:S04]  /*ea30*/  S2R R7, SR_TID.X ;  /* 0x0000000000077919 */ /* 0x000ee80000002100 */
[----:B------:R-:W4:Y:S02]  /*ea40*/  S2R R4, SR_CTAID.Y ;  /* 0x0000000000047919 */ /* 0x000f240000002600 */
[----:B------:R-:W-:-:S04]  /*ea50*/  @P1 IMAD.WIDE.U32 R14, R199, c[0x0][0x1e8], RZ ;  /* 0x00007a00c70e1a25 */ /* 0x000fc800078e00ff */
[----:B------:R-:W-:Y:S01]  /*ea60*/  @P1 IMAD R10, R199, c[0x0][0x1ec], R15 ;  /* 0x00007b00c70a1a24 */ /* 0x000fe200078e020f */
[----:B------:R-:W-:Y:S01]  /*ea70*/  @P1 MOV R11, R14 ;  /* 0x0000000e000b1202 */ /* 0x000fe20000000f00 */
[----:B-1----:R-:W-:Y:S02]  /*ea80*/  FADD.FTZ R0, R0, R221 ;  /* 0x000000dd00007221 */ /* 0x002fe40000010000 */
[----:B--2---:R-:W-:-:S03]  /*ea90*/  FADD.FTZ R5, R2, R217 ;  /* 0x000000d902057221 */ /* 0x004fc60000010000 */
[----:B------:R-:W1:Y:S01]  /*eaa0*/  SHFL.BFLY PT, R9, R0, 0x1, 0x1f ;  /* 0x0c201f0000097f89 */ /* 0x000e6200000e0000 */
[----:B---3--:R-:W-:-:S03]  /*eab0*/  SHF.R.S32.HI R6, RZ, 0x1f, R7 ;  /* 0x0000001fff067819 */ /* 0x008fc60000011407 */
[----:B------:R-:W2:Y:S01]  /*eac0*/  SHFL.BFLY PT, R8, R5, 0x1, 0x1f ;  /* 0x0c201f0005087f89 */ /* 0x000ea200000e0000 */
[----:B----4-:R-:W-:Y:S01]  /*ead0*/  @!P1 SHF.R.S32.HI R13, RZ, 0x1f, R4 ;  /* 0x0000001fff0d9819 */ /* 0x010fe20000011404 */
[----:B------:R-:W-:-:S04]  /*eae0*/  @!P1 IMAD.WIDE.U32 R14, R4, c[0x0][0x1e0], RZ ;  /* 0x00007800040e9a25 */ /* 0x000fc800078e00ff */
[----:B------:R-:W-:Y:S01]  /*eaf0*/  @!P1 IMAD R13, R13, c[0x0][0x1e0], RZ ;  /* 0x000078000d0d9a24 */ /* 0x000fe200078e02ff */
[----:B------:R-:W-:-:S03]  /*eb00*/  @!P1 MOV R11, R14 ;  /* 0x0000000e000b9202 */ /* 0x000fc60000000f00 */
[----:B------:R-:W-:Y:S01]  /*eb10*/  @!P1 IMAD R2, R4, c[0x0][0x1e4], R13 ;  /* 0x0000790004029a24 */ /* 0x000fe200078e020d */
[----:B------:R-:W-:-:S04]  /*eb20*/  MOV R13, 0x3f800000 ;  /* 0x3f800000000d7802 */ /* 0x000fc80000000f00 */
[----:B------:R-:W-:Y:S01]  /*eb30*/  @!P1 IADD3 R10, R15, R2, RZ ;  /* 0x000000020f0a9210 */ /* 0x000fe20007ffe0ff */
[----:B-1----:R-:W-:Y:S02]  /*eb40*/  FADD.FTZ R9, R0, R9 ;  /* 0x0000000900097221 */ /* 0x002fe40000010000 */
[----:B--2---:R-:W-:Y:S01]  /*eb50*/  FADD.FTZ R8, R5, R8 ;  /* 0x0000000805087221 */ /* 0x004fe20000010000 */
[----:B------:R-:W-:Y:S02]  /*eb60*/  LEA.HI R5, R6, R7, RZ, 0x5 ;  /* 0x0000000706057211 */ /* 0x000fe400078f28ff */
[----:B------:R-:W-:Y:S02]  /*eb70*/  FSETP.NE.FTZ.AND P3, PT, R9, RZ, PT ;  /* 0x000000ff0900720b */ /* 0x000fe40003f75000 */
[----:B------:R-:W-:Y:S02]  /*eb80*/  FSETP.NE.FTZ.AND P0, PT, R8, RZ, PT ;  /* 0x000000ff0800720b */ /* 0x000fe40003f15000 */
[----:B------:R-:W-:-:S04]  /*eb90*/  LOP3.LUT R0, R5, 0xffffffe0, RZ, 0xc0, !PT ;  /* 0xffffffe005007812 */ /* 0x000fc800078ec0ff */
[----:B------:R-:W-:-:S04]  /*eba0*/  IADD3 R0, -R0, R7, RZ ;  /* 0x0000000700007210 */ /* 0x000fc80007ffe1ff */
[----:B------:R-:W-:Y:S01]  /*ebb0*/  LOP3.LUT P4, RZ, R0, 0x3, RZ, 0xc0, !PT ;  /* 0x0000000300ff7812 */ /* 0x000fe2000788c0ff */
[----:B------:R-:W1:Y:S01]  /*ebc0*/  @P3 MUFU.RCP R12, R9 ;  /* 0x00000009000c3308 */ /* 0x000e620000001000 */
[----:B------:R-:W-:-:S04]  /*ebd0*/  LEA.HI R0, R6, R7, RZ, 0x2 ;  /* 0x0000000706007211 */ /* 0x000fc800078f10ff */
[--C-:B------:R-:W-:Y:S02]  /*ebe0*/  SHF.R.S32.HI R15, RZ, 0x2, R0.reuse ;  /* 0x00000002ff0f7819 */ /* 0x100fe40000011400 */
[----:B------:R-:W-:Y:S01]  /*ebf0*/  SHF.R.S32.HI R2, RZ, 0x1f, R0 ;  /* 0x0000001fff027819 */ /* 0x000fe20000011400 */
[----:B------:R-:W2:Y:S03]  /*ec00*/  @P0 MUFU.RCP R13, R8 ;  /* 0x00000008000d0308 */ /* 0x000ea60000001000 */
[----:B------:R-:W-:-:S04]  /*ec10*/  LEA.HI R2, R2, R15, RZ, 0x3 ;  /* 0x0000000f02027211 */ /* 0x000fc800078f18ff */
[----:B------:R-:W-:Y:S01]  /*ec20*/  LOP3.LUT R2, R2, 0xfffffff8, RZ, 0xc0, !PT ;  /* 0xfffffff802027812 */ /* 0x000fe200078ec0ff */
[C---:B-1----:R-:W-:Y:S01]  /*ec30*/  FMUL.FTZ R128, R12.reuse, R128 ;  /* 0x000000800c807220 */ /* 0x042fe20000410000 */
[----:B------:R-:W-:Y:S01]  /*ec40*/  @P0 MUFU.LG2 R8, R8 ;  /* 0x0000000800080308 */ /* 0x000fe20000000c00 */
[C---:B------:R-:W-:Y:S01]  /*ec50*/  FMUL.FTZ R129, R12.reuse, R129 ;  /* 0x000000810c817220 */ /* 0x040fe20000410000 */
[----:B------:R-:W-:Y:S01]  /*ec60*/  IADD3 R2, R15, -R2, RZ ;  /* 0x800000020f027210 */ /* 0x000fe20007ffe0ff */
        /* <DEDUP_REMOVED lines=46> */
[C---:B------:R-:W-:Y:S01]  /*ef50*/  FMUL.FTZ R68, R12.reuse, R68 ;  /* 0x000000440c447220 */ /* 0x040fe20000410000 */
[----:B------:R-:W3:Y:S01]  /*ef60*/  S2R R61, SR_CTAID.Z ;  /* 0x00000000003d7919 */ /* 0x000ee20000002700 */
        /* <DEDUP_REMOVED lines=22> */
[----:B------:R-:W-:Y:S01]  /*f0d0*/  LOP3.LUT R12, R0, 0x3ffffffc, RZ, 0xc0, !PT ;  /* 0x3ffffffc000c7812 */ /* 0x000fe200078ec0ff */
[C---:B--2---:R-:W-:Y:S01]  /*f0e0*/  FMUL.FTZ R131, R13.reuse, R131 ;  /* 0x000000830d837220 */ /* 0x044fe20000410000 */
[----:B------:R-:W-:Y:S01]  /*f0f0*/  SHF.R.S32.HI R0, RZ, 0x5, R5 ;  /* 0x00000005ff007819 */ /* 0x000fe20000011405 */
[C---:B------:R-:W-:Y:S01]  /*f100*/  FMUL.FTZ R130, R13.reuse, R130 ;  /* 0x000000820d827220 */ /* 0x040fe20000410000 */
[----:B------:R-:W-:Y:S01]  /*f110*/  IADD3 R5, -R12, R7, RZ ;  /* 0x000000070c057210 */ /* 0x000fe20007ffe1ff */
[C---:B------:R-:W-:Y:S01]  /*f120*/  FMUL.FTZ R127, R13.reuse, R127 ;  /* 0x0000007f0d7f7220 */ /* 0x040fe20000410000 */
[----:B------:R-:W-:Y:S01]  /*f130*/  LOP3.LUT R12, R2, 0x1, RZ, 0xc0, !PT ;  /* 0x00000001020c7812 */ /* 0x000fe200078ec0ff */
[C---:B------:R-:W-:Y:S01]  /*f140*/  FMUL.FTZ R126, R13.reuse, R126 ;  /* 0x0000007e0d7e7220 */ /* 0x040fe20000410000 */
[----:B------:R-:W-:Y:S01]  /*f150*/  LEA R5, R0, R5, 0x9 ;  /* 0x0000000500057211 */ /* 0x000fe200078e48ff */
[C---:B------:R-:W-:Y:S01]  /*f160*/  FMUL.FTZ R123, R13.reuse, R123 ;  /* 0x0000007b0d7b7220 */ /* 0x040fe20000410000 */
[----:B------:R-:W-:Y:S01]  /*f170*/  ISETP.NE.U32.AND P5, PT, R12, 0x1, PT ;  /* 0x000000010c00780c */ /* 0x000fe20003fa5070 */
[----:B------:R-:W-:Y:S01]  /*f180*/  FMUL.FTZ R122, R13, R122 ;  /* 0x0000007a0d7a7220 */ /* 0x000fe20000410000 */
[----:B------:R-:W-:Y:S01]  /*f190*/  F2FP.PACK_AB R130, R131, R130 ;  /* 0x000000828382723e */ /* 0x000fe200000000ff */
[C---:B------:R-:W-:Y:S01]  /*f1a0*/  FMUL.FTZ R119, R13.reuse, R119 ;  /* 0x000000770d777220 */ /* 0x040fe20000410000 */
[----:B------:R-:W-:Y:S01]  /*f1b0*/  R2P PR, R2, 0x6 ;  /* 0x0000000602007804 */ /* 0x000fe20000000000 */
        /* <DEDUP_REMOVED lines=15> */
[----:B------:R-:W-:Y:S01]  /*f2b0*/  SHF.R.S32.HI R69, RZ, 0x1f, R0 ;  /* 0x0000001fff457819 */ /* 0x000fe20000011400 */
[----:B------:R-:W-:Y:S01]  /*f2c0*/  FMUL.FTZ R102, R13, R102 ;  /* 0x000000660d667220 */ /* 0x000fe20000410000 */
[----:B------:R-:W-:Y:S01]  /*f2d0*/  F2FP.PACK_AB R106, R107, R106 ;  /* 0x0000006a6b6a723e */ /* 0x000fe200000000ff */
[----:B------:R-:W-:Y:S01]  /*f2e0*/  FMUL.FTZ R39, R13, R39 ;  /* 0x000000270d277220 */ /* 0x000fe20000410000 */
[----:B------:R-:W-:Y:S01]  /*f2f0*/  LEA.HI R69, R69, R0, RZ, 0x3 ;  /* 0x0000000045457211 */ /* 0x000fe200078f18ff */
[----:B------:R-:W-:Y:S01]  /*f300*/  FMUL.FTZ R38, R13, R38 ;  /* 0x000000260d267220 */ /* 0x000fe20000410000 */
[----:B------:R-:W-:Y:S01]  /*f310*/  F2FP.PACK_AB R102, R103, R102 ;  /* 0x000000666766723e */ /* 0x000fe200000000ff */
[----:B------:R-:W-:Y:S01]  /*f320*/  FMUL.FTZ R43, R13, R43 ;  /* 0x0000002b0d2b7220 */ /* 0x000fe20000410000 */
[----:B------:R-:W-:Y:S01]  /*f330*/  LOP3.LUT R69, R69, 0xffffff8, RZ, 0xc0, !PT ;  /* 0x0ffffff845457812 */ /* 0x000fe200078ec0ff */
[----:B------:R-:W-:Y:S01]  /*f340*/  FMUL.FTZ R42, R13, R42 ;  /* 0x0000002a0d2a7220 */ /* 0x000fe20000410000 */
[----:B------:R-:W-:Y:S01]  /*f350*/  F2FP.PACK_AB R38, R39, R38 ;  /* 0x000000262726723e */ /* 0x000fe200000000ff */
[C---:B------:R-:W-:Y:S01]  /*f360*/  FMUL.FTZ R47, R13.reuse, R47 ;  /* 0x0000002f0d2f7220 */ /* 0x040fe20000410000 */
[----:B------:R-:W-:Y:S01]  /*f370*/  IADD3 R69, R0, -R69, RZ ;  /* 0x8000004500457210 */ /* 0x000fe20007ffe0ff */
[----:B------:R-:W-:Y:S01]  /*f380*/  FMUL.FTZ R46, R13, R46 ;  /* 0x0000002e0d2e7220 */ /* 0x000fe20000410000 */
[----:B------:R-:W-:Y:S01]  /*f390*/  F2FP.PACK_AB R42, R43, R42 ;  /* 0x0000002a2b2a723e */ /* 0x000fe200000000ff */
[C---:B------:R-:W-:Y:S01]  /*f3a0*/  FMUL.FTZ R51, R13.reuse, R51 ;  /* 0x000000330d337220 */ /* 0x040fe20000410000 */
[----:B------:R-:W-:Y:S01]  /*f3b0*/  MOV R0, 0x7f800000 ;  /* 0x7f80000000007802 */ /* 0x000fe20000000f00 */
        /* <DEDUP_REMOVED lines=38> */
[----:B------:R-:W-:Y:S01]  /*f620*/  IMAD.SHL.U32 R13, R2, 0x40, RZ ;  /* 0x00000040020d7824 */ /* 0x000fe200078e00ff */
[----:B------:R-:W-:Y:S01]  /*f630*/  MOV R2, 0x20 ;  /* 0x0000002000027802 */ /* 0x000fe20000000f00 */
[----:B------:R-:W-:Y:S01]  /*f640*/  IMAD.MOV.U32 R12, RZ, RZ, 0x40 ;  /* 0x00000040ff0c7424 */ /* 0x000fe200078e00ff */
[----:B------:R-:W-:Y:S01]  /*f650*/  F2FP.PACK_AB R98, R99, R98 ;  /* 0x000000626362723e */ /* 0x000fe200000000ff */
[----:B-1----:R-:W-:Y:S01]  /*f660*/  @P3 FMUL.FTZ R9, R9, 0.69314718246459960938 ;  /* 0x3f31721809093820 */ /* 0x002fe20000410000 */
[----:B------:R-:W-:-:S02]  /*f670*/  LOP3.LUT R13, R13, 0x1c0, RZ, 0xc0, !PT ;  /* 0x000001c00d0d7812 */ /* 0x000fc400078ec0ff */
[----:B------:R-:W-:Y:S01]  /*f680*/  SEL R2, R2, 0xffffffe0, !P1 ;  /* 0xffffffe002027807 */ /* 0x000fe20004800000 */
[----:B------:R-:W-:Y:S01]  /*f690*/  @P3 FFMA.FTZ R0, R132, c[0x0][0x238], R9 ;  /* 0x00008e0084003a23 */ /* 0x000fe20000010009 */
[----:B------:R-:W-:Y:S02]  /*f6a0*/  LEA.HI R14, R13, R13, RZ, 0x1d ;  /* 0x0000000d0d0e7211 */ /* 0x000fe400078fe8ff */
[----:B------:R-:W-:Y:S02]  /*f6b0*/  SEL R12, R12, 0xffffffc0, !P2 ;  /* 0xffffffc00c0c7807 */ /* 0x000fe40005000000 */
[----:B------:R-:W-:Y:S02]  /*f6c0*/  LEA R5, R5, R14, 0x1 ;  /* 0x0000000e05057211 */ /* 0x000fe400078e08ff */
[----:B------:R-:W1:Y:S02]  /*f6d0*/  LDC.U8 R14, c[0x0][0x329] ;  /* 0x0000ca40ff0e7b82 */ /* 0x000e640000000000 */
[----:B------:R-:W-:-:S04]  /*f6e0*/  SHF.L.U32 R5, R5, 0x1, RZ ;  /* 0x0000000105057819 */ /* 0x000fc800000006ff */
[C---:B------:R-:W-:Y:S01]  /*f6f0*/  IADD3 R13, R5.reuse, -0x10, RZ ;  /* 0xfffffff0050d7810 */ /* 0x040fe20007ffe0ff */
[----:B------:R-:W-:Y:S01]  /*f700*/  STS [R5], R128 ;  /* 0x0000008005007388 */ /* 0x000fe20000000800 */
[C---:B------:R-:W-:Y:S02]  /*f710*/  @P5 IADD3 R13, R5.reuse, 0x10, RZ ;  /* 0x00000010050d5810 */ /* 0x040fe40007ffe0ff */
[C---:B------:R-:W-:Y:S01]  /*f720*/  IADD3 R15, R5.reuse, R2, RZ ;  /* 0x00000002050f7210 */ /* 0x040fe20007ffe0ff */
[----:B------:R-:W-:Y:S01]  /*f730*/  STS [R5+0x400], R130 ;  /* 0x0004008205007388 */ /* 0x000fe20000000800 */
[-C--:B------:R-:W-:Y:S02]  /*f740*/  IADD3 R17, R2, R13.reuse, RZ ;  /* 0x0000000d02117210 */ /* 0x080fe40007ffe0ff */
[-C--:B------:R-:W-:Y:S01]  /*f750*/  IADD3 R19, R5, R12.reuse, RZ ;  /* 0x0000000c05137210 */ /* 0x080fe20007ffe0ff */
[----:B------:R-:W-:Y:S01]  /*f760*/  STS [R13], R124 ;  /* 0x0000007c0d007388 */ /* 0x000fe20000000800 */
[----:B------:R-:W-:Y:S01]  /*f770*/  IADD3 R21, R12, R13, RZ ;  /* 0x0000000d0c157210 */ /* 0x000fe20007ffe0ff */
[----:B------:R-:W-:Y:S01]  /*f780*/  IMAD.IADD R23, R17, 0x1, R12 ;  /* 0x0000000111177824 */ /* 0x000fe200078e020c */
[----:B------:R-:W-:Y:S01]  /*f790*/  IADD3 R25, R15, R12, RZ ;  /* 0x0000000c0f197210 */ /* 0x000fe20007ffe0ff */
[----:B------:R-:W-:Y:S01]  /*f7a0*/  STS [R13+0x400], R126 ;  /* 0x0004007e0d007388 */ /* 0x000fe20000000800 */
[----:B------:R-:W2:Y:S03]  /*f7b0*/  LDC.U8 R12, c[0x0][0x328] ;  /* 0x0000ca00ff0c7b82 */ /* 0x000ea60000000000 */
[----:B------:R-:W-:Y:S01]  /*f7c0*/  STS [R15], R120 ;  /* 0x000000780f007388 */ /* 0x000fe20000000800 */
[----:B-1----:R-:W-:-:S03]  /*f7d0*/  ISETP.NE.AND P2, PT, R14, RZ, PT ;  /* 0x000000ff0e00720c */ /* 0x002fc60003f45270 */
[----:B------:R-:W-:Y:S04]  /*f7e0*/  STS [R15+0x400], R122 ;  /* 0x0004007a0f007388 */ /* 0x000fe80000000800 */
[----:B------:R-:W-:Y:S04]  /*f7f0*/  STS [R17], R116 ;  /* 0x0000007411007388 */ /* 0x000fe80000000800 */
[----:B------:R-:W-:Y:S02]  /*f800*/  STS [R17+0x400], R118 ;  /* 0x0004007611007388 */ /* 0x000fe40000000800 */
[----:B------:R-:W-:-:S02]  /*f810*/  @P2 MOV R63, 0x1 ;  /* 0x00000001003f2802 */ /* 0x000fc40000000f00 */
[----:B------:R-:W-:Y:S01]  /*f820*/  STS [R19], R112 ;  /* 0x0000007013007388 */ /* 0x000fe20000000800 */
[----:B------:R-:W-:Y:S01]  /*f830*/  @P2 MOV R65, c[0x0][0x210] ;  /* 0x0000840000412a02 */ /* 0x000fe20000000f00 */
[----:B------:R-:W-:Y:S02]  /*f840*/  @!P2 IMAD.MOV.U32 R65, RZ, RZ, 0x1 ;  /* 0x00000001ff41a424 */ /* 0x000fe400078e00ff */
[----:B------:R-:W-:Y:S01]  /*f850*/  STS [R19+0x400], R114 ;  /* 0x0004007213007388 */ /* 0x000fe20000000800 */
[----:B--2---:R-:W-:-:S03]  /*f860*/  ISETP.NE.AND P1, PT, R12, RZ, PT ;  /* 0x000000ff0c00720c */ /* 0x004fc60003f25270 */
[----:B------:R-:W-:Y:S01]  /*f870*/  STS [R21], R108 ;  /* 0x0000006c15007388 */ /* 0x000fe20000000800 */
[----:B------:R-:W-:-:S03]  /*f880*/  ISETP.NE.OR P5, PT, R14, RZ, !P1 ;  /* 0x000000ff0e00720c */ /* 0x000fc60004fa5670 */
        /* <DEDUP_REMOVED lines=21> */
[----:B------:R-:W-:Y:S04]  /*f9e0*/  STS [R5+0x8000], R68 ;  /* 0x0080004405007388 */ /* 0x000fe80000000800 */
[----:B------:R2:W-:Y:S04]  /*f9f0*/  STS [R5+0x8400], R70 ;  /* 0x0084004605007388 */ /* 0x0005e80000000800 */
[----:B------:R4:W-:Y:S04]  /*fa00*/  STS [R13+0x8000], R72 ;  /* 0x008000480d007388 */ /* 0x0009e80000000800 */
[----:B------:R4:W-:Y:S01]  /*fa10*/  STS [R13+0x8400], R74 ;  /* 0x0084004a0d007388 */ /* 0x0009e20000000800 */
[----:B-1----:R-:W-:-:S03]  /*fa20*/  @P2 MOV R62, c[0x0][0x210] ;  /* 0x00008400003e2a02 */ /* 0x002fc60000000f00 */
[----:B------:R4:W-:Y:S02]  /*fa30*/  STS [R15+0x8000], R76 ;  /* 0x0080004c0f007388 */ /* 0x0009e40000000800 */
[----:B------:R-:W-:Y:S02]  /*fa40*/  @P2 IMAD R62, R62, c[0x0][0x214], RZ ;  /* 0x000085003e3e2a24 */ /* 0x000fe400078e02ff */
[----:B------:R4:W-:Y:S04]  /*fa50*/  STS [R15+0x8400], R78 ;  /* 0x0084004e0f007388 */ /* 0x0009e80000000800 */
[----:B------:R4:W-:Y:S04]  /*fa60*/  STS [R17+0x8000], R80 ;  /* 0x0080005011007388 */ /* 0x0009e80000000800 */
[----:B------:R4:W-:Y:S01]  /*fa70*/  STS [R17+0x8400], R82 ;  /* 0x0084005211007388 */ /* 0x0009e20000000800 */
[----:B--2---:R-:W-:Y:S01]  /*fa80*/  @!P2 MOV R5, c[0x0][0x214] ;  /* 0x000085000005aa02 */ /* 0x004fe20000000f00 */
[----:B------:R-:W-:-:S02]  /*fa90*/  CS2R R70, SRZ ;  /* 0x0000000000467805 */ /* 0x000fc4000001ff00 */
[----:B------:R4:W-:Y:S01]  /*faa0*/  STS [R19+0x8000], R84 ;  /* 0x0080005413007388 */ /* 0x0009e20000000800 */
[----:B------:R-:W-:Y:S02]  /*fab0*/  @!P2 SEL R62, R5, c[0x0][0x234], !P1 ;  /* 0x00008d00053eaa07 */ /* 0x000fe40004800000 */
[----:B------:R-:W-:Y:S01]  /*fac0*/  ISETP.NE.OR P1, PT, R199, -0x1, P5 ;  /* 0xffffffffc700780c */ /* 0x000fe20002f25670 */
[----:B------:R4:W-:Y:S02]  /*fad0*/  STS [R19+0x8400], R86 ;  /* 0x0084005613007388 */ /* 0x0009e40000000800 */
[----:B------:R-:W-:Y:S02]  /*fae0*/  @!P2 IMAD R63, R62, c[0x0][0x1c0], RZ ;  /* 0x000070003e3faa24 */ /* 0x000fe400078e02ff */
[----:B------:R4:W-:Y:S02]  /*faf0*/  STS [R21+0x8000], R88 ;  /* 0x0080005815007388 */ /* 0x0009e40000000800 */
[----:B------:R-:W-:-:S02]  /*fb00*/  IMAD R63, R4, R63, RZ ;  /* 0x0000003f043f7224 */ /* 0x000fc400078e02ff */
[----:B------:R4:W-:Y:S03]  /*fb10*/  STS [R21+0x8400], R90 ;  /* 0x0084005a15007388 */ /* 0x0009e60000000800 */
[----:B------:R-:W-:Y:S01]  /*fb20*/  SEL R63, R63, RZ, P5 ;  /* 0x000000ff3f3f7207 */ /* 0x000fe20002800000 */
[----:B------:R4:W-:Y:S01]  /*fb30*/  STS [R25+0x8000], R92 ;  /* 0x0080005c19007388 */ /* 0x0009e20000000800 */
[----:B------:R-:W-:-:S03]  /*fb40*/  @!P1 IMAD R199, R4, c[0x0][0x214], RZ ;  /* 0x0000850004c79a24 */ /* 0x000fc600078e02ff */
[----:B------:R4:W-:Y:S01]  /*fb50*/  STS [R25+0x8400], R94 ;  /* 0x0084005e19007388 */ /* 0x0009e20000000800 */
[----:B---3--:R-:W-:Y:S01]  /*fb60*/  IMAD R63, R61, R62, R63 ;  /* 0x0000003e3d3f7224 */ /* 0x008fe200078e023f */
[----:B------:R-:W-:Y:S02]  /*fb70*/  @!P5 MOV R70, R199 ;  /* 0x000000c70046d202 */ /* 0x000fe40000000f00 */
[----:B------:R4:W-:Y:S01]  /*fb80*/  STS [R23+0x8000], R96 ;  /* 0x0080006017007388 */ /* 0x0009e20000000800 */
[----:B------:R-:W-:Y:S02]  /*fb90*/  @!P5 SHF.R.S32.HI R71, RZ, 0x1f, R199 ;  /* 0x0000001fff47d819 */ /* 0x000fe400000114c7 */
[----:B------:R-:W-:Y:S01]  /*fba0*/  MOV R62, 0x7f800000 ;  /* 0x7f800000003e7802 */ /* 0x000fe20000000f00 */
[----:B------:R4:W-:Y:S04]  /*fbb0*/  STS [R23+0x8400], R98 ;  /* 0x0084006217007388 */ /* 0x0009e80000000800 */
[----:B------:R-:W1:Y:S04]  /*fbc0*/  S2R R2, SR_TID.X ;  /* 0x0000000000027919 */ /* 0x000e680000002100 */
[----:B------:R-:W-:Y:S06]  /*fbd0*/  BAR.SYNC.DEFER_BLOCKING 0x0 ;  /* 0x0000000000007b1d */ /* 0x000fec0000010000 */
[----:B------:R-:W2:Y:S01]  /*fbe0*/  S2R R60, SR_CTAID.X ;  /* 0x00000000003c7919 */ /* 0x000ea20000002500 */
[----:B-1----:R-:W-:-:S03]  /*fbf0*/  SHF.R.S32.HI R5, RZ, 0x1f, R2 ;  /* 0x0000001fff057819 */ /* 0x002fc60000011402 */
[----:B------:R4:W1:Y:S01]  /*fc00*/  LDS.128 R52, [R202] ;  /* 0x00000000ca347984 */ /* 0x0008620000000c00 */
[----:B------:R-:W-:-:S03]  /*fc10*/  LEA.HI R64, R5, R2, RZ, 0x5 ;  /* 0x0000000205407211 */ /* 0x000fc600078f28ff */
[----:B------:R4:W3:Y:S01]  /*fc20*/  LDS.128 R48, [R202+0x1000] ;  /* 0x00100000ca307984 */ /* 0x0008e20000000c00 */
[----:B------:R-:W-:Y:S01]  /*fc30*/  LOP3.LUT R67, R64, 0xffffffe0, RZ, 0xc0, !PT ;  /* 0xffffffe040437812 */ /* 0x000fe200078ec0ff */
[----:B------:R-:W-:Y:S02]  /*fc40*/  @P0 FMUL.FTZ R64, R8, 0.69314718246459960938 ;  /* 0x3f31721808400820 */ /* 0x000fe40000410000 */
[----:B------:R4:W1:Y:S01]  /*fc50*/  LDS.128 R44, [R202+0x2000] ;  /* 0x00200000ca2c7984 */ /* 0x0008620000000c00 */
[----:B------:R-:W-:Y:S01]  /*fc60*/  IADD3 R4, -R67, R2, RZ ;  /* 0x0000000243047210 */ /* 0x000fe20007ffe1ff */
[----:B------:R-:W-:Y:S02]  /*fc70*/  @P0 FFMA.FTZ R62, R3, c[0x0][0x238], R64 ;  /* 0x00008e00033e0a23 */ /* 0x000fe40000010040 */
[----:B------:R4:W1:Y:S01]  /*fc80*/  LDS.128 R40, [R202+0x3000] ;  /* 0x00300000ca287984 */ /* 0x0008620000000c00 */
[----:B------:R-:W-:-:S03]  /*fc90*/  SHF.R.S32.HI R67, RZ, 0x1f, R4 ;  /* 0x0000001fff437819 */ /* 0x000fc60000011404 */
[----:B------:R4:W1:Y:S01]  /*fca0*/  LDS.128 R36, [R202+0x4000] ;  /* 0x00400000ca247984 */ /* 0x0008620000000c00 */
[----:B------:R-:W-:Y:S01]  /*fcb0*/  LEA.HI R67, R67, R4, RZ, 0x2 ;  /* 0x0000000443437211 */ /* 0x000fe200078f10ff */
[----:B--2---:R-:W-:Y:S02]  /*fcc0*/  IMAD R4, R60, R65, RZ ;  /* 0x000000413c047224 */ /* 0x004fe400078e02ff */
[----:B------:R4:W2:Y:S01]  /*fcd0*/  LDS.128 R32, [R202+0x5000] ;  /* 0x00500000ca207984 */ /* 0x0008a20000000c00 */
[----:B------:R-:W-:Y:S02]  /*fce0*/  SHF.R.S32.HI R66, RZ, 0x2, R67 ;  /* 0x00000002ff427819 */ /* 0x000fe40000011443 */
[----:B------:R-:W-:Y:S01]  /*fcf0*/  SHF.L.U32 R4, R4, 0x7, RZ ;  /* 0x0000000704047819 */ /* 0x000fe200000006ff */
[----:B------:R4:W1:Y:S01]  /*fd00*/  LDS.128 R28, [R202+0x6000] ;  /* 0x00600000ca1c7984 */ /* 0x0008620000000c00 */
[----:B------:R-:W-:Y:S02]  /*fd10*/  LEA R66, R69, R66, 0x4 ;  /* 0x0000004245427211 */ /* 0x000fe400078e20ff */
[----:B------:R-:W-:Y:S01]  /*fd20*/  SHF.R.S32.HI R8, RZ, 0x1f, R4 ;  /* 0x0000001fff087819 */ /* 0x000fe20000011404 */
[----:B------:R4:W1:Y:S01]  /*fd30*/  LDS.128 R24, [R202+0x7000] ;  /* 0x00700000ca187984 */ /* 0x0008620000000c00 */
[----:B------:R-:W-:-:S02]  /*fd40*/  IADD3 R4, P2, P1, R4, R70, R63 ;  /* 0x0000004604047210 */ /* 0x000fc4000795e03f */
[----:B------:R-:W-:Y:S01]  /*fd50*/  SHF.R.S32.HI R63, RZ, 0x1f, R63 ;  /* 0x0000001fff3f7819 */ /* 0x000fe2000001143f */
[----:B------:R4:W1:Y:S03]  /*fd60*/  LDS.128 R20, [R202+0x8000] ;  /* 0x00800000ca147984 */ /* 0x0008660000000c00 */
[----:B------:R-:W-:Y:S01]  /*fd70*/  IADD3.X R8, R8, R71, R63, P2, P1 ;  /* 0x0000004708087210 */ /* 0x000fe200017e243f */
[----:B------:R4:W1:Y:S04]  /*fd80*/  LDS.128 R16, [R202+0x9000] ;  /* 0x00900000ca107984 */ /* 0x0008680000000c00 */
[----:B------:R4:W1:Y:S04]  /*fd90*/  LDS.128 R12, [R202+0xa000] ;  /* 0x00a00000ca0c7984 */ /* 0x0008680000000c00 */
[----:B------:R4:W1:Y:S01]  /*fda0*/  LDS.128 R56, [R202+0xb000] ;  /* 0x00b00000ca387984 */ /* 0x0008620000000c00 */
[----:B------:R-:W-:Y:S05]  /*fdb0*/  @P4 BRA `(.L_x_338) ;  /* 0x0000010000004947 */ /* 0x000fea0003800000 */
[----:B---3--:R-:W-:Y:S01]  /*fdc0*/  IMAD R3, R60, -0x80, R203 ;  /* 0xffffff803c037824 */ /* 0x008fe200078e02cb */
        /* <DEDUP_REMOVED lines=15> */
.L_x_338:
[----:B---3--:R-:W-:Y:S05]  /*fec0*/  BSYNC B0 ;  /* 0x0000000000007941 */ /* 0x008fea0003800000 */
.L_x_337:
[----:B------:R-:W-:Y:S01]  /*fed0*/  IADD3 R4, P0, R212, R11, RZ ;  /* 0x0000000bd4047210 */ /* 0x000fe20007f1e0ff */
[----:B------:R-:W-:Y:S01]  /*fee0*/  IMAD R60, R60, -0x80, R203 ;  /* 0xffffff803c3c7824 */ /* 0x000fe200078e02cb */
[----:B------:R-:W-:Y:S01]  /*fef0*/  SHF.R.S32.HI R3, RZ, 0x1f, R212 ;  /* 0x0000001fff037819 */ /* 0x000fe200000114d4 */
[----:B------:R-:W-:Y:S01]  /*ff00*/  BSSY B0, `(.L_x_339) ;  /* 0x000001c000007945 */ /* 0x000fe20003800000 */
[----:B------:R-:W-:Y:S02]  /*ff10*/  LEA.HI R6, R6, R7, RZ, 0x3 ;  /* 0x0000000706067211 */ /* 0x000fe400078f18ff */
[----:B------:R-:W-:Y:S01]  /*ff20*/  LEA.HI R2, R5, R2, RZ, 0x3 ;  /* 0x0000000205027211 */ /* 0x000fe200078f18ff */
[----:B------:R-:W-:Y:S01]  /*ff30*/  IMAD.X R5, R3, 0x1, R10, P0 ;  /* 0x0000000103057824 */ /* 0x000fe200000e060a */
[----:B------:R-:W-:-:S02]  /*ff40*/  SHF.R.S32.HI R3, RZ, 0x3, R6 ;  /* 0x00000003ff037819 */ /* 0x000fc40000011406 */
[----:B------:R-:W-:Y:S01]  /*ff50*/  SHF.R.S32.HI R0, RZ, 0x1f, R61 ;  /* 0x0000001fff007819 */ /* 0x000fe2000001143d */
[----:B------:R-:W-:Y:S01]  /*ff60*/  IMAD.WIDE.U32 R4, R61, c[0x0][0x1f0], R4 ;  /* 0x00007c003d047a25 */ /* 0x000fe200078e0004 */
[----:B------:R-:W-:Y:S02]  /*ff70*/  ISETP.GE.AND P0, PT, R3, R60, PT ;  /* 0x0000003c0300720c */ /* 0x000fe40003f06270 */
[----:B------:R-:W-:Y:S01]  /*ff80*/  SHF.R.S32.HI R6, RZ, 0x3, R2 ;  /* 0x00000003ff067819 */ /* 0x000fe20000011402 */
[----:B------:R-:W-:-:S03]  /*ff90*/  IMAD R0, R0, c[0x0][0x1f0], RZ ;  /* 0x00007c0000007a24 */ /* 0x000fc600078e02ff */
[----:B------:R-:W-:Y:S01]  /*ffa0*/  SHF.R.S32.HI R7, RZ, 0x1f, R6 ;  /* 0x0000001fff077819 */ /* 0x000fe20000011406 */
[----:B------:R-:W-:-:S04]  /*ffb0*/  IMAD R0, R61, c[0x0][0x1f4], R0 ;  /* 0x00007d003d007a24 */ /* 0x000fc800078e0200 */
[----:B------:R-:W-:-:S04]  /*ffc0*/  IMAD.WIDE R200, R200, 0x80, R6 ;  /* 0x00000080c8c87825 */ /* 0x000fc800078e0206 */
[----:B------:R-:W-:Y:S01]  /*ffd0*/  IMAD.IADD R9, R0, 0x1, R5 ;  /* 0x0000000100097824 */ /* 0x000fe200078e0205 */
        /* <DEDUP_REMOVED lines=11> */
[----:B-1----:R1:W-:Y:S04]  /*10090*/  @!P2 STG.E.128 [R10.64], R52 ;  /* 0x000000340a00a986 */ /* 0x0023e8000c101d0c */
[----:B------:R1:W-:Y:S04]  /*100a0*/  @!P1 STG.E.128 [R10.64+0x80], R36 ;  /* 0x000080240a009986 */ /* 0x0003e8000c101d0c */
[----:B------:R1:W-:Y:S02]  /*100b0*/  @!P0 STG.E.128 [R10.64+0x100], R20 ;  /* 0x000100140a008986 */ /* 0x0003e4000c101d0c */
.L_x_340:
[----:B------:R-:W-:Y:S05]  /*100c0*/  BSYNC B0 ;  /* 0x0000000000007941 */ /* 0x000fea0003800000 */
.L_x_339:
        /* <DEDUP_REMOVED lines=18> */
[----:B--2---:R1:W-:Y:S04]  /*101f0*/  @!P1 STG.E.128 [R2.64+0x80], R32 ;  /* 0x0000802002009986 */ /* 0x0043e8000c101d0c */
[----:B------:R1:W-:Y:S02]  /*10200*/  @!P0 STG.E.128 [R2.64+0x100], R16 ;  /* 0x0001001002008986 */ /* 0x0003e4000c101d0c */
.L_x_342:
[----:B------:R-:W-:Y:S05]  /*10210*/  BSYNC B0 ;  /* 0x0000000000007941 */ /* 0x000fea0003800000 */
.L_x_341:
        /* <DEDUP_REMOVED lines=20> */
.L_x_344:
[----:B------:R-:W-:Y:S05]  /*10360*/  BSYNC B0 ;  /* 0x0000000000007941 */ /* 0x000fea0003800000 */
.L_x_343:
        /* <DEDUP_REMOVED lines=20> */
.L_x_345:
        /* <DEDUP_REMOVED lines=13> */
.L_x_1282:


//--------------------- .text._ZN5flash16flash_fwd_kernelI23Flash_fwd_kernel_traitsILi192ELi128ELi64ELi8ELb0ELb0EN7cutlass6half_tE19Flash_kernel_traitsILi192ELi128ELi64ELi8ES3_EELb0ELb0ELb1ELb0ELb0ELb0ELb1ELb0EEEvNS_16Flash_fwd_paramsE --------------------------
	.section	.text._ZN5flash16flash_fwd_kernelI23Flash_fwd_kernel_traitsILi192ELi128ELi64ELi8ELb0ELb0EN7cutlass6half_tE19Flash_kernel_traitsILi192ELi128ELi64ELi8ES3_EELb0ELb0ELb1ELb0ELb0ELb0ELb1ELb0EEEvNS_16Flash_fwd_paramsE,"ax",@progbits
	.sectioninfo	@"SHI_REGISTERS=255"
	.align	128
        .global         _ZN5flash16flash_fwd_kernelI23Flash_fwd_kernel_traitsILi192ELi128ELi64ELi8ELb0ELb0EN7cutlass6half_tE19Flash_kernel_traitsILi192ELi128ELi64ELi8ES3_EELb0ELb0ELb1ELb0ELb0ELb0ELb1ELb0EEEvNS_16Flash_fwd_paramsE
        .type           _ZN5flash16flash_fwd_kernelI23Flash_fwd_kernel_traitsILi192ELi128ELi64ELi8ELb0ELb0EN7cutlass6half_tE19Flash_kernel_traitsILi192ELi128ELi64ELi8ES3_EELb0ELb0ELb1ELb0ELb0ELb0ELb1ELb0EEEvNS_16Flash_fwd_paramsE,@function
        .size           _ZN5flash16flash_fwd_kernelI23Flash_fwd_kernel_traitsILi192ELi128ELi64ELi8ELb0ELb0EN7cutlass6half_tE19Flash_kernel_traitsILi192ELi128ELi64ELi8ES3_EELb0ELb0ELb1ELb0ELb0ELb0ELb1ELb0EEEvNS_16Flash_fwd_paramsE,(.L_x_1283 - _ZN5flash16flash_fwd_kernelI23Flash_fwd_kernel_traitsILi192ELi128ELi64ELi8ELb0ELb0EN7cutlass6half_tE19Flash_kernel_traitsILi192ELi128ELi64ELi8ES3_EELb0ELb0ELb1ELb0ELb0ELb0ELb1ELb0EEEvNS_16Flash_fwd_paramsE)
        .other          _ZN5flash16flash_fwd_kernelI23Flash_fwd_kernel_traitsILi192ELi128ELi64ELi8ELb0ELb0EN7cutlass6half_tE19Flash_kernel_traitsILi192ELi128ELi64ELi8ES3_EELb0ELb0ELb1ELb0ELb0ELb0ELb1ELb0EEEvNS_16Flash_fwd_paramsE,@"STO_CUDA_ENTRY STV_DEFAULT"
_ZN5flash16flash_fwd_kernelI23Flash_fwd_kernel_traitsILi192ELi128ELi64ELi8ELb0ELb0EN7cutlass6half_tE19Flash_kernel_traitsILi192ELi128ELi64ELi8ES3_EELb0ELb0ELb1ELb0ELb0ELb0ELb1ELb0EEEvNS_16Flash_fwd_paramsE:
.text._ZN5flash16flash_fwd_kernelI23Flash_fwd_kernel_traitsILi192ELi128ELi64ELi8ELb0ELb0EN7cutlass6half_tE19Flash_kernel_traitsILi192ELi128ELi64ELi8ES3_EELb0ELb0ELb1ELb0ELb0ELb0ELb1ELb0EEEvNS_16Flash_fwd_paramsE:
        /* <DEDUP_REMOVED lines=33> */
.L_x_346:
[----:B-1-34-:R-:W-:Y:S02]  /*0210*/  MOV R5, c[0x0][0x218] ;  /* 0x0000860000057a02 */ /* 0x01afe40000000f00 */
.L_x_347:
        /* <DEDUP_REMOVED lines=100> */
.L_x_350:
[----:B------:R-:W-:Y:S05]  /*0860*/  BSYNC B0 ;  /* 0x0000000000007941 */ /* 0x000fea0003800000 */
.L_x_349:
        /* <DEDUP_REMOVED lines=20> */
.L_x_352:
[----:B------:R-:W-:Y:S05]  /*09b0*/  BSYNC B0 ;  /* 0x0000000000007941 */ /* 0x000fea0003800000 */
.L_x_351:
        /* <DEDUP_REMOVED lines=20> */
.L_x_354:
[----:B------:R-:W-:Y:S05]  /*0b00*/  BSYNC B0 ;  /* 0x0000000000007941 */ /* 0x000fea0003800000 */
.L_x_353:
        /* <DEDUP_REMOVED lines=19> */
.L_x_356:
[----:B------:R-:W-:Y:S05]  /*0c40*/  BSYNC B0 ;  /* 0x0000000000007941 */ /* 0x000fea0003800000 */
.L_x_355:
        /* <DEDUP_REMOVED lines=35> */
.L_x_348:
        /* <DEDUP_REMOVED lines=24> */
.L_x_357:
        /* <DEDUP_REMOVED lines=41> */
.L_x_358:
        /* <DEDUP_REMOVED lines=108> */
.L_x_360:
[----:B------:R-:W-:Y:S05]  /*1950*/  BSYNC B0 ;  /* 0x0000000000007941 */ /* 0x000fea0003800000 */
.L_x_359:
        /* <DEDUP_REMOVED lines=37> */
.L_x_362:
[----:B------:R-:W-:Y:S05]  /*1bb0*/  BSYNC B0 ;  /* 0x0000000000007941 */ /* 0x000fea0003800000 */
.L_x_361:
        /* <DEDUP_REMOVED lines=37> */
.L_x_364:
[----:B------:R-:W-:Y:S05]  /*1e10*/  BSYNC B0 ;  /* 0x0000000000007941 */ /* 0x000fea0003800000 */
.L_x_363:
        /* <DEDUP_REMOVED lines=40> */
.L_x_366:
[----:B------:R-:W-:Y:S05]  /*20a0*/  BSYNC B0 ;  /* 0x0000000000007941 */ /* 0x000fea0003800000 */
.L_x_365:
        /* <DEDUP_REMOVED lines=36> */
.L_x_368:
[----:B------:R-:W-:Y:S05]  /*22f0*/  BSYNC B0 ;  /* 0x0000000000007941 */ /* 0x000fea0003800000 */
.L_x_367:
        /* <DEDUP_REMOVED lines=37> */
.L_x_370:
[----:B------:R-:W-:Y:S05]  /*2550*/  BSYNC B0 ;  /* 0x0000000000007941 */ /* 0x000fea0003800000 */
.L_x_369:
        /* <DEDUP_REMOVED lines=44> */
.L_x_372:
[----:B------:R-:W-:Y:S05]  /*2820*/  BSYNC B0 ;  /* 0x0000000000007941 */ /* 0x000fea0003800000 */
.L_x_371:
        /* <DEDUP_REMOVED lines=36> */
.L_x_374:
[----:B------:R-:W-:Y:S05]  /*2a70*/  BSYNC B0 ;  /* 0x0000000000007941 */ /* 0x000fea0003800000 */
.L_x_373:
        /* <DEDUP_REMOVED lines=17> */
[----:B------:R-:W-:-:S02]  /*2b90*/  IADD3 R6, R4, 0x1, -R211 ;  /* 0x0000000104067810 */ /* 0x000fc40007ffe8d3 */
[----:B------:R-:W-:Y:S01]  /*2ba0*/  IMAD R201, R201, 0x200, R8 ;  /* 0x00000200c9c97824 */ /* 0x000fe200078e0208 */
[----:B------:R-:W-:Y:S01]  /*2bb0*/  LDSM.16.M88.4 R60, [R198] ;  /* 0x00000000c63c783b */ /* 0x000fe20000000200 */
[----:B------:R-:W-:Y:S02]  /*2bc0*/  IADD3 R6, R6, c[0x0][0x2e8], RZ ;  /* 0x0000ba0006067a10 */ /* 0x000fe40007ffe0ff */
[----:B------:R-:W-:Y:S01]  /*2bd0*/  IMAD.SHL.U32 R201, R201, 0x2, RZ ;  /* 0x00000002c9c97824 */ /* 0x000fe200078e00ff */
[----:B------:R-:W-:Y:S04]  /*2be0*/  LDSM.16.M88.4 R84, [R197+0x4000] ;  /* 0x00400000c554783b */ /* 0x000fe80000000200 */
[----:B-1----:R-:W1:Y:S01]  /*2bf0*/  LDSM.16.M88.4 R12, [R201+0xc000] ;  /* 0x00c00000c90c783b */ /* 0x002e620000000200 */
[----:B------:R-:W-:-:S02]  /*2c00*/  IADD3 R2, R201, 0xc000, RZ ;  /* 0x0000c000c9027810 */ /* 0x000fc40007ffe0ff */
        /* <DEDUP_REMOVED lines=14> */
[----:B---3--:R-:W3:Y:S01]  /*2cf0*/  LDSM.16.M88.4 R16, [R199+0x800] ;  /* 0x00080000c710783b */ /* 0x008ee20000000200 */
[C---:B------:R-:W-:Y:S02]  /*2d00*/  IADD3 R186, R199.reuse, 0x2800, RZ ;  /* 0x00002800c7ba7810 */ /* 0x040fe40007ffe0ff */
[C---:B------:R-:W-:Y:S01]  /*2d10*/  IADD3 R185, R199.reuse, 0x3000, RZ ;  /* 0x00003000c7b97810 */ /* 0x040fe20007ffe0ff */
[----:B------:R-:W2:Y:S01]  /*2d20*/  LDSM.16.M88.4 R8, [R199+0x1000] ;  /* 0x00100000c708783b */ /* 0x000ea20000000200 */
[----:B------:R-:W-:-:S02]  /*2d30*/  IADD3 R184, R199, 0x3800, RZ ;  /* 0x00003800c7b87810 */ /* 0x000fc40007ffe0ff */
[C---:B------:R-:W-:Y:S01]  /*2d40*/  IADD3 R183, R199.reuse, 0x4000, RZ ;  /* 0x00004000c7b77810 */ /* 0x040fe20007ffe0ff */
[----:B------:R-:W2:Y:S01]  /*2d50*/  LDSM.16.M88.4 R80, [R199+0x1800] ;  /* 0x00180000c750783b */ /* 0x000ea20000000200 */
[C---:B------:R-:W-:Y:S02]  /*2d60*/  IADD3 R182, R199.reuse, 0x4800, RZ ;  /* 0x00004800c7b67810 */ /* 0x040fe40007ffe0ff */
[C---:B------:R-:W-:Y:S01]  /*2d70*/  IADD3 R181, R199.reuse, 0x5000, RZ ;  /* 0x00005000c7b57810 */ /* 0x040fe20007ffe0ff */
[----:B------:R-:W2:Y:S01]  /*2d80*/  LDSM.16.M88.4 R56, [R195+0xc000] ;  /* 0x00c00000c338783b */ /* 0x000ea20000000200 */
[----:B------:R-:W-:-:S03]  /*2d90*/  IADD3 R180, R199, 0x5800, RZ ;  /* 0x00005800c7b47810 */ /* 0x000fc60007ffe0ff */
[----:B------:R-:W3:Y:S01]  /*2da0*/  LDSM.16.M88.4 R36, [R195+0xc800] ;  /* 0x00c80000c324783b */ /* 0x000ee20000000200 */
[C---:B-1----:R-:W-:Y:S03]  /*2db0*/  HMMA.16816.F32 R20, R48.reuse, R12, RZ ;  /* 0x0000000c3014723c */ /* 0x042fe600000018ff */
[----:B------:R-:W1:Y:S04]  /*2dc0*/  LDSM.16.M88.4 R24, [R195+0xd000] ;  /* 0x00d00000c318783b */ /* 0x000e680000000200 */
[----:B------:R-:W1:Y:S01]  /*2dd0*/  LDSM.16.M88.4 R52, [R195+0xd800] ;  /* 0x00d80000c334783b */ /* 0x000e620000000200 */
[C---:B-----5:R-:W-:Y:S03]  /*2de0*/  HMMA.16816.F32 R32, R48.reuse, R44, RZ ;  /* 0x0000002c3020723c */ /* 0x060fe600000018ff */
[----:B------:R-:W-:Y:S04]  /*2df0*/  LDSM.16.M88.4 R92, [R201+0x10800] ;  /* 0x01080000c95c783b */ /* 0x000fe80000000200 */
[----:B------:R-:W-:Y:S01]  /*2e00*/  LDSM.16.M88.4 R88, [R195+0x10000] ;  /* 0x01000000c358783b */ /* 0x000fe20000000200 */
[C---:B------:R-:W-:Y:S08]  /*2e10*/  HMMA.16816.F32 R12, R48.reuse, R14, RZ ;  /* 0x0000000e300c723c */ /* 0x040ff000000018ff */
        /* <DEDUP_REMOVED lines=8> */
[----:B------:R-:W-:Y:S07]  /*2ea0*/  LDSM.16.M88.4 R28, [R188+0x800] ;  /* 0x00080000bc1c783b */ /* 0x000fee0000000200 */
[C---:B---3--:R-:W-:Y:S08]  /*2eb0*/  HMMA.16816.F32 R32, R76.reuse, R16, R32 ;  /* 0x000000104c20723c */ /* 0x048ff00000001820 */
[C---:B------:R-:W-:Y:S01]  /*2ec0*/  HMMA.16816.F32 R44, R76.reuse, R18, R44 ;  /* 0x000000124c2c723c */ /* 0x040fe2000000182c */
[----:B------:R-:W2:Y:S07]  /*2ed0*/  LDSM.16.M88.4 R16, [R197] ;  /* 0x00000000c510783b */ /* 0x000eae0000000200 */
[C---:B------:R-:W-:Y:S08]  /*2ee0*/  HMMA.16816.F32 R72, R76.reuse, R8, R72 ;  /* 0x000000084c48723c */ /* 0x040ff00000001848 */
[C---:B------:R-:W-:Y:S01]  /*2ef0*/  HMMA.16816.F32 R68, R76.reuse, R10, R68 ;  /* 0x0000000a4c44723c */ /* 0x040fe20000001844 */
[----:B------:R-:W3:Y:S07]  /*2f00*/  LDSM.16.M88.4 R8, [R188+0x1000] ;  /* 0x00100000bc08783b */ /* 0x000eee0000000200 */
[C---:B------:R-:W-:Y:S08]  /*2f10*/  HMMA.16816.F32 R64, R76.reuse, R80, R64 ;  /* 0x000000504c40723c */ /* 0x040ff00000001840 */
[----:B------:R-:W-:Y:S01]  /*2f20*/  HMMA.16816.F32 R48, R76, R82, R48 ;  /* 0x000000524c30723c */ /* 0x000fe20000001830 */
[----:B------:R-:W-:Y:S04]  /*2f30*/  LDSM.16.M88.4 R80, [R188+0x3000] ;  /* 0x00300000bc50783b */ /* 0x000fe80000000200 */
[----:B------:R-:W-:Y:S03]  /*2f40*/  LDSM.16.M88.4 R76, [R188+0x3800] ;  /* 0x00380000bc4c783b */ /* 0x000fe60000000200 */
[C---:B------:R-:W-:Y:S08]  /*2f50*/  HMMA.16816.F32 R20, R60.reuse, R56, R20 ;  /* 0x000000383c14723c */ /* 0x040ff00000001814 */
[C---:B------:R-:W-:Y:S01]  /*2f60*/  HMMA.16816.F32 R12, R60.reuse, R58, R12 ;  /* 0x0000003a3c0c723c */ /* 0x040fe2000000180c */
[----:B------:R-:W-:Y:S07]  /*2f70*/  LDSM.16.M88.4 R56, [R201+0xe000] ;  /* 0x00e00000c938783b */ /* 0x000fee0000000200 */
[C---:B------:R-:W-:Y:S08]  /*2f80*/  HMMA.16816.F32 R32, R60.reuse, R36, R32 ;  /* 0x000000243c20723c */ /* 0x040ff00000001820 */
[C---:B------:R-:W-:Y:S01]  /*2f90*/  HMMA.16816.F32 R44, R60.reuse, R38, R44 ;  /* 0x000000263c2c723c */ /* 0x040fe2000000182c */
[----:B------:R-:W4:Y:S07]  /*2fa0*/  LDSM.16.M88.4 R36, [R188+0x1800] ;  /* 0x00180000bc24783b */ /* 0x000f2e0000000200 */
[C---:B-1----:R-:W-:Y:S08]  /*2fb0*/  HMMA.16816.F32 R72, R60.reuse, R24, R72 ;  /* 0x000000183c48723c */ /* 0x042ff00000001848 */
[C---:B------:R-:W-:Y:S01]  /*2fc0*/  HMMA.16816.F32 R68, R60.reuse, R26, R68 ;  /* 0x0000001a3c44723c */ /* 0x040fe20000001844 */
[----:B------:R-:W1:Y:S07]  /*2fd0*/  LDSM.16.M88.4 R24, [R202+0x4000] ;  /* 0x00400000ca18783b */ /* 0x000e6e0000000200 */
[C---:B------:R-:W-:Y:S08]  /*2fe0*/  HMMA.16816.F32 R64, R60.reuse, R52, R64 ;  /* 0x000000343c40723c */ /* 0x040ff00000001840 */
[----:B------:R-:W-:Y:S01]  /*2ff0*/  HMMA.16816.F32 R60, R60, R54, R48 ;  /* 0x000000363c3c723c */ /* 0x000fe20000001830 */
[----:B------:R-:W5:Y:S04]  /*3000*/  LDSM.16.M88.4 R52, [R201+0xe800] ;  /* 0x00e80000c934783b */ /* 0x000f680000000200 */
[----:B------:R-:W-:Y:S03]  /*3010*/  LDSM.16.M88.4 R48, [R200+0x4000] ;  /* 0x00400000c830783b */ /* 0x000fe60000000200 */
[C---:B--2---:R-:W-:Y:S08]  /*3020*/  HMMA.16816.F32 R20, R16.reuse, R40, R20 ;  /* 0x000000281014723c */ /* 0x044ff00000001814 */
[C---:B------:R-:W-:Y:S01]  /*3030*/  HMMA.16816.F32 R12, R16.reuse, R42, R12 ;  /* 0x0000002a100c723c */ /* 0x040fe2000000180c */
[----:B------:R-:W2:Y:S07]  /*3040*/  LDSM.16.M88.4 R40, [R201+0xf000] ;  /* 0x00f00000c928783b */ /* 0x000eae0000000200 */
[C---:B------:R-:W-:Y:S08]  /*3050*/  HMMA.16816.F32 R32, R16.reuse, R28, R32 ;  /* 0x0000001c1020723c */ /* 0x040ff00000001820 */
[C---:B------:R-:W-:Y:S01]  /*3060*/  HMMA.16816.F32 R44, R16.reuse, R30, R44 ;  /* 0x0000001e102c723c */ /* 0x040fe2000000182c */
[----:B------:R-:W2:Y:S07]  /*3070*/  LDSM.16.M88.4 R28, [R201+0xf800] ;  /* 0x00f80000c91c783b */ /* 0x000eae0000000200 */
[C---:B---3--:R-:W-:Y:S08]  /*3080*/  HMMA.16816.F32 R72, R16.reuse, R8, R72 ;  /* 0x000000081048723c */ /* 0x048ff00000001848 */
[C---:B------:R-:W-:Y:S01]  /*3090*/  HMMA.16816.F32 R68, R16.reuse, R10, R68 ;  /* 0x0000000a1044723c */ /* 0x040fe20000001844 */
[----:B------:R-:W3:Y:S07]  /*30a0*/  LDSM.16.M88.4 R8, [R199+0x2000] ;  /* 0x00200000c708783b */ /* 0x000eee0000000200 */
[C---:B----4-:R-:W-:Y:S08]  /*30b0*/  HMMA.16816.F32 R64, R16.reuse, R36, R64 ;  /* 0x000000241040723c */ /* 0x050ff00000001840 */
[----:B------:R-:W-:Y:S01]  /*30c0*/  HMMA.16816.F32 R60, R16, R38, R60 ;  /* 0x00000026103c723c */ /* 0x000fe2000000183c */
[----:B------:R-:W4:Y:S04]  /*30d0*/  LDSM.16.M88.4 R36, [R199+0x2800] ;  /* 0x00280000c724783b */ /* 0x000f280000000200 */
[----:B------:R-:W3:Y:S03]  /*30e0*/  LDSM.16.M88.4 R16, [R199+0x3000] ;  /* 0x00300000c710783b */ /* 0x000ee60000000200 */
[C---:B-1----:R-:W-:Y:S08]  /*30f0*/  HMMA.16816.F32 R20, R24.reuse, R56, R20 ;  /* 0x000000381814723c */ /* 0x042ff00000001814 */
[C---:B------:R-:W-:Y:S01]  /*3100*/  HMMA.16816.F32 R12, R24.reuse, R58, R12 ;  /* 0x0000003a180c723c */ /* 0x040fe2000000180c */
[----:B------:R-:W-:Y:S07]  /*3110*/  LDSM.16.M88.4 R56, [R202+0x8000] ;  /* 0x00800000ca38783b */ /* 0x000fee0000000200 */
[C---:B-----5:R-:W-:Y:S08]  /*3120*/  HMMA.16816.F32 R32, R24.reuse, R52, R32 ;  /* 0x000000341820723c */ /* 0x060ff00000001820 */
[C---:B------:R-:W-:Y:S01]  /*3130*/  HMMA.16816.F32 R44, R24.reuse, R54, R44 ;  /* 0x00000036182c723c */ /* 0x040fe2000000182c */
[----:B------:R-:W-:Y:S07]  /*3140*/  LDSM.16.M88.4 R52, [R199+0x3800] ;  /* 0x00380000c734783b */ /* 0x000fee0000000200 */
[C---:B--2---:R-:W-:Y:S08]  /*3150*/  HMMA.16816.F32 R72, R24.reuse, R40, R72 ;  /* 0x000000281848723c */ /* 0x044ff00000001848 */
[C---:B------:R-:W-:Y:S01]  /*3160*/  HMMA.16816.F32 R68, R24.reuse, R42, R68 ;  /* 0x0000002a1844723c */ /* 0x040fe20000001844 */
[----:B------:R-:W-:Y:S07]  /*3170*/  LDSM.16.M88.4 R40, [R195+0xe000] ;  /* 0x00e00000c328783b */ /* 0x000fee0000000200 */
[C---:B------:R-:W-:Y:S08]  /*3180*/  HMMA.16816.F32 R64, R24.reuse, R28, R64 ;  /* 0x0000001c1840723c */ /* 0x040ff00000001840 */
[----:B------:R-:W-:Y:S01]  /*3190*/  HMMA.16816.F32 R60, R24, R30, R60 ;  /* 0x0000001e183c723c */ /* 0x000fe2000000183c */
[----:B------:R-:W1:Y:S04]  /*31a0*/  LDSM.16.M88.4 R28, [R198+0x4000] ;  /* 0x00400000c61c783b */ /* 0x000e680000000200 */
[----:B------:R-:W2:Y:S03]  /*31b0*/  LDSM.16.M88.4 R24, [R195+0xe800] ;  /* 0x00e80000c318783b */ /* 0x000ea60000000200 */
[C---:B---3--:R-:W-:Y:S08]  /*31c0*/  HMMA.16816.F32 R20, R48.reuse, R8, R20 ;  /* 0x000000083014723c */ /* 0x048ff00000001814 */
[C---:B------:R-:W-:Y:S01]  /*31d0*/  HMMA.16816.F32 R12, R48.reuse, R10, R12 ;  /* 0x0000000a300c723c */ /* 0x040fe2000000180c */
[----:B------:R-:W3:Y:S07]  /*31e0*/  LDSM.16.M88.4 R8, [R195+0xf000] ;  /* 0x00f00000c308783b */ /* 0x000eee0000000200 */
[C---:B----4-:R-:W-:Y:S08]  /*31f0*/  HMMA.16816.F32 R32, R48.reuse, R36, R32 ;  /* 0x000000243020723c */ /* 0x050ff00000001820 */
[C---:B------:R-:W-:Y:S01]  /*3200*/  HMMA.16816.F32 R44, R48.reuse, R38, R44 ;  /* 0x00000026302c723c */ /* 0x040fe2000000182c */
[----:B------:R-:W-:Y:S07]  /*3210*/  LDSM.16.M88.4 R36, [R195+0xf800] ;  /* 0x00f80000c324783b */ /* 0x000fee0000000200 */
[C---:B------:R-:W-:Y:S08]  /*3220*/  HMMA.16816.F32 R72, R48.reuse, R16, R72 ;  /* 0x000000103048723c */ /* 0x040ff00000001848 */
[----:B------:R-:W-:Y:S01]  /*3230*/  HMMA.16816.F32 R68, R48, R18, R68 ;  /* 0x000000123044723c */ /* 0x000fe20000001844 */
[----:B------:R-:W4:Y:S07]  /*3240*/  LDSM.16.M88.4 R16, [R188+0x2000] ;  /* 0x00200000bc10783b */ /* 0x000f2e0000000200 */
[C---:B-1----:R-:W-:Y:S08]  /*3250*/  HMMA.16816.F32 R20, R28.reuse, R40, R20 ;  /* 0x000000281c14723c */ /* 0x042ff00000001814 */
[----:B------:R-:W-:Y:S01]  /*3260*/  HMMA.16816.F32 R12, R28, R42, R12 ;  /* 0x0000002a1c0c723c */ /* 0x000fe2000000180c */
[----:B------:R-:W-:Y:S07]  /*3270*/  LDSM.16.M88.4 R40, [R200+0x8000] ;  /* 0x00800000c828783b */ /* 0x000fee0000000200 */
[C---:B------:R-:W-:Y:S08]  /*3280*/  HMMA.16816.F32 R64, R48.reuse, R52, R64 ;  /* 0x000000343040723c */ /* 0x040ff00000001840 */
[----:B------:R-:W-:Y:S01]  /*3290*/  HMMA.16816.F32 R60, R48, R54, R60 ;  /* 0x00000036303c723c */ /* 0x000fe2000000183c */
[----:B------:R-:W-:Y:S07]  /*32a0*/  LDSM.16.M88.4 R52, [R201+0x11000] ;  /* 0x01100000c934783b */ /* 0x000fee0000000200 */
[C---:B--2---:R-:W-:Y:S08]  /*32b0*/  HMMA.16816.F32 R32, R28.reuse, R24, R32 ;  /* 0x000000181c20723c */ /* 0x044ff00000001820 */
[C---:B------:R-:W-:Y:S01]  /*32c0*/  HMMA.16816.F32 R44, R28.reuse, R26, R44 ;  /* 0x0000001a1c2c723c */ /* 0x040fe2000000182c */
[----:B------:R-:W1:Y:S07]  /*32d0*/  LDSM.16.M88.4 R24, [R201+0x10000] ;  /* 0x01000000c918783b */ /* 0x000e6e0000000200 */
[C---:B---3--:R-:W-:Y:S08]  /*32e0*/  HMMA.16816.F32 R72, R28.reuse, R8, R72 ;  /* 0x000000081c48723c */ /* 0x048ff00000001848 */
[----:B------:R-:W-:Y:S01]  /*32f0*/  HMMA.16816.F32 R68, R28, R10, R68 ;  /* 0x0000000a1c44723c */ /* 0x000fe20000001844 */
[----:B------:R-:W2:Y:S07]  /*3300*/  LDSM.16.M88.4 R8, [R188+0x2800] ;  /* 0x00280000bc08783b */ /* 0x000eae0000000200 */
[C---:B----4-:R-:W-:Y:S08]  /*3310*/  HMMA.16816.F32 R48, R84.reuse, R16, R20 ;  /* 0x000000105430723c */ /* 0x050ff00000001814 */
[----:B------:R-:W-:Y:S01]  /*3320*/  HMMA.16816.F32 R20, R84, R18, R12 ;  /* 0x000000125414723c */ /* 0x000fe2000000180c */
[----:B------:R-:W-:Y:S07]  /*3330*/  LDSM.16.M88.4 R12, [R198+0x8000] ;  /* 0x00800000c60c783b */ /* 0x000fee0000000200 */
[C---:B------:R-:W-:Y:S08]  /*3340*/  HMMA.16816.F32 R64, R28.reuse, R36, R64 ;  /* 0x000000241c40723c */ /* 0x040ff00000001840 */
[----:B------:R-:W-:Y:S01]  /*3350*/  HMMA.16816.F32 R60, R28, R38, R60 ;  /* 0x000000261c3c723c */ /* 0x000fe2000000183c */
[----:B------:R-:W3:Y:S04]  /*3360*/  LDSM.16.M88.4 R28, [R199+0x4000] ;  /* 0x00400000c71c783b */ /* 0x000ee80000000200 */
[----:B------:R-:W4:Y:S03]  /*3370*/  LDSM.16.M88.4 R36, [R199+0x4800] ;  /* 0x00480000c724783b */ /* 0x000f260000000200 */
[C---:B-1----:R-:W-:Y:S01]  /*3380*/  HMMA.16816.F32 R16, R56.reuse, R24, R48 ;  /* 0x000000183810723c */ /* 0x042fe20000001830 */
[----:B------:R-:W-:Y:S07]  /*3390*/  LDSM.16.M88.4 R48, [R201+0x11800] ;  /* 0x01180000c930783b */ /* 0x000fee0000000200 */
[----:B------:R-:W-:Y:S01]  /*33a0*/  HMMA.16816.F32 R24, R56, R26, R20 ;  /* 0x0000001a3818723c */ /* 0x000fe20000001814 */
[----:B------:R-:W-:Y:S07]  /*33b0*/  LDSM.16.M88.4 R20, [R188+0x4000] ;  /* 0x00400000bc14783b */ /* 0x000fee0000000200 */
[C---:B--2---:R-:W-:Y:S08]  /*33c0*/  HMMA.16816.F32 R32, R84.reuse, R8, R32 ;  /* 0x000000085420723c */ /* 0x044ff00000001820 */
[C---:B------:R-:W-:Y:S01]  /*33d0*/  HMMA.16816.F32 R44, R84.reuse, R10, R44 ;  /* 0x0000000a542c723c */ /* 0x040fe2000000182c */
[----:B------:R-:W1:Y:S07]  /*33e0*/  LDSM.16.M88.4 R8, [R197+0x8000] ;  /* 0x00800000c508783b */ /* 0x000e6e0000000200 */
[----:B------:R-:W-:Y:S08]  /*33f0*/  HMMA.16816.F32 R72, R84, R80, R72 ;  /* 0x000000505448723c */ /* 0x000ff00000001848 */
[C---:B---3--:R-:W-:Y:S08]  /*3400*/  HMMA.16816.F32 R16, R40.reuse, R28, R16 ;  /* 0x0000001c2810723c */ /* 0x048ff00000001810 */
[----:B------:R-:W-:Y:S01]  /*3410*/  HMMA.16816.F32 R24, R40, R30, R24 ;  /* 0x0000001e2818723c */ /* 0x000fe20000001818 */
[----:B------:R-:W2:Y:S07]  /*3420*/  LDSM.16.M88.4 R28, [R195+0x10800] ;  /* 0x01080000c31c783b */ /* 0x000eae0000000200 */
[----:B------:R-:W-:Y:S08]  /*3430*/  HMMA.16816.F32 R32, R56, R92, R32 ;  /* 0x0000005c3820723c */ /* 0x000ff00000001820 */
[----:B------:R-:W-:Y:S08]  /*3440*/  HMMA.16816.F32 R16, R12, R88, R16 ;  /* 0x000000580c10723c */ /* 0x000ff00000001810 */
[----:B------:R-:W-:Y:S08]  /*3450*/  HMMA.16816.F32 R44, R56, R94, R44 ;  /* 0x0000005e382c723c */ /* 0x000ff0000000182c */
[C---:B------:R-:W-:Y:S08]  /*3460*/  HMMA.16816.F32 R64, R84.reuse, R76, R64 ;  /* 0x0000004c5440723c */ /* 0x040ff00000001840 */
[----:B------:R-:W-:Y:S01]  /*3470*/  HMMA.16816.F32 R60, R84, R78, R60 ;  /* 0x0000004e543c723c */ /* 0x000fe2000000183c */
[----:B------:R-:W3:Y:S07]  /*3480*/  LDSM.16.M88.4 R76, [R199+0x5000] ;  /* 0x00500000c74c783b */ /* 0x000eee0000000200 */
[----:B------:R-:W-:Y:S08]  /*3490*/  HMMA.16816.F32 R24, R12, R90, R24 ;  /* 0x0000005a0c18723c */ /* 0x000ff00000001818 */
[----:B----4-:R-:W-:Y:S08]  /*34a0*/  HMMA.16816.F32 R32, R40, R36, R32 ;  /* 0x000000242820723c */ /* 0x010ff00000001820 */
[----:B------:R-:W-:Y:S08]  /*34b0*/  HMMA.16816.F32 R68, R84, R82, R68 ;  /* 0x000000525444723c */ /* 0x000ff00000001844 */
[----:B------:R-:W-:Y:S01]  /*34c0*/  HMMA.16816.F32 R80, R56, R52, R72 ;  /* 0x000000343850723c */ /* 0x000fe20000001848 */
[----:B------:R-:W4:Y:S07]  /*34d0*/  LDSM.16.M88.4 R72, [R188+0x4800] ;  /* 0x00480000bc48783b */ /* 0x000f2e0000000200 */
[----:B-1----:R-:W-:Y:S08]  /*34e0*/  HMMA.16816.F32 R16, R8, R20, R16 ;  /* 0x000000140810723c */ /* 0x002ff00000001810 */
[----:B------:R-:W-:Y:S01]  /*34f0*/  HMMA.16816.F32 R44, R40, R38, R44 ;  /* 0x00000026282c723c */ /* 0x000fe2000000182c */
[----:B------:R-:W-:Y:S07]  /*3500*/  LDSM.16.M88.4 R36, [R199+0x5800] ;  /* 0x00580000c724783b */ /* 0x000fee0000000200 */
[----:B------:R-:W-:Y:S01]  /*3510*/  HMMA.16816.F32 R24, R8, R22, R24 ;  /* 0x000000160818723c */ /* 0x000fe20000001818 */
[----:B------:R-:W1:Y:S07]  /*3520*/  LDSM.16.M88.4 R20, [R195+0x11000] ;  /* 0x01100000c314783b */ /* 0x000e6e0000000200 */
[----:B--2---:R-:W-:Y:S01]  /*3530*/  HMMA.16816.F32 R32, R12, R28, R32 ;  /* 0x0000001c0c20723c */ /* 0x004fe20000001820 */
[----:B------:R-:W-:-:S02]  /*3540*/  FMUL.FTZ R17, R17, c[0x0][0x2ec] ;  /* 0x0000bb0011117a20 */ /* 0x000fc40000410000 */
[----:B------:R-:W-:Y:S02]  /*3550*/  FMUL.FTZ R18, R18, c[0x0][0x2ec] ;  /* 0x0000bb0012127a20 */ /* 0x000fe40000410000 */
[----:B------:R-:W-:Y:S01]  /*3560*/  FMUL.FTZ R2, R16, c[0x0][0x2ec] ;  /* 0x0000bb0010027a20 */ /* 0x000fe20000410000 */
[----:B------:R-:W-:Y:S02]  /*3570*/  MUFU.TANH R28, R17 ;  /* 0x00000011001c7308 */ /* 0x000fe40000002400 */
[----:B------:R-:W-:Y:S06]  /*3580*/  HMMA.16816.F32 R68, R56, R54, R68 ;  /* 0x000000363844723c */ /* 0x000fec0000001844 */
[----:B------:R2:W-:Y:S02]  /*3590*/  MUFU.TANH R29, R18 ;  /* 0x00000012001d7308 */ /* 0x0005e40000002400 */
[----:B---3--:R-:W-:Y:S01]  /*35a0*/  HMMA.16816.F32 R80, R40, R76, R80 ;  /* 0x0000004c2850723c */ /* 0x008fe20000001850 */
[----:B------:R-:W-:-:S02]  /*35b0*/  FMUL.FTZ R24, R24, c[0x0][0x2ec] ;  /* 0x0000bb0018187a20 */ /* 0x000fc40000410000 */
[----:B------:R-:W-:Y:S02]  /*35c0*/  FMUL.FTZ R25, R25, c[0x0][0x2ec] ;  /* 0x0000bb0019197a20 */ /* 0x000fe40000410000 */
[----:B------:R-:W-:Y:S01]  /*35d0*/  FMUL.FTZ R26, R26, c[0x0][0x2ec] ;  /* 0x0000bb001a1a7a20 */ /* 0x000fe20000410000 */
[----:B------:R-:W3:Y:S02]  /*35e0*/  MUFU.TANH R2, R2 ;  /* 0x0000000200027308 */ /* 0x000ee40000002400 */
[----:B------:R-:W-:Y:S06]  /*35f0*/  HMMA.16816.F32 R44, R12, R30, R44 ;  /* 0x0000001e0c2c723c */ /* 0x000fec000000182c */
[----:B------:R-:W-:Y:S01]  /*3600*/  MUFU.TANH R31, R24 ;  /* 0x00000018001f7308 */ /* 0x000fe20000002400 */
[----:B------:R-:W-:Y:S01]  /*3610*/  FMUL.FTZ R30, R19, c[0x0][0x2ec] ;  /* 0x0000bb00131e7a20 */ /* 0x000fe20000410000 */
[----:B----4-:R-:W-:Y:S01]  /*3620*/  HMMA.16816.F32 R32, R8, R72, R32 ;  /* 0x000000480820723c */ /* 0x010fe20000001820 */
[----:B--2---:R-:W2:Y:S05]  /*3630*/  LDSM.16.M88.4 R16, [R188+0x5000] ;  /* 0x00500000bc10783b */ /* 0x004eaa0000000200 */
[----:B------:R-:W4:Y:S02]  /*3640*/  MUFU.TANH R30, R30 ;  /* 0x0000001e001e7308 */ /* 0x000f240000002400 */
[----:B------:R-:W-:Y:S08]  /*3650*/  HMMA.16816.F32 R68, R40, R78, R68 ;  /* 0x0000004e2844723c */ /* 0x000ff00000001844 */
[----:B------:R-:W-:Y:S01]  /*3660*/  HMMA.16816.F32 R64, R56, R48, R64 ;  /* 0x000000303840723c */ /* 0x000fe20000001840 */
[----:B------:R-:W-:Y:S07]  /*3670*/  MUFU.TANH R48, R25 ;  /* 0x0000001900307308 */ /* 0x000fee0000002400 */
[----:B-1----:R-:W-:Y:S01]  /*3680*/  HMMA.16816.F32 R80, R12, R20, R80 ;  /* 0x000000140c50723c */ /* 0x002fe20000001850 */
[----:B------:R-:W-:-:S02]  /*3690*/  FMUL.FTZ R34, R34, c[0x0][0x2ec] ;  /* 0x0000bb0022227a20 */ /* 0x000fc40000410000 */
[----:B------:R-:W-:-:S04]  /*36a0*/  FMUL.FTZ R35, R35, c[0x0][0x2ec] ;  /* 0x0000bb0023237a20 */ /* 0x000fc80000410000 */
[----:B------:R-:W-:Y:S01]  /*36b0*/  FMUL.FTZ R21, R32, c[0x0][0x2ec] ;  /* 0x0000bb0020157a20 */ /* 0x000fe20000410000 */
[----:B------:R-:W-:Y:S01]  /*36c0*/  HMMA.16816.F32 R68, R12, R22, R68 ;  /* 0x000000160c44723c */ /* 0x000fe20000001844 */
[----:B------:R-:W-:Y:S01]  /*36d0*/  FMUL.FTZ R32, R33, c[0x0][0x2ec] ;  /* 0x0000bb0021207a20 */ /* 0x000fe20000410000 */
[----:B------:R-:W-:Y:S01]  /*36e0*/  IADD3 R33, R3, 0x8, RZ ;  /* 0x0000000803217810 */ /* 0x000fe20007ffe0ff */
[----:B------:R-:W-:Y:S01]  /*36f0*/  FMUL.FTZ R20, R27, c[0x0][0x2ec] ;  /* 0x0000bb001b147a20 */ /* 0x000fe20000410000 */
[----:B------:R-:W-:Y:S03]  /*3700*/  MUFU.TANH R23, R34 ;  /* 0x0000002200177308 */ /* 0x000fe60000002400 */
[----:B------:R-:W-:Y:S01]  /*3710*/  IADD3 R22, R4, -c[0x0][0x2e4], -R211 ;  /* 0x8000b90004167a10 */ /* 0x000fe20007ffe8d3 */
[----:B------:R-:W-:Y:S04]  /*3720*/  HMMA.16816.F32 R64, R40, R36, R64 ;  /* 0x000000242840723c */ /* 0x000fe80000001840 */
[----:B------:R1:W5:Y:S01]  /*3730*/  MUFU.TANH R36, R26 ;  /* 0x0000001a00247308 */ /* 0x0003620000002400 */
[----:B------:R-:W-:-:S02]  /*3740*/  IMAD.IADD R219, R3, 0x1, R22 ;  /* 0x0000000103db7824 */ /* 0x000fc400078e0216 */
[--C-:B------:R-:W-:Y:S01]  /*3750*/  IMAD.IADD R217, R22, 0x1, R33.reuse ;  /* 0x0000000116d97824 */ /* 0x100fe200078e0221 */
[----:B--2---:R-:W-:Y:S01]  /*3760*/  HMMA.16816.F32 R80, R8, R16, R80 ;  /* 0x000000100850723c */ /* 0x004fe20000001850 */
[----:B------:R-:W-:Y:S01]  /*3770*/  IMAD.IADD R3, R3, 0x1, R6 ;  /* 0x0000000103037824 */ /* 0x000fe200078e0206 */
[----:B------:R-:W-:Y:S01]  /*3780*/  IMNMX R219, RZ, R219, !PT ;  /* 0x000000dbffdb7217 */ /* 0x000fe20007800200 */
[----:B------:R-:W-:Y:S01]  /*3790*/  IMAD.IADD R33, R6, 0x1, R33 ;  /* 0x0000000106217824 */ /* 0x000fe200078e0221 */
[----:B------:R-:W-:Y:S01]  /*37a0*/  IMNMX R217, RZ, R217, !PT ;  /* 0x000000d9ffd97217 */ /* 0x000fe20007800200 */
[----:B------:R-:W-:Y:S01]  /*37b0*/  IMAD R6, R231, 0x40, R209 ;  /* 0x00000040e7067824 */ /* 0x000fe200078e02d1 */
[-C--:B------:R-:W-:Y:S01]  /*37c0*/  IMNMX R218, R3, R4.reuse, PT ;  /* 0x0000000403da7217 */ /* 0x080fe20003800200 */
[----:B------:R-:W2:Y:S01]  /*37d0*/  MUFU.TANH R21, R21 ;  /* 0x0000001500157308 */ /* 0x000ea20000002400 */
[----:B------:R-:W-:Y:S01]  /*37e0*/  IMNMX R216, R33, R4, PT ;  /* 0x0000000421d87217 */ /* 0x000fe20003800200 */
[----:B------:R-:W-:Y:S01]  /*37f0*/  HMMA.16816.F32 R60, R56, R50, R60 ;  /* 0x00000032383c723c */ /* 0x000fe2000000183c */
[C---:B------:R-:W-:Y:S01]  /*3800*/  IADD3 R16, R6.reuse, 0x1, RZ ;  /* 0x0000000106107810 */ /* 0x040fe20007ffe0ff */
[----:B-1----:R-:W1:Y:S01]  /*3810*/  LDSM.16.M88.4 R24, [R195+0x11800] ;  /* 0x01180000c318783b */ /* 0x002e620000000200 */
[----:B------:R-:W-:-:S02]  /*3820*/  IADD3 R3, R6, 0x8, RZ ;  /* 0x0000000806037810 */ /* 0x000fc40007ffe0ff */
[C---:B------:R-:W-:Y:S01]  /*3830*/  ISETP.GE.AND P6, PT, R16.reuse, R218, PT ;  /* 0x000000da1000720c */ /* 0x040fe20003fc6270 */
[----:B------:R-:W1:Y:S01]  /*3840*/  MUFU.TANH R20, R20 ;  /* 0x0000001400147308 */ /* 0x000e620000002400 */
[C---:B------:R-:W-:Y:S01]  /*3850*/  ISETP.GE.AND P1, PT, R16.reuse, R216, PT ;  /* 0x000000d81000720c */ /* 0x040fe20003f26270 */
[C---:B------:R-:W-:Y:S01]  /*3860*/  HMMA.16816.F32 R68, R8.reuse, R18, R68 ;  /* 0x000000120844723c */ /* 0x040fe20000001844 */
[C---:B------:R-:W-:Y:S02]  /*3870*/  ISETP.LT.OR P6, PT, R16.reuse, R219, P6 ;  /* 0x000000db1000720c */ /* 0x040fe400037c1670 */
[----:B------:R-:W-:Y:S02]  /*3880*/  ISETP.LT.OR P1, PT, R16, R217, P1 ;  /* 0x000000d91000720c */ /* 0x000fe40000f21670 */
[C---:B------:R-:W-:Y:S02]  /*3890*/  IADD3 R16, R6.reuse, 0x9, RZ ;  /* 0x0000000906107810 */ /* 0x040fe40007ffe0ff */
[----:B------:R-:W-:Y:S01]  /*38a0*/  FMUL.FTZ R83, R83, c[0x0][0x2ec] ;  /* 0x0000bb0053537a20 */ /* 0x000fe20000410000 */
[-C--:B------:R-:W-:Y:S01]  /*38b0*/  ISETP.GE.AND P4, PT, R6, R218.reuse, PT ;  /* 0x000000da0600720c */ /* 0x080fe20003f86270 */
[----:B------:R-:W-:Y:S01]  /*38c0*/  HMMA.16816.F32 R44, R8, R74, R44 ;  /* 0x0000004a082c723c */ /* 0x000fe2000000182c */
[C---:B------:R-:W-:Y:S01]  /*38d0*/  ISETP.GE.AND P3, PT, R16.reuse, R218, PT ;  /* 0x000000da1000720c */ /* 0x040fe20003f66270 */
[----:B------:R-:W-:Y:S01]  /*38e0*/  MUFU.TANH R22, R35 ;  /* 0x0000002300167308 */ /* 0x000fe20000002400 */
[----:B------:R-:W-:Y:S01]  /*38f0*/  ISETP.GE.AND P2, PT, R16, R216, PT ;  /* 0x000000d81000720c */ /* 0x000fe20003f46270 */
[----:B------:R-:W-:Y:S01]  /*3900*/  FMUL.FTZ R80, R80, c[0x0][0x2ec] ;  /* 0x0000bb0050507a20 */ /* 0x000fe20000410000 */
[----:B------:R-:W-:Y:S01]  /*3910*/  ISETP.LT.OR P3, PT, R16, R219, P3 ;  /* 0x000000db1000720c */ /* 0x000fe20001f61670 */
[----:B------:R-:W-:Y:S01]  /*3920*/  FMUL.FTZ R82, R82, c[0x0][0x2ec] ;  /* 0x0000bb0052527a20 */ /* 0x000fe20000410000 */
[----:B------:R-:W-:Y:S01]  /*3930*/  ISETP.LT.OR P2, PT, R16, R217, P2 ;  /* 0x000000d91000720c */ /* 0x000fe20001741670 */
[----:B------:R-:W-:Y:S01]  /*3940*/  HMMA.16816.F32 R60, R40, R38, R60 ;  /* 0x00000026283c723c */ /* 0x000fe2000000183c */
[----:B------:R-:W2:Y:S01]  /*3950*/  LDSM.16.M88.4 R16, [R188+0x5800] ;  /* 0x00580000bc10783b */ /* 0x000ea20000000200 */
[C---:B------:R-:W-:Y:S01]  /*3960*/  ISETP.GE.AND P0, PT, R3.reuse, R218, PT ;  /* 0x000000da0300720c */ /* 0x040fe20003f06270 */
[----:B------:R-:W-:Y:S01]  /*3970*/  MUFU.TANH R170, R83 ;  /* 0x0000005300aa7308 */ /* 0x000fe20000002400 */
[----:B------:R-:W-:Y:S01]  /*3980*/  ISETP.GE.AND P5, PT, R3, R216, PT ;  /* 0x000000d80300720c */ /* 0x000fe20003fa6270 */
[----:B------:R-:W-:Y:S01]  /*3990*/  FMUL.FTZ R81, R81, c[0x0][0x2ec] ;  /* 0x0000bb0051517a20 */ /* 0x000fe20000410000 */
[----:B------:R-:W-:Y:S01]  /*39a0*/  ISETP.LT.OR P4, PT, R6, R219, P4 ;  /* 0x000000db0600720c */ /* 0x000fe20002781670 */
[----:B------:R-:W-:-:S04]  /*39b0*/  DEPBAR.LE SB0, 0x0 ;  /* 0x000080000000791a */ /* 0x000fc80000000000 */
[C---:B------:R-:W-:Y:S01]  /*39c0*/  ISETP.LT.OR P0, PT, R3.reuse, R219, P0 ;  /* 0x000000db0300720c */ /* 0x040fe20000701670 */
[----:B------:R-:W-:Y:S01]  /*39d0*/  MUFU.TANH R165, R80 ;  /* 0x0000005000a57308 */ /* 0x000fe20000002400 */
[-C--:B------:R-:W-:Y:S01]  /*39e0*/  ISETP.LT.OR P5, PT, R3, R217.reuse, P5 ;  /* 0x000000d90300720c */ /* 0x080fe20002fa1670 */
[----:B------:R-:W-:Y:S01]  /*39f0*/  FMUL.FTZ R68, R68, c[0x0][0x2ec] ;  /* 0x0000bb0044447a20 */ /* 0x000fe20000410000 */
[----:B---3--:R-:W-:Y:S01]  /*3a00*/  FSEL R3, R2, -INF , !P4 ;  /* 0xff80000002037808 */ /* 0x008fe20006000000 */
[----:B------:R-:W-:Y:S01]  /*3a10*/  FMUL.FTZ R34, R44, c[0x0][0x2ec] ;  /* 0x0000bb002c227a20 */ /* 0x000fe20000410000 */
[----:B------:R-:W-:Y:S01]  /*3a20*/  ISETP.GE.AND P4, PT, R6, R216, PT ;  /* 0x000000d80600720c */ /* 0x000fe20003f86270 */
[C---:B-1----:R-:W-:Y:S01]  /*3a30*/  HMMA.16816.F32 R64, R12.reuse, R24, R64 ;  /* 0x000000180c40723c */ /* 0x042fe20000001840 */
[----:B------:R-:W-:Y:S01]  /*3a40*/  FMUL.FTZ R4, R45, c[0x0][0x2ec] ;  /* 0x0000bb002d047a20 */ /* 0x000fe20000410000 */
[----:B----4-:R-:W-:Y:S01]  /*3a50*/  FSEL R30, R30, -INF , !P1 ;  /* 0xff8000001e1e7808 */ /* 0x010fe20004800000 */
[----:B------:R-:W-:Y:S01]  /*3a60*/  FMUL.FTZ R33, R46, c[0x0][0x2ec] ;  /* 0x0000bb002e217a20 */ /* 0x000fe20000410000 */
[----:B------:R-:W-:Y:S01]  /*3a70*/  ISETP.LT.OR P4, PT, R6, R217, P4 ;  /* 0x000000d90600720c */ /* 0x000fe20002781670 */
[----:B------:R-:W1:Y:S01]  /*3a80*/  MUFU.TANH R34, R34 ;  /* 0x0000002200227308 */ /* 0x000e620000002400 */
[----:B-----5:R-:W-:Y:S01]  /*3a90*/  FSEL R36, R36, -INF , !P5 ;  /* 0xff80000024247808 */ /* 0x020fe20006800000 */
[----:B------:R-:W-:Y:S01]  /*3aa0*/  FMUL.FTZ R47, R47, c[0x0][0x2ec] ;  /* 0x0000bb002f2f7a20 */ /* 0x000fe20000410000 */
[----:B------:R-:W-:Y:S01]  /*3ab0*/  HMMA.16816.F32 R60, R12, R26, R60 ;  /* 0x0000001a0c3c723c */ /* 0x000fe2000000183c */
[----:B------:R-:W-:Y:S01]  /*3ac0*/  IADD3 R25, R6, 0x10, RZ ;  /* 0x0000001006197810 */ /* 0x000fe20007ffe0ff */
[----:B------:R-:W-:Y:S01]  /*3ad0*/  FMUL.FTZ R69, R69, c[0x0][0x2ec] ;  /* 0x0000bb0045457a20 */ /* 0x000fe20000410000 */
[----:B------:R-:W-:Y:S01]  /*3ae0*/  FSEL R29, R29, -INF , !P4 ;  /* 0xff8000001d1d7808 */ /* 0x000fe20006000000 */
[----:B------:R-:W-:Y:S01]  /*3af0*/  FMUL.FTZ R70, R70, c[0x0][0x2ec] ;  /* 0x0000bb0046467a20 */ /* 0x000fe20000410000 */
[----:B------:R-:W-:Y:S01]  /*3b00*/  ISETP.GE.AND P4, PT, R25, R218, PT ;  /* 0x000000da1900720c */ /* 0x000fe20003f86270 */
[----:B------:R-:W3:Y:S01]  /*3b10*/  MUFU.TANH R4, R4 ;  /* 0x0000000400047308 */ /* 0x000ee20000002400 */
[----:B------:R-:W-:Y:S01]  /*3b20*/  IADD3 R12, R6, 0x18, RZ ;  /* 0x00000018060c7810 */ /* 0x000fe20007ffe0ff */
[----:B------:R-:W-:Y:S01]  /*3b30*/  FMUL.FTZ R71, R71, c[0x0][0x2ec] ;  /* 0x0000bb0047477a20 */ /* 0x000fe20000410000 */
[----:B------:R-:W-:-:S02]  /*3b40*/  ISETP.GE.AND P1, PT, R25, R216, PT ;  /* 0x000000d81900720c */ /* 0x000fc40003f26270 */
[C---:B------:R-:W-:Y:S02]  /*3b50*/  ISETP.LT.OR P4, PT, R25.reuse, R219, P4 ;  /* 0x000000db1900720c */ /* 0x040fe40002781670 */
[----:B------:R-:W-:Y:S01]  /*3b60*/  IADD3 R13, R6, 0x19, RZ ;  /* 0x00000019060d7810 */ /* 0x000fe20007ffe0ff */
[----:B------:R-:W4:Y:S01]  /*3b70*/  MUFU.TANH R160, R82 ;  /* 0x0000005200a07308 */ /* 0x000f220000002400 */
[-C--:B------:R-:W-:Y:S01]  /*3b80*/  ISETP.GE.AND P5, PT, R12, R218.reuse, PT ;  /* 0x000000da0c00720c */ /* 0x080fe20003fa6270 */
[C---:B--2---:R-:W-:Y:S01]  /*3b90*/  HMMA.16816.F32 R64, R8.reuse, R16, R64 ;  /* 0x000000100840723c */ /* 0x044fe20000001840 */
[----:B------:R-:W-:Y:S02]  /*3ba0*/  ISETP.LT.OR P1, PT, R25, R217, P1 ;  /* 0x000000d91900720c */ /* 0x000fe40000f21670 */
[----:B------:R-:W-:Y:S02]  /*3bb0*/  IADD3 R24, R6, 0x11, RZ ;  /* 0x0000001106187810 */ /* 0x000fe40007ffe0ff */
[----:B------:R-:W-:Y:S01]  /*3bc0*/  FSEL R25, R48, -INF , !P3 ;  /* 0xff80000030197808 */ /* 0x000fe20005800000 */
[----:B------:R-:W2:Y:S01]  /*3bd0*/  MUFU.TANH R32, R32 ;  /* 0x0000002000207308 */ /* 0x000ea20000002400 */
[----:B------:R-:W-:Y:S01]  /*3be0*/  FSEL R15, R21, -INF , !P4 ;  /* 0xff800000150f7808 */ /* 0x000fe20006000000 */
[----:B------:R-:W-:Y:S01]  /*3bf0*/  HMMA.16816.F32 R60, R8, R18, R60 ;  /* 0x00000012083c723c */ /* 0x000fe2000000183c */
[----:B------:R-:W-:-:S02]  /*3c00*/  ISETP.GE.AND P3, PT, R13, R218, PT ;  /* 0x000000da0d00720c */ /* 0x000fc40003f66270 */
[-C--:B------:R-:W-:Y:S02]  /*3c10*/  ISETP.GE.AND P4, PT, R13, R216.reuse, PT ;  /* 0x000000d80d00720c */ /* 0x080fe40003f86270 */
[-C--:B------:R-:W-:Y:S01]  /*3c20*/  ISETP.LT.OR P5, PT, R12, R219.reuse, P5 ;  /* 0x000000db0c00720c */ /* 0x080fe20002fa1670 */
[----:B------:R-:W5:Y:S01]  /*3c30*/  MUFU.TANH R33, R33 ;  /* 0x0000002100217308 */ /* 0x000f620000002400 */
[----:B------:R-:W-:Y:S02]  /*3c40*/  FSEL R31, R31, -INF , !P0 ;  /* 0xff8000001f1f7808 */ /* 0x000fe40004000000 */
[----:B------:R-:W-:Y:S02]  /*3c50*/  IADD3 R16, R6, 0x21, RZ ;  /* 0x0000002106107810 */ /* 0x000fe40007ffe0ff */
[-C--:B------:R-:W-:Y:S02]  /*3c60*/  ISETP.GE.AND P0, PT, R24, R216.reuse, PT ;  /* 0x000000d81800720c */ /* 0x080fe40003f06270 */
[C---:B------:R-:W-:Y:S01]  /*3c70*/  ISETP.LT.OR P3, PT, R13.reuse, R219, P3 ;  /* 0x000000db0d00720c */ /* 0x040fe20001f61670 */
[----:B------:R-:W2:Y:S01]  /*3c80*/  MUFU.TANH R2, R47 ;  /* 0x0000002f00027308 */ /* 0x000ea20000002400 */
[-C--:B------:R-:W-:Y:S01]  /*3c90*/  ISETP.LT.OR P4, PT, R13, R217.reuse, P4 ;  /* 0x000000d90d00720c */ /* 0x080fe20002781670 */
[----:B------:R-:W-:Y:S01]  /*3ca0*/  FMUL.FTZ R66, R66, c[0x0][0x2ec] ;  /* 0x0000bb0042427a20 */ /* 0x000fe20000410000 */
[----:B------:R-:W-:Y:S01]  /*3cb0*/  FSEL R20, R20, -INF , !P2 ;  /* 0xff80000014147808 */ /* 0x000fe20005000000 */
[----:B------:R-:W-:Y:S01]  /*3cc0*/  FMUL.FTZ R64, R64, c[0x0][0x2ec] ;  /* 0x0000bb0040407a20 */ /* 0x000fe20000410000 */
[----:B-1----:R-:W-:Y:S01]  /*3cd0*/  FSEL R13, R34, -INF , !P5 ;  /* 0xff800000220d7808 */ /* 0x002fe20006800000 */
[----:B------:R-:W-:Y:S01]  /*3ce0*/  FMUL.FTZ R65, R65, c[0x0][0x2ec] ;  /* 0x0000bb0041417a20 */ /* 0x000fe20000410000 */
[-C--:B------:R-:W-:Y:S01]  /*3cf0*/  ISETP.GE.AND P2, PT, R12, R216.reuse, PT ;  /* 0x000000d80c00720c */ /* 0x080fe20003f46270 */
[----:B------:R-:W1:Y:S01]  /*3d00*/  MUFU.TANH R162, R66 ;  /* 0x0000004200a27308 */ /* 0x000e620000002400 */
[----:B------:R-:W-:Y:S01]  /*3d10*/  ISETP.GE.AND P5, PT, R16, R216, PT ;  /* 0x000000d81000720c */ /* 0x000fe20003fa6270 */
[----:B------:R-:W-:Y:S01]  /*3d20*/  FMUL.FTZ R67, R67, c[0x0][0x2ec] ;  /* 0x0000bb0043437a20 */ /* 0x000fe20000410000 */
[-C--:B------:R-:W-:Y:S01]  /*3d30*/  ISETP.LT.OR P0, PT, R24, R217.reuse, P0 ;  /* 0x000000d91800720c */ /* 0x080fe20000701670 */
[----:B------:R-:W-:Y:S01]  /*3d40*/  FMUL.FTZ R60, R60, c[0x0][0x2ec] ;  /* 0x0000bb003c3c7a20 */ /* 0x000fe20000410000 */
[----:B------:R-:W-:Y:S01]  /*3d50*/  IADD3 R21, R6, 0x20, RZ ;  /* 0x0000002006157810 */ /* 0x000fe20007ffe0ff */
[----:B------:R-:W-:Y:S01]  /*3d60*/  FMUL.FTZ R61, R61, c[0x0][0x2ec] ;  /* 0x0000bb003d3d7a20 */ /* 0x000fe20000410000 */
[-C--:B------:R-:W-:Y:S01]  /*3d70*/  ISETP.LT.OR P2, PT, R12, R217.reuse, P2 ;  /* 0x000000d90c00720c */ /* 0x080fe20001741670 */
[----:B------:R-:W1:Y:S01]  /*3d80*/  MUFU.TANH R157, R81 ;  /* 0x00000051009d7308 */ /* 0x000e620000002400 */
[----:B------:R-:W-:Y:S01]  /*3d90*/  ISETP.LT.OR P5, PT, R16, R217, P5 ;  /* 0x000000d91000720c */ /* 0x000fe20002fa1670 */
[----:B------:R-:W-:Y:S01]  /*3da0*/  FMUL.FTZ R62, R62, c[0x0][0x2ec] ;  /* 0x0000bb003e3e7a20 */ /* 0x000fe20000410000 */
[----:B---3--:R-:W-:Y:S01]  /*3db0*/  FSEL R9, R4, -INF , !P3 ;  /* 0xff80000004097808 */ /* 0x008fe20005800000 */
[----:B------:R-:W-:Y:S01]  /*3dc0*/  FMUL.FTZ R63, R63, c[0x0][0x2ec] ;  /* 0x0000bb003f3f7a20 */ /* 0x000fe20000410000 */
[----:B------:R-:W-:-:S02]  /*3dd0*/  FSEL R14, R23, -INF , !P1 ;  /* 0xff800000170e7808 */ /* 0x000fc40004800000 */
[----:B------:R-:W-:Y:S01]  /*3de0*/  FSEL R12, R22, -INF , !P0 ;  /* 0xff800000160c7808 */ /* 0x000fe20004000000 */
[----:B------:R-:W3:Y:S01]  /*3df0*/  MUFU.TANH R163, R68 ;  /* 0x0000004400a37308 */ /* 0x000ee20000002400 */
[----:B------:R-:W-:Y:S02]  /*3e00*/  IADD3 R4, R6, 0x30, RZ ;  /* 0x0000003006047810 */ /* 0x000fe40007ffe0ff */
[----:B------:R-:W-:Y:S02]  /*3e10*/  FSEL R28, R28, -INF , !P6 ;  /* 0xff8000001c1c7808 */ /* 0x000fe40007000000 */
[C---:B------:R-:W-:Y:S02]  /*3e20*/  ISETP.GE.AND P1, PT, R21.reuse, R218, PT ;  /* 0x000000da1500720c */ /* 0x040fe40003f26270 */
[----:B------:R-:W-:Y:S01]  /*3e30*/  ISETP.GE.AND P0, PT, R21, R216, PT ;  /* 0x000000d81500720c */ /* 0x000fe20003f06270 */
[----:B------:R-:W-:Y:S01]  /*3e40*/  MUFU.TANH R159, R69 ;  /* 0x00000045009f7308 */ /* 0x000fe20000002400 */
[----:B------:R-:W-:-:S02]  /*3e50*/  ISETP.GE.AND P6, PT, R24, R218, PT ;  /* 0x000000da1800720c */ /* 0x000fc40003fc6270 */
[----:B------:R-:W-:Y:S02]  /*3e60*/  FSEL R170, R170, -INF , !P5 ;  /* 0xff800000aaaa7808 */ /* 0x000fe40006800000 */
[----:B------:R-:W-:Y:S02]  /*3e70*/  ISETP.GE.AND P5, PT, R4, R216, PT ;  /* 0x000000d80400720c */ /* 0x000fe40003fa6270 */
[C---:B------:R-:W-:Y:S01]  /*3e80*/  ISETP.LT.OR P1, PT, R21.reuse, R219, P1 ;  /* 0x000000db1500720c */ /* 0x040fe20000f21670 */
[----:B------:R-:W1:Y:S01]  /*3e90*/  MUFU.TANH R168, R70 ;  /* 0x0000004600a87308 */ /* 0x000e620000002400 */
[----:B------:R-:W-:Y:S02]  /*3ea0*/  ISETP.LT.OR P0, PT, R21, R217, P0 ;  /* 0x000000d91500720c */ /* 0x000fe40000701670 */
[----:B------:R-:W-:Y:S02]  /*3eb0*/  ISETP.LT.OR P6, PT, R24, R219, P6 ;  /* 0x000000db1800720c */ /* 0x000fe400037c1670 */
[----:B------:R-:W-:-:S02]  /*3ec0*/  IADD3 R10, R6, 0x29, RZ ;  /* 0x00000029060a7810 */ /* 0x000fc40007ffe0ff */
[----:B------:R-:W-:Y:S01]  /*3ed0*/  IADD3 R11, R6, 0x28, RZ ;  /* 0x00000028060b7810 */ /* 0x000fe20007ffe0ff */
[----:B------:R-:W1:Y:S01]  /*3ee0*/  MUFU.TANH R166, R71 ;  /* 0x0000004700a67308 */ /* 0x000e620000002400 */
[----:B------:R-:W-:Y:S02]  /*3ef0*/  ISETP.LT.OR P5, PT, R4, R217, P5 ;  /* 0x000000d90400720c */ /* 0x000fe40002fa1670 */
[----:B------:R-:W-:Y:S02]  /*3f00*/  FSEL R165, R165, -INF , !P1 ;  /* 0xff800000a5a57808 */ /* 0x000fe40004800000 */
[----:B----4-:R-:W-:Y:S02]  /*3f10*/  FSEL R160, R160, -INF , !P0 ;  /* 0xff800000a0a07808 */ /* 0x010fe40004000000 */
[----:B--2---:R-:W-:Y:S01]  /*3f20*/  FSEL R17, R32, -INF , !P6 ;  /* 0xff80000020117808 */ /* 0x004fe20007000000 */
[----:B------:R-:W2:Y:S01]  /*3f30*/  MUFU.TANH R169, R64 ;  /* 0x0000004000a97308 */ /* 0x000ea20000002400 */
[----:B-----5:R-:W-:-:S02]  /*3f40*/  FSEL R8, R33, -INF , !P2 ;  /* 0xff80000021087808 */ /* 0x020fc40005000000 */
[----:B------:R-:W-:Y:S02]  /*3f50*/  ISETP.GE.AND P3, PT, R10, R218, PT ;  /* 0x000000da0a00720c */ /* 0x000fe40003f66270 */
[----:B------:R-:W-:Y:S02]  /*3f60*/  FSEL R2, R2, -INF , !P4 ;  /* 0xff80000002027808 */ /* 0x000fe40006000000 */
[----:B------:R-:W-:Y:S01]  /*3f70*/  ISETP.GE.AND P1, PT, R10, R216, PT ;  /* 0x000000d80a00720c */ /* 0x000fe20003f26270 */
[----:B------:R-:W4:Y:S01]  /*3f80*/  MUFU.TANH R167, R65 ;  /* 0x0000004100a77308 */ /* 0x000f220000002400 */
[-C--:B------:R-:W-:Y:S02]  /*3f90*/  ISETP.GE.AND P0, PT, R4, R218.reuse, PT ;  /* 0x000000da0400720c */ /* 0x080fe40003f06270 */
[-C--:B------:R-:W-:Y:S02]  /*3fa0*/  ISETP.GE.AND P6, PT, R16, R218.reuse, PT ;  /* 0x000000da1000720c */ /* 0x080fe40003fc6270 */
[----:B------:R-:W-:-:S02]  /*3fb0*/  ISETP.GE.AND P2, PT, R11, R218, PT ;  /* 0x000000da0b00720c */ /* 0x000fc40003f46270 */
[----:B------:R-:W-:Y:S01]  /*3fc0*/  ISETP.GE.AND P4, PT, R11, R216, PT ;  /* 0x000000d80b00720c */ /* 0x000fe20003f86270 */
[----:B------:R-:W5:Y:S01]  /*3fd0*/  MUFU.TANH R142, R67 ;  /* 0x00000043008e7308 */ /* 0x000f620000002400 */
[----:B-1----:R-:W-:Y:S02]  /*3fe0*/  FSEL R162, R162, -INF , !P5 ;  /* 0xff800000a2a27808 */ /* 0x002fe40006800000 */
[----:B------:R-:W-:Y:S02]  /*3ff0*/  ISETP.GT.AND P5, PT, R231, R206, PT ;  /* 0x000000cee700720c */ /* 0x000fe40003fa4270 */
[C---:B------:R-:W-:Y:S02]  /*4000*/  ISETP.LT.OR P3, PT, R10.reuse, R219, P3 ;  /* 0x000000db0a00720c */ /* 0x040fe40001f61670 */
[----:B------:R-:W-:Y:S01]  /*4010*/  ISETP.LT.OR P1, PT, R10, R217, P1 ;  /* 0x000000d90a00720c */ /* 0x000fe20000f21670 */
[----:B------:R-:W1:Y:S01]  /*4020*/  MUFU.TANH R143, R60 ;  /* 0x0000003c008f7308 */ /* 0x000e620000002400 */
[----:B------:R-:W-:-:S02]  /*4030*/  ISETP.LT.OR P0, PT, R4, R219, P0 ;  /* 0x000000db0400720c */ /* 0x000fc40000701670 */
[-C--:B------:R-:W-:Y:S02]  /*4040*/  ISETP.LT.OR P6, PT, R16, R219.reuse, P6 ;  /* 0x000000db1000720c */ /* 0x080fe400037c1670 */
[C---:B------:R-:W-:Y:S02]  /*4050*/  ISETP.LT.OR P2, PT, R11.reuse, R219, P2 ;  /* 0x000000db0b00720c */ /* 0x040fe40001741670 */
[----:B------:R-:W-:Y:S01]  /*4060*/  ISETP.LT.OR P4, PT, R11, R217, P4 ;  /* 0x000000d90b00720c */ /* 0x000fe20002781670 */
[----:B------:R-:W-:Y:S01]  /*4070*/  MUFU.TANH R141, R61 ;  /* 0x0000003d008d7308 */ /* 0x000fe20000002400 */
[C---:B------:R-:W-:Y:S02]  /*4080*/  IADD3 R10, R6.reuse, 0x31, RZ ;  /* 0x00000031060a7810 */ /* 0x040fe40007ffe0ff */
[C---:B------:R-:W-:Y:S02]  /*4090*/  IADD3 R4, R6.reuse, 0x38, RZ ;  /* 0x0000003806047810 */ /* 0x040fe40007ffe0ff */
[----:B------:R-:W-:-:S02]  /*40a0*/  IADD3 R6, R6, 0x39, RZ ;  /* 0x0000003906067810 */ /* 0x000fc40007ffe0ff */
[----:B------:R-:W-:Y:S01]  /*40b0*/  FSEL R157, R157, -INF , !P6 ;  /* 0xff8000009d9d7808 */ /* 0x000fe20007000000 */
[----:B------:R-:W1:Y:S01]  /*40c0*/  MUFU.TANH R140, R62 ;  /* 0x0000003e008c7308 */ /* 0x000e620000002400 */
[----:B---3--:R-:W-:Y:S02]  /*40d0*/  FSEL R163, R163, -INF , !P2 ;  /* 0xff800000a3a37808 */ /* 0x008fe40005000000 */
[----:B------:R-:W-:Y:S02]  /*40e0*/  FSEL R168, R168, -INF , !P4 ;  /* 0xff800000a8a87808 */ /* 0x000fe40006000000 */
[----:B------:R-:W-:Y:S02]  /*40f0*/  FSEL R159, R159, -INF , !P3 ;  /* 0xff8000009f9f7808 */ /* 0x000fe40005800000 */
[----:B------:R-:W-:Y:S01]  /*4100*/  FSEL R166, R166, -INF , !P1 ;  /* 0xff800000a6a67808 */ /* 0x000fe20004800000 */
[----:B------:R-:W3:Y:S01]  /*4110*/  MUFU.TANH R158, R63 ;  /* 0x0000003f009e7308 */ /* 0x000ee20000002400 */
[----:B--2---:R-:W-:Y:S01]  /*4120*/  FSEL R169, R169, -INF , !P0 ;  /* 0xff800000a9a97808 */ /* 0x004fe20004000000 */
[----:B------:R-:W-:Y:S01]  /*4130*/  BAR.SYNC.DEFER_BLOCKING 0x0 ;  /* 0x0000000000007b1d */ /* 0x000fe20000010000 */
[----:B------:R-:W-:-:S02]  /*4140*/  ISETP.GE.AND P6, PT, R10, R218, PT ;  /* 0x000000da0a00720c */ /* 0x000fc40003fc6270 */
[----:B------:R-:W-:Y:S02]  /*4150*/  ISETP.GE.AND P2, PT, R10, R216, PT ;  /* 0x000000d80a00720c */ /* 0x000fe40003f46270 */
[-C--:B------:R-:W-:Y:S02]  /*4160*/  ISETP.GE.AND P4, PT, R4, R218.reuse, PT ;  /* 0x000000da0400720c */ /* 0x080fe40003f86270 */
[----:B------:R-:W-:Y:S02]  /*4170*/  ISETP.GE.AND P3, PT, R6, R218, PT ;  /* 0x000000da0600720c */ /* 0x000fe40003f66270 */
[-C--:B------:R-:W-:Y:S02]  /*4180*/  ISETP.GE.AND P1, PT, R4, R216.reuse, PT ;  /* 0x000000d80400720c */ /* 0x080fe40003f26270 */
        /* <DEDUP_REMOVED lines=8> */
[----:B-----5:R-:W-:Y:S02]  /*4210*/  FSEL R142, R142, -INF , !P2 ;  /* 0xff8000008e8e7808 */ /* 0x020fe40005000000 */
[----:B-1----:R-:W-:Y:S02]  /*4220*/  FSEL R143, R143, -INF , !P4 ;  /* 0xff8000008f8f7808 */ /* 0x002fe40006000000 */
[----:B------:R-:W-:Y:S02]  /*4230*/  FSEL R140, R140, -INF , !P1 ;  /* 0xff8000008c8c7808 */ /* 0x000fe40004800000 */
[----:B------:R-:W-:Y:S02]  /*4240*/  FSEL R141, R141, -INF , !P3 ;  /* 0xff8000008d8d7808 */ /* 0x000fe40005800000 */
[----:B---3--:R-:W-:Y:S01]  /*4250*/  FSEL R158, R158, -INF , !P0 ;  /* 0xff8000009e9e7808 */ /* 0x008fe20004000000 */
[----:B------:R-:W-:Y:S05]  /*4260*/  @!P5 BRA `(.L_x_375) ;  /* 0x000003900000d947 */ /* 0x000fea0003800000 */
[----:B------:R-:W-:Y:S01]  /*4270*/  IADD3 R19, R223, -0x2, RZ ;  /* 0xfffffffedf137810 */ /* 0x000fe20007ffe0ff */
        /* <DEDUP_REMOVED lines=54> */
.L_x_377:
[----:B------:R-:W-:Y:S05]  /*45e0*/  BSYNC B0 ;  /* 0x0000000000007941 */ /* 0x000fea0003800000 */
.L_x_376:
[----:B------:R-:W0:Y:S02]  /*45f0*/  LDGDEPBAR ;  /* 0x00000000000079af */ /* 0x000e240000000000 */
.L_x_375:
        /* <DEDUP_REMOVED lines=76> */
[----:B------:R-:W-:Y:S01]  /*4ac0*/  LDSM.16.MT88.4 R28, [R192+0x12800] ;  /* 0x01280000c01c783b */ /* 0x000fe20000004200 */
[--C-:B------:R-:W-:Y:S01]  /*4ad0*/  FFMA.FTZ R147, R20, c[0x0][0x23c], -R161.reuse ;  /* 0x00008f0014937a23 */ /* 0x100fe200000108a1 */
[----:B------:R-:W-:Y:S01]  /*4ae0*/  MUFU.EX2 R151, R151 ;  /* 0x0000009700977308 */ /* 0x000fe20000000800 */
[--C-:B------:R-:W-:Y:S01]  /*4af0*/  FFMA.FTZ R145, R8, c[0x0][0x23c], -R161.reuse ;  /* 0x00008f0008917a23 */ /* 0x100fe200000108a1 */
[----:B------:R-:W-:Y:S01]  /*4b00*/  LDSM.16.MT88.4 R20, [R196+0x12800] ;  /* 0x01280000c414783b */ /* 0x000fe20000004200 */
[--C-:B------:R-:W-:Y:S02]  /*4b10*/  FFMA.FTZ R135, R13, c[0x0][0x23c], -R164.reuse ;  /* 0x00008f000d877a23 */ /* 0x100fe400000108a4 */
[--C-:B------:R-:W-:Y:S01]  /*4b20*/  FFMA.FTZ R146, R14, c[0x0][0x23c], -R161.reuse ;  /* 0x00008f000e927a23 */ /* 0x100fe200000108a1 */
[----:B------:R-:W2:Y:S01]  /*4b30*/  LDSM.16.MT88.4 R8, [R196+0x14800] ;  /* 0x01480000c408783b */ /* 0x000ea20000004200 */
[--C-:B------:R-:W-:Y:S01]  /*4b40*/  FFMA.FTZ R133, R12, c[0x0][0x23c], -R161.reuse ;  /* 0x00008f000c857a23 */ /* 0x100fe200000108a1 */
[----:B------:R-:W3:Y:S01]  /*4b50*/  MUFU.EX2 R144, R144 ;  /* 0x0000009000907308 */ /* 0x000ee20000000800 */
[----:B-1----:R-:W-:Y:S01]  /*4b60*/  F2FP.PACK_AB R96, R148, R153 ;  /* 0x000000999460723e */ /* 0x002fe200000000ff */
[----:B------:R-:W-:Y:S01]  /*4b70*/  FFMA.FTZ R2, R2, c[0x0][0x23c], -R161 ;  /* 0x00008f0002027a23 */ /* 0x000fe200000108a1 */
[----:B------:R-:W1:Y:S01]  /*4b80*/  LDSM.16.MT88.4 R12, [R192+0x14800] ;  /* 0x01480000c00c783b */ /* 0x000e620000004200 */
[----:B------:R-:W-:-:S02]  /*4b90*/  FFMA.FTZ R154, R165, c[0x0][0x23c], -R164 ;  /* 0x00008f00a59a7a23 */ /* 0x000fc400000108a4 */
[--C-:B------:R-:W-:Y:S02]  /*4ba0*/  FFMA.FTZ R156, R163, c[0x0][0x23c], -R164.reuse ;  /* 0x00008f00a39c7a23 */ /* 0x100fe400000108a4 */
        /* <DEDUP_REMOVED lines=15> */
[----:B------:R-:W3:Y:S01]  /*4ca0*/  MUFU.EX2 R147, R147 ;  /* 0x0000009300937308 */ /* 0x000ee20000000800 */
[----:B----4-:R-:W-:Y:S01]  /*4cb0*/  F2FP.PACK_AB R97, R155, R150 ;  /* 0x000000969b61723e */ /* 0x010fe200000000ff */
        /* <DEDUP_REMOVED lines=57> */
[C---:B--2---:R-:W-:Y:S07]  /*5050*/  HMMA.16816.F32 R92, R96.reuse, R4, RZ ;  /* 0x00000004605c723c */ /* 0x044fee00000018ff */
        /* <DEDUP_REMOVED lines=194> */
[----:B------:R-:W4:Y:S04]  /*5c80*/  LDSM.16.M88.4 R144, [R201+0xc800] ;  /* 0x00c80000c990783b */ /* 0x000f280000000200 */
[----:B------:R-:W5:Y:S04]  /*5c90*/  LDSM.16.M88.4 R136, [R201+0xd000] ;  /* 0x00d00000c988783b */ /* 0x000f680000000200 */
[----:B------:R-:W4:Y:S04]  /*5ca0*/  LDSM.16.M88.4 R152, [R201+0xd800] ;  /* 0x00d80000c998783b */ /* 0x000f280000000200 */
[----:B------:R-:W-:Y:S04]  /*5cb0*/  LDSM.16.M88.4 R4, [R200] ;  /* 0x00000000c804783b */ /* 0x000fe80000000200 */
[----:B------:R-:W5:Y:S04]  /*5cc0*/  LDSM.16.M88.4 R28, [R199] ;  /* 0x00000000c71c783b */ /* 0x000f680000000200 */
[----:B------:R-:W5:Y:S04]  /*5cd0*/  LDSM.16.M88.4 R20, [R191] ;  /* 0x00000000bf14783b */ /* 0x000f680000000200 */
[----:B------:R-:W5:Y:S04]  /*5ce0*/  LDSM.16.M88.4 R172, [R190] ;  /* 0x00000000beac783b */ /* 0x000f680000000200 */
[----:B---3--:R-:W3:Y:S04]  /*5cf0*/  LDSM.16.M88.4 R16, [R189] ;  /* 0x00000000bd10783b */ /* 0x008ee80000000200 */
[----:B-1----:R-:W-:Y:S01]  /*5d00*/  LDSM.16.M88.4 R8, [R198] ;  /* 0x00000000c608783b */ /* 0x002fe20000000200 */
[C---:B--2---:R-:W-:Y:S03]  /*5d10*/  HMMA.16816.F32 R12, R164.reuse, R24, RZ ;  /* 0x00000018a40c723c */ /* 0x044fe600000018ff */
[----:B------:R-:W1:Y:S04]  /*5d20*/  LDSM.16.M88.4 R168, [R195+0xc000] ;  /* 0x00c00000c3a8783b */ /* 0x000e680000000200 */
[----:B------:R-:W2:Y:S01]  /*5d30*/  LDSM.16.M88.4 R160, [R195+0xc800] ;  /* 0x00c80000c3a0783b */ /* 0x000ea20000000200 */
[C---:B------:R-:W-:Y:S03]  /*5d40*/  HMMA.16816.F32 R24, R164.reuse, R26, RZ ;  /* 0x0000001aa418723c */ /* 0x040fe600000018ff */
[----:B------:R-:W1:Y:S04]  /*5d50*/  LDSM.16.M88.4 R156, [R195+0xd000] ;  /* 0x00d00000c39c783b */ /* 0x000e680000000200 */
[----:B------:R-:W-:Y:S01]  /*5d60*/  LDSM.16.M88.4 R232, [R183] ;  /* 0x00000000b7e8783b */ /* 0x000fe20000000200 */
[C---:B----4-:R-:W-:Y:S03]  /*5d70*/  HMMA.16816.F32 R148, R164.reuse, R144, RZ ;  /* 0x00000090a494723c */ /* 0x050fe600000018ff */
[----:B------:R-:W0:Y:S05]  /*5d80*/  LDGDEPBAR ;  /* 0x00000000000079af */ /* 0x000e2a0000000000 */
[C---:B-----5:R-:W-:Y:S08]  /*5d90*/  HMMA.16816.F32 R140, R164.reuse, R136, RZ ;  /* 0x00000088a48c723c */ /* 0x060ff000000018ff */
[C---:B------:R-:W-:Y:S08]  /*5da0*/  HMMA.16816.F32 R144, R164.reuse, R146, RZ ;  /* 0x00000092a490723c */ /* 0x040ff000000018ff */
[C---:B------:R-:W-:Y:S08]  /*5db0*/  HMMA.16816.F32 R136, R164.reuse, R138, RZ ;  /* 0x0000008aa488723c */ /* 0x040ff000000018ff */
[C---:B------:R-:W-:Y:S08]  /*5dc0*/  HMMA.16816.F32 R32, R164.reuse, R152, RZ ;  /* 0x00000098a420723c */ /* 0x040ff000000018ff */
[----:B------:R-:W-:Y:S01]  /*5dd0*/  HMMA.16816.F32 R164, R164, R154, RZ ;  /* 0x0000009aa4a4723c */ /* 0x000fe200000018ff */
[----:B------:R-:W4:Y:S07]  /*5de0*/  LDSM.16.M88.4 R152, [R195+0xd800] ;  /* 0x00d80000c398783b */ /* 0x000f2e0000000200 */
[C---:B------:R-:W-:Y:S08]  /*5df0*/  HMMA.16816.F32 R12, R4.reuse, R28, R12 ;  /* 0x0000001c040c723c */ /* 0x040ff0000000180c */
[C---:B------:R-:W-:Y:S01]  /*5e00*/  HMMA.16816.F32 R24, R4.reuse, R30, R24 ;  /* 0x0000001e0418723c */ /* 0x040fe20000001818 */
[----:B------:R-:W-:Y:S07]  /*5e10*/  LDSM.16.M88.4 R28, [R188] ;  /* 0x00000000bc1c783b */ /* 0x000fee0000000200 */
[C---:B------:R-:W-:Y:S08]  /*5e20*/  HMMA.16816.F32 R148, R4.reuse, R20, R148 ;  /* 0x000000140494723c */ /* 0x040ff00000001894 */
[C---:B------:R-:W-:Y:S01]  /*5e30*/  HMMA.16816.F32 R144, R4.reuse, R22, R144 ;  /* 0x000000160490723c */ /* 0x040fe20000001890 */
[----:B------:R-:W5:Y:S07]  /*5e40*/  LDSM.16.M88.4 R20, [R197] ;  /* 0x00000000c514783b */ /* 0x000f6e0000000200 */
[C---:B------:R-:W-:Y:S08]  /*5e50*/  HMMA.16816.F32 R140, R4.reuse, R172, R140 ;  /* 0x000000ac048c723c */ /* 0x040ff0000000188c */
[C---:B------:R-:W-:Y:S01]  /*5e60*/  HMMA.16816.F32 R136, R4.reuse, R174, R136 ;  /* 0x000000ae0488723c */ /* 0x040fe20000001888 */
[----:B------:R-:W-:Y:S07]  /*5e70*/  LDSM.16.M88.4 R172, [R185] ;  /* 0x00000000b9ac783b */ /* 0x000fee0000000200 */
[C---:B---3--:R-:W-:Y:S08]  /*5e80*/  HMMA.16816.F32 R32, R4.reuse, R16, R32 ;  /* 0x000000100420723c */ /* 0x048ff00000001820 */
[----:B------:R-:W-:Y:S01]  /*5e90*/  HMMA.16816.F32 R164, R4, R18, R164 ;  /* 0x0000001204a4723c */ /* 0x000fe200000018a4 */
[----:B------:R-:W3:Y:S04]  /*5ea0*/  LDSM.16.M88.4 R16, [R188+0x800] ;  /* 0x00080000bc10783b */ /* 0x000ee80000000200 */
[----:B------:R-:W3:Y:S03]  /*5eb0*/  LDSM.16.M88.4 R4, [R188+0x1000] ;  /* 0x00100000bc04783b */ /* 0x000ee60000000200 */
[C---:B-1----:R-:W-:Y:S08]  /*5ec0*/  HMMA.16816.F32 R12, R8.reuse, R168, R12 ;  /* 0x000000a8080c723c */ /* 0x042ff0000000180c */
[C---:B------:R-:W-:Y:S01]  /*5ed0*/  HMMA.16816.F32 R24, R8.reuse, R170, R24 ;  /* 0x000000aa0818723c */ /* 0x040fe20000001818 */
[----:B------:R-:W1:Y:S07]  /*5ee0*/  LDSM.16.M88.4 R168, [R188+0x1800] ;  /* 0x00180000bca8783b */ /* 0x000e6e0000000200 */
[C---:B--2---:R-:W-:Y:S08]  /*5ef0*/  HMMA.16816.F32 R148, R8.reuse, R160, R148 ;  /* 0x000000a00894723c */ /* 0x044ff00000001894 */
        /* <DEDUP_REMOVED lines=9> */
[C---:B-----5:R-:W-:Y:S08]  /*5f90*/  HMMA.16816.F32 R12, R20.reuse, R28, R12 ;  /* 0x0000001c140c723c */ /* 0x060ff0000000180c */
[C---:B------:R-:W-:Y:S01]  /*5fa0*/  HMMA.16816.F32 R24, R20.reuse, R30, R24 ;  /* 0x0000001e1418723c */ /* 0x040fe20000001818 */
[----:B------:R-:W5:Y:S07]  /*5fb0*/  LDSM.16.M88.4 R28, [R201+0xf800] ;  /* 0x00f80000c91c783b */ /* 0x000f6e0000000200 */
[C---:B---3--:R-:W-:Y:S08]  /*5fc0*/  HMMA.16816.F32 R148, R20.reuse, R16, R148 ;  /* 0x000000101494723c */ /* 0x048ff00000001894 */
[C---:B------:R-:W-:Y:S01]  /*5fd0*/  HMMA.16816.F32 R144, R20.reuse, R18, R144 ;  /* 0x000000121490723c */ /* 0x040fe20000001890 */
[----:B------:R-:W-:Y:S07]  /*5fe0*/  LDSM.16.M88.4 R16, [R200+0x4000] ;  /* 0x00400000c810783b */ /* 0x000fee0000000200 */
[C---:B------:R-:W-:Y:S08]  /*5ff0*/  HMMA.16816.F32 R140, R20.reuse, R4, R140 ;  /* 0x00000004148c723c */ /* 0x040ff0000000188c */
[C---:B------:R-:W-:Y:S01]  /*6000*/  HMMA.16816.F32 R136, R20.reuse, R6, R136 ;  /* 0x000000061488723c */ /* 0x040fe20000001888 */
[----:B------:R-:W3:Y:S07]  /*6010*/  LDSM.16.M88.4 R4, [R187] ;  /* 0x00000000bb04783b */ /* 0x000eee0000000200 */
[C---:B-1----:R-:W-:Y:S08]  /*6020*/  HMMA.16816.F32 R32, R20.reuse, R168, R32 ;  /* 0x000000a81420723c */ /* 0x042ff00000001820 */
[----:B------:R-:W-:Y:S01]  /*6030*/  HMMA.16816.F32 R164, R20, R170, R164 ;  /* 0x000000aa14a4723c */ /* 0x000fe200000018a4 */
[----:B------:R-:W1:Y:S04]  /*6040*/  LDSM.16.M88.4 R20, [R186] ;  /* 0x00000000ba14783b */ /* 0x000e680000000200 */
[----:B------:R-:W-:Y:S03]  /*6050*/  LDSM.16.M88.4 R168, [R197+0x4000] ;  /* 0x00400000c5a8783b */ /* 0x000fe60000000200 */
[C---:B--2---:R-:W-:Y:S08]  /*6060*/  HMMA.16816.F32 R12, R8.reuse, R160, R12 ;  /* 0x000000a0080c723c */ /* 0x044ff0000000180c */
[C---:B------:R-:W-:Y:S01]  /*6070*/  HMMA.16816.F32 R24, R8.reuse, R162, R24 ;  /* 0x000000a20818723c */ /* 0x040fe20000001818 */
[----:B------:R-:W-:Y:S07]  /*6080*/  LDSM.16.M88.4 R160, [R184] ;  /* 0x00000000b8a0783b */ /* 0x000fee0000000200 */
[C---:B------:R-:W-:Y:S08]  /*6090*/  HMMA.16816.F32 R148, R8.reuse, R156, R148 ;  /* 0x0000009c0894723c */ /* 0x040ff00000001894 */
        /* <DEDUP_REMOVED lines=8> */
[----:B------:R-:W2:Y:S03]  /*6120*/  LDSM.16.M88.4 R8, [R195+0xe000] ;  /* 0x00e00000c308783b */ /* 0x000ea60000000200 */
[C---:B---3--:R-:W-:Y:S08]  /*6130*/  HMMA.16816.F32 R12, R16.reuse, R4, R12 ;  /* 0x00000004100c723c */ /* 0x048ff0000000180c */
[C---:B------:R-:W-:Y:S01]  /*6140*/  HMMA.16816.F32 R24, R16.reuse, R6, R24 ;  /* 0x000000061018723c */ /* 0x040fe20000001818 */
[----:B------:R-:W3:Y:S07]  /*6150*/  LDSM.16.M88.4 R4, [R195+0xe800] ;  /* 0x00e80000c304783b */ /* 0x000eee0000000200 */
[C---:B-1----:R-:W-:Y:S08]  /*6160*/  HMMA.16816.F32 R148, R16.reuse, R20, R148 ;  /* 0x000000141094723c */ /* 0x042ff00000001894 */
[C---:B------:R-:W-:Y:S01]  /*6170*/  HMMA.16816.F32 R144, R16.reuse, R22, R144 ;  /* 0x000000161090723c */ /* 0x040fe20000001890 */
[----:B------:R-:W1:Y:S07]  /*6180*/  LDSM.16.M88.4 R20, [R188+0x2000] ;  /* 0x00200000bc14783b */ /* 0x000e6e0000000200 */
[----:B------:R-:W-:Y:S08]  /*6190*/  HMMA.16816.F32 R140, R16, R172, R140 ;  /* 0x000000ac108c723c */ /* 0x000ff0000000188c */
[----:B--2---:R-:W-:Y:S08]  /*61a0*/  HMMA.16816.F32 R12, R28, R8, R12 ;  /* 0x000000081c0c723c */ /* 0x004ff0000000180c */
[C---:B------:R-:W-:Y:S01]  /*61b0*/  HMMA.16816.F32 R136, R16.reuse, R174, R136 ;  /* 0x000000ae1088723c */ /* 0x040fe20000001888 */
[----:B------:R-:W-:Y:S07]  /*61c0*/  LDSM.16.M88.4 R172, [R188+0x3800] ;  /* 0x00380000bcac783b */ /* 0x000fee0000000200 */
[C---:B------:R-:W-:Y:S08]  /*61d0*/  HMMA.16816.F32 R32, R16.reuse, R160, R32 ;  /* 0x000000a01020723c */ /* 0x040ff00000001820 */
[----:B------:R-:W-:Y:S01]  /*61e0*/  HMMA.16816.F32 R164, R16, R162, R164 ;  /* 0x000000a210a4723c */ /* 0x000fe200000018a4 */
[----:B------:R-:W-:Y:S04]  /*61f0*/  LDSM.16.M88.4 R160, [R202+0x8000] ;  /* 0x00800000caa0783b */ /* 0x000fe80000000200 */
[----:B------:R-:W-:Y:S03]  /*6200*/  LDSM.16.M88.4 R16, [R188+0x2800] ;  /* 0x00280000bc10783b */ /* 0x000fe60000000200 */
[C---:B---3--:R-:W-:Y:S08]  /*6210*/  HMMA.16816.F32 R148, R28.reuse, R4, R148 ;  /* 0x000000041c94723c */ /* 0x048ff00000001894 */
[C---:B------:R-:W-:Y:S01]  /*6220*/  HMMA.16816.F32 R144, R28.reuse, R6, R144 ;  /* 0x000000061c90723c */ /* 0x040fe20000001890 */
[----:B------:R-:W2:Y:S07]  /*6230*/  LDSM.16.M88.4 R4, [R201+0x10000] ;  /* 0x01000000c904783b */ /* 0x000eae0000000200 */
[----:B------:R-:W-:Y:S01]  /*6240*/  HMMA.16816.F32 R24, R28, R10, R24 ;  /* 0x0000000a1c18723c */ /* 0x000fe20000001818 */
[----:B------:R-:W-:Y:S07]  /*6250*/  LDSM.16.M88.4 R8, [R188+0x3000] ;  /* 0x00300000bc08783b */ /* 0x000fee0000000200 */
[----:B-1----:R-:W-:Y:S08]  /*6260*/  HMMA.16816.F32 R12, R168, R20, R12 ;  /* 0x00000014a80c723c */ /* 0x002ff0000000180c */
[C---:B------:R-:W-:Y:S08]  /*6270*/  HMMA.16816.F32 R140, R28.reuse, R156, R140 ;  /* 0x0000009c1c8c723c */ /* 0x040ff0000000188c */
[C---:B------:R-:W-:Y:S01]  /*6280*/  HMMA.16816.F32 R136, R28.reuse, R158, R136 ;  /* 0x0000009e1c88723c */ /* 0x040fe20000001888 */
[----:B------:R-:W-:Y:S07]  /*6290*/  LDSM.16.M88.4 R156, [R201+0x10800] ;  /* 0x01080000c99c783b */ /* 0x000fee0000000200 */
[C---:B------:R-:W-:Y:S08]  /*62a0*/  HMMA.16816.F32 R32, R28.reuse, R152, R32 ;  /* 0x000000981c20723c */ /* 0x040ff00000001820 */
[----:B------:R-:W-:Y:S01]  /*62b0*/  HMMA.16816.F32 R164, R28, R154, R164 ;  /* 0x0000009a1ca4723c */ /* 0x000fe200000018a4 */
[----:B------:R-:W1:Y:S04]  /*62c0*/  LDSM.16.M88.4 R28, [R200+0x8000] ;  /* 0x00800000c81c783b */ /* 0x000e680000000200 */
[----:B------:R-:W-:Y:S03]  /*62d0*/  LDSM.16.M88.4 R152, [R201+0x11000] ;  /* 0x01100000c998783b */ /* 0x000fe60000000200 */
[----:B------:R-:W-:Y:S01]  /*62e0*/  HMMA.16816.F32 R24, R168, R22, R24 ;  /* 0x00000016a818723c */ /* 0x000fe20000001818 */
[----:B------:R-:W-:Y:S07]  /*62f0*/  LDSM.16.M88.4 R20, [R198+0x8000] ;  /* 0x00800000c614783b */ /* 0x000fee0000000200 */
[----:B--2---:R-:W-:Y:S08]  /*6300*/  HMMA.16816.F32 R12, R160, R4, R12 ;  /* 0x00000004a00c723c */ /* 0x004ff0000000180c */
[C---:B------:R-:W-:Y:S08]  /*6310*/  HMMA.16816.F32 R148, R168.reuse, R16, R148 ;  /* 0x00000010a894723c */ /* 0x040ff00000001894 */
[----:B------:R-:W-:Y:S01]  /*6320*/  HMMA.16816.F32 R144, R168, R18, R144 ;  /* 0x00000012a890723c */ /* 0x000fe20000001890 */
[----:B------:R-:W2:Y:S07]  /*6330*/  LDSM.16.M88.4 R16, [R195+0x10000] ;  /* 0x01000000c310783b */ /* 0x000eae0000000200 */
[----:B------:R-:W-:Y:S01]  /*6340*/  HMMA.16816.F32 R24, R160, R6, R24 ;  /* 0x00000006a018723c */ /* 0x000fe20000001818 */
[----:B------:R-:W-:Y:S07]  /*6350*/  LDSM.16.M88.4 R4, [R188+0x4000] ;  /* 0x00400000bc04783b */ /* 0x000fee0000000200 */
[----:B-1----:R-:W-:Y:S08]  /*6360*/  HMMA.16816.F32 R12, R28, R232, R12 ;  /* 0x000000e81c0c723c */ /* 0x002ff0000000180c */
[C---:B------:R-:W-:Y:S08]  /*6370*/  HMMA.16816.F32 R140, R168.reuse, R8, R140 ;  /* 0x00000008a88c723c */ /* 0x040ff0000000188c */
[C---:B------:R-:W-:Y:S01]  /*6380*/  HMMA.16816.F32 R136, R168.reuse, R10, R136 ;  /* 0x0000000aa888723c */ /* 0x040fe20000001888 */
[----:B------:R-:W1:Y:S07]  /*6390*/  LDSM.16.M88.4 R8, [R197+0x8000] ;  /* 0x00800000c508783b */ /* 0x000e6e0000000200 */
[C---:B------:R-:W-:Y:S08]  /*63a0*/  HMMA.16816.F32 R32, R168.reuse, R172, R32 ;  /* 0x000000aca820723c */ /* 0x040ff00000001820 */
[----:B------:R-:W-:Y:S01]  /*63b0*/  HMMA.16816.F32 R168, R168, R174, R164 ;  /* 0x000000aea8a8723c */ /* 0x000fe200000018a4 */
[----:B------:R-:W3:Y:S04]  /*63c0*/  LDSM.16.M88.4 R164, [R182] ;  /* 0x00000000b6a4783b */ /* 0x000ee80000000200 */
[----:B------:R-:W-:Y:S03]  /*63d0*/  LDSM.16.M88.4 R172, [R181] ;  /* 0x00000000b5ac783b */ /* 0x000fe60000000200 */
[----:B------:R-:W-:Y:S08]  /*63e0*/  HMMA.16816.F32 R24, R28, R234, R24 ;  /* 0x000000ea1c18723c */ /* 0x000ff00000001818 */
[----:B--2---:R-:W-:Y:S08]  /*63f0*/  HMMA.16816.F32 R12, R20, R16, R12 ;  /* 0x00000010140c723c */ /* 0x004ff0000000180c */
[C---:B------:R-:W-:Y:S08]  /*6400*/  HMMA.16816.F32 R148, R160.reuse, R156, R148 ;  /* 0x0000009ca094723c */ /* 0x040ff00000001894 */
[C---:B------:R-:W-:Y:S08]  /*6410*/  HMMA.16816.F32 R144, R160.reuse, R158, R144 ;  /* 0x0000009ea090723c */ /* 0x040ff00000001890 */
[----:B------:R-:W-:Y:S01]  /*6420*/  HMMA.16816.F32 R156, R160, R152, R140 ;  /* 0x00000098a09c723c */ /* 0x000fe2000000188c */
[----:B------:R-:W2:Y:S07]  /*6430*/  LDSM.16.M88.4 R140, [R195+0x10800] ;  /* 0x01080000c38c783b */ /* 0x000eae0000000200 */
[----:B------:R-:W-:Y:S01]  /*6440*/  HMMA.16816.F32 R24, R20, R18, R24 ;  /* 0x000000121418723c */ /* 0x000fe20000001818 */
[----:B------:R-:W4:Y:S07]  /*6450*/  LDSM.16.M88.4 R16, [R201+0x11800] ;  /* 0x01180000c910783b */ /* 0x000f2e0000000200 */
[----:B-1----:R-:W-:Y:S08]  /*6460*/  HMMA.16816.F32 R12, R8, R4, R12 ;  /* 0x00000004080c723c */ /* 0x002ff0000000180c */
[----:B---3--:R-:W-:Y:S08]  /*6470*/  HMMA.16816.F32 R148, R28, R164, R148 ;  /* 0x000000a41c94723c */ /* 0x008ff00000001894 */
[----:B------:R-:W-:Y:S01]  /*6480*/  HMMA.16816.F32 R152, R160, R154, R136 ;  /* 0x0000009aa098723c */ /* 0x000fe20000001888 */
[----:B------:R-:W1:Y:S07]  /*6490*/  LDSM.16.M88.4 R136, [R188+0x4800] ;  /* 0x00480000bc88783b */ /* 0x000e6e0000000200 */
[----:B------:R-:W-:Y:S01]  /*64a0*/  FMUL.FTZ R0, R12, c[0x0][0x2ec] ;  /* 0x0000bb000c007a20 */ /* 0x000fe20000410000 */
[----:B------:R-:W-:Y:S01]  /*64b0*/  HMMA.16816.F32 R24, R8, R6, R24 ;  /* 0x000000060818723c */ /* 0x000fe20000001818 */
[----:B------:R-:W-:Y:S01]  /*64c0*/  FMUL.FTZ R2, R13, c[0x0][0x2ec] ;  /* 0x0000bb000d027a20 */ /* 0x000fe20000410000 */
[----:B------:R-:W-:Y:S01]  /*64d0*/  LDSM.16.M88.4 R4, [R195+0x11000] ;  /* 0x01100000c304783b */ /* 0x000fe20000000200 */
[----:B------:R-:W-:-:S02]  /*64e0*/  FMUL.FTZ R134, R14, c[0x0][0x2ec] ;  /* 0x0000bb000e867a20 */ /* 0x000fc40000410000 */
[----:B------:R-:W-:Y:S01]  /*64f0*/  FMUL.FTZ R135, R15, c[0x0][0x2ec] ;  /* 0x0000bb000f877a20 */ /* 0x000fe20000410000 */
[----:B------:R-:W-:Y:S01]  /*6500*/  MUFU.TANH R0, R0 ;  /* 0x0000000000007308 */ /* 0x000fe20000002400 */
[----:B------:R-:W3:Y:S01]  /*6510*/  LDSM.16.M88.4 R12, [R180] ;  /* 0x00000000b40c783b */ /* 0x000ee20000000200 */
[----:B--2---:R-:W-:Y:S06]  /*6520*/  HMMA.16816.F32 R148, R20, R140, R148 ;  /* 0x0000008c1494723c */ /* 0x004fec0000001894 */
[----:B------:R-:W-:Y:S02]  /*6530*/  MUFU.TANH R2, R2 ;  /* 0x0000000200027308 */ /* 0x000fe40000002400 */
[----:B----4-:R-:W-:Y:S06]  /*6540*/  HMMA.16816.F32 R32, R160, R16, R32 ;  /* 0x00000010a020723c */ /* 0x010fec0000001820 */
[----:B------:R-:W2:Y:S02]  /*6550*/  MUFU.TANH R134, R134 ;  /* 0x0000008600867308 */ /* 0x000ea40000002400 */
[----:B------:R-:W-:Y:S01]  /*6560*/  HMMA.16816.F32 R144, R28, R166, R144 ;  /* 0x000000a61c90723c */ /* 0x000fe20000001890 */
[----:B------:R-:W-:-:S02]  /*6570*/  FMUL.FTZ R24, R24, c[0x0][0x2ec] ;  /* 0x0000bb0018187a20 */ /* 0x000fc40000410000 */
[----:B------:R-:W-:-:S03]  /*6580*/  FMUL.FTZ R141, R27, c[0x0][0x2ec] ;  /* 0x0000bb001b8d7a20 */ /* 0x000fc60000410000 */
[----:B------:R4:W-:Y:S02]  /*6590*/  MUFU.TANH R140, R24 ;  /* 0x00000018008c7308 */ /* 0x0009e40000002400 */
[----:B------:R-:W-:Y:S06]  /*65a0*/  HMMA.16816.F32 R156, R28, R172, R156 ;  /* 0x000000ac1c9c723c */ /* 0x000fec000000189c */
[----:B------:R-:W5:Y:S02]  /*65b0*/  MUFU.TANH R135, R135 ;  /* 0x0000008700877308 */ /* 0x000f640000002400 */
[----:B-1----:R-:W-:Y:S06]  /*65c0*/  HMMA.16816.F32 R148, R8, R136, R148 ;  /* 0x000000880894723c */ /* 0x002fec0000001894 */
[----:B------:R-:W-:Y:S01]  /*65d0*/  MUFU.TANH R141, R141 ;  /* 0x0000008d008d7308 */ /* 0x000fe20000002400 */
[----:B------:R-:W-:Y:S01]  /*65e0*/  FMUL.FTZ R136, R25, c[0x0][0x2ec] ;  /* 0x0000bb0019887a20 */ /* 0x000fe20000410000 */
[----:B------:R-:W-:Y:S01]  /*65f0*/  HMMA.16816.F32 R168, R160, R18, R168 ;  /* 0x00000012a0a8723c */ /* 0x000fe200000018a8 */
[----:B------:R-:W-:Y:S01]  /*6600*/  FMUL.FTZ R137, R26, c[0x0][0x2ec] ;  /* 0x0000bb001a897a20 */ /* 0x000fe20000410000 */
[----:B------:R-:W-:Y:S04]  /*6610*/  LDSM.16.M88.4 R16, [R188+0x5000] ;  /* 0x00500000bc10783b */ /* 0x000fe80000000200 */
[----:B----4-:R-:W1:Y:S01]  /*6620*/  LDSM.16.M88.4 R24, [R195+0x11800] ;  /* 0x01180000c318783b */ /* 0x010e620000000200 */
[----:B------:R-:W-:Y:S01]  /*6630*/  MUFU.TANH R136, R136 ;  /* 0x0000008800887308 */ /* 0x000fe20000002400 */
[C---:B------:R-:W-:Y:S07]  /*6640*/  HMMA.16816.F32 R152, R28.reuse, R174, R152 ;  /* 0x000000ae1c98723c */ /* 0x040fee0000001898 */
[----:B------:R-:W4:Y:S01]  /*6650*/  MUFU.TANH R137, R137 ;  /* 0x0000008900897308 */ /* 0x000f220000002400 */
[----:B---3--:R-:W-:Y:S07]  /*6660*/  HMMA.16816.F32 R32, R28, R12, R32 ;  /* 0x0000000c1c20723c */ /* 0x008fee0000001820 */
[----:B------:R-:W-:Y:S01]  /*6670*/  IMAD R13, R133, 0x40, R209 ;  /* 0x00000040850d7824 */ /* 0x000fe200078e02d1 */
[----:B------:R-:W-:Y:S01]  /*6680*/  HMMA.16816.F32 R144, R20, R142, R144 ;  /* 0x0000008e1490723c */ /* 0x000fe20000001890 */
[----:B------:R-:W-:-:S03]  /*6690*/  FMUL.FTZ R12, R150, c[0x0][0x2ec] ;  /* 0x0000bb00960c7a20 */ /* 0x000fc60000410000 */
[C---:B------:R-:W-:Y:S02]  /*66a0*/  ISETP.GE.AND P1, PT, R13.reuse, R218, PT ;  /* 0x000000da0d00720c */ /* 0x040fe40003f26270 */
[C---:B------:R-:W-:Y:S01]  /*66b0*/  ISETP.GE.AND P5, PT, R13.reuse, R216, PT ;  /* 0x000000d80d00720c */ /* 0x040fe20003fa6270 */
[----:B------:R-:W-:Y:S01]  /*66c0*/  MUFU.TANH R12, R12 ;  /* 0x0000000c000c7308 */ /* 0x000fe20000002400 */
[----:B------:R-:W-:Y:S01]  /*66d0*/  HMMA.16816.F32 R156, R20, R4, R156 ;  /* 0x00000004149c723c */ /* 0x000fe2000000189c */
[C---:B------:R-:W-:Y:S02]  /*66e0*/  ISETP.LT.OR P1, PT, R13.reuse, R219, P1 ;  /* 0x000000db0d00720c */ /* 0x040fe40000f21670 */
[----:B------:R-:W-:-:S04]  /*66f0*/  ISETP.LT.OR P5, PT, R13, R217, P5 ;  /* 0x000000d90d00720c */ /* 0x000fc80002fa1670 */
[----:B------:R-:W-:Y:S01]  /*6700*/  IADD3 R4, R13, 0x1, RZ ;  /* 0x000000010d047810 */ /* 0x000fe20007ffe0ff */
[----:B------:R-:W-:Y:S01]  /*6710*/  HMMA.16816.F32 R168, R28, R14, R168 ;  /* 0x0000000e1ca8723c */ /* 0x000fe200000018a8 */
[----:B--2---:R-:W-:Y:S02]  /*6720*/  FSEL R134, R134, -INF , !P5 ;  /* 0xff80000086867808 */ /* 0x004fe40006800000 */
[C---:B------:R-:W-:Y:S02]  /*6730*/  ISETP.GE.AND P6, PT, R4.reuse, R218, PT ;  /* 0x000000da0400720c */ /* 0x040fe40003fc6270 */
[C---:B------:R-:W-:Y:S02]  /*6740*/  ISETP.GE.AND P0, PT, R4.reuse, R216, PT ;  /* 0x000000d80400720c */ /* 0x040fe40003f06270 */
[C---:B------:R-:W-:Y:S01]  /*6750*/  ISETP.LT.OR P6, PT, R4.reuse, R219, P6 ;  /* 0x000000db0400720c */ /* 0x040fe200037c1670 */
[----:B------:R-:W-:Y:S01]  /*6760*/  HMMA.16816.F32 R152, R20, R6, R152 ;  /* 0x000000061498723c */ /* 0x000fe20000001898 */
[----:B------:R-:W-:Y:S01]  /*6770*/  ISETP.LT.OR P0, PT, R4, R217, P0 ;  /* 0x000000d90400720c */ /* 0x000fe20000701670 */
[----:B------:R-:W-:Y:S01]  /*6780*/  FMUL.FTZ R14, R151, c[0x0][0x2ec] ;  /* 0x0000bb00970e7a20 */ /* 0x000fe20000410000 */
[----:B------:R-:W2:Y:S01]  /*6790*/  LDSM.16.M88.4 R4, [R188+0x5800] ;  /* 0x00580000bc04783b */ /* 0x000ea20000000200 */
[----:B------:R-:W-:Y:S01]  /*67a0*/  FSEL R15, R2, -INF , !P6 ;  /* 0xff800000020f7808 */ /* 0x000fe20007000000 */
[----:B------:R-:W-:-:S04]  /*67b0*/  DEPBAR.LE SB0, 0x0 ;  /* 0x000080000000791a */ /* 0x000fc80000000000 */
[----:B------:R-:W-:Y:S01]  /*67c0*/  HMMA.16816.F32 R144, R8, R138, R144 ;  /* 0x0000008a0890723c */ /* 0x000fe20000001890 */
[----:B------:R-:W-:Y:S01]  /*67d0*/  MUFU.TANH R14, R14 ;  /* 0x0000000e000e7308 */ /* 0x000fe20000002400 */
[----:B------:R-:W-:-:S05]  /*67e0*/  IADD3 R2, R13, 0x10, RZ ;  /* 0x000000100d027810 */ /* 0x000fca0007ffe0ff */
[----:B------:R-:W-:Y:S01]  /*67f0*/  FMUL.FTZ R138, R148, c[0x0][0x2ec] ;  /* 0x0000bb00948a7a20 */ /* 0x000fe20000410000 */
[----:B-1----:R-:W-:Y:S01]  /*6800*/  HMMA.16816.F32 R32, R20, R24, R32 ;  /* 0x000000181420723c */ /* 0x002fe20000001820 */
[----:B------:R-:W-:-:S04]  /*6810*/  FMUL.FTZ R139, R149, c[0x0][0x2ec] ;  /* 0x0000bb00958b7a20 */ /* 0x000fc80000410000 */
[----:B------:R-:W1:Y:S03]  /*6820*/  MUFU.TANH R138, R138 ;  /* 0x0000008a008a7308 */ /* 0x000e660000002400 */
[----:B------:R-:W-:Y:S05]  /*6830*/  HMMA.16816.F32 R156, R8, R16, R156 ;  /* 0x00000010089c723c */ /* 0x000fea000000189c */
[----:B------:R-:W3:Y:S02]  /*6840*/  MUFU.TANH R139, R139 ;  /* 0x0000008b008b7308 */ /* 0x000ee40000002400 */
[----:B------:R-:W-:Y:S01]  /*6850*/  FSEL R17, R0, -INF , !P1 ;  /* 0xff80000000117808 */ /* 0x000fe20004800000 */
[----:B------:R-:W-:Y:S01]  /*6860*/  HMMA.16816.F32 R168, R20, R26, R168 ;  /* 0x0000001a14a8723c */ /* 0x000fe200000018a8 */
[----:B-----5:R-:W-:Y:S01]  /*6870*/  FSEL R0, R135, -INF , !P0 ;  /* 0xff80000087007808 */ /* 0x020fe20004000000 */
[----:B------:R-:W-:-:S02]  /*6880*/  FMUL.FTZ R28, R144, c[0x0][0x2ec] ;  /* 0x0000bb00901c7a20 */ /* 0x000fc40000410000 */
[----:B------:R-:W-:Y:S02]  /*6890*/  FMUL.FTZ R16, R145, c[0x0][0x2ec] ;  /* 0x0000bb0091107a20 */ /* 0x000fe40000410000 */
[----:B------:R-:W-:Y:S01]  /*68a0*/  FMUL.FTZ R31, R146, c[0x0][0x2ec] ;  /* 0x0000bb00921f7a20 */ /* 0x000fe20000410000 */
[----:B------:R-:W-:Y:S01]  /*68b0*/  IADD3 R20, R13, 0x11, RZ ;  /* 0x000000110d147810 */ /* 0x000fe20007ffe0ff */
[C---:B------:R-:W-:Y:S01]  /*68c0*/  HMMA.16816.F32 R152, R8.reuse, R18, R152 ;  /* 0x000000120898723c */ /* 0x040fe20000001898 */
[----:B------:R-:W-:Y:S01]  /*68d0*/  FMUL.FTZ R142, R147, c[0x0][0x2ec] ;  /* 0x0000bb00938e7a20 */ /* 0x000fe20000410000 */
[----:B------:R-:W5:Y:S05]  /*68e0*/  MUFU.TANH R28, R28 ;  /* 0x0000001c001c7308 */ /* 0x000f6a0000002400 */
[C---:B------:R-:W-:Y:S01]  /*68f0*/  IADD3 R19, R13.reuse, 0x8, RZ ;  /* 0x000000080d137810 */ /* 0x040fe20007ffe0ff */
[C---:B--2---:R-:W-:Y:S01]  /*6900*/  HMMA.16816.F32 R32, R8.reuse, R4, R32 ;  /* 0x000000040820723c */ /* 0x044fe20000001820 */
[----:B------:R-:W-:Y:S01]  /*6910*/  IADD3 R18, R13, 0x9, RZ ;  /* 0x000000090d127810 */ /* 0x000fe20007ffe0ff */
[----:B------:R-:W-:Y:S01]  /*6920*/  MUFU.TANH R16, R16 ;  /* 0x0000001000107308 */ /* 0x000fe20000002400 */
[C---:B------:R-:W-:Y:S01]  /*6930*/  ISETP.GE.AND P1, PT, R19.reuse, R218, PT ;  /* 0x000000da1300720c */ /* 0x040fe20003f26270 */
[----:B------:R-:W-:Y:S01]  /*6940*/  FMUL.FTZ R156, R156, c[0x0][0x2ec] ;  /* 0x0000bb009c9c7a20 */ /* 0x000fe20000410000 */
[----:B------:R-:W-:Y:S01]  /*6950*/  ISETP.GE.AND P5, PT, R19, R216, PT ;  /* 0x000000d81300720c */ /* 0x000fe20003fa6270 */
[----:B------:R-:W-:Y:S01]  /*6960*/  FMUL.FTZ R157, R157, c[0x0][0x2ec] ;  /* 0x0000bb009d9d7a20 */ /* 0x000fe20000410000 */
[----:B------:R-:W-:Y:S01]  /*6970*/  ISETP.GE.AND P6, PT, R18, R218, PT ;  /* 0x000000da1200720c */ /* 0x000fe20003fc6270 */
[----:B------:R-:W-:Y:S01]  /*6980*/  FMUL.FTZ R158, R158, c[0x0][0x2ec] ;  /* 0x0000bb009e9e7a20 */ /* 0x000fe20000410000 */
[C---:B------:R-:W-:Y:S01]  /*6990*/  ISETP.GE.AND P0, PT, R18.reuse, R216, PT ;  /* 0x000000d81200720c */ /* 0x040fe20003f06270 */
[----:B------:R-:W2:Y:S01]  /*69a0*/  MUFU.TANH R31, R31 ;  /* 0x0000001f001f7308 */ /* 0x000ea20000002400 */
[----:B------:R-:W-:Y:S01]  /*69b0*/  ISETP.LT.OR P1, PT, R19, R219, P1 ;  /* 0x000000db1300720c */ /* 0x000fe20000f21670 */
[----:B------:R-:W-:Y:S01]  /*69c0*/  FMUL.FTZ R159, R159, c[0x0][0x2ec] ;  /* 0x0000bb009f9f7a20 */ /* 0x000fe20000410000 */
[----:B------:R-:W-:Y:S01]  /*69d0*/  ISETP.LT.OR P5, PT, R19, R217, P5 ;  /* 0x000000d91300720c */ /* 0x000fe20002fa1670 */
[----:B------:R-:W-:Y:S01]  /*69e0*/  HMMA.16816.F32 R168, R8, R6, R168 ;  /* 0x0000000608a8723c */ /* 0x000fe200000018a8 */
[C---:B------:R-:W-:Y:S01]  /*69f0*/  ISETP.LT.OR P6, PT, R18.reuse, R219, P6 ;  /* 0x000000db1200720c */ /* 0x040fe200037c1670 */
[----:B------:R-:W-:Y:S01]  /*6a00*/  FMUL.FTZ R164, R155, c[0x0][0x2ec] ;  /* 0x0000bb009ba47a20 */ /* 0x000fe20000410000 */
[----:B------:R-:W-:Y:S01]  /*6a10*/  ISETP.LT.OR P0, PT, R18, R217, P0 ;  /* 0x000000d91200720c */ /* 0x000fe20000701670 */
[----:B------:R-:W1:Y:S01]  /*6a20*/  MUFU.TANH R142, R142 ;  /* 0x0000008e008e7308 */ /* 0x000e620000002400 */
[----:B------:R-:W-:Y:S01]  /*6a30*/  FSEL R29, R140, -INF , !P1 ;  /* 0xff8000008c1d7808 */ /* 0x000fe20004800000 */
[----:B------:R-:W-:Y:S01]  /*6a40*/  FMUL.FTZ R152, R152, c[0x0][0x2ec] ;  /* 0x0000bb0098987a20 */ /* 0x000fe20000410000 */
[----:B----4-:R-:W-:Y:S01]  /*6a50*/  FSEL R18, R137, -INF , !P5 ;  /* 0xff80000089127808 */ /* 0x010fe20006800000 */
[----:B------:R-:W-:Y:S01]  /*6a60*/  FMUL.FTZ R153, R153, c[0x0][0x2ec] ;  /* 0x0000bb0099997a20 */ /* 0x000fe20000410000 */
[----:B------:R-:W-:Y:S01]  /*6a70*/  FSEL R19, R136, -INF , !P6 ;  /* 0xff80000088137808 */ /* 0x000fe20007000000 */
[----:B------:R-:W-:Y:S01]  /*6a80*/  FMUL.FTZ R32, R32, c[0x0][0x2ec] ;  /* 0x0000bb0020207a20 */ /* 0x000fe20000410000 */
[----:B------:R-:W-:Y:S01]  /*6a90*/  FSEL R30, R141, -INF , !P0 ;  /* 0xff8000008d1e7808 */ /* 0x000fe20004000000 */
[----:B------:R-:W4:Y:S01]  /*6aa0*/  MUFU.TANH R167, R156 ;  /* 0x0000009c00a77308 */ /* 0x000f220000002400 */
[----:B------:R-:W-:Y:S01]  /*6ab0*/  ISETP.GE.AND P1, PT, R2, R218, PT ;  /* 0x000000da0200720c */ /* 0x000fe20003f26270 */
[----:B------:R-:W-:Y:S01]  /*6ac0*/  FMUL.FTZ R154, R154, c[0x0][0x2ec] ;  /* 0x0000bb009a9a7a20 */ /* 0x000fe20000410000 */
[----:B------:R-:W-:Y:S01]  /*6ad0*/  ISETP.GE.AND P5, PT, R2, R216, PT ;  /* 0x000000d80200720c */ /* 0x000fe20003fa6270 */
[----:B------:R-:W-:Y:S01]  /*6ae0*/  FMUL.FTZ R33, R33, c[0x0][0x2ec] ;  /* 0x0000bb0021217a20 */ /* 0x000fe20000410000 */
[----:B------:R-:W-:Y:S01]  /*6af0*/  ISETP.GE.AND P6, PT, R20, R218, PT ;  /* 0x000000da1400720c */ /* 0x000fe20003fc6270 */
[----:B------:R-:W-:Y:S01]  /*6b00*/  FMUL.FTZ R34, R34, c[0x0][0x2ec] ;  /* 0x0000bb0022227a20 */ /* 0x000fe20000410000 */
[----:B------:R-:W-:Y:S01]  /*6b10*/  ISETP.GE.AND P0, PT, R20, R216, PT ;  /* 0x000000d81400720c */ /* 0x000fe20003f06270 */
[----:B------:R-:W-:Y:S01]  /*6b20*/  MUFU.TANH R173, R157 ;  /* 0x0000009d00ad7308 */ /* 0x000fe20000002400 */
[C---:B------:R-:W-:Y:S01]  /*6b30*/  ISETP.LT.OR P1, PT, R2.reuse, R219, P1 ;  /* 0x000000db0200720c */ /* 0x040fe20000f21670 */
[----:B------:R-:W-:Y:S01]  /*6b40*/  FMUL.FTZ R35, R35, c[0x0][0x2ec] ;  /* 0x0000bb0023237a20 */ /* 0x000fe20000410000 */
[----:B------:R-:W-:Y:S01]  /*6b50*/  ISETP.LT.OR P5, PT, R2, R217, P5 ;  /* 0x000000d90200720c */ /* 0x000fe20002fa1670 */
[----:B------:R-:W-:Y:S01]  /*6b60*/  FMUL.FTZ R143, R168, c[0x0][0x2ec] ;  /* 0x0000bb00a88f7a20 */ /* 0x000fe20000410000 */
[C---:B------:R-:W-:Y:S01]  /*6b70*/  ISETP.LT.OR P6, PT, R20.reuse, R219, P6 ;  /* 0x000000db1400720c */ /* 0x040fe200037c1670 */
[----:B------:R-:W-:Y:S01]  /*6b80*/  FMUL.FTZ R141, R169, c[0x0][0x2ec] ;  /* 0x0000bb00a98d7a20 */ /* 0x000fe20000410000 */
[----:B------:R-:W-:Y:S01]  /*6b90*/  ISETP.LT.OR P0, PT, R20, R217, P0 ;  /* 0x000000d91400720c */ /* 0x000fe20000701670 */
[----:B------:R-:W2:Y:S01]  /*6ba0*/  MUFU.TANH R174, R158 ;  /* 0x0000009e00ae7308 */ /* 0x000ea20000002400 */
[C---:B------:R-:W-:Y:S01]  /*6bb0*/  IADD3 R4, R13.reuse, 0x18, RZ ;  /* 0x000000180d047810 */ /* 0x040fe20007ffe0ff */
[----:B------:R-:W-:Y:S01]  /*6bc0*/  FMUL.FTZ R140, R170, c[0x0][0x2ec] ;  /* 0x0000bb00aa8c7a20 */ /* 0x000fe20000410000 */
[----:B------:R-:W-:Y:S01]  /*6bd0*/  IADD3 R2, R13, 0x19, RZ ;  /* 0x000000190d027810 */ /* 0x000fe20007ffe0ff */
[----:B------:R-:W-:Y:S01]  /*6be0*/  FMUL.FTZ R150, R171, c[0x0][0x2ec] ;  /* 0x0000bb00ab967a20 */ /* 0x000fe20000410000 */
[----:B-1----:R-:W-:-:S02]  /*6bf0*/  FSEL R27, R138, -INF , !P1 ;  /* 0xff8000008a1b7808 */ /* 0x002fc40004800000 */
[----:B------:R-:W-:Y:S01]  /*6c00*/  FSEL R26, R12, -INF , !P5 ;  /* 0xff8000000c1a7808 */ /* 0x000fe20006800000 */
[----:B------:R-:W1:Y:S01]  /*6c10*/  MUFU.TANH R172, R159 ;  /* 0x0000009f00ac7308 */ /* 0x000e620000002400 */
[----:B---3--:R-:W-:Y:S02]  /*6c20*/  FSEL R25, R139, -INF , !P6 ;  /* 0xff8000008b197808 */ /* 0x008fe40007000000 */
[----:B------:R-:W-:Y:S02]  /*6c30*/  FSEL R24, R14, -INF , !P0 ;  /* 0xff8000000e187808 */ /* 0x000fe40004000000 */
[C---:B------:R-:W-:Y:S02]  /*6c40*/  ISETP.GE.AND P1, PT, R4.reuse, R218, PT ;  /* 0x000000da0400720c */ /* 0x040fe40003f26270 */
[----:B------:R-:W-:Y:S01]  /*6c50*/  ISETP.GE.AND P5, PT, R4, R216, PT ;  /* 0x000000d80400720c */ /* 0x000fe20003fa6270 */
[----:B------:R-:W3:Y:S01]  /*6c60*/  MUFU.TANH R165, R152 ;  /* 0x0000009800a57308 */ /* 0x000ee20000002400 */
[----:B------:R-:W-:-:S02]  /*6c70*/  ISETP.GE.AND P6, PT, R2, R218, PT ;  /* 0x000000da0200720c */ /* 0x000fc40003fc6270 */
[----:B------:R-:W-:Y:S02]  /*6c80*/  ISETP.GE.AND P0, PT, R2, R216, PT ;  /* 0x000000d80200720c */ /* 0x000fe40003f06270 */
[C---:B------:R-:W-:Y:S02]  /*6c90*/  ISETP.LT.OR P1, PT, R4.reuse, R219, P1 ;  /* 0x000000db0400720c */ /* 0x040fe40000f21670 */
[----:B------:R-:W-:Y:S01]  /*6ca0*/  ISETP.LT.OR P5, PT, R4, R217, P5 ;  /* 0x000000d90400720c */ /* 0x000fe20002fa1670 */
[----:B------:R-:W1:Y:S01]  /*6cb0*/  MUFU.TANH R163, R153 ;  /* 0x0000009900a37308 */ /* 0x000e620000002400 */
[C---:B------:R-:W-:Y:S02]  /*6cc0*/  ISETP.LT.OR P6, PT, R2.reuse, R219, P6 ;  /* 0x000000db0200720c */ /* 0x040fe400037c1670 */
[----:B------:R-:W-:Y:S02]  /*6cd0*/  ISETP.LT.OR P0, PT, R2, R217, P0 ;  /* 0x000000d90200720c */ /* 0x000fe40000701670 */
[----:B------:R-:W-:-:S02]  /*6ce0*/  IADD3 R2, R13, 0x20, RZ ;  /* 0x000000200d027810 */ /* 0x000fc40007ffe0ff */
[----:B------:R-:W-:Y:S01]  /*6cf0*/  IADD3 R4, R13, 0x21, RZ ;  /* 0x000000210d047810 */ /* 0x000fe20007ffe0ff */
[----:B------:R-:W1:Y:S01]  /*6d00*/  MUFU.TANH R164, R164 ;  /* 0x000000a400a47308 */ /* 0x000e620000002400 */
[----:B-----5:R-:W-:Y:S02]  /*6d10*/  FSEL R23, R28, -INF , !P1 ;  /* 0xff8000001c177808 */ /* 0x020fe40004800000 */
[----:B--2---:R-:W-:Y:S02]  /*6d20*/  FSEL R22, R31, -INF , !P5 ;  /* 0xff8000001f167808 */ /* 0x004fe40006800000 */
[----:B------:R-:W-:Y:S02]  /*6d30*/  FSEL R21, R16, -INF , !P6 ;  /* 0xff80000010157808 */ /* 0x000fe40007000000 */
[----:B------:R-:W-:Y:S01]  /*6d40*/  FSEL R20, R142, -INF , !P0 ;  /* 0xff8000008e147808 */ /* 0x000fe20004000000 */
[----:B------:R-:W2:Y:S01]  /*6d50*/  MUFU.TANH R155, R32 ;  /* 0x00000020009b7308 */ /* 0x000ea20000002400 */
[----:B------:R-:W-:-:S02]  /*6d60*/  ISETP.GE.AND P1, PT, R2, R218, PT ;  /* 0x000000da0200720c */ /* 0x000fc40003f26270 */
[----:B------:R-:W-:Y:S02]  /*6d70*/  ISETP.GE.AND P5, PT, R2, R216, PT ;  /* 0x000000d80200720c */ /* 0x000fe40003fa6270 */
[C---:B------:R-:W-:Y:S02]  /*6d80*/  ISETP.GE.AND P6, PT, R4.reuse, R218, PT ;  /* 0x000000da0400720c */ /* 0x040fe40003fc6270 */
[----:B------:R-:W-:Y:S01]  /*6d90*/  ISETP.GE.AND P0, PT, R4, R216, PT ;  /* 0x000000d80400720c */ /* 0x000fe20003f06270 */
[----:B------:R-:W5:Y:S01]  /*6da0*/  MUFU.TANH R166, R154 ;  /* 0x0000009a00a67308 */ /* 0x000f620000002400 */
[C---:B------:R-:W-:Y:S02]  /*6db0*/  ISETP.LT.OR P1, PT, R2.reuse, R219, P1 ;  /* 0x000000db0200720c */ /* 0x040fe40000f21670 */
[----:B------:R-:W-:Y:S02]  /*6dc0*/  ISETP.LT.OR P5, PT, R2, R217, P5 ;  /* 0x000000d90200720c */ /* 0x000fe40002fa1670 */
[----:B------:R-:W-:-:S02]  /*6dd0*/  ISETP.LT.OR P6, PT, R4, R219, P6 ;  /* 0x000000db0400720c */ /* 0x000fc400037c1670 */
[----:B------:R-:W-:Y:S01]  /*6de0*/  ISETP.LT.OR P0, PT, R4, R217, P0 ;  /* 0x000000d90400720c */ /* 0x000fe20000701670 */
[----:B------:R-:W2:Y:S01]  /*6df0*/  MUFU.TANH R143, R143 ;  /* 0x0000008f008f7308 */ /* 0x000ea20000002400 */
[C---:B------:R-:W-:Y:S02]  /*6e00*/  IADD3 R4, R13.reuse, 0x28, RZ ;  /* 0x000000280d047810 */ /* 0x040fe40007ffe0ff */
[----:B------:R-:W-:Y:S02]  /*6e10*/  IADD3 R2, R13, 0x29, RZ ;  /* 0x000000290d027810 */ /* 0x000fe40007ffe0ff */
[----:B----4-:R-:W-:Y:S02]  /*6e20*/  FSEL R167, R167, -INF , !P1 ;  /* 0xff800000a7a77808 */ /* 0x010fe40004800000 */
[----:B------:R-:W-:Y:S01]  /*6e30*/  FSEL R174, R174, -INF , !P5 ;  /* 0xff800000aeae7808 */ /* 0x000fe20006800000 */
[----:B------:R-:W-:Y:S01]  /*6e40*/  MUFU.TANH R153, R33 ;  /* 0x0000002100997308 */ /* 0x000fe20000002400 */
[----:B------:R-:W-:-:S02]  /*6e50*/  FSEL R173, R173, -INF , !P6 ;  /* 0xff800000adad7808 */ /* 0x000fc40007000000 */
[----:B-1----:R-:W-:Y:S02]  /*6e60*/  FSEL R172, R172, -INF , !P0 ;  /* 0xff800000acac7808 */ /* 0x002fe40004000000 */
[C---:B------:R-:W-:Y:S02]  /*6e70*/  ISETP.GE.AND P1, PT, R4.reuse, R218, PT ;  /* 0x000000da0400720c */ /* 0x040fe40003f26270 */
[----:B------:R-:W-:Y:S01]  /*6e80*/  ISETP.GE.AND P5, PT, R4, R216, PT ;  /* 0x000000d80400720c */ /* 0x000fe20003fa6270 */
[----:B------:R-:W1:Y:S01]  /*6e90*/  MUFU.TANH R152, R34 ;  /* 0x0000002200987308 */ /* 0x000e620000002400 */
[C---:B------:R-:W-:Y:S02]  /*6ea0*/  ISETP.GE.AND P6, PT, R2.reuse, R218, PT ;  /* 0x000000da0200720c */ /* 0x040fe40003fc6270 */
[----:B------:R-:W-:Y:S02]  /*6eb0*/  ISETP.GE.AND P0, PT, R2, R216, PT ;  /* 0x000000d80200720c */ /* 0x000fe40003f06270 */
[----:B------:R-:W-:-:S02]  /*6ec0*/  ISETP.LT.OR P1, PT, R4, R219, P1 ;  /* 0x000000db0400720c */ /* 0x000fc40000f21670 */
[----:B------:R-:W-:Y:S01]  /*6ed0*/  ISETP.LT.OR P5, PT, R4, R217, P5 ;  /* 0x000000d90400720c */ /* 0x000fe20002fa1670 */
[----:B------:R-:W4:Y:S01]  /*6ee0*/  MUFU.TANH R142, R35 ;  /* 0x00000023008e7308 */ /* 0x000f220000002400 */
[C---:B------:R-:W-:Y:S02]  /*6ef0*/  ISETP.LT.OR P6, PT, R2.reuse, R219, P6 ;  /* 0x000000db0200720c */ /* 0x040fe400037c1670 */
[----:B------:R-:W-:Y:S02]  /*6f00*/  ISETP.LT.OR P0, PT, R2, R217, P0 ;  /* 0x000000d90200720c */ /* 0x000fe40000701670 */
[C---:B------:R-:W-:Y:S02]  /*6f10*/  IADD3 R4, R13.reuse, 0x30, RZ ;  /* 0x000000300d047810 */ /* 0x040fe40007ffe0ff */
[----:B------:R-:W-:Y:S01]  /*6f20*/  IADD3 R2, R13, 0x31, RZ ;  /* 0x000000310d027810 */ /* 0x000fe20007ffe0ff */
[----:B------:R-:W-:Y:S01]  /*6f30*/  MUFU.TANH R141, R141 ;  /* 0x0000008d008d7308 */ /* 0x000fe20000002400 */
[----:B---3--:R-:W-:-:S02]  /*6f40*/  FSEL R165, R165, -INF , !P1 ;  /* 0xff800000a5a57808 */ /* 0x008fc40004800000 */
[----:B------:R-:W-:Y:S02]  /*6f50*/  FSEL R163, R163, -INF , !P6 ;  /* 0xff800000a3a37808 */ /* 0x000fe40007000000 */
[----:B------:R-:W-:Y:S01]  /*6f60*/  FSEL R164, R164, -INF , !P0 ;  /* 0xff800000a4a47808 */ /* 0x000fe20004000000 */
[----:B------:R-:W-:Y:S01]  /*6f70*/  BAR.SYNC.DEFER_BLOCKING 0x0 ;  /* 0x0000000000007b1d */ /* 0x000fe20000010000 */
[-C--:B------:R-:W-:Y:S02]  /*6f80*/  ISETP.GE.AND P1, PT, R4, R218.reuse, PT ;  /* 0x000000da0400720c */ /* 0x080fe40003f26270 */
[C---:B------:R-:W-:Y:S02]  /*6f90*/  ISETP.GE.AND P6, PT, R2.reuse, R218, PT ;  /* 0x000000da0200720c */ /* 0x040fe40003fc6270 */
[----:B------:R-:W-:Y:S01]  /*6fa0*/  ISETP.GE.AND P0, PT, R2, R216, PT ;  /* 0x000000d80200720c */ /* 0x000fe20003f06270 */
[----:B------:R-:W3:Y:S01]  /*6fb0*/  MUFU.TANH R140, R140 ;  /* 0x0000008c008c7308 */ /* 0x000ee20000002400 */
[----:B------:R-:W-:-:S02]  /*6fc0*/  ISETP.LT.OR P1, PT, R4, R219, P1 ;  /* 0x000000db0400720c */ /* 0x000fc40000f21670 */
[C---:B------:R-:W-:Y:S02]  /*6fd0*/  ISETP.LT.OR P6, PT, R2.reuse, R219, P6 ;  /* 0x000000db0200720c */ /* 0x040fe400037c1670 */
[----:B------:R-:W-:Y:S02]  /*6fe0*/  ISETP.LT.OR P0, PT, R2, R217, P0 ;  /* 0x000000d90200720c */ /* 0x000fe40000701670 */
[----:B------:R-:W-:Y:S01]  /*6ff0*/  IADD3 R2, R13, 0x38, RZ ;  /* 0x000000380d027810 */ /* 0x000fe20007ffe0ff */
[----:B------:R-:W1:Y:S01]  /*7000*/  MUFU.TANH R150, R150 ;  /* 0x0000009600967308 */ /* 0x000e620000002400 */
[----:B--2---:R-:W-:Y:S02]  /*7010*/  FSEL R155, R155, -INF , !P1 ;  /* 0xff8000009b9b7808 */ /* 0x004fe40004800000 */
[----:B------:R-:W-:Y:S02]  /*7020*/  ISETP.GE.AND P1, PT, R2, R218, PT ;  /* 0x000000da0200720c */ /* 0x000fe40003f26270 */
[----:B-----5:R-:W-:-:S02]  /*7030*/  FSEL R166, R166, -INF , !P5 ;  /* 0xff800000a6a67808 */ /* 0x020fc40006800000 */
[----:B------:R-:W-:Y:S02]  /*7040*/  ISETP.LT.OR P1, PT, R2, R219, P1 ;  /* 0x000000db0200720c */ /* 0x000fe40000f21670 */
[C---:B------:R-:W-:Y:S02]  /*7050*/  ISETP.GE.AND P5, PT, R4.reuse, R216, PT ;  /* 0x000000d80400720c */ /* 0x040fe40003fa6270 */
[----:B------:R-:W-:Y:S02]  /*7060*/  FSEL R143, R143, -INF , !P1 ;  /* 0xff8000008f8f7808 */ /* 0x000fe40004800000 */
[----:B------:R-:W-:Y:S02]  /*7070*/  ISETP.GT.AND P1, PT, R133, R206, PT ;  /* 0x000000ce8500720c */ /* 0x000fe40003f24270 */
[----:B------:R-:W-:Y:S02]  /*7080*/  ISETP.LT.OR P5, PT, R4, R217, P5 ;  /* 0x000000d90400720c */ /* 0x000fe40002fa1670 */
[----:B------:R-:W-:-:S02]  /*7090*/  IADD3 R13, R13, 0x39, RZ ;  /* 0x000000390d0d7810 */ /* 0x000fc40007ffe0ff */
[----:B-1----:R-:W-:Y:S02]  /*70a0*/  FSEL R152, R152, -INF , !P5 ;  /* 0xff80000098987808 */ /* 0x002fe40006800000 */
[----:B------:R-:W-:Y:S02]  /*70b0*/  FSEL R153, R153, -INF , !P6 ;  /* 0xff80000099997808 */ /* 0x000fe40007000000 */
[----:B----4-:R-:W-:Y:S02]  /*70c0*/  FSEL R142, R142, -INF , !P0 ;  /* 0xff8000008e8e7808 */ /* 0x010fe40004000000 */
[----:B------:R-:W-:Y:S02]  /*70d0*/  ISETP.GE.AND P5, PT, R2, R216, PT ;  /* 0x000000d80200720c */ /* 0x000fe40003fa6270 */
[C---:B------:R-:W-:Y:S02]  /*70e0*/  ISETP.GE.AND P6, PT, R13.reuse, R218, PT ;  /* 0x000000da0d00720c */ /* 0x040fe40003fc6270 */
[----:B------:R-:W-:-:S02]  /*70f0*/  ISETP.GE.AND P0, PT, R13, R216, PT ;  /* 0x000000d80d00720c */ /* 0x000fc40003f06270 */
[----:B------:R-:W-:Y:S02]  /*7100*/  ISETP.LT.OR P5, PT, R2, R217, P5 ;  /* 0x000000d90200720c */ /* 0x000fe40002fa1670 */
[C---:B------:R-:W-:Y:S02]  /*7110*/  ISETP.LT.OR P6, PT, R13.reuse, R219, P6 ;  /* 0x000000db0d00720c */ /* 0x040fe400037c1670 */
[----:B------:R-:W-:Y:S02]  /*7120*/  ISETP.LT.OR P0, PT, R13, R217, P0 ;  /* 0x000000d90d00720c */ /* 0x000fe40000701670 */
[----:B---3--:R-:W-:Y:S02]  /*7130*/  FSEL R140, R140, -INF , !P5 ;  /* 0xff8000008c8c7808 */ /* 0x008fe40006800000 */
        /* <DEDUP_REMOVED lines=57> */
.L_x_381:
[----:B------:R-:W-:Y:S05]  /*74d0*/  BSYNC B0 ;  /* 0x0000000000007941 */ /* 0x000fea0003800000 */
.L_x_380:
[----:B------:R-:W0:Y:S02]  /*74e0*/  LDGDEPBAR ;  /* 0x00000000000079af */ /* 0x000e240000000000 */
.L_x_379:
        /* <DEDUP_REMOVED lines=35> */
[----:B------:R-:W-:Y:S01]  /*7720*/  MOV R231, R133 ;  /* 0x0000008500e77202 */ /* 0x000fe20000000f00 */
[----:B------:R-:W1:Y:S04]  /*7730*/  SHFL.BFLY PT, R7, R6, 0x2, 0x1f ;  /* 0x0c401f0006077f89 */ /* 0x000e6800000e0000 */
[----:B------:R-:W2:Y:S01]  /*7740*/  SHFL.BFLY PT, R5, R4, 0x2, 0x1f ;  /* 0x0c401f0004057f89 */ /* 0x000ea200000e0000 */
[----:B-1----:R-:W-:-:S02]  /*7750*/  FMNMX.FTZ R7, R6, R7, !PT ;  /* 0x0000000706077209 */ /* 0x002fc40007810000 */
[----:B--2---:R-:W-:-:S03]  /*7760*/  FMNMX.FTZ R5, R4, R5, !PT ;  /* 0x0000000504057209 */ /* 0x004fc60007810000 */
[----:B------:R-:W1:Y:S04]  /*7770*/  SHFL.BFLY PT, R222, R7, 0x1, 0x1f ;  /* 0x0c201f0007de7f89 */ /* 0x000e6800000e0000 */
[----:B------:R-:W2:Y:S01]  /*7780*/  SHFL.BFLY PT, R2, R5, 0x1, 0x1f ;  /* 0x0c201f0005027f89 */ /* 0x000ea200000e0000 */
[----:B-1----:R-:W-:-:S04]  /*7790*/  FMNMX.FTZ R222, R7, R222, !PT ;  /* 0x000000de07de7209 */ /* 0x002fc80007810000 */
[C---:B------:R-:W-:Y:S01]  /*77a0*/  FSETP.NEU.FTZ.AND P5, PT, R222.reuse, -INF , PT ;  /* 0xff800000de00780b */ /* 0x040fe20003fbd000 */
[C---:B------:R-:W-:Y:S01]  /*77b0*/  FMUL.FTZ R154, R222.reuse, c[0x0][0x23c] ;  /* 0x00008f00de9a7a20 */ /* 0x040fe20000410000 */
[----:B--2---:R-:W-:Y:S02]  /*77c0*/  FMNMX.FTZ R2, R5, R2, !PT ;  /* 0x0000000205027209 */ /* 0x004fe40007810000 */
[----:B------:R-:W-:Y:S02]  /*77d0*/  FSEL R5, R222, RZ, P5 ;  /* 0x000000ffde057208 */ /* 0x000fe40002800000 */
[----:B------:R-:W-:Y:S01]  /*77e0*/  FSEL R154, R154, RZ, P5 ;  /* 0x000000ff9a9a7208 */ /* 0x000fe20002800000 */
[C---:B------:R-:W-:Y:S01]  /*77f0*/  FMUL.FTZ R151, R2.reuse, c[0x0][0x23c] ;  /* 0x00008f0002977a20 */ /* 0x040fe20000410000 */
[----:B------:R-:W-:Y:S01]  /*7800*/  FSETP.NEU.FTZ.AND P0, PT, R2, -INF , PT ;  /* 0xff8000000200780b */ /* 0x000fe20003f1d000 */
[----:B------:R-:W-:Y:S02]  /*7810*/  FADD.FTZ R4, R132, -R5 ;  /* 0x8000000584047221 */ /* 0x000fe40000010000 */
[--C-:B------:R-:W-:Y:S01]  /*7820*/  FFMA.FTZ R146, R15, c[0x0][0x23c], -R154.reuse ;  /* 0x00008f000f927a23 */ /* 0x100fe2000001089a */
[----:B------:R-:W-:Y:S01]  /*7830*/  FSEL R6, R2, RZ, P0 ;  /* 0x000000ff02067208 */ /* 0x000fe20000000000 */
[----:B------:R-:W1:Y:S01]  /*7840*/  LDSM.16.MT88.4 R12, [R194+0x12000] ;  /* 0x01200000c20c783b */ /* 0x000e620000004200 */
[----:B------:R-:W-:Y:S01]  /*7850*/  FSEL R151, R151, RZ, P0 ;  /* 0x000000ff97977208 */ /* 0x000fe20000000000 */
[----:B------:R-:W-:-:S02]  /*7860*/  FFMA.FTZ R147, R17, c[0x0][0x23c], -R154 ;  /* 0x00008f0011937a23 */ /* 0x000fc4000001089a */
[----:B------:R-:W-:Y:S01]  /*7870*/  FADD.FTZ R6, R3, -R6 ;  /* 0x8000000603067221 */ /* 0x000fe20000010000 */
[----:B------:R-:W-:Y:S01]  /*7880*/  MUFU.EX2 R146, R146 ;  /* 0x0000009200927308 */ /* 0x000fe20000000800 */
[--C-:B------:R-:W-:Y:S02]  /*7890*/  FFMA.FTZ R135, R134, c[0x0][0x23c], -R151.reuse ;  /* 0x00008f0086877a23 */ /* 0x100fe40000010897 */
[--C-:B------:R-:W-:Y:S02]  /*78a0*/  FFMA.FTZ R134, R0, c[0x0][0x23c], -R151.reuse ;  /* 0x00008f0000867a23 */ /* 0x100fe40000010897 */
[--C-:B------:R-:W-:Y:S02]  /*78b0*/  FFMA.FTZ R145, R29, c[0x0][0x23c], -R154.reuse ;  /* 0x00008f001d917a23 */ /* 0x100fe4000001089a */
[----:B------:R-:W-:Y:S01]  /*78c0*/  FFMA.FTZ R144, R19, c[0x0][0x23c], -R154 ;  /* 0x00008f0013907a23 */ /* 0x000fe2000001089a */
[----:B------:R-:W2:Y:S01]  /*78d0*/  MUFU.EX2 R147, R147 ;  /* 0x0000009300937308 */ /* 0x000ea20000000800 */
[----:B------:R-:W-:-:S02]  /*78e0*/  FFMA.FTZ R0, R18, c[0x0][0x23c], -R151 ;  /* 0x00008f0012007a23 */ /* 0x000fc40000010897 */
[----:B------:R-:W-:Y:S01]  /*78f0*/  FFMA.FTZ R149, R30, c[0x0][0x23c], -R151 ;  /* 0x00008f001e957a23 */ /* 0x000fe20000010897 */
[----:B------:R-:W3:Y:S01]  /*7900*/  LDSM.16.MT88.4 R16, [R196+0x12000] ;  /* 0x01200000c410783b */ /* 0x000ee20000004200 */
[----:B------:R-:W-:Y:S02]  /*7910*/  FMUL.FTZ R148, R4, c[0x0][0x23c] ;  /* 0x00008f0004947a20 */ /* 0x000fe40000410000 */
[----:B------:R-:W-:Y:S01]  /*7920*/  FMUL.FTZ R132, R6, c[0x0][0x23c] ;  /* 0x00008f0006847a20 */ /* 0x000fe20000410000 */
[----:B------:R-:W-:Y:S01]  /*7930*/  MUFU.EX2 R145, R145 ;  /* 0x0000009100917308 */ /* 0x000fe20000000800 */
[--C-:B------:R-:W-:Y:S01]  /*7940*/  FFMA.FTZ R3, R27, c[0x0][0x23c], -R154.reuse ;  /* 0x00008f001b037a23 */ /* 0x100fe2000001089a */
[----:B------:R-:W-:Y:S01]  /*7950*/  LDSM.16.MT88.4 R28, [R192+0x12800] ;  /* 0x01280000c01c783b */ /* 0x000fe20000004200 */
[--C-:B------:R-:W-:Y:S02]  /*7960*/  FFMA.FTZ R156, R25, c[0x0][0x23c], -R154.reuse ;  /* 0x00008f00199c7a23 */ /* 0x100fe4000001089a */
[----:B------:R-:W-:-:S02]  /*7970*/  FFMA.FTZ R157, R23, c[0x0][0x23c], -R154 ;  /* 0x00008f00179d7a23 */ /* 0x000fc4000001089a */
[----:B------:R-:W-:Y:S01]  /*7980*/  FFMA.FTZ R158, R21, c[0x0][0x23c], -R154 ;  /* 0x00008f00159e7a23 */ /* 0x000fe2000001089a */
[----:B------:R-:W4:Y:S01]  /*7990*/  MUFU.EX2 R144, R144 ;  /* 0x0000009000907308 */ /* 0x000f220000000800 */
[----:B--2---:R-:W-:Y:S01]  /*79a0*/  F2FP.PACK_AB R4, R146, R147 ;  /* 0x000000939204723e */ /* 0x004fe200000000ff */
[--C-:B------:R-:W-:Y:S02]  /*79b0*/  FFMA.FTZ R159, R26, c[0x0][0x23c], -R151.reuse ;  /* 0x00008f001a9f7a23 */ /* 0x100fe40000010897 */
[--C-:B------:R-:W-:Y:S02]  /*79c0*/  FFMA.FTZ R162, R24, c[0x0][0x23c], -R151.reuse ;  /* 0x00008f0018a27a23 */ /* 0x100fe40000010897 */
[--C-:B------:R-:W-:Y:S01]  /*79d0*/  FFMA.FTZ R160, R22, c[0x0][0x23c], -R151.reuse ;  /* 0x00008f0016a07a23 */ /* 0x100fe20000010897 */
[----:B------:R-:W-:Y:S01]  /*79e0*/  LDSM.16.MT88.4 R24, [R196+0x14800] ;  /* 0x01480000c418783b */ /* 0x000fe20000004200 */
[----:B------:R-:W-:Y:S01]  /*79f0*/  MUFU.EX2 R135, R135 ;  /* 0x0000008700877308 */ /* 0x000fe20000000800 */
[----:B------:R-:W-:-:S02]  /*7a00*/  FFMA.FTZ R161, R20, c[0x0][0x23c], -R151 ;  /* 0x00008f0014a17a23 */ /* 0x000fc40000010897 */
[----:B------:R-:W-:Y:S01]  /*7a10*/  LDSM.16.MT88.4 R20, [R194+0x14800] ;  /* 0x01480000c214783b */ /* 0x000fe20000004200 */
[--C-:B------:R-:W-:Y:S02]  /*7a20*/  FFMA.FTZ R170, R163, c[0x0][0x23c], -R154.reuse ;  /* 0x00008f00a3aa7a23 */ /* 0x100fe4000001089a */
[--C-:B------:R-:W-:Y:S02]  /*7a30*/  FFMA.FTZ R167, R167, c[0x0][0x23c], -R154.reuse ;  /* 0x00008f00a7a77a23 */ /* 0x100fe4000001089a */
[----:B------:R-:W2:Y:S01]  /*7a40*/  MUFU.EX2 R134, R134 ;  /* 0x0000008600867308 */ /* 0x000ea20000000800 */
[----:B----4-:R-:W-:Y:S01]  /*7a50*/  F2FP.PACK_AB R6, R144, R145 ;  /* 0x000000919006723e */ /* 0x010fe200000000ff */
[--C-:B------:R-:W-:Y:S02]  /*7a60*/  FFMA.FTZ R168, R173, c[0x0][0x23c], -R154.reuse ;  /* 0x00008f00ada87a23 */ /* 0x100fe4000001089a */
[----:B------:R-:W-:Y:S02]  /*7a70*/  FFMA.FTZ R165, R165, c[0x0][0x23c], -R154 ;  /* 0x00008f00a5a57a23 */ /* 0x000fe4000001089a */
[----:B------:R-:W-:-:S02]  /*7a80*/  FFMA.FTZ R163, R174, c[0x0][0x23c], -R151 ;  /* 0x00008f00aea37a23 */ /* 0x000fc40000010897 */
[----:B------:R-:W-:Y:S01]  /*7a90*/  MUFU.EX2 R0, R0 ;  /* 0x0000000000007308 */ /* 0x000fe20000000800 */
[--C-:B------:R-:W-:Y:S02]  /*7aa0*/  FFMA.FTZ R172, R172, c[0x0][0x23c], -R151.reuse ;  /* 0x00008f00acac7a23 */ /* 0x100fe40000010897 */
[--C-:B------:R-:W-:Y:S02]  /*7ab0*/  FFMA.FTZ R166, R166, c[0x0][0x23c], -R151.reuse ;  /* 0x00008f00a6a67a23 */ /* 0x100fe40000010897 */
[----:B------:R-:W-:Y:S02]  /*7ac0*/  FFMA.FTZ R169, R164, c[0x0][0x23c], -R151 ;  /* 0x00008f00a4a97a23 */ /* 0x000fe40000010897 */
[--C-:B------:R-:W-:Y:S01]  /*7ad0*/  FFMA.FTZ R164, R153, c[0x0][0x23c], -R154.reuse ;  /* 0x00008f0099a47a23 */ /* 0x100fe2000001089a */
[----:B------:R-:W4:Y:S01]  /*7ae0*/  MUFU.EX2 R149, R149 ;  /* 0x0000009500957308 */ /* 0x000f220000000800 */
[----:B--2---:R-:W-:Y:S01]  /*7af0*/  F2FP.PACK_AB R5, R134, R135 ;  /* 0x000000878605723e */ /* 0x004fe200000000ff */
[----:B------:R-:W-:-:S02]  /*7b00*/  FFMA.FTZ R155, R155, c[0x0][0x23c], -R154 ;  /* 0x00008f009b9b7a23 */ /* 0x000fc4000001089a */
[--C-:B------:R-:W-:Y:S02]  /*7b10*/  FFMA.FTZ R153, R143, c[0x0][0x23c], -R154.reuse ;  /* 0x00008f008f997a23 */ /* 0x100fe4000001089a */
[----:B------:R-:W-:Y:S02]  /*7b20*/  FFMA.FTZ R154, R141, c[0x0][0x23c], -R154 ;  /* 0x00008f008d9a7a23 */ /* 0x000fe4000001089a */
[----:B------:R-:W2:Y:S01]  /*7b30*/  MUFU.EX2 R148, R148 ;  /* 0x0000009400947308 */ /* 0x000ea20000000800 */
[--C-:B------:R-:W-:Y:S02]  /*7b40*/  FFMA.FTZ R152, R152, c[0x0][0x23c], -R151.reuse ;  /* 0x00008f0098987a23 */ /* 0x100fe40000010897 */
[--C-:B------:R-:W-:Y:S02]  /*7b50*/  FFMA.FTZ R171, R142, c[0x0][0x23c], -R151.reuse ;  /* 0x00008f008eab7a23 */ /* 0x100fe40000010897 */
[--C-:B------:R-:W-:Y:S02]  /*7b60*/  FFMA.FTZ R173, R140, c[0x0][0x23c], -R151.reuse ;  /* 0x00008f008cad7a23 */ /* 0x100fe40000010897 */
[----:B------:R-:W-:Y:S01]  /*7b70*/  FFMA.FTZ R150, R150, c[0x0][0x23c], -R151 ;  /* 0x00008f0096967a23 */ /* 0x000fe20000010897 */
[----:B------:R-:W5:Y:S01]  /*7b80*/  MUFU.EX2 R132, R132 ;  /* 0x0000008400847308 */ /* 0x000f620000000800 */
[----:B----4-:R-:W-:Y:S01]  /*7b90*/  F2FP.PACK_AB R7, R149, R0 ;  /* 0x000000009507723e */ /* 0x010fe200000000ff */
[----:B------:R-:W-:Y:S01]  /*7ba0*/  LDSM.16.MT88.4 R140, [R194+0x13800] ;  /* 0x01380000c28c783b */ /* 0x000fe20000004200 */
[----:B--2---:R-:W-:-:S05]  /*7bb0*/  FMUL.FTZ R120, R120, R148 ;  /* 0x0000009478787220 */ /* 0x004fca0000410000 */
[----:B------:R-:W-:Y:S01]  /*7bc0*/  MUFU.EX2 R3, R3 ;  /* 0x0000000300037308 */ /* 0x000fe20000000800 */
[-C--:B------:R-:W-:Y:S02]  /*7bd0*/  FMUL.FTZ R121, R121, R148.reuse ;  /* 0x0000009479797220 */ /* 0x080fe40000410000 */
[-C--:B------:R-:W-:Y:S02]  /*7be0*/  FMUL.FTZ R116, R116, R148.reuse ;  /* 0x0000009474747220 */ /* 0x080fe40000410000 */
[----:B------:R-:W-:Y:S02]  /*7bf0*/  FMUL.FTZ R117, R117, R148 ;  /* 0x0000009475757220 */ /* 0x000fe40000410000 */
[-C--:B-----5:R-:W-:Y:S01]  /*7c00*/  FMUL.FTZ R122, R122, R132.reuse ;  /* 0x000000847a7a7220 */ /* 0x0a0fe20000410000 */
[----:B------:R-:W2:Y:S01]  /*7c10*/  MUFU.EX2 R156, R156 ;  /* 0x0000009c009c7308 */ /* 0x000ea20000000800 */
        /* <DEDUP_REMOVED lines=13> */
[----:B------:R-:W-:Y:S01]  /*7cf0*/  MUFU.EX2 R158, R158 ;  /* 0x0000009e009e7308 */ /* 0x000fe20000000800 */
[----:B------:R-:W-:-:S02]  /*7d00*/  FMUL.FTZ R126, R126, R132 ;  /* 0x000000847e7e7220 */ /* 0x000fc40000410000 */
[----:B------:R-:W-:Y:S02]  /*7d10*/  FMUL.FTZ R127, R127, R132 ;  /* 0x000000847f7f7220 */ /* 0x000fe40000410000 */
[C---:B---3--:R-:W-:Y:S01]  /*7d20*/  HMMA.16816.F32 R128, R4.reuse, R16, R128 ;  /* 0x000000100480723c */ /* 0x048fe20000001880 */
[-C--:B------:R-:W-:Y:S02]  /*7d30*/  FMUL.FTZ R112, R112, R148.reuse ;  /* 0x0000009470707220 */ /* 0x080fe40000410000 */
[----:B------:R-:W-:Y:S01]  /*7d40*/  FMUL.FTZ R113, R113, R148 ;  /* 0x0000009471717220 */ /* 0x000fe20000410000 */
[----:B------:R-:W-:Y:S01]  /*7d50*/  MUFU.EX2 R159, R159 ;  /* 0x0000009f009f7308 */ /* 0x000fe20000000800 */
[-C--:B------:R-:W-:Y:S02]  /*7d60*/  FMUL.FTZ R114, R114, R132.reuse ;  /* 0x0000008472727220 */ /* 0x080fe40000410000 */
[----:B------:R-:W-:Y:S01]  /*7d70*/  FMUL.FTZ R115, R115, R132 ;  /* 0x0000008473737220 */ /* 0x000fe20000410000 */
[----:B------:R-:W-:Y:S01]  /*7d80*/  HMMA.16816.F32 R124, R4, R18, R124 ;  /* 0x00000012047c723c */ /* 0x000fe2000000187c */
[----:B------:R-:W3:Y:S01]  /*7d90*/  LDSM.16.MT88.4 R16, [R192+0x12000] ;  /* 0x01200000c010783b */ /* 0x000ee20000004200 */
[----:B------:R-:W-:-:S02]  /*7da0*/  FMUL.FTZ R108, R108, R148 ;  /* 0x000000946c6c7220 */ /* 0x000fc40000410000 */
[----:B------:R-:W-:Y:S01]  /*7db0*/  FMUL.FTZ R109, R109, R148 ;  /* 0x000000946d6d7220 */ /* 0x000fe20000410000 */
[----:B------:R-:W4:Y:S01]  /*7dc0*/  MUFU.EX2 R162, R162 ;  /* 0x000000a200a27308 */ /* 0x000f220000000800 */
[-C--:B------:R-:W-:Y:S02]  /*7dd0*/  FMUL.FTZ R110, R110, R132.reuse ;  /* 0x000000846e6e7220 */ /* 0x080fe40000410000 */
[----:B------:R-:W-:Y:S01]  /*7de0*/  FMUL.FTZ R111, R111, R132 ;  /* 0x000000846f6f7220 */ /* 0x000fe20000410000 */
[----:B------:R-:W-:Y:S01]  /*7df0*/  HMMA.16816.F32 R112, R4, R8, R112 ;  /* 0x000000080470723c */ /* 0x000fe20000001870 */
[-C--:B------:R-:W-:Y:S02]  /*7e00*/  FMUL.FTZ R36, R36, R148.reuse ;  /* 0x0000009424247220 */ /* 0x080fe40000410000 */
[----:B------:R-:W-:Y:S01]  /*7e10*/  FMUL.FTZ R37, R37, R148 ;  /* 0x0000009425257220 */ /* 0x000fe20000410000 */
[----:B------:R-:W-:Y:S01]  /*7e20*/  MUFU.EX2 R160, R160 ;  /* 0x000000a000a07308 */ /* 0x000fe20000000800 */
[----:B------:R-:W-:-:S02]  /*7e30*/  FMUL.FTZ R38, R38, R132 ;  /* 0x0000008426267220 */ /* 0x000fc40000410000 */
[----:B------:R-:W-:Y:S01]  /*7e40*/  FMUL.FTZ R39, R39, R132 ;  /* 0x0000008427277220 */ /* 0x000fe20000410000 */
[C---:B------:R-:W-:Y:S01]  /*7e50*/  HMMA.16816.F32 R108, R4.reuse, R10, R108 ;  /* 0x0000000a046c723c */ /* 0x040fe2000000186c */
[----:B------:R-:W5:Y:S01]  /*7e60*/  LDSM.16.MT88.4 R8, [R194+0x14000] ;  /* 0x01400000c208783b */ /* 0x000f620000004200 */
[-C--:B------:R-:W-:Y:S02]  /*7e70*/  FMUL.FTZ R40, R40, R148.reuse ;  /* 0x0000009428287220 */ /* 0x080fe40000410000 */
[----:B------:R-:W-:Y:S01]  /*7e80*/  FMUL.FTZ R41, R41, R148 ;  /* 0x0000009429297220 */ /* 0x000fe20000410000 */
[----:B------:R-:W2:Y:S01]  /*7e90*/  MUFU.EX2 R161, R161 ;  /* 0x000000a100a17308 */ /* 0x000ea20000000800 */
[-C--:B------:R-:W-:Y:S02]  /*7ea0*/  FMUL.FTZ R42, R42, R132.reuse ;  /* 0x000000842a2a7220 */ /* 0x080fe40000410000 */
[----:B------:R-:W-:Y:S01]  /*7eb0*/  FMUL.FTZ R43, R43, R132 ;  /* 0x000000842b2b7220 */ /* 0x000fe20000410000 */
[----:B-1----:R-:W-:Y:S01]  /*7ec0*/  HMMA.16816.F32 R36, R4, R12, R36 ;  /* 0x0000000c0424723c */ /* 0x002fe20000001824 */
[----:B------:R-:W-:-:S02]  /*7ed0*/  FMUL.FTZ R104, R104, R148 ;  /* 0x0000009468687220 */ /* 0x000fc40000410000 */
[----:B------:R-:W-:Y:S01]  /*7ee0*/  FMUL.FTZ R105, R105, R148 ;  /* 0x0000009469697220 */ /* 0x000fe20000410000 */
[----:B------:R-:W-:Y:S01]  /*7ef0*/  MUFU.EX2 R167, R167 ;  /* 0x000000a700a77308 */ /* 0x000fe20000000800 */
[-C--:B------:R-:W-:Y:S02]  /*7f00*/  FMUL.FTZ R106, R106, R132.reuse ;  /* 0x000000846a6a7220 */ /* 0x080fe40000410000 */
[----:B------:R-:W-:Y:S01]  /*7f10*/  FMUL.FTZ R107, R107, R132 ;  /* 0x000000846b6b7220 */ /* 0x000fe20000410000 */
[----:B------:R-:W-:Y:S01]  /*7f20*/  HMMA.16816.F32 R40, R4, R14, R40 ;  /* 0x0000000e0428723c */ /* 0x000fe20000001828 */
[----:B------:R-:W1:Y:S01]  /*7f30*/  LDSM.16.MT88.4 R12, [R192+0x14000] ;  /* 0x01400000c00c783b */ /* 0x000e620000004200 */
[-C--:B------:R-:W-:Y:S02]  /*7f40*/  FMUL.FTZ R100, R100, R148.reuse ;  /* 0x0000009464647220 */ /* 0x080fe40000410000 */
[----:B------:R-:W-:Y:S01]  /*7f50*/  FMUL.FTZ R101, R101, R148 ;  /* 0x0000009465657220 */ /* 0x000fe20000410000 */
[----:B------:R-:W1:Y:S01]  /*7f60*/  MUFU.EX2 R168, R168 ;  /* 0x000000a800a87308 */ /* 0x000e620000000800 */
[----:B------:R-:W-:-:S02]  /*7f70*/  FMUL.FTZ R102, R102, R132 ;  /* 0x0000008466667220 */ /* 0x000fc40000410000 */
[----:B------:R-:W-:Y:S01]  /*7f80*/  FMUL.FTZ R103, R103, R132 ;  /* 0x0000008467677220 */ /* 0x000fe20000410000 */
        /* <DEDUP_REMOVED lines=10> */
[----:B------:R-:W-:Y:S01]  /*8030*/  MUFU.EX2 R170, R170 ;  /* 0x000000aa00aa7308 */ /* 0x000fe20000000800 */
[-C--:B------:R-:W-:Y:S02]  /*8040*/  FMUL.FTZ R50, R50, R132.reuse ;  /* 0x0000008432327220 */ /* 0x080fe40000410000 */
[----:B------:R-:W-:Y:S01]  /*8050*/  FMUL.FTZ R51, R51, R132 ;  /* 0x0000008433337220 */ /* 0x000fe20000410000 */
[----:B-----5:R-:W-:Y:S01]  /*8060*/  HMMA.16816.F32 R44, R4, R8, R44 ;  /* 0x00000008042c723c */ /* 0x020fe2000000182c */
        /* <DEDUP_REMOVED lines=35> */
[----:B------:R-:W1:Y:S01]  /*82a0*/  MUFU.EX2 R164, R164 ;  /* 0x000000a400a47308 */ /* 0x000e620000000800 */
        /* <DEDUP_REMOVED lines=12> */
[----:B------:R-:W-:Y:S01]  /*8370*/  MUFU.EX2 R154, R154 ;  /* 0x0000009a009a7308 */ /* 0x000fe20000000800 */
        /* <DEDUP_REMOVED lines=29> */
[----:B------:R-:W-:-:S04]  /*8550*/  FFMA.FTZ R147, R229, R148, R147 ;  /* 0x00000094e5937223 */ /* 0x000fc80000010093 */
[----:B------:R-:W-:-:S03]  /*8560*/  FADD.FTZ R146, R146, R147 ;  /* 0x0000009392927221 */ /* 0x000fc60000010000 */
[----:B------:R-:W-:Y:S01]  /*8570*/  HMMA.16816.F32 R96, R4, R10, R96 ;  /* 0x0000000a0460723c */ /* 0x000fe20000001860 */
[----:B------:R-:W-:Y:S01]  /*8580*/  LDSM.16.MT88.4 R8, [R192+0x14800] ;  /* 0x01480000c008783b */ /* 0x000fe20000004200 */
[----:B------:R-:W-:-:S04]  /*8590*/  FADD.FTZ R145, R145, R146 ;  /* 0x0000009291917221 */ /* 0x000fc80000010000 */
[----:B------:R-:W-:Y:S01]  /*85a0*/  FADD.FTZ R144, R144, R145 ;  /* 0x0000009190907221 */ /* 0x000fe20000010000 */
[----:B--2---:R-:W-:Y:S02]  /*85b0*/  F2FP.PACK_AB R4, R156, R3 ;  /* 0x000000039c04723e */ /* 0x004fe400000000ff */
[----:B----4-:R-:W-:Y:S01]  /*85c0*/  F2FP.PACK_AB R5, R162, R159 ;  /* 0x0000009fa205723e */ /* 0x010fe200000000ff */
[----:B------:R-:W-:Y:S01]  /*85d0*/  FADD.FTZ R3, R3, R144 ;  /* 0x0000009003037221 */ /* 0x000fe20000010000 */
[----:B------:R-:W-:Y:S02]  /*85e0*/  F2FP.PACK_AB R6, R158, R157 ;  /* 0x0000009d9e06723e */ /* 0x000fe400000000ff */
[----:B------:R-:W-:Y:S01]  /*85f0*/  F2FP.PACK_AB R7, R161, R160 ;  /* 0x000000a0a107723e */ /* 0x000fe200000000ff */
[----:B------:R-:W-:-:S04]  /*8600*/  FADD.FTZ R156, R156, R3 ;  /* 0x000000039c9c7221 */ /* 0x000fc80000010000 */
[----:B------:R-:W-:Y:S02]  /*8610*/  FADD.FTZ R157, R157, R156 ;  /* 0x0000009c9d9d7221 */ /* 0x000fe40000010000 */
[----:B-1----:R-:W-:Y:S02]  /*8620*/  HMMA.16816.F32 R128, R4, R12, R128 ;  /* 0x0000000c0480723c */ /* 0x002fe40000001880 */
[----:B------:R-:W-:-:S06]  /*8630*/  FADD.FTZ R158, R158, R157 ;  /* 0x0000009d9e9e7221 */ /* 0x000fcc0000010000 */
[C---:B------:R-:W-:Y:S01]  /*8640*/  HMMA.16816.F32 R124, R4.reuse, R14, R124 ;  /* 0x0000000e047c723c */ /* 0x040fe2000000187c */
[----:B------:R-:W1:Y:S07]  /*8650*/  LDSM.16.MT88.4 R12, [R196+0x16800] ;  /* 0x01680000c40c783b */ /* 0x000e6e0000004200 */
[C---:B---3--:R-:W-:Y:S08]  /*8660*/  HMMA.16816.F32 R52, R4.reuse, R16, R52 ;  /* 0x000000100434723c */ /* 0x048ff00000001834 */
        /* <DEDUP_REMOVED lines=26> */
[C---:B---3--:R-:W-:Y:S08]  /*8810*/  HMMA.16816.F32 R76, R4.reuse, R24, R76 ;  /* 0x00000018044c723c */ /* 0x048ff0000000184c */
[C---:B------:R-:W-:Y:S01]  /*8820*/  HMMA.16816.F32 R80, R4.reuse, R26, R80 ;  /* 0x0000001a0450723c */ /* 0x040fe20000001850 */
[----:B------:R-:W3:Y:S07]  /*8830*/  LDSM.16.MT88.4 R24, [R196+0x15000] ;  /* 0x01500000c418783b */ /* 0x000eee0000004200 */
[C---:B----4-:R-:W-:Y:S08]  /*8840*/  HMMA.16816.F32 R84, R4.reuse, R20, R84 ;  /* 0x000000140454723c */ /* 0x050ff00000001854 */
[----:B------:R-:W-:Y:S01]  /*8850*/  HMMA.16816.F32 R88, R4, R22, R88 ;  /* 0x000000160458723c */ /* 0x000fe20000001858 */
[----:B------:R-:W-:Y:S06]  /*8860*/  LDSM.16.MT88.4 R20, [R194+0x15000] ;  /* 0x01500000c214783b */ /* 0x000fec0000004200 */
[----:B------:R-:W-:Y:S01]  /*8870*/  F2FP.PACK_AB R4, R168, R167 ;  /* 0x000000a7a804723e */ /* 0x000fe200000000ff */
[----:B------:R-:W-:Y:S01]  /*8880*/  FADD.FTZ R167, R167, R158 ;  /* 0x0000009ea7a77221 */ /* 0x000fe20000010000 */
[----:B------:R-:W-:-:S02]  /*8890*/  F2FP.PACK_AB R5, R172, R163 ;  /* 0x000000a3ac05723e */ /* 0x000fc400000000ff */
        /* <DEDUP_REMOVED lines=8> */
[C---:B--2---:R-:W-:Y:S08]  /*8920*/  HMMA.16816.F32 R52, R4.reuse, R16, R52 ;  /* 0x000000100434723c */ /* 0x044ff00000001834 */
[C---:B------:R-:W-:Y:S01]  /*8930*/  HMMA.16816.F32 R56, R4.reuse, R18, R56 ;  /* 0x000000120438723c */ /* 0x040fe20000001838 */
[----:B------:R-:W2:Y:S07]  /*8940*/  LDSM.16.MT88.4 R16, [R193+0x17000] ;  /* 0x01700000c110783b */ /* 0x000eae0000004200 */
[C---:B-----5:R-:W-:Y:S08]  /*8950*/  HMMA.16816.F32 R120, R4.reuse, R8, R120 ;  /* 0x000000080478723c */ /* 0x060ff00000001878 */
        /* <DEDUP_REMOVED lines=27> */
[----:B------:R-:W-:Y:S01]  /*8b10*/  HMMA.16816.F32 R48, R4, R22, R48 ;  /* 0x000000160430723c */ /* 0x000fe20000001830 */
[----:B------:R-:W1:Y:S06]  /*8b20*/  LDSM.16.MT88.4 R20, [R193+0x15800] ;  /* 0x01580000c114783b */ /* 0x000e6c0000004200 */
[----:B------:R-:W-:Y:S01]  /*8b30*/  F2FP.PACK_AB R4, R164, R155 ;  /* 0x0000009ba404723e */ /* 0x000fe200000000ff */
[----:B------:R-:W-:Y:S01]  /*8b40*/  FADD.FTZ R155, R155, R170 ;  /* 0x000000aa9b9b7221 */ /* 0x000fe20000010000 */
[----:B------:R-:W-:-:S02]  /*8b50*/  F2FP.PACK_AB R5, R171, R152 ;  /* 0x00000098ab05723e */ /* 0x000fc400000000ff */
[----:B------:R-:W-:Y:S01]  /*8b60*/  F2FP.PACK_AB R6, R154, R153 ;  /* 0x000000999a06723e */ /* 0x000fe200000000ff */
[----:B------:R-:W-:Y:S01]  /*8b70*/  FADD.FTZ R164, R164, R155 ;  /* 0x0000009ba4a47221 */ /* 0x000fe20000010000 */
[----:B------:R-:W-:-:S03]  /*8b80*/  F2FP.PACK_AB R7, R150, R173 ;  /* 0x000000ad9607723e */ /* 0x000fc600000000ff */
[----:B------:R-:W-:-:S04]  /*8b90*/  FADD.FTZ R153, R153, R164 ;  /* 0x000000a499997221 */ /* 0x000fc80000010000 */
[----:B--2---:R-:W-:Y:S01]  /*8ba0*/  HMMA.16816.F32 R60, R4, R16, R60 ;  /* 0x00000010043c723c */ /* 0x004fe2000000183c */
[----:B------:R-:W-:-:S06]  /*8bb0*/  FADD.FTZ R229, R154, R153 ;  /* 0x000000999ae57221 */ /* 0x000fcc0000010000 */
[----:B------:R-:W-:Y:S01]  /*8bc0*/  FFMA.FTZ R17, R225, R132, R135 ;  /* 0x00000084e1117223 */ /* 0x000fe20000010087 */
[----:B----4-:R-:W-:Y:S01]  /*8bd0*/  HMMA.16816.F32 R128, R4, R8, R128 ;  /* 0x000000080480723c */ /* 0x010fe20000001880 */
[----:B------:R-:W-:Y:S02]  /*8be0*/  MOV R132, R222 ;  /* 0x000000de00847202 */ /* 0x000fe40000000f00 */
[----:B------:R-:W-:-:S04]  /*8bf0*/  FADD.FTZ R17, R134, R17 ;  /* 0x0000001186117221 */ /* 0x000fc80000010000 */
[----:B------:R-:W-:Y:S01]  /*8c00*/  FADD.FTZ R0, R0, R17 ;  /* 0x0000001100007221 */ /* 0x000fe20000010000 */
[----:B------:R-:W-:Y:S01]  /*8c10*/  HMMA.16816.F32 R124, R4, R10, R124 ;  /* 0x0000000a047c723c */ /* 0x000fe2000000187c */
[----:B------:R-:W2:Y:S02]  /*8c20*/  LDSM.16.MT88.4 R8, [R194+0x17800] ;  /* 0x01780000c208783b */ /* 0x000ea40000004200 */
[----:B------:R-:W-:-:S04]  /*8c30*/  FADD.FTZ R0, R149, R0 ;  /* 0x0000000095007221 */ /* 0x000fc80000010000 */
[----:B------:R-:W-:Y:S01]  /*8c40*/  FADD.FTZ R159, R159, R0 ;  /* 0x000000009f9f7221 */ /* 0x000fe20000010000 */
[----:B---3--:R-:W-:Y:S03]  /*8c50*/  HMMA.16816.F32 R36, R4, R24, R36 ;  /* 0x000000180424723c */ /* 0x008fe60000001824 */
[----:B------:R-:W-:-:S04]  /*8c60*/  FADD.FTZ R3, R162, R159 ;  /* 0x0000009fa2037221 */ /* 0x000fc80000010000 */
[----:B------:R-:W-:Y:S01]  /*8c70*/  FADD.FTZ R0, R160, R3 ;  /* 0x00000003a0007221 */ /* 0x000fe20000010000 */
[----:B------:R-:W-:Y:S01]  /*8c80*/  HMMA.16816.F32 R40, R4, R26, R40 ;  /* 0x0000001a0428723c */ /* 0x000fe20000001828 */
[----:B------:R-:W3:Y:S02]  /*8c90*/  LDSM.16.MT88.4 R24, [R193+0x17800] ;  /* 0x01780000c118783b */ /* 0x000ee40000004200 */
[----:B------:R-:W-:-:S04]  /*8ca0*/  FADD.FTZ R0, R161, R0 ;  /* 0x00000000a1007221 */ /* 0x000fc80000010000 */
[----:B------:R-:W-:Y:S01]  /*8cb0*/  FADD.FTZ R3, R163, R0 ;  /* 0x00000000a3037221 */ /* 0x000fe20000010000 */
[----:B-1----:R-:W-:Y:S03]  /*8cc0*/  HMMA.16816.F32 R68, R4, R12, R68 ;  /* 0x0000000c0444723c */ /* 0x002fe60000001844 */
[----:B------:R-:W-:-:S04]  /*8cd0*/  FADD.FTZ R3, R172, R3 ;  /* 0x00000003ac037221 */ /* 0x000fc80000010000 */
[----:B------:R-:W-:Y:S01]  /*8ce0*/  FADD.FTZ R166, R166, R3 ;  /* 0x00000003a6a67221 */ /* 0x000fe20000010000 */
[----:B------:R-:W-:Y:S01]  /*8cf0*/  HMMA.16816.F32 R72, R4, R14, R72 ;  /* 0x0000000e0448723c */ /* 0x000fe20000001848 */
[----:B------:R-:W1:Y:S01]  /*8d00*/  LDSM.16.MT88.4 R12, [R192+0x17800] ;  /* 0x01780000c00c783b */ /* 0x000e620000004200 */
[----:B------:R-:W-:Y:S01]  /*8d10*/  MOV R3, R2 ;  /* 0x0000000200037202 */ /* 0x000fe20000000f00 */
[----:B------:R-:W-:-:S04]  /*8d20*/  FADD.FTZ R169, R169, R166 ;  /* 0x000000a6a9a97221 */ /* 0x000fc80000010000 */
        /* <DEDUP_REMOVED lines=31> */
[----:B------:R-:W-:Y:S02]  /*8f20*/  @!P3 LEA R10, P1, R5, c[0x0][0x170], 0x1 ;  /* 0x00005c00050aba11 */ /* 0x000fe400078208ff */
[----:B------:R-:W-:-:S04]  /*8f30*/  IADD3 R3, R9, R3, RZ ;  /* 0x0000000309037210 */ /* 0x000fc80007ffe0ff */
        /* <DEDUP_REMOVED lines=45> */
[----:B-1----:R-:W2:Y:S04]  /*9210*/  LDSM.16.M88.4 R4, [R201+0xc000] ;  /* 0x00c00000c904783b */ /* 0x002ea80000000200 */
[----:B------:R-:W1:Y:S04]  /*9220*/  LDSM.16.M88.4 R32, [R201+0xc800] ;  /* 0x00c80000c920783b */ /* 0x000e680000000200 */
[----:B------:R-:W-:Y:S04]  /*9230*/  LDSM.16.M88.4 R160, [R200] ;  /* 0x00000000c8a0783b */ /* 0x000fe80000000200 */
[----:B------:R-:W5:Y:S04]  /*9240*/  LDSM.16.M88.4 R132, [R199] ;  /* 0x00000000c784783b */ /* 0x000f680000000200 */
[----:B------:R-:W1:Y:S04]  /*9250*/  LDSM.16.M88.4 R144, [R201+0xd000] ;  /* 0x00d00000c990783b */ /* 0x000e680000000200 */
[----:B------:R-:W5:Y:S04]  /*9260*/  LDSM.16.M88.4 R136, [R201+0xd800] ;  /* 0x00d80000c988783b */ /* 0x000f680000000200 */
[----:B------:R-:W5:Y:S04]  /*9270*/  LDSM.16.M88.4 R28, [R191] ;  /* 0x00000000bf1c783b */ /* 0x000f680000000200 */
[----:B------:R-:W-:Y:S04]  /*9280*/  LDSM.16.M88.4 R156, [R198] ;  /* 0x00000000c69c783b */ /* 0x000fe80000000200 */
[----:B----4-:R-:W4:Y:S04]  /*9290*/  LDSM.16.M88.4 R16, [R195+0xc000] ;  /* 0x00c00000c310783b */ /* 0x010f280000000200 */
[----:B------:R-:W4:Y:S01]  /*92a0*/  LDSM.16.M88.4 R24, [R190] ;  /* 0x00000000be18783b */ /* 0x000f220000000200 */
[C---:B--2---:R-:W-:Y:S03]  /*92b0*/  HMMA.16816.F32 R8, R164.reuse, R4, RZ ;  /* 0x00000004a408723c */ /* 0x044fe600000018ff */
[----:B------:R-:W2:Y:S04]  /*92c0*/  LDSM.16.M88.4 R168, [R189] ;  /* 0x00000000bda8783b */ /* 0x000ea80000000200 */
[----:B---3--:R-:W3:Y:S01]  /*92d0*/  LDSM.16.M88.4 R12, [R195+0xc800] ;  /* 0x00c80000c30c783b */ /* 0x008ee20000000200 */
[C---:B------:R-:W-:Y:S03]  /*92e0*/  HMMA.16816.F32 R4, R164.reuse, R6, RZ ;  /* 0x00000006a404723c */ /* 0x040fe600000018ff */
[----:B------:R-:W-:Y:S04]  /*92f0*/  LDSM.16.M88.4 R152, [R195+0xd000] ;  /* 0x00d00000c398783b */ /* 0x000fe80000000200 */
[----:B------:R-:W-:Y:S01]  /*9300*/  LDSM.16.M88.4 R172, [R195+0xd800] ;  /* 0x00d80000c3ac783b */ /* 0x000fe20000000200 */
[C---:B-1----:R-:W-:Y:S03]  /*9310*/  HMMA.16816.F32 R20, R164.reuse, R32, RZ ;  /* 0x00000020a414723c */ /* 0x042fe600000018ff */
[----:B------:R-:W-:Y:S04]  /*9320*/  LDSM.16.M88.4 R232, [R188+0x3800] ;  /* 0x00380000bce8783b */ /* 0x000fe80000000200 */
[----:B------:R-:W0:Y:S01]  /*9330*/  LDGDEPBAR ;  /* 0x00000000000079af */ /* 0x000e220000000000 */
[----:B------:R-:W-:Y:S08]  /*9340*/  HMMA.16816.F32 R32, R164, R34, RZ ;  /* 0x00000022a420723c */ /* 0x000ff000000018ff */
[----:B-----5:R-:W-:Y:S08]  /*9350*/  HMMA.16816.F32 R8, R160, R132, R8 ;  /* 0x00000084a008723c */ /* 0x020ff00000001808 */
[C---:B------:R-:W-:Y:S08]  /*9360*/  HMMA.16816.F32 R148, R164.reuse, R144, RZ ;  /* 0x00000090a494723c */ /* 0x040ff000000018ff */
[C---:B------:R-:W-:Y:S08]  /*9370*/  HMMA.16816.F32 R144, R164.reuse, R146, RZ ;  /* 0x00000092a490723c */ /* 0x040ff000000018ff */
[----:B------:R-:W-:Y:S08]  /*9380*/  HMMA.16816.F32 R140, R164, R136, RZ ;  /* 0x00000088a48c723c */ /* 0x000ff000000018ff */
[----:B------:R-:W-:Y:S01]  /*9390*/  HMMA.16816.F32 R4, R160, R134, R4 ;  /* 0x00000086a004723c */ /* 0x000fe20000001804 */
[----:B------:R-:W-:Y:S07]  /*93a0*/  LDSM.16.M88.4 R132, [R197] ;  /* 0x00000000c584783b */ /* 0x000fee0000000200 */
[----:B------:R-:W-:Y:S01]  /*93b0*/  HMMA.16816.F32 R164, R164, R138, RZ ;  /* 0x0000008aa4a4723c */ /* 0x000fe200000018ff */
[----:B------:R-:W1:Y:S07]  /*93c0*/  LDSM.16.M88.4 R136, [R188] ;  /* 0x00000000bc88783b */ /* 0x000e6e0000000200 */
[C---:B------:R-:W-:Y:S08]  /*93d0*/  HMMA.16816.F32 R20, R160.reuse, R28, R20 ;  /* 0x0000001ca014723c */ /* 0x040ff00000001814 */
[----:B------:R-:W-:Y:S01]  /*93e0*/  HMMA.16816.F32 R32, R160, R30, R32 ;  /* 0x0000001ea020723c */ /* 0x000fe20000001820 */
[----:B------:R-:W5:Y:S07]  /*93f0*/  LDSM.16.M88.4 R28, [R188+0x800] ;  /* 0x00080000bc1c783b */ /* 0x000f6e0000000200 */
[C---:B----4-:R-:W-:Y:S08]  /*9400*/  HMMA.16816.F32 R8, R156.reuse, R16, R8 ;  /* 0x000000109c08723c */ /* 0x050ff00000001808 */
[----:B------:R-:W-:Y:S01]  /*9410*/  HMMA.16816.F32 R4, R156, R18, R4 ;  /* 0x000000129c04723c */ /* 0x000fe20000001804 */
[----:B------:R-:W-:Y:S07]  /*9420*/  LDSM.16.M88.4 R16, [R201+0xe000] ;  /* 0x00e00000c910783b */ /* 0x000fee0000000200 */
[C---:B------:R-:W-:Y:S08]  /*9430*/  HMMA.16816.F32 R148, R160.reuse, R24, R148 ;  /* 0x00000018a094723c */ /* 0x040ff00000001894 */
[C---:B------:R-:W-:Y:S01]  /*9440*/  HMMA.16816.F32 R144, R160.reuse, R26, R144 ;  /* 0x0000001aa090723c */ /* 0x040fe20000001890 */
[----:B------:R-:W-:Y:S07]  /*9450*/  LDSM.16.M88.4 R24, [R188+0x1000] ;  /* 0x00100000bc18783b */ /* 0x000fee0000000200 */
[C---:B--2---:R-:W-:Y:S08]  /*9460*/  HMMA.16816.F32 R140, R160.reuse, R168, R140 ;  /* 0x000000a8a08c723c */ /* 0x044ff0000000188c */
[----:B------:R-:W-:Y:S01]  /*9470*/  HMMA.16816.F32 R164, R160, R170, R164 ;  /* 0x000000aaa0a4723c */ /* 0x000fe200000018a4 */
[----:B------:R-:W2:Y:S04]  /*9480*/  LDSM.16.M88.4 R168, [R202+0x4000] ;  /* 0x00400000caa8783b */ /* 0x000ea80000000200 */
[----:B------:R-:W4:Y:S03]  /*9490*/  LDSM.16.M88.4 R160, [R188+0x1800] ;  /* 0x00180000bca0783b */ /* 0x000f260000000200 */
[C---:B---3--:R-:W-:Y:S08]  /*94a0*/  HMMA.16816.F32 R20, R156.reuse, R12, R20 ;  /* 0x0000000c9c14723c */ /* 0x048ff00000001814 */
[----:B------:R-:W-:Y:S01]  /*94b0*/  HMMA.16816.F32 R32, R156, R14, R32 ;  /* 0x0000000e9c20723c */ /* 0x000fe20000001820 */
[----:B------:R-:W3:Y:S07]  /*94c0*/  LDSM.16.M88.4 R12, [R201+0xe800] ;  /* 0x00e80000c90c783b */ /* 0x000eee0000000200 */
[C---:B-1----:R-:W-:Y:S08]  /*94d0*/  HMMA.16816.F32 R8, R132.reuse, R136, R8 ;  /* 0x000000888408723c */ /* 0x042ff00000001808 */
[----:B------:R-:W-:Y:S01]  /*94e0*/  HMMA.16816.F32 R4, R132, R138, R4 ;  /* 0x0000008a8404723c */ /* 0x000fe20000001804 */
[----:B------:R-:W-:Y:S07]  /*94f0*/  LDSM.16.M88.4 R136, [R187] ;  /* 0x00000000bb88783b */ /* 0x000fee0000000200 */
[C---:B------:R-:W-:Y:S08]  /*9500*/  HMMA.16816.F32 R148, R156.reuse, R152, R148 ;  /* 0x000000989c94723c */ /* 0x040ff00000001894 */
[C---:B------:R-:W-:Y:S01]  /*9510*/  HMMA.16816.F32 R144, R156.reuse, R154, R144 ;  /* 0x0000009a9c90723c */ /* 0x040fe20000001890 */
[----:B------:R-:W-:Y:S07]  /*9520*/  LDSM.16.M88.4 R152, [R201+0xf000] ;  /* 0x00f00000c998783b */ /* 0x000fee0000000200 */
[C---:B------:R-:W-:Y:S08]  /*9530*/  HMMA.16816.F32 R140, R156.reuse, R172, R140 ;  /* 0x000000ac9c8c723c */ /* 0x040ff0000000188c */
[----:B------:R-:W-:Y:S01]  /*9540*/  HMMA.16816.F32 R164, R156, R174, R164 ;  /* 0x000000ae9ca4723c */ /* 0x000fe200000018a4 */
[----:B------:R-:W1:Y:S04]  /*9550*/  LDSM.16.M88.4 R156, [R200+0x4000] ;  /* 0x00400000c89c783b */ /* 0x000e680000000200 */
[----:B------:R-:W1:Y:S03]  /*9560*/  LDSM.16.M88.4 R172, [R201+0xf800] ;  /* 0x00f80000c9ac783b */ /* 0x000e660000000200 */
[C---:B-----5:R-:W-:Y:S08]  /*9570*/  HMMA.16816.F32 R20, R132.reuse, R28, R20 ;  /* 0x0000001c8414723c */ /* 0x060ff00000001814 */
[----:B------:R-:W-:Y:S01]  /*9580*/  HMMA.16816.F32 R32, R132, R30, R32 ;  /* 0x0000001e8420723c */ /* 0x000fe20000001820 */
[----:B------:R-:W5:Y:S07]  /*9590*/  LDSM.16.M88.4 R28, [R186] ;  /* 0x00000000ba1c783b */ /* 0x000f6e0000000200 */
[C---:B--2---:R-:W-:Y:S08]  /*95a0*/  HMMA.16816.F32 R8, R168.reuse, R16, R8 ;  /* 0x00000010a808723c */ /* 0x044ff00000001808 */
[----:B------:R-:W-:Y:S01]  /*95b0*/  HMMA.16816.F32 R4, R168, R18, R4 ;  /* 0x00000012a804723c */ /* 0x000fe20000001804 */
[----:B------:R-:W-:Y:S07]  /*95c0*/  LDSM.16.M88.4 R16, [R195+0xe000] ;  /* 0x00e00000c310783b */ /* 0x000fee0000000200 */
[C---:B------:R-:W-:Y:S08]  /*95d0*/  HMMA.16816.F32 R148, R132.reuse, R24, R148 ;  /* 0x000000188494723c */ /* 0x040ff00000001894 */
[C---:B------:R-:W-:Y:S01]  /*95e0*/  HMMA.16816.F32 R144, R132.reuse, R26, R144 ;  /* 0x0000001a8490723c */ /* 0x040fe20000001890 */
[----:B------:R-:W-:Y:S07]  /*95f0*/  LDSM.16.M88.4 R24, [R185] ;  /* 0x00000000b918783b */ /* 0x000fee0000000200 */
[C---:B----4-:R-:W-:Y:S08]  /*9600*/  HMMA.16816.F32 R140, R132.reuse, R160, R140 ;  /* 0x000000a0848c723c */ /* 0x050ff0000000188c */
[----:B------:R-:W-:Y:S01]  /*9610*/  HMMA.16816.F32 R164, R132, R162, R164 ;  /* 0x000000a284a4723c */ /* 0x000fe200000018a4 */
[----:B------:R-:W2:Y:S04]  /*9620*/  LDSM.16.M88.4 R132, [R198+0x4000] ;  /* 0x00400000c684783b */ /* 0x000ea80000000200 */
[----:B------:R-:W4:Y:S03]  /*9630*/  LDSM.16.M88.4 R160, [R184] ;  /* 0x00000000b8a0783b */ /* 0x000f260000000200 */
[C---:B---3--:R-:W-:Y:S08]  /*9640*/  HMMA.16816.F32 R20, R168.reuse, R12, R20 ;  /* 0x0000000ca814723c */ /* 0x048ff00000001814 */
        /* <DEDUP_REMOVED lines=12> */
[C---:B-----5:R-:W-:Y:S08]  /*9710*/  HMMA.16816.F32 R20, R156.reuse, R28, R20 ;  /* 0x0000001c9c14723c */ /* 0x060ff00000001814 */
[----:B------:R-:W-:Y:S01]  /*9720*/  HMMA.16816.F32 R32, R156, R30, R32 ;  /* 0x0000001e9c20723c */ /* 0x000fe20000001820 */
[----:B------:R-:W1:Y:S07]  /*9730*/  LDSM.16.M88.4 R28, [R188+0x2000] ;  /* 0x00200000bc1c783b */ /* 0x000e6e0000000200 */
[C---:B--2---:R-:W-:Y:S08]  /*9740*/  HMMA.16816.F32 R8, R132.reuse, R16, R8 ;  /* 0x000000108408723c */ /* 0x044ff00000001808 */
[----:B------:R-:W-:Y:S01]  /*9750*/  HMMA.16816.F32 R4, R132, R18, R4 ;  /* 0x000000128404723c */ /* 0x000fe20000001804 */
[----:B------:R-:W-:Y:S07]  /*9760*/  LDSM.16.M88.4 R16, [R188+0x3000] ;  /* 0x00300000bc10783b */ /* 0x000fee0000000200 */
[C---:B------:R-:W-:Y:S08]  /*9770*/  HMMA.16816.F32 R148, R156.reuse, R24, R148 ;  /* 0x000000189c94723c */ /* 0x040ff00000001894 */
[C---:B------:R-:W-:Y:S01]  /*9780*/  HMMA.16816.F32 R144, R156.reuse, R26, R144 ;  /* 0x0000001a9c90723c */ /* 0x040fe20000001890 */
[----:B------:R-:W-:Y:S07]  /*9790*/  LDSM.16.M88.4 R24, [R188+0x2800] ;  /* 0x00280000bc18783b */ /* 0x000fee0000000200 */
[C---:B----4-:R-:W-:Y:S08]  /*97a0*/  HMMA.16816.F32 R140, R156.reuse, R160, R140 ;  /* 0x000000a09c8c723c */ /* 0x050ff0000000188c */
[----:B------:R-:W-:Y:S01]  /*97b0*/  HMMA.16816.F32 R164, R156, R162, R164 ;  /* 0x000000a29ca4723c */ /* 0x000fe200000018a4 */
[----:B------:R-:W-:Y:S04]  /*97c0*/  LDSM.16.M88.4 R160, [R202+0x8000] ;  /* 0x00800000caa0783b */ /* 0x000fe80000000200 */
[----:B------:R-:W-:Y:S03]  /*97d0*/  LDSM.16.M88.4 R156, [R201+0x11000] ;  /* 0x01100000c99c783b */ /* 0x000fe60000000200 */
[C---:B---3--:R-:W-:Y:S08]  /*97e0*/  HMMA.16816.F32 R20, R132.reuse, R12, R20 ;  /* 0x0000000c8414723c */ /* 0x048ff00000001814 */
[----:B------:R-:W-:Y:S01]  /*97f0*/  HMMA.16816.F32 R32, R132, R14, R32 ;  /* 0x0000000e8420723c */ /* 0x000fe20000001820 */
[----:B------:R-:W2:Y:S07]  /*9800*/  LDSM.16.M88.4 R12, [R201+0x10000] ;  /* 0x01000000c90c783b */ /* 0x000eae0000000200 */
[C---:B-1----:R-:W-:Y:S08]  /*9810*/  HMMA.16816.F32 R8, R168.reuse, R28, R8 ;  /* 0x0000001ca808723c */ /* 0x042ff00000001808 */
[----:B------:R-:W-:Y:S01]  /*9820*/  HMMA.16816.F32 R4, R168, R30, R4 ;  /* 0x0000001ea804723c */ /* 0x000fe20000001804 */
[----:B------:R-:W-:Y:S07]  /*9830*/  LDSM.16.M88.4 R28, [R198+0x8000] ;  /* 0x00800000c61c783b */ /* 0x000fee0000000200 */
[C---:B------:R-:W-:Y:S08]  /*9840*/  HMMA.16816.F32 R148, R132.reuse, R152, R148 ;  /* 0x000000988494723c */ /* 0x040ff00000001894 */
[C---:B------:R-:W-:Y:S01]  /*9850*/  HMMA.16816.F32 R144, R132.reuse, R154, R144 ;  /* 0x0000009a8490723c */ /* 0x040fe20000001890 */
[----:B------:R-:W-:Y:S07]  /*9860*/  LDSM.16.M88.4 R152, [R183] ;  /* 0x00000000b798783b */ /* 0x000fee0000000200 */
[C---:B------:R-:W-:Y:S08]  /*9870*/  HMMA.16816.F32 R140, R132.reuse, R136, R140 ;  /* 0x00000088848c723c */ /* 0x040ff0000000188c */
[----:B------:R-:W-:Y:S01]  /*9880*/  HMMA.16816.F32 R164, R132, R138, R164 ;  /* 0x0000008a84a4723c */ /* 0x000fe200000018a4 */
[----:B------:R-:W1:Y:S04]  /*9890*/  LDSM.16.M88.4 R136, [R200+0x8000] ;  /* 0x00800000c888783b */ /* 0x000e680000000200 */
[----:B------:R-:W-:Y:S03]  /*98a0*/  LDSM.16.M88.4 R132, [R195+0x10000] ;  /* 0x01000000c384783b */ /* 0x000fe60000000200 */
[----:B--2---:R-:W-:Y:S08]  /*98b0*/  HMMA.16816.F32 R8, R160, R12, R8 ;  /* 0x0000000ca008723c */ /* 0x004ff00000001808 */
[C---:B------:R-:W-:Y:S08]  /*98c0*/  HMMA.16816.F32 R20, R168.reuse, R24, R20 ;  /* 0x00000018a814723c */ /* 0x040ff00000001814 */
[----:B------:R-:W-:Y:S01]  /*98d0*/  HMMA.16816.F32 R32, R168, R26, R32 ;  /* 0x0000001aa820723c */ /* 0x000fe20000001820 */
[----:B------:R-:W2:Y:S07]  /*98e0*/  LDSM.16.M88.4 R24, [R201+0x10800] ;  /* 0x01080000c918783b */ /* 0x000eae0000000200 */
[----:B------:R-:W-:Y:S01]  /*98f0*/  HMMA.16816.F32 R4, R160, R14, R4 ;  /* 0x0000000ea004723c */ /* 0x000fe20000001804 */
[----:B------:R-:W-:Y:S07]  /*9900*/  LDSM.16.M88.4 R12, [R188+0x4000] ;  /* 0x00400000bc0c783b */ /* 0x000fee0000000200 */
[----:B------:R-:W-:Y:S08]  /*9910*/  HMMA.16816.F32 R148, R168, R16, R148 ;  /* 0x00000010a894723c */ /* 0x000ff00000001894 */
[C---:B-1----:R-:W-:Y:S08]  /*9920*/  HMMA.16816.F32 R8, R136.reuse, R152, R8 ;  /* 0x000000988808723c */ /* 0x042ff00000001808 */
[----:B------:R-:W-:Y:S01]  /*9930*/  HMMA.16816.F32 R4, R136, R154, R4 ;  /* 0x0000009a8804723c */ /* 0x000fe20000001804 */
[----:B------:R-:W-:Y:S07]  /*9940*/  LDSM.16.M88.4 R152, [R201+0x11800] ;  /* 0x01180000c998783b */ /* 0x000fee0000000200 */
[----:B------:R-:W-:Y:S01]  /*9950*/  HMMA.16816.F32 R144, R168, R18, R144 ;  /* 0x00000012a890723c */ /* 0x000fe20000001890 */
[----:B------:R-:W1:Y:S07]  /*9960*/  LDSM.16.M88.4 R16, [R197+0x8000] ;  /* 0x00800000c510783b */ /* 0x000e6e0000000200 */
[----:B--2---:R-:W-:Y:S08]  /*9970*/  HMMA.16816.F32 R20, R160, R24, R20 ;  /* 0x00000018a014723c */ /* 0x004ff00000001814 */
[----:B------:R-:W-:Y:S08]  /*9980*/  HMMA.16816.F32 R8, R28, R132, R8 ;  /* 0x000000841c08723c */ /* 0x000ff00000001808 */
[----:B------:R-:W-:Y:S01]  /*9990*/  HMMA.16816.F32 R32, R160, R26, R32 ;  /* 0x0000001aa020723c */ /* 0x000fe20000001820 */
[----:B------:R-:W2:Y:S07]  /*99a0*/  LDSM.16.M88.4 R24, [R195+0x10800] ;  /* 0x01080000c318783b */ /* 0x000eae0000000200 */
[----:B------:R-:W-:Y:S01]  /*99b0*/  HMMA.16816.F32 R4, R28, R134, R4 ;  /* 0x000000861c04723c */ /* 0x000fe20000001804 */
[----:B------:R-:W3:Y:S07]  /*99c0*/  LDSM.16.M88.4 R132, [R181] ;  /* 0x00000000b584783b */ /* 0x000eee0000000200 */
[----:B------:R-:W-:Y:S08]  /*99d0*/  HMMA.16816.F32 R140, R168, R232, R140 ;  /* 0x000000e8a88c723c */ /* 0x000ff0000000188c */
[----:B------:R-:W-:Y:S08]  /*99e0*/  HMMA.16816.F32 R20, R136, R172, R20 ;  /* 0x000000ac8814723c */ /* 0x000ff00000001814 */
[----:B------:R-:W-:Y:S08]  /*99f0*/  HMMA.16816.F32 R148, R160, R156, R148 ;  /* 0x0000009ca094723c */ /* 0x000ff00000001894 */
[----:B-1----:R-:W-:Y:S08]  /*9a00*/  HMMA.16816.F32 R8, R16, R12, R8 ;  /* 0x0000000c1008723c */ /* 0x002ff00000001808 */
[----:B------:R-:W-:Y:S01]  /*9a10*/  HMMA.16816.F32 R156, R160, R158, R144 ;  /* 0x0000009ea09c723c */ /* 0x000fe20000001890 */
[----:B------:R-:W1:Y:S07]  /*9a20*/  LDSM.16.M88.4 R144, [R188+0x4800] ;  /* 0x00480000bc90783b */ /* 0x000e6e0000000200 */
[----:B------:R-:W-:Y:S01]  /*9a30*/  HMMA.16816.F32 R4, R16, R14, R4 ;  /* 0x0000000e1004723c */ /* 0x000fe20000001804 */
[----:B------:R-:W4:Y:S07]  /*9a40*/  LDSM.16.M88.4 R12, [R195+0x11000] ;  /* 0x01100000c30c783b */ /* 0x000f2e0000000200 */
[----:B------:R-:W-:Y:S01]  /*9a50*/  HMMA.16816.F32 R164, R168, R234, R164 ;  /* 0x000000eaa8a4723c */ /* 0x000fe200000018a4 */
[----:B------:R-:W-:-:S06]  /*9a60*/  FMUL.FTZ R3, R8, c[0x0][0x2ec] ;  /* 0x0000bb0008037a20 */ /* 0x000fcc0000410000 */
[----:B------:R-:W1:Y:S01]  /*9a70*/  MUFU.TANH R3, R3 ;  /* 0x0000000300037308 */ /* 0x000e620000002400 */
[----:B--2---:R-:W-:Y:S08]  /*9a80*/  HMMA.16816.F32 R20, R28, R24, R20 ;  /* 0x000000181c14723c */ /* 0x004ff00000001814 */
[----:B------:R-:W-:Y:S01]  /*9a90*/  HMMA.16816.F32 R140, R160, R152, R140 ;  /* 0x00000098a08c723c */ /* 0x000fe2000000188c */
[----:B------:R-:W-:-:S06]  /*9aa0*/  FMUL.FTZ R4, R4, c[0x0][0x2ec] ;  /* 0x0000bb0004047a20 */ /* 0x000fcc0000410000 */
[----:B------:R-:W-:Y:S01]  /*9ab0*/  FMUL.FTZ R152, R9, c[0x0][0x2ec] ;  /* 0x0000bb0009987a20 */ /* 0x000fe20000410000 */
[----:B---3--:R-:W-:Y:S01]  /*9ac0*/  HMMA.16816.F32 R148, R136, R132, R148 ;  /* 0x000000848894723c */ /* 0x008fe20000001894 */
[----:B------:R-:W-:-:S04]  /*9ad0*/  FMUL.FTZ R153, R5, c[0x0][0x2ec] ;  /* 0x0000bb0005997a20 */ /* 0x000fc80000410000 */
[----:B------:R-:W2:Y:S02]  /*9ae0*/  MUFU.TANH R152, R152 ;  /* 0x0000009800987308 */ /* 0x000ea40000002400 */
[----:B------:R-:W-:Y:S01]  /*9af0*/  FMUL.FTZ R132, R10, c[0x0][0x2ec] ;  /* 0x0000bb000a847a20 */ /* 0x000fe20000410000 */
[----:B------:R-:W-:Y:S01]  /*9b00*/  HMMA.16816.F32 R164, R160, R154, R164 ;  /* 0x0000009aa0a4723c */ /* 0x000fe200000018a4 */
[----:B------:R-:W-:Y:S02]  /*9b10*/  FMUL.FTZ R133, R11, c[0x0][0x2ec] ;  /* 0x0000bb000b857a20 */ /* 0x000fe40000410000 */
[----:B------:R-:W3:Y:S02]  /*9b20*/  LDSM.16.M88.4 R8, [R180] ;  /* 0x00000000b408783b */ /* 0x000ee40000000200 */
[----:B------:R-:W2:Y:S03]  /*9b30*/  MUFU.TANH R132, R132 ;  /* 0x0000008400847308 */ /* 0x000ea60000002400 */
[----:B-1----:R-:W-:Y:S05]  /*9b40*/  HMMA.16816.F32 R20, R16, R144, R20 ;  /* 0x000000901014723c */ /* 0x002fea0000001814 */
[----:B------:R1:W1:Y:S02]  /*9b50*/  MUFU.TANH R144, R4 ;  /* 0x0000000400907308 */ /* 0x0002640000002400 */
[----:B------:R-:W-:Y:S01]  /*9b60*/  FMUL.FTZ R145, R7, c[0x0][0x2ec] ;  /* 0x0000bb0007917a20 */ /* 0x000fe20000410000 */
[C---:B------:R-:W-:Y:S05]  /*9b70*/  HMMA.16816.F32 R156, R136.reuse, R134, R156 ;  /* 0x00000086889c723c */ /* 0x040fea000000189c */
[----:B------:R-:W2:Y:S02]  /*9b80*/  MUFU.TANH R133, R133 ;  /* 0x0000008500857308 */ /* 0x000ea40000002400 */
[----:B------:R-:W-:Y:S01]  /*9b90*/  FMUL.FTZ R135, R6, c[0x0][0x2ec] ;  /* 0x0000bb0006877a20 */ /* 0x000fe20000410000 */
[----:B------:R-:W-:Y:S01]  /*9ba0*/  HMMA.16816.F32 R32, R136, R174, R32 ;  /* 0x000000ae8820723c */ /* 0x000fe20000001820 */
[----:B-1----:R-:W1:Y:S04]  /*9bb0*/  LDSM.16.M88.4 R4, [R195+0x11800] ;  /* 0x01180000c304783b */ /* 0x002e680000000200 */
[----:B------:R-:W1:Y:S03]  /*9bc0*/  MUFU.TANH R134, R153 ;  /* 0x0000009900867308 */ /* 0x000e660000002400 */
[----:B----4-:R-:W-:Y:S01]  /*9bd0*/  HMMA.16816.F32 R148, R28, R12, R148 ;  /* 0x0000000c1c94723c */ /* 0x010fe20000001894 */
[----:B------:R-:W-:-:S02]  /*9be0*/  FMUL.FTZ R20, R20, c[0x0][0x2ec] ;  /* 0x0000bb0014147a20 */ /* 0x000fc40000410000 */
[----:B------:R-:W-:Y:S02]  /*9bf0*/  FMUL.FTZ R21, R21, c[0x0][0x2ec] ;  /* 0x0000bb0015157a20 */ /* 0x000fe40000410000 */
[----:B------:R-:W4:Y:S03]  /*9c00*/  MUFU.TANH R135, R135 ;  /* 0x0000008700877308 */ /* 0x000f260000002400 */
[----:B------:R-:W-:Y:S01]  /*9c10*/  HMMA.16816.F32 R156, R28, R14, R156 ;  /* 0x0000000e1c9c723c */ /* 0x000fe2000000189c */
[----:B------:R-:W5:Y:S04]  /*9c20*/  LDSM.16.M88.4 R12, [R188+0x5800] ;  /* 0x00580000bc0c783b */ /* 0x000f680000000200 */
[----:B------:R-:W1:Y:S03]  /*9c30*/  MUFU.TANH R145, R145 ;  /* 0x0000009100917308 */ /* 0x000e660000002400 */
[C---:B---3--:R-:W-:Y:S05]  /*9c40*/  HMMA.16816.F32 R140, R136.reuse, R8, R140 ;  /* 0x00000008888c723c */ /* 0x048fea000000188c */
[----:B------:R-:W3:Y:S02]  /*9c50*/  MUFU.TANH R20, R20 ;  /* 0x0000001400147308 */ /* 0x000ee40000002400 */
[----:B------:R-:W-:Y:S01]  /*9c60*/  FMUL.FTZ R8, R22, c[0x0][0x2ec] ;  /* 0x0000bb0016087a20 */ /* 0x000fe20000410000 */
[----:B------:R-:W-:Y:S01]  /*9c70*/  HMMA.16816.F32 R164, R136, R10, R164 ;  /* 0x0000000a88a4723c */ /* 0x000fe200000018a4 */
[----:B------:R-:W-:-:S04]  /*9c80*/  FMUL.FTZ R9, R23, c[0x0][0x2ec] ;  /* 0x0000bb0017097a20 */ /* 0x000fc80000410000 */
[----:B------:R-:W2:Y:S03]  /*9c90*/  MUFU.TANH R21, R21 ;  /* 0x0000001500157308 */ /* 0x000ea60000002400 */
[----:B------:R-:W-:Y:S01]  /*9ca0*/  HMMA.16816.F32 R32, R28, R26, R32 ;  /* 0x0000001a1c20723c */ /* 0x000fe20000001820 */
[----:B------:R-:W2:Y:S01]  /*9cb0*/  LDSM.16.M88.4 R24, [R188+0x5000] ;  /* 0x00500000bc18783b */ /* 0x000ea20000000200 */
[----:B------:R-:W-:-:S04]  /*9cc0*/  DEPBAR.LE SB0, 0x0 ;  /* 0x000080000000791a */ /* 0x000fc80000000000 */
[----:B------:R-:W2:Y:S02]  /*9cd0*/  MUFU.TANH R8, R8 ;  /* 0x0000000800087308 */ /* 0x000ea40000002400 */
[C---:B-1----:R-:W-:Y:S06]  /*9ce0*/  HMMA.16816.F32 R140, R28.reuse, R4, R140 ;  /* 0x000000041c8c723c */ /* 0x042fec000000188c */
[----:B------:R-:W1:Y:S02]  /*9cf0*/  MUFU.TANH R9, R9 ;  /* 0x0000000900097308 */ /* 0x000e640000002400 */
[----:B------:R-:W-:Y:S08]  /*9d00*/  HMMA.16816.F32 R164, R28, R6, R164 ;  /* 0x000000061ca4723c */ /* 0x000ff000000018a4 */
[C---:B------:R-:W-:Y:S08]  /*9d10*/  HMMA.16816.F32 R32, R16.reuse, R146, R32 ;  /* 0x000000921020723c */ /* 0x040ff00000001820 */
[C---:B-----5:R-:W-:Y:S08]  /*9d20*/  HMMA.16816.F32 R140, R16.reuse, R12, R140 ;  /* 0x0000000c108c723c */ /* 0x060ff0000000188c */
[C---:B------:R-:W-:Y:S08]  /*9d30*/  HMMA.16816.F32 R164, R16.reuse, R14, R164 ;  /* 0x0000000e10a4723c */ /* 0x040ff000000018a4 */
[----:B--2---:R-:W-:Y:S01]  /*9d40*/  HMMA.16816.F32 R156, R16, R26, R156 ;  /* 0x0000001a109c723c */ /* 0x004fe2000000189c */
[----:B------:R-:W-:-:S02]  /*9d50*/  FMUL.FTZ R22, R32, c[0x0][0x2ec] ;  /* 0x0000bb0020167a20 */ /* 0x000fc40000410000 */
[----:B------:R-:W-:Y:S02]  /*9d60*/  FMUL.FTZ R23, R33, c[0x0][0x2ec] ;  /* 0x0000bb0021177a20 */ /* 0x000fe40000410000 */
[----:B------:R-:W-:Y:S02]  /*9d70*/  FMUL.FTZ R10, R34, c[0x0][0x2ec] ;  /* 0x0000bb00220a7a20 */ /* 0x000fe40000410000 */
[----:B------:R-:W-:Y:S01]  /*9d80*/  FMUL.FTZ R4, R35, c[0x0][0x2ec] ;  /* 0x0000bb0023047a20 */ /* 0x000fe20000410000 */
[----:B------:R-:W-:Y:S01]  /*9d90*/  HMMA.16816.F32 R148, R16, R24, R148 ;  /* 0x000000181094723c */ /* 0x000fe20000001894 */
[----:B------:R-:W-:Y:S01]  /*9da0*/  FMUL.FTZ R140, R140, c[0x0][0x2ec] ;  /* 0x0000bb008c8c7a20 */ /* 0x000fe20000410000 */
[----:B------:R-:W2:Y:S01]  /*9db0*/  MUFU.TANH R22, R22 ;  /* 0x0000001600167308 */ /* 0x000ea20000002400 */
[----:B------:R-:W-:Y:S02]  /*9dc0*/  FMUL.FTZ R154, R142, c[0x0][0x2ec] ;  /* 0x0000bb008e9a7a20 */ /* 0x000fe40000410000 */
[----:B------:R-:W-:-:S02]  /*9dd0*/  FMUL.FTZ R142, R143, c[0x0][0x2ec] ;  /* 0x0000bb008f8e7a20 */ /* 0x000fc40000410000 */
[----:B------:R-:W-:Y:S02]  /*9de0*/  FMUL.FTZ R141, R141, c[0x0][0x2ec] ;  /* 0x0000bb008d8d7a20 */ /* 0x000fe40000410000 */
[----:B------:R-:W-:Y:S01]  /*9df0*/  FMUL.FTZ R7, R167, c[0x0][0x2ec] ;  /* 0x0000bb00a7077a20 */ /* 0x000fe20000410000 */
[----:B------:R5:W1:Y:S06]  /*9e00*/  MUFU.TANH R162, R140 ;  /* 0x0000008c00a27308 */ /* 0x000a6c0000002400 */
[----:B------:R-:W-:Y:S02]  /*9e10*/  FMUL.FTZ R156, R156, c[0x0][0x2ec] ;  /* 0x0000bb009c9c7a20 */ /* 0x000fe40000410000 */
[----:B------:R-:W-:Y:S01]  /*9e20*/  FMUL.FTZ R158, R158, c[0x0][0x2ec] ;  /* 0x0000bb009e9e7a20 */ /* 0x000fe20000410000 */
[----:B------:R-:W1:Y:S01]  /*9e30*/  MUFU.TANH R23, R23 ;  /* 0x0000001700177308 */ /* 0x000e620000002400 */
[----:B------:R-:W-:-:S02]  /*9e40*/  FMUL.FTZ R157, R157, c[0x0][0x2ec] ;  /* 0x0000bb009d9d7a20 */ /* 0x000fc40000410000 */
[----:B------:R-:W-:Y:S02]  /*9e50*/  FMUL.FTZ R159, R159, c[0x0][0x2ec] ;  /* 0x0000bb009f9f7a20 */ /* 0x000fe40000410000 */
[----:B------:R-:W-:Y:S02]  /*9e60*/  FMUL.FTZ R148, R148, c[0x0][0x2ec] ;  /* 0x0000bb0094947a20 */ /* 0x000fe40000410000 */
[----:B-----5:R-:W-:Y:S01]  /*9e70*/  FMUL.FTZ R140, R166, c[0x0][0x2ec] ;  /* 0x0000bb00a68c7a20 */ /* 0x020fe20000410000 */
[----:B------:R5:W1:Y:S01]  /*9e80*/  MUFU.TANH R230, R156 ;  /* 0x0000009c00e67308 */ /* 0x000a620000002400 */
[----:B------:R-:W-:Y:S02]  /*9e90*/  FMUL.FTZ R149, R149, c[0x0][0x2ec] ;  /* 0x0000bb0095957a20 */ /* 0x000fe40000410000 */
[----:B------:R-:W-:Y:S02]  /*9ea0*/  FMUL.FTZ R150, R150, c[0x0][0x2ec] ;  /* 0x0000bb0096967a20 */ /* 0x000fe40000410000 */
[----:B------:R-:W-:-:S03]  /*9eb0*/  FMUL.FTZ R151, R151, c[0x0][0x2ec] ;  /* 0x0000bb0097977a20 */ /* 0x000fc60000410000 */
[----:B------:R1:W1:Y:S01]  /*9ec0*/  MUFU.TANH R174, R158 ;  /* 0x0000009e00ae7308 */ /* 0x0002620000002400 */
[----:B-----5:R-:W-:-:S07]  /*9ed0*/  FMUL.FTZ R156, R165, c[0x0][0x2ec] ;  /* 0x0000bb00a59c7a20 */ /* 0x020fce0000410000 */
[----:B------:R-:W2:Y:S01]  /*9ee0*/  MUFU.TANH R10, R10 ;  /* 0x0000000a000a7308 */ /* 0x000ea20000002400 */
[----:B-1----:R-:W-:-:S07]  /*9ef0*/  FMUL.FTZ R158, R164, c[0x0][0x2ec] ;  /* 0x0000bb00a49e7a20 */ /* 0x002fce0000410000 */
[----:B------:R-:W1:Y:S08]  /*9f00*/  MUFU.TANH R4, R4 ;  /* 0x0000000400047308 */ /* 0x000e700000002400 */
[----:B------:R1:W1:Y:S08]  /*9f10*/  MUFU.TANH R234, R148 ;  /* 0x0000009400ea7308 */ /* 0x0002700000002400 */
[----:B------:R1:W1:Y:S08]  /*9f20*/  MUFU.TANH R232, R149 ;  /* 0x0000009500e87308 */ /* 0x0002700000002400 */
[----:B------:R1:W1:Y:S08]  /*9f30*/  MUFU.TANH R226, R150 ;  /* 0x0000009600e27308 */ /* 0x0002700000002400 */
        /* <DEDUP_REMOVED lines=8> */
[----:B------:R-:W1:Y:S08]  /*9fc0*/  MUFU.TANH R140, R140 ;  /* 0x0000008c008c7308 */ /* 0x000e700000002400 */
[----:B------:R-:W1:Y:S01]  /*9fd0*/  MUFU.TANH R7, R7 ;  /* 0x0000000700077308 */ /* 0x000e620000002400 */
[----:B------:R-:W-:Y:S06]  /*9fe0*/  BAR.SYNC.DEFER_BLOCKING 0x0 ;  /* 0x0000000000007b1d */ /* 0x000fec0000010000 */
[----:B------:R-:W-:Y:S05]  /*9ff0*/  @!P0 BRA `(.L_x_382) ;  /* 0x0000038000008947 */ /* 0x000fea0003800000 */
[----:B--234-:R-:W-:Y:S01]  /*a000*/  IADD3 R6, R223, -0x4, RZ ;  /* 0xfffffffcdf067810 */ /* 0x01cfe20007ffe0ff */
        /* <DEDUP_REMOVED lines=53> */
.L_x_384:
[----:B------:R-:W-:Y:S05]  /*a360*/  BSYNC B0 ;  /* 0x0000000000007941 */ /* 0x000fea0003800000 */
.L_x_383:
[----:B------:R-:W0:Y:S02]  /*a370*/  LDGDEPBAR ;  /* 0x00000000000079af */ /* 0x000e240000000000 */
.L_x_382:
[----:B--234-:R-:W-:Y:S01]  /*a380*/  IMAD R11, R0, 0x40, R209 ;  /* 0x00000040000b7824 */ /* 0x01cfe200078e02d1 */
[----:B------:R-:W-:Y:S01]  /*a390*/  LDSM.16.MT88.4 R136, [R194+0x12800] ;  /* 0x01280000c288783b */ /* 0x000fe20000004200 */
[----:B------:R-:W-:-:S03]  /*a3a0*/  IMAD.MOV.U32 R231, RZ, RZ, R0 ;  /* 0x000000ffffe77224 */ /* 0x000fc600078e0000 */
[C---:B------:R-:W-:Y:S02]  /*a3b0*/  IADD3 R6, R11.reuse, 0x1, RZ ;  /* 0x000000010b067810 */ /* 0x040fe40007ffe0ff */
[C---:B------:R-:W-:Y:S02]  /*a3c0*/  IADD3 R5, R11.reuse, 0x8, RZ ;  /* 0x000000080b057810 */ /* 0x040fe40007ffe0ff */
[C---:B------:R-:W-:Y:S02]  /*a3d0*/  ISETP.GE.AND P2, PT, R6.reuse, R218, PT ;  /* 0x000000da0600720c */ /* 0x040fe40003f46270 */
[----:B------:R-:W-:Y:S02]  /*a3e0*/  ISETP.GE.AND P5, PT, R6, R216, PT ;  /* 0x000000d80600720c */ /* 0x000fe40003fa6270 */
        /* <DEDUP_REMOVED lines=20> */
[C---:B------:R-:W-:Y:S02]  /*a530*/  ISETP.LT.OR P0, PT, R12.reuse, R219, P0 ;  /* 0x000000db0c00720c */ /* 0x040fe40000701670 */
[----:B------:R-:W-:Y:S02]  /*a540*/  ISETP.LT.OR P3, PT, R12, R217, P3 ;  /* 0x000000d90c00720c */ /* 0x000fe40001f61670 */
        /* <DEDUP_REMOVED lines=13> */
[----:B------:R-:W-:Y:S02]  /*a620*/  IADD3 R13, R11, 0x19, RZ ;  /* 0x000000190b0d7810 */ /* 0x000fe40007ffe0ff */
[C---:B------:R-:W-:Y:S02]  /*a630*/  ISETP.LT.OR P4, PT, R6.reuse, R219, P4 ;  /* 0x000000db0600720c */ /* 0x040fe40002781670 */
[----:B------:R-:W-:-:S02]  /*a640*/  ISETP.LT.OR P0, PT, R6, R217, P0 ;  /* 0x000000d90600720c */ /* 0x000fc40000701670 */
[----:B------:R-:W-:Y:S02]  /*a650*/  FSEL R6, R145, -INF , !P3 ;  /* 0xff80000091067808 */ /* 0x000fe40005800000 */
[----:B------:R-:W-:Y:S02]  /*a660*/  FSEL R34, R20, -INF , !P6 ;  /* 0xff80000014227808 */ /* 0x000fe40007000000 */
[C---:B------:R-:W-:Y:S02]  /*a670*/  ISETP.GE.AND P3, PT, R13.reuse, R218, PT ;  /* 0x000000da0d00720c */ /* 0x040fe40003f66270 */
[C---:B------:R-:W-:Y:S02]  /*a680*/  ISETP.GE.AND P6, PT, R13.reuse, R216, PT ;  /* 0x000000d80d00720c */ /* 0x040fe40003fc6270 */
[C---:B------:R-:W-:Y:S02]  /*a690*/  ISETP.LT.OR P3, PT, R13.reuse, R219, P3 ;  /* 0x000000db0d00720c */ /* 0x040fe40001f61670 */
[----:B------:R-:W-:-:S02]  /*a6a0*/  ISETP.LT.OR P6, PT, R13, R217, P6 ;  /* 0x000000d90d00720c */ /* 0x000fc400037c1670 */
[----:B------:R-:W-:Y:S02]  /*a6b0*/  IADD3 R13, R11, 0x21, RZ ;  /* 0x000000210b0d7810 */ /* 0x000fe40007ffe0ff */
[----:B------:R-:W-:Y:S02]  /*a6c0*/  FSEL R24, R9, -INF , !P1 ;  /* 0xff80000009187808 */ /* 0x000fe40004800000 */
[----:B------:R-:W-:Y:S02]  /*a6d0*/  FSEL R30, R22, -INF , !P4 ;  /* 0xff800000161e7808 */ /* 0x000fe40006000000 */
[C---:B------:R-:W-:Y:S02]  /*a6e0*/  ISETP.GE.AND P1, PT, R13.reuse, R218, PT ;  /* 0x000000da0d00720c */ /* 0x040fe40003f26270 */
[----:B------:R-:W-:Y:S02]  /*a6f0*/  ISETP.GE.AND P4, PT, R13, R216, PT ;  /* 0x000000d80d00720c */ /* 0x000fe40003f86270 */
[----:B------:R-:W-:-:S02]  /*a700*/  IADD3 R15, R11, 0x20, RZ ;  /* 0x000000200b0f7810 */ /* 0x000fc40007ffe0ff */
[C---:B------:R-:W-:Y:S02]  /*a710*/  ISETP.LT.OR P1, PT, R13.reuse, R219, P1 ;  /* 0x000000db0d00720c */ /* 0x040fe40000f21670 */
[----:B------:R-:W-:Y:S02]  /*a720*/  ISETP.LT.OR P4, PT, R13, R217, P4 ;  /* 0x000000d90d00720c */ /* 0x000fe40002781670 */
[----:B------:R-:W-:Y:S02]  /*a730*/  FMNMX.FTZ R13, R222, R3, !PT ;  /* 0x00000003de0d7209 */ /* 0x000fe40007810000 */
[----:B------:R-:W-:Y:S02]  /*a740*/  FSEL R26, R8, -INF , !P2 ;  /* 0xff800000081a7808 */ /* 0x000fe40005000000 */
[----:B------:R-:W-:Y:S02]  /*a750*/  ISETP.GE.AND P2, PT, R15, R218, PT ;  /* 0x000000da0f00720c */ /* 0x000fe40003f46270 */
[----:B------:R-:W-:-:S02]  /*a760*/  FMNMX.FTZ R13, R16, R13, !PT ;  /* 0x0000000d100d7209 */ /* 0x000fc40007810000 */
[----:B------:R-:W-:Y:S02]  /*a770*/  ISETP.LT.OR P2, PT, R15, R219, P2 ;  /* 0x000000db0f00720c */ /* 0x000fe40001741670 */
[----:B------:R-:W-:Y:S02]  /*a780*/  IADD3 R9, R11, 0x29, RZ ;  /* 0x000000290b097810 */ /* 0x000fe40007ffe0ff */
[----:B------:R-:W-:Y:S02]  /*a790*/  FMNMX.FTZ R13, R144, R13, !PT ;  /* 0x0000000d900d7209 */ /* 0x000fe40007810000 */
[----:B-1----:R-:W-:Y:S02]  /*a7a0*/  FSEL R20, R4, -INF , !P6 ;  /* 0xff80000004147808 */ /* 0x002fe40007000000 */
[----:B------:R-:W-:Y:S02]  /*a7b0*/  FSEL R234, R234, -INF , !P2 ;  /* 0xff800000eaea7808 */ /* 0x000fe40005000000 */
[----:B------:R-:W-:-:S02]  /*a7c0*/  ISETP.GE.AND P6, PT, R9, R218, PT ;  /* 0x000000da0900720c */ /* 0x000fc40003fc6270 */
[----:B------:R-:W-:Y:S02]  /*a7d0*/  ISETP.GE.AND P2, PT, R9, R216, PT ;  /* 0x000000d80900720c */ /* 0x000fe40003f46270 */
[----:B------:R-:W-:Y:S02]  /*a7e0*/  FMNMX.FTZ R13, R134, R13, !PT ;  /* 0x0000000d860d7209 */ /* 0x000fe40007810000 */
[----:B------:R-:W-:Y:S02]  /*a7f0*/  FSEL R32, R21, -INF , !P5 ;  /* 0xff80000015207808 */ /* 0x000fe40006800000 */
[C---:B------:R-:W-:Y:S02]  /*a800*/  ISETP.LT.OR P6, PT, R9.reuse, R219, P6 ;  /* 0x000000db0900720c */ /* 0x040fe400037c1670 */
[----:B------:R-:W-:Y:S02]  /*a810*/  ISETP.LT.OR P2, PT, R9, R217, P2 ;  /* 0x000000d90900720c */ /* 0x000fe40001741670 */
[----:B------:R-:W-:-:S02]  /*a820*/  FMNMX.FTZ R13, R34, R13, !PT ;  /* 0x0000000d220d7209 */ /* 0x000fc40007810000 */
[----:B------:R-:W-:Y:S02]  /*a830*/  FMNMX.FTZ R9, R2, R5, !PT ;  /* 0x0000000502097209 */ /* 0x000fe40007810000 */
[----:B------:R-:W-:Y:S02]  /*a840*/  IADD3 R8, R11, 0x28, RZ ;  /* 0x000000280b087810 */ /* 0x000fe40007ffe0ff */
[----:B------:R-:W-:Y:S02]  /*a850*/  FMNMX.FTZ R13, R32, R13, !PT ;  /* 0x0000000d200d7209 */ /* 0x000fe40007810000 */
[----:B------:R-:W-:Y:S02]  /*a860*/  FSEL R22, R10, -INF , !P0 ;  /* 0xff8000000a167808 */ /* 0x000fe40004000000 */
[----:B------:R-:W-:Y:S02]  /*a870*/  FSEL R28, R23, -INF , !P3 ;  /* 0xff800000171c7808 */ /* 0x000fe40005800000 */
[----:B------:R-:W-:-:S02]  /*a880*/  FMNMX.FTZ R9, R12, R9, !PT ;  /* 0x000000090c097209 */ /* 0x000fc40007810000 */
[C---:B------:R-:W-:Y:S02]  /*a890*/  ISETP.GE.AND P5, PT, R15.reuse, R216, PT ;  /* 0x000000d80f00720c */ /* 0x040fe40003fa6270 */
[C---:B------:R-:W-:Y:S02]  /*a8a0*/  ISETP.GE.AND P0, PT, R8.reuse, R218, PT ;  /* 0x000000da0800720c */ /* 0x040fe40003f06270 */
[----:B------:R-:W-:Y:S02]  /*a8b0*/  ISETP.GE.AND P3, PT, R8, R216, PT ;  /* 0x000000d80800720c */ /* 0x000fe40003f66270 */
[----:B------:R-:W-:Y:S02]  /*a8c0*/  FMNMX.FTZ R13, R30, R13, !PT ;  /* 0x0000000d1e0d7209 */ /* 0x000fe40007810000 */
[----:B------:R-:W-:Y:S02]  /*a8d0*/  FMNMX.FTZ R9, R14, R9, !PT ;  /* 0x000000090e097209 */ /* 0x000fe40007810000 */
[----:B------:R-:W-:-:S02]  /*a8e0*/  ISETP.LT.OR P5, PT, R15, R217, P5 ;  /* 0x000000d90f00720c */ /* 0x000fc40002fa1670 */
[C---:B------:R-:W-:Y:S02]  /*a8f0*/  ISETP.LT.OR P0, PT, R8.reuse, R219, P0 ;  /* 0x000000db0800720c */ /* 0x040fe40000701670 */
[----:B------:R-:W-:Y:S02]  /*a900*/  ISETP.LT.OR P3, PT, R8, R217, P3 ;  /* 0x000000d90800720c */ /* 0x000fe40001f61670 */
[----:B------:R-:W-:Y:S02]  /*a910*/  IADD3 R8, R11, 0x30, RZ ;  /* 0x000000300b087810 */ /* 0x000fe40007ffe0ff */
[----:B------:R-:W-:Y:S02]  /*a920*/  FMNMX.FTZ R13, R28, R13, !PT ;  /* 0x0000000d1c0d7209 */ /* 0x000fe40007810000 */
[----:B------:R-:W-:Y:S02]  /*a930*/  FMNMX.FTZ R9, R6, R9, !PT ;  /* 0x0000000906097209 */ /* 0x000fe40007810000 */
[----:B------:R-:W-:-:S02]  /*a940*/  FSEL R226, R226, -INF , !P5 ;  /* 0xff800000e2e27808 */ /* 0x000fc40006800000 */
[----:B------:R-:W-:Y:S02]  /*a950*/  FSEL R232, R232, -INF , !P1 ;  /* 0xff800000e8e87808 */ /* 0x000fe40004800000 */
[C---:B------:R-:W-:Y:S02]  /*a960*/  ISETP.GE.AND P5, PT, R8.reuse, R218, PT ;  /* 0x000000da0800720c */ /* 0x040fe40003fa6270 */
[----:B------:R-:W-:Y:S02]  /*a970*/  ISETP.GE.AND P1, PT, R8, R216, PT ;  /* 0x000000d80800720c */ /* 0x000fe40003f26270 */
[----:B------:R-:W-:Y:S02]  /*a980*/  FMNMX.FTZ R13, R234, R13, !PT ;  /* 0x0000000dea0d7209 */ /* 0x000fe40007810000 */
[----:B------:R-:W-:Y:S02]  /*a990*/  FMNMX.FTZ R9, R26, R9, !PT ;  /* 0x000000091a097209 */ /* 0x000fe40007810000 */
[----:B------:R-:W-:-:S02]  /*a9a0*/  ISETP.LT.OR P5, PT, R8, R219, P5 ;  /* 0x000000db0800720c */ /* 0x000fc40002fa1670 */
[----:B------:R-:W-:Y:S02]  /*a9b0*/  ISETP.LT.OR P1, PT, R8, R217, P1 ;  /* 0x000000d90800720c */ /* 0x000fe40000f21670 */
[----:B------:R-:W-:Y:S02]  /*a9c0*/  IADD3 R8, R11, 0x31, RZ ;  /* 0x000000310b087810 */ /* 0x000fe40007ffe0ff */
[----:B------:R-:W-:Y:S02]  /*a9d0*/  FSEL R230, R230, -INF , !P0 ;  /* 0xff800000e6e67808 */ /* 0x000fe40004000000 */
[----:B------:R-:W-:Y:S02]  /*a9e0*/  FMNMX.FTZ R13, R232, R13, !PT ;  /* 0x0000000de80d7209 */ /* 0x000fe40007810000 */
[----:B------:R-:W-:Y:S02]  /*a9f0*/  FMNMX.FTZ R9, R24, R9, !PT ;  /* 0x0000000918097209 */ /* 0x000fe40007810000 */
[----:B------:R-:W-:-:S02]  /*aa00*/  FSEL R224, R224, -INF , !P4 ;  /* 0xff800000e0e07808 */ /* 0x000fc40006000000 */
[----:B------:R-:W-:Y:S02]  /*aa10*/  IADD3 R4, R11, 0x38, RZ ;  /* 0x000000380b047810 */ /* 0x000fe40007ffe0ff */
[-C--:B------:R-:W-:Y:S02]  /*aa20*/  ISETP.GE.AND P4, PT, R8, R218.reuse, PT ;  /* 0x000000da0800720c */ /* 0x080fe40003f86270 */
[----:B------:R-:W-:Y:S02]  /*aa30*/  FSEL R228, R228, -INF , !P6 ;  /* 0xff800000e4e47808 */ /* 0x000fe40007000000 */
[----:B------:R-:W-:Y:S02]  /*aa40*/  FMNMX.FTZ R13, R230, R13, !PT ;  /* 0x0000000de60d7209 */ /* 0x000fe40007810000 */
[----:B------:R-:W-:Y:S02]  /*aa50*/  FMNMX.FTZ R9, R22, R9, !PT ;  /* 0x0000000916097209 */ /* 0x000fe40007810000 */
[----:B------:R-:W-:-:S02]  /*aa60*/  ISETP.GE.AND P6, PT, R4, R218, PT ;  /* 0x000000da0400720c */ /* 0x000fc40003fc6270 */
[----:B------:R-:W-:Y:S02]  /*aa70*/  FSEL R162, R162, -INF , !P5 ;  /* 0xff800000a2a27808 */ /* 0x000fe40006800000 */
[----:B------:R-:W-:Y:S02]  /*aa80*/  ISETP.LT.OR P4, PT, R8, R219, P4 ;  /* 0x000000db0800720c */ /* 0x000fe40002781670 */
[----:B------:R-:W-:Y:S02]  /*aa90*/  FMNMX.FTZ R13, R228, R13, !PT ;  /* 0x0000000de40d7209 */ /* 0x000fe40007810000 */
[----:B------:R-:W-:Y:S02]  /*aaa0*/  IADD3 R11, R11, 0x39, RZ ;  /* 0x000000390b0b7810 */ /* 0x000fe40007ffe0ff */
[----:B------:R-:W-:Y:S02]  /*aab0*/  FMNMX.FTZ R9, R20, R9, !PT ;  /* 0x0000000914097209 */ /* 0x000fe40007810000 */
[----:B------:R-:W-:-:S02]  /*aac0*/  ISETP.LT.OR P6, PT, R4, R219, P6 ;  /* 0x000000db0400720c */ /* 0x000fc400037c1670 */
[----:B------:R-:W-:Y:S02]  /*aad0*/  FSEL R160, R160, -INF , !P4 ;  /* 0xff800000a0a07808 */ /* 0x000fe40006000000 */
[----:B------:R-:W-:Y:S02]  /*aae0*/  FMNMX.FTZ R13, R162, R13, !PT ;  /* 0x0000000da20d7209 */ /* 0x000fe40007810000 */
[----:B------:R-:W-:Y:S02]  /*aaf0*/  ISETP.GE.AND P5, PT, R11, R218, PT ;  /* 0x000000da0b00720c */ /* 0x000fe40003fa6270 */
[----:B------:R-:W-:Y:S02]  /*ab00*/  FMNMX.FTZ R9, R226, R9, !PT ;  /* 0x00000009e2097209 */ /* 0x000fe40007810000 */
[----:B------:R-:W-:Y:S02]  /*ab10*/  FSEL R158, R158, -INF , !P6 ;  /* 0xff8000009e9e7808 */ /* 0x000fe40007000000 */
[----:B------:R-:W-:-:S02]  /*ab20*/  FMNMX.FTZ R13, R160, R13, !PT ;  /* 0x0000000da00d7209 */ /* 0x000fc40007810000 */
[----:B------:R-:W-:Y:S02]  /*ab30*/  ISETP.LT.OR P5, PT, R11, R219, P5 ;  /* 0x000000db0b00720c */ /* 0x000fe40002fa1670 */
[----:B------:R-:W-:Y:S02]  /*ab40*/  FSEL R174, R174, -INF , !P3 ;  /* 0xff800000aeae7808 */ /* 0x000fe40005800000 */
[----:B------:R-:W-:Y:S02]  /*ab50*/  FMNMX.FTZ R9, R224, R9, !PT ;  /* 0x00000009e0097209 */ /* 0x000fe40007810000 */
[----:B------:R-:W-:Y:S02]  /*ab60*/  FMNMX.FTZ R15, R158, R13, !PT ;  /* 0x0000000d9e0f7209 */ /* 0x000fe40007810000 */
[----:B------:R-:W-:Y:S02]  /*ab70*/  ISETP.GE.AND P0, PT, R8, R216, PT ;  /* 0x000000d80800720c */ /* 0x000fe40003f06270 */
[----:B------:R-:W-:-:S02]  /*ab80*/  FSEL R156, R156, -INF , !P5 ;  /* 0xff8000009c9c7808 */ /* 0x000fc40006800000 */
[----:B------:R-:W-:Y:S02]  /*ab90*/  FSEL R172, R172, -INF , !P2 ;  /* 0xff800000acac7808 */ /* 0x000fe40005000000 */
[----:B------:R-:W-:Y:S02]  /*aba0*/  FMNMX.FTZ R13, R174, R9, !PT ;  /* 0x00000009ae0d7209 */ /* 0x000fe40007810000 */
[----:B------:R-:W-:Y:S02]  /*abb0*/  ISETP.GE.AND P3, PT, R4, R216, PT ;  /* 0x000000d80400720c */ /* 0x000fe40003f66270 */
[----:B------:R-:W-:Y:S02]  /*abc0*/  FMNMX.FTZ R9, R156, R15, !PT ;  /* 0x0000000f9c097209 */ /* 0x000fe40007810000 */
[----:B------:R-:W-:Y:S02]  /*abd0*/  ISETP.LT.OR P0, PT, R8, R217, P0 ;  /* 0x000000d90800720c */ /* 0x000fe40000701670 */
[----:B------:R-:W-:-:S02]  /*abe0*/  FSEL R154, R154, -INF , !P1 ;  /* 0xff8000009a9a7808 */ /* 0x000fc40004800000 */
[----:B------:R-:W-:Y:S02]  /*abf0*/  FMNMX.FTZ R13, R172, R13, !PT ;  /* 0x0000000dac0d7209 */ /* 0x000fe40007810000 */
[----:B------:R-:W-:Y:S02]  /*ac00*/  ISETP.LT.OR P3, PT, R4, R217, P3 ;  /* 0x000000d90400720c */ /* 0x000fe40001f61670 */
[C---:B------:R-:W-:Y:S01]  /*ac10*/  ISETP.GE.AND P1, PT, R11.reuse, R216, PT ;  /* 0x000000d80b00720c */ /* 0x040fe20003f26270 */
[----:B------:R-:W1:Y:S01]  /*ac20*/  SHFL.BFLY PT, R4, R9, 0x2, 0x1f ;  /* 0x0c401f0009047f89 */ /* 0x000e6200000e0000 */
[----:B------:R-:W-:Y:S02]  /*ac30*/  FSEL R142, R142, -INF , !P0 ;  /* 0xff8000008e8e7808 */ /* 0x000fe40004000000 */
[----:B------:R-:W-:Y:S02]  /*ac40*/  FMNMX.FTZ R13, R154, R13, !PT ;  /* 0x0000000d9a0d7209 */ /* 0x000fe40007810000 */
[----:B------:R-:W-:-:S02]  /*ac50*/  ISETP.LT.OR P1, PT, R11, R217, P1 ;  /* 0x000000d90b00720c */ /* 0x000fc40000f21670 */
[----:B------:R-:W-:Y:S02]  /*ac60*/  FSEL R140, R140, -INF , !P3 ;  /* 0xff8000008c8c7808 */ /* 0x000fe40005800000 */
[----:B------:R-:W-:Y:S02]  /*ac70*/  FMNMX.FTZ R13, R142, R13, !PT ;  /* 0x0000000d8e0d7209 */ /* 0x000fe40007810000 */
[----:B------:R-:W-:Y:S02]  /*ac80*/  FSEL R152, R7, -INF , !P1 ;  /* 0xff80000007987808 */ /* 0x000fe40004800000 */
[----:B------:R-:W-:-:S04]  /*ac90*/  FMNMX.FTZ R13, R140, R13, !PT ;  /* 0x0000000d8c0d7209 */ /* 0x000fc80007810000 */
[----:B------:R-:W-:-:S05]  /*aca0*/  FMNMX.FTZ R8, R152, R13, !PT ;  /* 0x0000000d98087209 */ /* 0x000fca0007810000 */
[----:B------:R-:W2:Y:S01]  /*acb0*/  SHFL.BFLY PT, R7, R8, 0x2, 0x1f ;  /* 0x0c401f0008077f89 */ /* 0x000ea200000e0000 */
[----:B-1----:R-:W-:-:S05]  /*acc0*/  FMNMX.FTZ R9, R9, R4, !PT ;  /* 0x0000000409097209 */ /* 0x002fca0007810000 */
[----:B------:R-:W1:Y:S01]  /*acd0*/  SHFL.BFLY PT, R132, R9, 0x1, 0x1f ;  /* 0x0c201f0009847f89 */ /* 0x000e6200000e0000 */
[----:B--2---:R-:W-:-:S05]  /*ace0*/  FMNMX.FTZ R7, R8, R7, !PT ;  /* 0x0000000708077209 */ /* 0x004fca0007810000 */
[----:B------:R-:W2:Y:S01]  /*acf0*/  SHFL.BFLY PT, R4, R7, 0x1, 0x1f ;  /* 0x0c201f0007047f89 */ /* 0x000ea200000e0000 */
[----:B-1----:R-:W-:-:S03]  /*ad00*/  FMNMX.FTZ R132, R9, R132, !PT ;  /* 0x0000008409847209 */ /* 0x002fc60007810000 */
[----:B------:R-:W-:Y:S01]  /*ad10*/  LDSM.16.MT88.4 R8, [R193+0x12000] ;  /* 0x01200000c108783b */ /* 0x000fe20000004200 */
[C---:B------:R-:W-:Y:S01]  /*ad20*/  FSETP.NEU.FTZ.AND P1, PT, R132.reuse, -INF , PT ;  /* 0xff8000008400780b */ /* 0x040fe20003f3d000 */
[----:B------:R-:W-:-:S05]  /*ad30*/  FMUL.FTZ R141, R132, c[0x0][0x23c] ;  /* 0x00008f00848d7a20 */ /* 0x000fca0000410000 */
[----:B------:R-:W-:-:S05]  /*ad40*/  FSEL R141, R141, RZ, P1 ;  /* 0x000000ff8d8d7208 */ /* 0x000fca0000800000 */
[--C-:B------:R-:W-:Y:S02]  /*ad50*/  FFMA.FTZ R147, R3, c[0x0][0x23c], -R141.reuse ;  /* 0x00008f0003937a23 */ /* 0x100fe4000001088d */
[--C-:B------:R-:W-:Y:S02]  /*ad60*/  FFMA.FTZ R145, R144, c[0x0][0x23c], -R141.reuse ;  /* 0x00008f0090917a23 */ /* 0x100fe4000001088d */
[--C-:B------:R-:W-:Y:S02]  /*ad70*/  FFMA.FTZ R144, R134, c[0x0][0x23c], -R141.reuse ;  /* 0x00008f0086907a23 */ /* 0x100fe4000001088d */
[--C-:B------:R-:W-:Y:S01]  /*ad80*/  FFMA.FTZ R146, R16, c[0x0][0x23c], -R141.reuse ;  /* 0x00008f0010927a23 */ /* 0x100fe2000001088d */
[----:B--2---:R-:W-:Y:S01]  /*ad90*/  FMNMX.FTZ R3, R7, R4, !PT ;  /* 0x0000000407037209 */ /* 0x004fe20007810000 */
[----:B------:R-:W-:Y:S01]  /*ada0*/  MUFU.EX2 R147, R147 ;  /* 0x0000009300937308 */ /* 0x000fe20000000800 */
[----:B------:R-:W-:Y:S01]  /*adb0*/  LDSM.16.MT88.4 R16, [R196+0x12000] ;  /* 0x01200000c410783b */ /* 0x000fe20000004200 */
[----:B------:R-:W-:Y:S01]  /*adc0*/  FFMA.FTZ R151, R34, c[0x0][0x23c], -R141 ;  /* 0x00008f0022977a23 */ /* 0x000fe2000001088d */
[C---:B------:R-:W-:Y:S01]  /*add0*/  FSETP.NEU.FTZ.AND P0, PT, R3.reuse, -INF , PT ;  /* 0xff8000000300780b */ /* 0x040fe20003f1d000 */
[----:B------:R-:W-:-:S02]  /*ade0*/  FMUL.FTZ R149, R3, c[0x0][0x23c] ;  /* 0x00008f0003957a20 */ /* 0x000fc40000410000 */
[--C-:B------:R-:W-:Y:S02]  /*adf0*/  FFMA.FTZ R164, R32, c[0x0][0x23c], -R141.reuse ;  /* 0x00008f0020a47a23 */ /* 0x100fe4000001088d */
[----:B------:R-:W1:Y:S01]  /*ae00*/  MUFU.EX2 R146, R146 ;  /* 0x0000009200927308 */ /* 0x000e620000000800 */
[----:B------:R-:W-:Y:S01]  /*ae10*/  FSEL R149, R149, RZ, P0 ;  /* 0x000000ff95957208 */ /* 0x000fe20000000000 */
[--C-:B------:R-:W-:Y:S01]  /*ae20*/  FFMA.FTZ R153, R30, c[0x0][0x23c], -R141.reuse ;  /* 0x00008f001e997a23 */ /* 0x100fe2000001088d */
[----:B------:R-:W-:Y:S01]  /*ae30*/  LDSM.16.MT88.4 R32, [R193+0x12800] ;  /* 0x01280000c120783b */ /* 0x000fe20000004200 */
[----:B------:R-:W-:Y:S02]  /*ae40*/  FFMA.FTZ R166, R28, c[0x0][0x23c], -R141 ;  /* 0x00008f001ca67a23 */ /* 0x000fe4000001088d */
[--C-:B------:R-:W-:Y:S01]  /*ae50*/  FFMA.FTZ R135, R5, c[0x0][0x23c], -R149.reuse ;  /* 0x00008f0005877a23 */ /* 0x100fe20000010895 */
[----:B------:R-:W-:Y:S01]  /*ae60*/  FSEL R5, R132, RZ, P1 ;  /* 0x000000ff84057208 */ /* 0x000fe20000800000 */
[--C-:B------:R-:W-:Y:S01]  /*ae70*/  FFMA.FTZ R134, R12, c[0x0][0x23c], -R149.reuse ;  /* 0x00008f000c867a23 */ /* 0x100fe20000010895 */
[----:B------:R-:W-:Y:S01]  /*ae80*/  MUFU.EX2 R145, R145 ;  /* 0x0000009100917308 */ /* 0x000fe20000000800 */
[----:B------:R-:W-:Y:S01]  /*ae90*/  FFMA.FTZ R133, R14, c[0x0][0x23c], -R149 ;  /* 0x00008f000e857a23 */ /* 0x000fe20000010895 */
[----:B------:R-:W-:Y:S01]  /*aea0*/  LDSM.16.MT88.4 R28, [R192+0x12800] ;  /* 0x01280000c01c783b */ /* 0x000fe20000004200 */
[----:B------:R-:W-:Y:S01]  /*aeb0*/  FADD.FTZ R4, R222, -R5 ;  /* 0x80000005de047221 */ /* 0x000fe20000010000 */
[----:B------:R-:W-:Y:S01]  /*aec0*/  FSEL R5, R3, RZ, P0 ;  /* 0x000000ff03057208 */ /* 0x000fe20000000000 */
[----:B------:R-:W-:Y:S01]  /*aed0*/  FFMA.FTZ R148, R6, c[0x0][0x23c], -R149 ;  /* 0x00008f0006947a23 */ /* 0x000fe20000010895 */
[----:B------:R-:W2:Y:S01]  /*aee0*/  LDSM.16.MT88.4 R12, [R194+0x12000] ;  /* 0x01200000c20c783b */ /* 0x000ea20000004200 */
[----:B------:R-:W-:Y:S01]  /*aef0*/  FMUL.FTZ R150, R4, c[0x0][0x23c] ;  /* 0x00008f0004967a20 */ /* 0x000fe20000410000 */
[----:B------:R-:W3:Y:S01]  /*af00*/  MUFU.EX2 R144, R144 ;  /* 0x0000009000907308 */ /* 0x000ee20000000800 */
[----:B------:R-:W-:Y:S01]  /*af10*/  FADD.FTZ R5, R2, -R5 ;  /* 0x8000000502057221 */ /* 0x000fe20000010000 */
[----:B-1----:R-:W-:Y:S01]  /*af20*/  F2FP.PACK_AB R4, R146, R147 ;  /* 0x000000939204723e */ /* 0x002fe200000000ff */
[----:B------:R-:W-:-:S02]  /*af30*/  FFMA.FTZ R155, R26, c[0x0][0x23c], -R149 ;  /* 0x00008f001a9b7a23 */ /* 0x000fc40000010895 */
[----:B------:R-:W-:Y:S02]  /*af40*/  FMUL.FTZ R2, R5, c[0x0][0x23c] ;  /* 0x00008f0005027a20 */ /* 0x000fe40000410000 */
[--C-:B------:R-:W-:Y:S01]  /*af50*/  FFMA.FTZ R168, R24, c[0x0][0x23c], -R149.reuse ;  /* 0x00008f0018a87a23 */ /* 0x100fe20000010895 */
[----:B------:R-:W-:Y:S01]  /*af60*/  MUFU.EX2 R135, R135 ;  /* 0x0000008700877308 */ /* 0x000fe20000000800 */
[--C-:B------:R-:W-:Y:S01]  /*af70*/  FFMA.FTZ R157, R22, c[0x0][0x23c], -R149.reuse ;  /* 0x00008f00169d7a23 */ /* 0x100fe20000010895 */
[----:B------:R-:W-:Y:S01]  /*af80*/  LDSM.16.MT88.4 R24, [R196+0x14800] ;  /* 0x01480000c418783b */ /* 0x000fe20000004200 */
[----:B------:R-:W-:Y:S02]  /*af90*/  FFMA.FTZ R170, R20, c[0x0][0x23c], -R149 ;  /* 0x00008f0014aa7a23 */ /* 0x000fe40000010895 */
[--C-:B------:R-:W-:Y:S01]  /*afa0*/  FFMA.FTZ R159, R234, c[0x0][0x23c], -R141.reuse ;  /* 0x00008f00ea9f7a23 */ /* 0x100fe2000001088d */
[----:B------:R-:W-:Y:S01]  /*afb0*/  LDSM.16.MT88.4 R20, [R194+0x14800] ;  /* 0x01480000c214783b */ /* 0x000fe20000004200 */
[--C-:B------:R-:W-:Y:S01]  /*afc0*/  FFMA.FTZ R222, R232, c[0x0][0x23c], -R141.reuse ;  /* 0x00008f00e8de7a23 */ /* 0x100fe2000001088d */
[----:B------:R-:W1:Y:S01]  /*afd0*/  MUFU.EX2 R134, R134 ;  /* 0x0000008600867308 */ /* 0x000e620000000800 */
[----:B---3--:R-:W-:Y:S01]  /*afe0*/  F2FP.PACK_AB R6, R144, R145 ;  /* 0x000000919006723e */ /* 0x008fe200000000ff */
[----:B------:R-:W-:-:S02]  /*aff0*/  FFMA.FTZ R161, R230, c[0x0][0x23c], -R141 ;  /* 0x00008f00e6a17a23 */ /* 0x000fc4000001088d */
[----:B------:R-:W-:Y:S02]  /*b000*/  FFMA.FTZ R228, R228, c[0x0][0x23c], -R141 ;  /* 0x00008f00e4e47a23 */ /* 0x000fe4000001088d */
[--C-:B------:R-:W-:Y:S02]  /*b010*/  FFMA.FTZ R163, R226, c[0x0][0x23c], -R149.reuse ;  /* 0x00008f00e2a37a23 */ /* 0x100fe40000010895 */
[----:B------:R-:W-:Y:S01]  /*b020*/  MUFU.EX2 R133, R133 ;  /* 0x0000008500857308 */ /* 0x000fe20000000800 */
[--C-:B------:R-:W-:Y:S02]  /*b030*/  FFMA.FTZ R224, R224, c[0x0][0x23c], -R149.reuse ;  /* 0x00008f00e0e07a23 */ /* 0x100fe40000010895 */
[--C-:B------:R-:W-:Y:S02]  /*b040*/  FFMA.FTZ R165, R174, c[0x0][0x23c], -R149.reuse ;  /* 0x00008f00aea57a23 */ /* 0x100fe40000010895 */
[----:B------:R-:W-:Y:S02]  /*b050*/  FFMA.FTZ R172, R172, c[0x0][0x23c], -R149 ;  /* 0x00008f00acac7a23 */ /* 0x000fe40000010895 */
[----:B------:R-:W-:Y:S01]  /*b060*/  FFMA.FTZ R169, R156, c[0x0][0x23c], -R141 ;  /* 0x00008f009ca97a23 */ /* 0x000fe2000001088d */
[----:B------:R-:W3:Y:S01]  /*b070*/  MUFU.EX2 R148, R148 ;  /* 0x0000009400947308 */ /* 0x000ee20000000800 */
[----:B-1----:R-:W-:Y:S01]  /*b080*/  F2FP.PACK_AB R5, R134, R135 ;  /* 0x000000878605723e */ /* 0x002fe200000000ff */
[----:B------:R-:W-:-:S02]  /*b090*/  FFMA.FTZ R154, R154, c[0x0][0x23c], -R149 ;  /* 0x00008f009a9a7a23 */ /* 0x000fc40000010895 */
[--C-:B------:R-:W-:Y:S02]  /*b0a0*/  FFMA.FTZ R171, R142, c[0x0][0x23c], -R149.reuse ;  /* 0x00008f008eab7a23 */ /* 0x100fe40000010895 */
[----:B------:R-:W-:Y:S02]  /*b0b0*/  FFMA.FTZ R156, R140, c[0x0][0x23c], -R149 ;  /* 0x00008f008c9c7a23 */ /* 0x000fe40000010895 */
        /* <DEDUP_REMOVED lines=307> */
.L_x_378:
        /* <DEDUP_REMOVED lines=10> */
.L_x_388:
        /* <DEDUP_REMOVED lines=10> */
[C---:B------:R-:W-:Y:S04]  /*c530*/  IADD3 R5, P6, R7.reuse, UR11, RZ ;  /* 0x0000000b07057c10 */ /* 0x040fe8000ffde0ff */
        /* <DEDUP_REMOVED lines=43> */
.L_x_386:
        /* <DEDUP_REMOVED lines=8> */
[C---:B------:R-:W-:Y:S02]  /*c870*/  @!P3 LEA R238, P0, R240.reuse, c[0x0][0x170], 0x1 ;  /* 0x00005c00f0eeba11 */ /* 0x040fe400078008ff */
[----:B------:R-:W-:Y:S02]  /*c880*/  IADD3 R224, R241, R3, RZ ;  /* 0x00000003f1e07210 */ /* 0x000fe40007ffe0ff */
[C---:B------:R-:W-:Y:S02]  /*c890*/  @!P2 LEA R236, P5, R240.reuse, c[0x0][0x170], 0x1 ;  /* 0x00005c00f0ecaa11 */ /* 0x040fe400078a08ff */
[C-C-:B------:R-:W-:Y:S02]  /*c8a0*/  @!P4 LEA.HI.X R245, R240.reuse, c[0x0][0x174], R224.reuse, 0x1, P1 ;  /* 0x00005d00f0f5ca11 */ /* 0x140fe400008f0ce0 */
[C-C-:B------:R-:W-:Y:S01]  /*c8b0*/  @!P3 LEA.HI.X R239, R240.reuse, c[0x0][0x174], R224.reuse, 0x1, P0 ;  /* 0x00005d00f0efba11 */ /* 0x140fe200000f0ce0 */
[----:B------:R-:W-:Y:S01]  /*c8c0*/  @P4 STS.128 [R210+0x12000], RZ ;  /* 0x012000ffd2004388 */ /* 0x000fe20000000c00 */
[C---:B------:R-:W-:Y:S02]  /*c8d0*/  @!P2 LEA.HI.X R237, R240.reuse, c[0x0][0x174], R224, 0x1, P5 ;  /* 0x00005d00f0edaa11 */ /* 0x040fe400028f0ce0 */
[----:B------:R-:W-:Y:S03]  /*c8e0*/  IADD3 R222, P6, R240, UR15, RZ ;  /* 0x0000000ff0de7c10 */ /* 0x000fe6000ffde0ff */
[----:B------:R-:W-:Y:S01]  /*c8f0*/  @!PT LDS RZ, [RZ] ;  /* 0x00000000fffff984 */ /* 0x000fe20000000800 */
[----:B------:R-:W-:Y:S01]  /*c900*/  @!PT LDS RZ, [RZ] ;  /* 0x00000000fffff984 */ /* 0x000fe20000000800 */
[----:B------:R-:W-:Y:S01]  /*c910*/  @!PT LDS RZ, [RZ] ;  /* 0x00000000fffff984 */ /* 0x000fe20000000800 */
[----:B------:R1:W-:Y:S01]  /*c920*/  @!P4 LDGSTS.E.BYPASS.LTC128B.128 [R210+0x12000], [R244.64] ;  /* 0x12000000f4d2cfae */ /* 0x0003e2000b901d4c */
[----:B------:R-:W-:Y:S02]  /*c930*/  IADD3.X R3, R224, UR5, RZ, P6, !PT ;  /* 0x00000005e0037c10 */ /* 0x000fe4000b7fe4ff */
[C---:B------:R-:W-:Y:S02]  /*c940*/  @!P4 LEA R242, P6, R222.reuse, c[0x0][0x170], 0x1 ;  /* 0x00005c00def2ca11 */ /* 0x040fe400078c08ff */
[C---:B------:R-:W-:Y:S01]  /*c950*/  @!P3 LEA R234, P1, R222.reuse, c[0x0][0x170], 0x1 ;  /* 0x00005c00deeaba11 */ /* 0x040fe200078208ff */
[----:B------:R-:W-:Y:S01]  /*c960*/  @P3 STS.128 [R210+0x14000], RZ ;  /* 0x014000ffd2003388 */ /* 0x000fe20000000c00 */
[C-C-:B------:R-:W-:Y:S02]  /*c970*/  @!P4 LEA.HI.X R243, R222.reuse, c[0x0][0x174], R3.reuse, 0x1, P6 ;  /* 0x00005d00def3ca11 */ /* 0x140fe400030f0c03 */
[C-C-:B------:R-:W-:Y:S02]  /*c980*/  @!P3 LEA.HI.X R235, R222.reuse, c[0x0][0x174], R3.reuse, 0x1, P1 ;  /* 0x00005d00deebba11 */ /* 0x140fe400008f0c03 */
[C---:B------:R-:W-:Y:S01]  /*c990*/  @!P2 LEA R232, P0, R222.reuse, c[0x0][0x170], 0x1 ;  /* 0x00005c00dee8aa11 */ /* 0x040fe200078008ff */
[----:B------:R-:W-:Y:S01]  /*c9a0*/  @!PT LDS RZ, [RZ] ;  /* 0x00000000fffff984 */ /* 0x000fe20000000800 */
[----:B------:R-:W-:Y:S01]  /*c9b0*/  @!PT LDS RZ, [RZ] ;  /* 0x00000000fffff984 */ /* 0x000fe20000000800 */
[----:B------:R-:W-:Y:S01]  /*c9c0*/  @!PT LDS RZ, [RZ] ;  /* 0x00000000fffff984 */ /* 0x000fe20000000800 */
[----:B------:R2:W-:Y:S03]  /*c9d0*/  @!P3 LDGSTS.E.BYPASS.LTC128B.128 [R210+0x14000], [R238.64+0x80] ;  /* 0x14000080eed2bfae */ /* 0x0005e6000b901d4c */
[----:B------:R-:W-:Y:S02]  /*c9e0*/  @!P2 LEA.HI.X R233, R222, c[0x0][0x174], R3, 0x1, P0 ;  /* 0x00005d00dee9aa11 */ /* 0x000fe400000f0c03 */
[----:B------:R-:W-:Y:S01]  /*c9f0*/  ISETP.GT.AND P0, PT, R223, R206, PT ;  /* 0x000000cedf00720c */ /* 0x000fe20003f04270 */
        /* <DEDUP_REMOVED lines=184> */
[----:B-----5:R-:W-:Y:S02]  /*d580*/  FMUL.FTZ R234, R9, c[0x0][0x2ec] ;  /* 0x0000bb0009ea7a20 */ /* 0x020fe40000410000 */
[----:B------:R-:W-:Y:S02]  /*d590*/  FMUL.FTZ R233, R10, c[0x0][0x2ec] ;  /* 0x0000bb000ae97a20 */ /* 0x000fe40000410000 */
[----:B------:R-:W2:Y:S01]  /*d5a0*/  MUFU.TANH R228, R228 ;  /* 0x000000e400e47308 */ /* 0x000ea20000002400 */
        /* <DEDUP_REMOVED lines=16> */
[----:B----4-:R-:W-:Y:S02]  /*d6b0*/  FMUL.FTZ R243, R22, c[0x0][0x2ec] ;  /* 0x0000bb0016f37a20 */ /* 0x010fe40000410000 */
[----:B------:R-:W-:Y:S02]  /*d6c0*/  FMUL.FTZ R242, R23, c[0x0][0x2ec] ;  /* 0x0000bb0017f27a20 */ /* 0x000fe40000410000 */
[----:B------:R-:W-:Y:S02]  /*d6d0*/  FMUL.FTZ R251, R24, c[0x0][0x2ec] ;  /* 0x0000bb0018fb7a20 */ /* 0x000fe40000410000 */
[----:B------:R-:W-:Y:S02]  /*d6e0*/  FMUL.FTZ R249, R25, c[0x0][0x2ec] ;  /* 0x0000bb0019f97a20 */ /* 0x000fe40000410000 */
[----:B------:R-:W-:Y:S01]  /*d6f0*/  FMUL.FTZ R247, R26, c[0x0][0x2ec] ;  /* 0x0000bb001af77a20 */ /* 0x000fe20000410000 */
[----:B------:R-:W4:Y:S01]  /*d700*/  MUFU.TANH R233, R233 ;  /* 0x000000e900e97308 */ /* 0x000f220000002400 */
        /* <DEDUP_REMOVED lines=35> */
.L_x_387:
[----:B------:R-:W-:Y:S01]  /*d940*/  IMAD R4, R223, 0x40, R209 ;  /* 0x00000040df047824 */ /* 0x000fe200078e02d1 */
[----:B------:R-:W-:Y:S04]  /*d950*/  LDSM.16.MT88.4 R28, [R193+0x12000] ;  /* 0x01200000c11c783b */ /* 0x000fe80000004200 */
[CC--:B------:R-:W-:Y:S02]  /*d960*/  ISETP.GE.AND P5, PT, R4.reuse, R219.reuse, PT ;  /* 0x000000db0400720c */ /* 0x0c0fe40003fa6270 */
[C---:B-1----:R-:W-:Y:S02]  /*d970*/  IADD3 R9, R4.reuse, 0x8, RZ ;  /* 0x0000000804097810 */ /* 0x042fe40007ffe0ff */
[C---:B------:R-:W-:Y:S02]  /*d980*/  ISETP.GE.OR P5, PT, R4.reuse, R218, !P5 ;  /* 0x000000da0400720c */ /* 0x040fe40006fa6670 */
[----:B------:R-:W-:Y:S02]  /*d990*/  IADD3 R5, R4, 0x1, RZ ;  /* 0x0000000104057810 */ /* 0x000fe40007ffe0ff */
[----:B------:R-:W-:Y:S02]  /*d9a0*/  FSEL R222, R222, -INF , !P5 ;  /* 0xff800000dede7808 */ /* 0x000fe40006800000 */
[----:B------:R-:W-:Y:S02]  /*d9b0*/  ISETP.GE.AND P5, PT, R9, R219, PT ;  /* 0x000000db0900720c */ /* 0x000fe40003fa6270 */
[C---:B------:R-:W-:Y:S02]  /*d9c0*/  ISETP.GE.AND P1, PT, R4.reuse, R217, PT ;  /* 0x000000d90400720c */ /* 0x040fe40003f26270 */
[C---:B------:R-:W-:Y:S02]  /*d9d0*/  ISETP.GE.AND P6, PT, R5.reuse, R219, PT ;  /* 0x000000db0500720c */ /* 0x040fe40003fc6270 */
[----:B------:R-:W-:Y:S02]  /*d9e0*/  ISETP.GE.AND P0, PT, R5, R217, PT ;  /* 0x000000d90500720c */ /* 0x000fe40003f06270 */
[C---:B------:R-:W-:Y:S02]  /*d9f0*/  IADD3 R7, R4.reuse, 0x9, RZ ;  /* 0x0000000904077810 */ /* 0x040fe40007ffe0ff */
[C---:B------:R-:W-:Y:S02]  /*da00*/  IADD3 R10, R4.reuse, 0x11, RZ ;  /* 0x00000011040a7810 */ /* 0x040fe40007ffe0ff */
[----:B------:R-:W-:Y:S02]  /*da10*/  ISETP.GE.OR P1, PT, R4, R216, !P1 ;  /* 0x000000d80400720c */ /* 0x000fe40004f26670 */
[-C--:B------:R-:W-:Y:S02]  /*da20*/  ISETP.GE.OR P5, PT, R9, R218.reuse, !P5 ;  /* 0x000000da0900720c */ /* 0x080fe40006fa6670 */
[C---:B------:R-:W-:Y:S02]  /*da30*/  ISETP.GE.OR P6, PT, R5.reuse, R218, !P6 ;  /* 0x000000da0500720c */ /* 0x040fe400077c6670 */
[----:B------:R-:W-:Y:S02]  /*da40*/  FSEL R230, R230, -INF , !P5 ;  /* 0xff800000e6e67808 */ /* 0x000fe40006800000 */
[----:B------:R-:W-:Y:S02]  /*da50*/  ISETP.GE.OR P0, PT, R5, R216, !P0 ;  /* 0x000000d80500720c */ /* 0x000fe40004706670 */
[----:B------:R-:W-:Y:S02]  /*da60*/  FSEL R5, R228, -INF , !P1 ;  /* 0xff800000e4057808 */ /* 0x000fe40004800000 */
[----:B------:R-:W-:Y:S02]  /*da70*/  IADD3 R11, R4, 0x10, RZ ;  /* 0x00000010040b7810 */ /* 0x000fe40007ffe0ff */
[-C--:B------:R-:W-:Y:S02]  /*da80*/  ISETP.GE.AND P1, PT, R7, R219.reuse, PT ;  /* 0x000000db0700720c */ /* 0x080fe40003f26270 */
[-C--:B------:R-:W-:Y:S02]  /*da90*/  ISETP.GE.AND P5, PT, R10, R219.reuse, PT ;  /* 0x000000db0a00720c */ /* 0x080fe40003fa6270 */
[----:B------:R-:W-:Y:S02]  /*daa0*/  FSEL R224, R224, -INF , !P6 ;  /* 0xff800000e0e07808 */ /* 0x000fe40007000000 */
[-C--:B------:R-:W-:Y:S02]  /*dab0*/  ISETP.GE.OR P5, PT, R10, R218.reuse, !P5 ;  /* 0x000000da0a00720c */ /* 0x080fe40006fa6670 */
[----:B------:R-:W-:Y:S02]  /*dac0*/  IADD3 R8, R4, 0x18, RZ ;  /* 0x0000001804087810 */ /* 0x000fe40007ffe0ff */
[-C--:B------:R-:W-:Y:S02]  /*dad0*/  ISETP.GE.AND P6, PT, R11, R219.reuse, PT ;  /* 0x000000db0b00720c */ /* 0x080fe40003fc6270 */
[-C--:B------:R-:W-:Y:S02]  /*dae0*/  ISETP.GE.OR P1, PT, R7, R218.reuse, !P1 ;  /* 0x000000da0700720c */ /* 0x080fe40004f26670 */
[----:B------:R-:W-:Y:S02]  /*daf0*/  FSEL R162, R237, -INF , !P5 ;  /* 0xff800000eda27808 */ /* 0x000fe40006800000 */
[-C--:B------:R-:W-:Y:S02]  /*db00*/  ISETP.GE.OR P6, PT, R11, R218.reuse, !P6 ;  /* 0x000000da0b00720c */ /* 0x080fe400077c6670 */
[----:B------:R-:W-:Y:S02]  /*db10*/  FSEL R234, R234, -INF , !P1 ;  /* 0xff800000eaea7808 */ /* 0x000fe40004800000 */
[----:B------:R-:W-:Y:S02]  /*db20*/  ISETP.GE.AND P1, PT, R8, R219, PT ;  /* 0x000000db0800720c */ /* 0x000fe40003f26270 */
[-C--:B------:R-:W-:Y:S02]  /*db30*/  ISETP.GE.AND P5, PT, R7, R217.reuse, PT ;  /* 0x000000d90700720c */ /* 0x080fe40003fa6270 */
[----:B------:R-:W-:Y:S02]  /*db40*/  FSEL R164, R238, -INF , !P6 ;  /* 0xff800000eea47808 */ /* 0x000fe40007000000 */
[----:B------:R-:W-:Y:S02]  /*db50*/  ISETP.GE.OR P1, PT, R8, R218, !P1 ;  /* 0x000000da0800720c */ /* 0x000fe40004f26670 */
[----:B------:R-:W-:Y:S02]  /*db60*/  IADD3 R6, R4, 0x19, RZ ;  /* 0x0000001904067810 */ /* 0x000fe40007ffe0ff */
[----:B------:R-:W-:Y:S02]  /*db70*/  ISETP.GE.AND P6, PT, R9, R217, PT ;  /* 0x000000d90900720c */ /* 0x000fe40003fc6270 */
[-C--:B------:R-:W-:Y:S02]  /*db80*/  ISETP.GE.OR P5, PT, R7, R216.reuse, !P5 ;  /* 0x000000d80700720c */ /* 0x080fe40006fa6670 */
[----:B------:R-:W-:Y:S02]  /*db90*/  FSEL R142, R241, -INF , !P1 ;  /* 0xff800000f18e7808 */ /* 0x000fe40004800000 */
[----:B------:R-:W-:Y:S02]  /*dba0*/  ISETP.GE.OR P6, PT, R9, R216, !P6 ;  /* 0x000000d80900720c */ /* 0x000fe400077c6670 */
[----:B------:R-:W-:Y:S02]  /*dbb0*/  FSEL R9, R232, -INF , !P5 ;  /* 0xff800000e8097808 */ /* 0x000fe40006800000 */
[----:B------:R-:W-:Y:S02]  /*dbc0*/  ISETP.GE.AND P1, PT, R6, R219, PT ;  /* 0x000000db0600720c */ /* 0x000fe40003f26270 */
[----:B------:R-:W-:Y:S02]  /*dbd0*/  ISETP.GE.AND P5, PT, R8, R217, PT ;  /* 0x000000d90800720c */ /* 0x000fe40003fa6270 */
[----:B------:R-:W-:Y:S02]  /*dbe0*/  ISETP.GE.OR P1, PT, R6, R218, !P1 ;  /* 0x000000da0600720c */ /* 0x000fe40004f26670 */
[----:B------:R-:W-:Y:S02]  /*dbf0*/  ISETP.GE.OR P5, PT, R8, R216, !P5 ;  /* 0x000000d80800720c */ /* 0x000fe40006fa6670 */
[----:B------:R-:W-:Y:S02]  /*dc00*/  IADD3 R12, R4, 0x21, RZ ;  /* 0x00000021040c7810 */ /* 0x000fe40007ffe0ff */
[----:B------:R-:W-:Y:S02]  /*dc10*/  FSEL R140, R244, -INF , !P1 ;  /* 0xff800000f48c7808 */ /* 0x000fe40004800000 */
[----:B------:R-:W-:Y:S02]  /*dc20*/  FSEL R143, R240, -INF , !P5 ;  /* 0xff800000f08f7808 */ /* 0x000fe40006800000 */
[----:B------:R-:W-:Y:S02]  /*dc30*/  IADD3 R13, R4, 0x20, RZ ;  /* 0x00000020040d7810 */ /* 0x000fe40007ffe0ff */
[C---:B------:R-:W-:Y:S02]  /*dc40*/  ISETP.GE.AND P1, PT, R12.reuse, R219, PT ;  /* 0x000000db0c00720c */ /* 0x040fe40003f26270 */
[C---:B------:R-:W-:Y:S02]  /*dc50*/  ISETP.GE.AND P5, PT, R12.reuse, R217, PT ;  /* 0x000000d90c00720c */ /* 0x040fe40003fa6270 */
[----:B------:R-:W-:Y:S02]  /*dc60*/  FSEL R7, R3, -INF , !P0 ;  /* 0xff80000003077808 */ /* 0x000fe40004000000 */
[----:B------:R-:W-:Y:S02]  /*dc70*/  ISETP.GE.AND P0, PT, R13, R219, PT ;  /* 0x000000db0d00720c */ /* 0x000fe40003f06270 */
[C---:B------:R-:W-:Y:S02]  /*dc80*/  ISETP.GE.OR P1, PT, R12.reuse, R218, !P1 ;  /* 0x000000da0c00720c */ /* 0x040fe40004f26670 */
[----:B------:R-:W-:Y:S02]  /*dc90*/  ISETP.GE.OR P5, PT, R12, R216, !P5 ;  /* 0x000000d80c00720c */ /* 0x000fe40006fa6670 */
[----:B------:R-:W-:Y:S02]  /*dca0*/  IADD3 R3, R4, 0x28, RZ ;  /* 0x0000002804037810 */ /* 0x000fe40007ffe0ff */
[----:B------:R-:W-:Y:S02]  /*dcb0*/  FMNMX.FTZ R12, R5, R0, !PT ;  /* 0x00000000050c7209 */ /* 0x000fe40007810000 */
[----:B------:R-:W-:Y:S02]  /*dcc0*/  FSEL R233, R233, -INF , !P6 ;  /* 0xff800000e9e97808 */ /* 0x000fe40007000000 */
[----:B------:R-:W-:Y:S02]  /*dcd0*/  ISETP.GE.AND P6, PT, R11, R217, PT ;  /* 0x000000d90b00720c */ /* 0x000fe40003fc6270 */
[----:B------:R-:W-:Y:S02]  /*dce0*/  FSEL R158, R248, -INF , !P1 ;  /* 0xff800000f89e7808 */ /* 0x000fe40004800000 */
[----:B------:R-:W-:Y:S02]  /*dcf0*/  ISETP.GE.OR P0, PT, R13, R218, !P0 ;  /* 0x000000da0d00720c */ /* 0x000fe40004706670 */
[----:B------:R-:W-:Y:S02]  /*dd00*/  FMNMX.FTZ R12, R7, R12, !PT ;  /* 0x0000000c070c7209 */ /* 0x000fe40007810000 */
[----:B------:R-:W-:Y:S02]  /*dd10*/  ISETP.GE.AND P1, PT, R3, R219, PT ;  /* 0x000000db0300720c */ /* 0x000fe40003f26270 */
[----:B------:R-:W-:Y:S02]  /*dd20*/  ISETP.GE.OR P6, PT, R11, R216, !P6 ;  /* 0x000000d80b00720c */ /* 0x000fe400077c6670 */
[----:B------:R-:W-:Y:S02]  /*dd30*/  FMNMX.FTZ R11, R222, R2, !PT ;  /* 0x00000002de0b7209 */ /* 0x000fe40007810000 */
[----:B------:R-:W-:Y:S02]  /*dd40*/  FSEL R160, R245, -INF , !P0 ;  /* 0xff800000f5a07808 */ /* 0x000fe40004000000 */
[----:B------:R-:W-:Y:S02]  /*dd50*/  ISETP.GE.OR P1, PT, R3, R218, !P1 ;  /* 0x000000da0300720c */ /* 0x000fe40004f26670 */
[----:B------:R-:W-:Y:S02]  /*dd60*/  IADD3 R8, R4, 0x29, RZ ;  /* 0x0000002904087810 */ /* 0x000fe40007ffe0ff */
[----:B------:R-:W-:Y:S02]  /*dd70*/  FMNMX.FTZ R12, R233, R12, !PT ;  /* 0x0000000ce90c7209 */ /* 0x000fe40007810000 */
[----:B------:R-:W-:Y:S02]  /*dd80*/  ISETP.GE.AND P0, PT, R10, R217, PT ;  /* 0x000000d90a00720c */ /* 0x000fe40003f06270 */
[----:B------:R-:W-:Y:S02]  /*dd90*/  FMNMX.FTZ R11, R224, R11, !PT ;  /* 0x0000000be00b7209 */ /* 0x000fe40007810000 */
[----:B------:R-:W-:Y:S02]  /*dda0*/  FSEL R163, R236, -INF , !P6 ;  /* 0xff800000eca37808 */ /* 0x000fe40007000000 */
[----:B------:R-:W-:Y:S02]  /*ddb0*/  FSEL R156, R251, -INF , !P1 ;  /* 0xff800000fb9c7808 */ /* 0x000fe40004800000 */
[----:B------:R-:W-:Y:S02]  /*ddc0*/  ISETP.GE.OR P0, PT, R10, R216, !P0 ;  /* 0x000000d80a00720c */ /* 0x000fe40004706670 */
[----:B------:R-:W-:Y:S02]  /*ddd0*/  ISETP.GE.AND P1, PT, R8, R219, PT ;  /* 0x000000db0800720c */ /* 0x000fe40003f26270 */
[----:B------:R-:W-:Y:S02]  /*dde0*/  FMNMX.FTZ R12, R9, R12, !PT ;  /* 0x0000000c090c7209 */ /* 0x000fe40007810000 */
[----:B------:R-:W-:Y:S02]  /*ddf0*/  ISETP.GE.AND P6, PT, R6, R217, PT ;  /* 0x000000d90600720c */ /* 0x000fe40003fc6270 */
[----:B------:R-:W-:Y:S02]  /*de00*/  FMNMX.FTZ R11, R230, R11, !PT ;  /* 0x0000000be60b7209 */ /* 0x000fe40007810000 */
[----:B------:R-:W-:Y:S02]  /*de10*/  FSEL R161, R235, -INF , !P0 ;  /* 0xff800000eba17808 */ /* 0x000fe40004000000 */
[----:B------:R-:W-:Y:S02]  /*de20*/  FMNMX.FTZ R12, R163, R12, !PT ;  /* 0x0000000ca30c7209 */ /* 0x000fe40007810000 */
[----:B------:R-:W-:Y:S02]  /*de30*/  ISETP.GE.OR P6, PT, R6, R216, !P6 ;  /* 0x000000d80600720c */ /* 0x000fe400077c6670 */
[----:B------:R-:W-:Y:S02]  /*de40*/  ISETP.GE.OR P1, PT, R8, R218, !P1 ;  /* 0x000000da0800720c */ /* 0x000fe40004f26670 */
[----:B------:R-:W-:Y:S02]  /*de50*/  ISETP.GE.AND P0, PT, R13, R217, PT ;  /* 0x000000d90d00720c */ /* 0x000fe40003f06270 */
[----:B------:R-:W-:Y:S02]  /*de60*/  IADD3 R6, R4, 0x30, RZ ;  /* 0x0000003004067810 */ /* 0x000fe40007ffe0ff */
        /* <DEDUP_REMOVED lines=20> */
[----:B------:R-:W-:Y:S02]  /*dfb0*/  FMNMX.FTZ R11, R140, R11, !PT ;  /* 0x0000000b8c0b7209 */ /* 0x000fe40007810000 */
[----:B------:R-:W-:Y:S02]  /*dfc0*/  IADD3 R10, R4, 0x31, RZ ;  /* 0x00000031040a7810 */ /* 0x000fe40007ffe0ff */
[----:B------:R-:W-:Y:S02]  /*dfd0*/  FSEL R155, R247, -INF , !P1 ;  /* 0xff800000f79b7808 */ /* 0x000fe40004800000 */
[----:B------:R-:W-:Y:S02]  /*dfe0*/  FMNMX.FTZ R8, R157, R8, !PT ;  /* 0x000000089d087209 */ /* 0x000fe40007810000 */
[----:B------:R-:W-:Y:S02]  /*dff0*/  ISETP.GE.AND P5, PT, R6, R217, PT ;  /* 0x000000d90600720c */ /* 0x000fe40003fa6270 */
[----:B------:R-:W-:Y:S02]  /*e000*/  FMNMX.FTZ R11, R160, R11, !PT ;  /* 0x0000000ba00b7209 */ /* 0x000fe40007810000 */
[----:B------:R-:W-:Y:S02]  /*e010*/  ISETP.GE.AND P6, PT, R10, R219, PT ;  /* 0x000000db0a00720c */ /* 0x000fe40003fc6270 */
[----:B------:R-:W-:Y:S02]  /*e020*/  FSEL R153, R246, -INF , !P0 ;  /* 0xff800000f6997808 */ /* 0x000fe40004000000 */
[----:B------:R-:W-:Y:S02]  /*e030*/  FMNMX.FTZ R8, R155, R8, !PT ;  /* 0x000000089b087209 */ /* 0x000fe40007810000 */
[----:B------:R-:W-:Y:S02]  /*e040*/  ISETP.GE.OR P5, PT, R6, R216, !P5 ;  /* 0x000000d80600720c */ /* 0x000fe40006fa6670 */
[----:B------:R-:W-:Y:S02]  /*e050*/  ISETP.GE.AND P1, PT, R10, R217, PT ;  /* 0x000000d90a00720c */ /* 0x000fe40003f26270 */
[----:B------:R-:W-:Y:S02]  /*e060*/  IADD3 R3, R4, 0x38, RZ ;  /* 0x0000003804037810 */ /* 0x000fe40007ffe0ff */
[----:B------:R-:W-:Y:S02]  /*e070*/  FMNMX.FTZ R11, R158, R11, !PT ;  /* 0x0000000b9e0b7209 */ /* 0x000fe40007810000 */
[C---:B------:R-:W-:Y:S02]  /*e080*/  ISETP.GE.OR P6, PT, R10.reuse, R218, !P6 ;  /* 0x000000da0a00720c */ /* 0x040fe400077c6670 */
[----:B------:R-:W-:Y:S02]  /*e090*/  FSEL R149, R21, -INF , !P5 ;  /* 0xff80000015957808 */ /* 0x000fe40006800000 */
[----:B------:R-:W-:Y:S02]  /*e0a0*/  FMNMX.FTZ R8, R153, R8, !PT ;  /* 0x0000000899087209 */ /* 0x000fe40007810000 */
[----:B------:R-:W-:Y:S02]  /*e0b0*/  ISETP.GE.OR P1, PT, R10, R216, !P1 ;  /* 0x000000d80a00720c */ /* 0x000fe40004f26670 */
[----:B------:R-:W-:Y:S02]  /*e0c0*/  IADD3 R4, R4, 0x39, RZ ;  /* 0x0000003904047810 */ /* 0x000fe40007ffe0ff */
[C---:B------:R-:W-:Y:S02]  /*e0d0*/  ISETP.GE.AND P0, PT, R3.reuse, R217, PT ;  /* 0x000000d90300720c */ /* 0x040fe40003f06270 */
[----:B------:R-:W-:Y:S02]  /*e0e0*/  FSEL R150, R26, -INF , !P6 ;  /* 0xff8000001a967808 */ /* 0x000fe40007000000 */
[----:B------:R-:W-:Y:S02]  /*e0f0*/  FMNMX.FTZ R11, R156, R11, !PT ;  /* 0x0000000b9c0b7209 */ /* 0x000fe40007810000 */
[----:B------:R-:W-:Y:S02]  /*e100*/  ISETP.GE.AND P6, PT, R3, R219, PT ;  /* 0x000000db0300720c */ /* 0x000fe40003fc6270 */
[----:B------:R-:W-:Y:S02]  /*e110*/  FSEL R147, R252, -INF , !P1 ;  /* 0xff800000fc937808 */ /* 0x000fe40004800000 */
[----:B------:R-:W-:Y:S02]  /*e120*/  FMNMX.FTZ R8, R149, R8, !PT ;  /* 0x0000000895087209 */ /* 0x000fe40007810000 */
[C---:B------:R-:W-:Y:S02]  /*e130*/  ISETP.GE.OR P5, PT, R3.reuse, R216, !P0 ;  /* 0x000000d80300720c */ /* 0x040fe400047a6670 */
        /* <DEDUP_REMOVED lines=9> */
[----:B------:R-:W-:Y:S02]  /*e1d0*/  FSEL R133, R22, -INF , !P0 ;  /* 0xff80000016857808 */ /* 0x000fe40004000000 */
[----:B------:R-:W-:Y:S01]  /*e1e0*/  FMNMX.FTZ R8, R145, R8, !PT ;  /* 0x0000000891087209 */ /* 0x000fe20007810000 */
[----:B------:R-:W-:Y:S01]  /*e1f0*/  LDSM.16.MT88.4 R20, [R194+0x12000] ;  /* 0x01200000c214783b */ /* 0x000fe20000004200 */
        /* <DEDUP_REMOVED lines=30> */
[----:B------:R-:W-:Y:S01]  /*e3e0*/  ISETP.GT.AND P0, PT, R223, R206, PT ;  /* 0x000000cedf00720c */ /* 0x000fe20003f04270 */
        /* <DEDUP_REMOVED lines=283> */
[----:B------:R-:W4:Y:S03]  /*f5a0*/  LDSM.16.MT88.4 R108, [R196+0x17000] ;  /* 0x01700000c46c783b */ /* 0x000f260000004200 */
[----:B------:R-:W-:Y:S04]  /*f5b0*/  IMAD.MOV.U32 R231, RZ, RZ, R223 ;  /* 0x000000ffffe77224 */ /* 0x000fe800078e00df */
        /* <DEDUP_REMOVED lines=67> */
.L_x_385:
        /* <DEDUP_REMOVED lines=334> */
.L_x_390:
[----:B---3--:R-:W-:Y:S05]  /*10ed0*/  BSYNC B0 ;  /* 0x0000000000007941 */ /* 0x008fea0003800000 */
.L_x_389:
        /* <DEDUP_REMOVED lines=31> */
.L_x_392:
[----:B------:R-:W-:Y:S05]  /*110d0*/  BSYNC B0 ;  /* 0x0000000000007941 */ /* 0x000fea0003800000 */
.L_x_391:
        /* <DEDUP_REMOVED lines=20> */
.L_x_394:
[----:B------:R-:W-:Y:S05]  /*11220*/  BSYNC B0 ;  /* 0x0000000000007941 */ /* 0x000fea0003800000 */
.L_x_393:
        /* <DEDUP_REMOVED lines=20> */
.L_x_396:
[----:B------:R-:W-:Y:S05]  /*11370*/  BSYNC B0 ;  /* 0x0000000000007941 */ /* 0x000fea0003800000 */
.L_x_395:
        /* <DEDUP_REMOVED lines=20> */
.L_x_397:
        /* <DEDUP_REMOVED lines=12> */
.L_x_1283:


//--------------------- .text._ZN5flash16flash_fwd_kernelI23Flash_fwd_kernel_traitsILi192ELi128ELi64ELi8ELb0ELb0EN7cutlass6half_tE19Flash_kernel_traitsILi192ELi128ELi64ELi8ES3_EELb0ELb0ELb1ELb1ELb0ELb0ELb0ELb0EEEvNS_16Flash_fwd_paramsE --------------------------
	.section	.text._ZN5flash16flash_fwd_kernelI23Flash_fwd_kernel_traitsILi192ELi128ELi64ELi8ELb0ELb0EN7cutlass6half_tE19Flash_kernel_traitsILi192ELi128ELi64ELi8ES3_EELb0ELb0ELb1ELb1ELb0ELb0ELb0ELb0EEEvNS_16Flash_fwd_paramsE,"ax",@progbits
	.sectioninfo	@"SHI_REGISTERS=244"
	.align	128
        .global         _ZN5flash16flash_fwd_kernelI23Flash_fwd_kernel_traitsILi192ELi128ELi64ELi8ELb0ELb0EN7cutlass6half_tE19Flash_kernel_traitsILi192ELi128ELi64ELi8ES3_EELb0ELb0ELb1ELb1ELb0ELb0ELb0ELb0EEEvNS_16Flash_fwd_paramsE
        .type           _ZN5flash16flash_fwd_kernelI23Flash_fwd_kernel_traitsILi192ELi128ELi64ELi8ELb0ELb0EN7cutlass6half_tE19Flash_kernel_traitsILi192ELi128ELi64ELi8ES3_EELb0ELb0ELb1ELb1ELb0ELb0ELb0ELb0EEEvNS_16Flash_fwd_paramsE,@function
        .size           _ZN5flash16flash_fwd_kernelI23Flash_fwd_kernel_traitsILi192ELi128ELi64ELi8ELb0ELb0EN7cutlass6half_tE19Flash_kernel_traitsILi192ELi128ELi64ELi8ES3_EELb0ELb0ELb1ELb1ELb0ELb0ELb0ELb0EEEvNS_16Flash_fwd_paramsE,(.L_x_1284 - _ZN5flash16flash_fwd_kernelI23Flash_fwd_kernel_traitsILi192ELi128ELi64ELi8ELb0ELb0EN7cutlass6half_tE19Flash_kernel_traitsILi192ELi128ELi64ELi8ES3_EELb0ELb0ELb1ELb1ELb0ELb0ELb0ELb0EEEvNS_16Flash_fwd_paramsE)
        .other          _ZN5flash16flash_fwd_kernelI23Flash_fwd_kernel_traitsILi192ELi128ELi64ELi8ELb0ELb0EN7cutlass6half_tE19Flash_kernel_traitsILi192ELi128ELi64ELi8ES3_EELb0ELb0ELb1ELb1ELb0ELb0ELb0ELb0EEEvNS_16Flash_fwd_paramsE,@"STO_CUDA_ENTRY STV_DEFAULT"
_ZN5flash16flash_fwd_kernelI23Flash_fwd_kernel_traitsILi192ELi128ELi64ELi8ELb0ELb0EN7cutlass6half_tE19Flash_kernel_traitsILi192ELi128ELi64ELi8ES3_EELb0ELb0ELb1ELb1ELb0ELb0ELb0ELb0EEEvNS_16Flash_fwd_paramsE:
.text._ZN5flash16flash_fwd_kernelI23Flash_fwd_kernel_traitsILi192ELi128ELi64ELi8ELb0ELb0EN7cutlass6half_tE19Flash_kernel_traitsILi192ELi128ELi64ELi8ES3_EELb0ELb0ELb1ELb1ELb0ELb0ELb0ELb0EEEvNS_16Flash_fwd_paramsE:
        /* <DEDUP_REMOVED lines=35> */
[----:B------:R-:W-:Y:S02]  /*0230*/  UMOV UR17, URZ ;  /* 0x0000003f00117c82 */ /* 0x000fe40008000000 */
        /* <DEDUP_REMOVED lines=19> */
.L_x_398:
[----:B------:R-:W-:Y:S02]  /*0370*/  ULDC UR6, c[0x0][0x218] ;  /* 0x0000860000067ab9 */ /* 0x000fe40000000800 */
.L_x_399:
        /* <DEDUP_REMOVED lines=21> */
[----:B------:R-:W-:Y:S01]  /*04d0*/  UIADD3 UR6, UR21, UR20, -UR12 ;  /* 0x0000001415067290 */ /* 0x000fe2000fffe80c */
[----:B------:R-:W1:Y:S01]  /*04e0*/  S2R R4, SR_TID.X ;  /* 0x0000000000047919 */ /* 0x000e620000002100 */
[----:B------:R-:W-:Y:S02]  /*04f0*/  UIADD3 UR7, UR21, 0x3f, URZ ;  /* 0x0000003f15077890 */ /* 0x000fe4000fffe03f */
[----:B------:R-:W-:Y:S02]  /*0500*/  ULDC UR8, c[0x0][0x2e4] ;  /* 0x0000b90000087ab9 */ /* 0x000fe40000000800 */
[----:B------:R-:W-:Y:S02]  /*0510*/  UIADD3 UR5, -UR12, 0xbf, UR20 ;  /* 0x000000bf0c057890 */ /* 0x000fe4000fffe114 */
[----:B------:R-:W-:Y:S02]  /*0520*/  ULDC UR4, c[0x0][0x2e8] ;  /* 0x0000ba0000047ab9 */ /* 0x000fe40000000800 */
[----:B------:R-:W-:-:S02]  /*0530*/  UIADD3 UR8, UR6, -UR8, URZ ;  /* 0x8000000806087290 */ /* 0x000fc4000fffe03f */
[----:B------:R-:W-:Y:S02]  /*0540*/  USHF.R.S32.HI UR6, URZ, 0x1f, UR7 ;  /* 0x0000001f3f067899 */ /* 0x000fe40008011407 */
[----:B------:R-:W-:Y:S02]  /*0550*/  UIADD3 UR4, UR5, UR4, UR21 ;  /* 0x0000000405047290 */ /* 0x000fe4000fffe015 */
[----:B------:R-:W-:Y:S02]  /*0560*/  ULEA.HI UR7, UR6, UR7, URZ, 0x6 ;  /* 0x0000000706077291 */ /* 0x000fe4000f8f303f */
[----:B------:R-:W-:Y:S02]  /*0570*/  USHF.R.S32.HI UR5, URZ, 0x1f, UR8 ;  /* 0x0000001f3f057899 */ /* 0x000fe40008011408 */
[----:B------:R-:W-:Y:S02]  /*0580*/  USHF.R.S32.HI UR6, URZ, 0x1f, UR4 ;  /* 0x0000001f3f067899 */ /* 0x000fe40008011404 */
        /* <DEDUP_REMOVED lines=12> */
[----:B-1----:R-:W-:Y:S01]  /*0650*/  UISETP.NE.AND UP0, UPT, UR10, -0x1, UPT ;  /* 0xffffffff0a00788c */ /* 0x002fe2000bf05270 */
[----:B------:R-:W-:Y:S01]  /*0660*/  SHF.R.S32.HI R3, RZ, 0x1f, R4 ;  /* 0x0000001fff037819 */ /* 0x000fe20000011404 */
[----:B------:R-:W-:Y:S01]  /*0670*/  ULDC.U8 UR17, c[0x0][0x329] ;  /* 0x0000ca4000117ab9 */ /* 0x000fe20000000000 */
[----:B------:R-:W1:Y:S01]  /*0680*/  S2R R10, SR_CTAID.Z ;  /* 0x00000000000a7919 */ /* 0x000e620000002700 */
[----:B------:R-:W-:Y:S01]  /*0690*/  UISETP.NE.AND UP1, UPT, UR17, URZ, UPT ;  /* 0x0000003f1100728c */ /* 0x000fe2000bf25270 */
[----:B------:R-:W-:Y:S01]  /*06a0*/  LEA.HI R14, R3, R4, RZ, 0x3 ;  /* 0x00000004030e7211 */ /* 0x000fe200078f18ff */
[----:B------:R-:W-:Y:S01]  /*06b0*/  ULDC.64 UR6, c[0x0][0x1e8] ;  /* 0x00007a0000067ab9 */ /* 0x000fe20000000a00 */
[----:B------:R-:W-:Y:S01]  /*06c0*/  IMAD.U32 R17, RZ, RZ, UR11 ;  /* 0x0000000bff117e24 */ /* 0x000fe2000f8e00ff */
[----:B------:R-:W-:Y:S01]  /*06d0*/  ULDC.U8 UR18, c[0x0][0x328] ;  /* 0x0000ca0000127ab9 */ /* 0x000fe20000000000 */
[----:B------:R-:W-:Y:S01]  /*06e0*/  LOP3.LUT R9, R14, 0xfffffff8, RZ, 0xc0, !PT ;  /* 0xfffffff80e097812 */ /* 0x000fe200078ec0ff */
[----:B------:R-:W-:Y:S01]  /*06f0*/  UISETP.NE.AND UP2, UPT, UR18, URZ, UPT ;  /* 0x0000003f1200728c */ /* 0x000fe2000bf45270 */
[----:B------:R-:W-:Y:S01]  /*0700*/  SHF.R.S32.HI R14, RZ, 0x3, R14 ;  /* 0x00000003ff0e7819 */ /* 0x000fe2000001140e */
[----:B------:R-:W-:Y:S01]  /*0710*/  @UP0 UIMAD.WIDE.U32 UR8, UR10, UR6, URZ ;  /* 0x000000060a0802a5 */ /* 0x000fe2000f8e003f */
[----:B------:R-:W-:Y:S01]  /*0720*/  BSSY B0, `(.L_x_401) ;  /* 0x0000040000007945 */ /* 0x000fe20003800000 */
[----:B------:R-:W-:Y:S01]  /*0730*/  @!UP0 USHF.R.S32.HI UR19, URZ, 0x1f, UR16 ;  /* 0x0000001f3f138899 */ /* 0x000fe20008011410 */
[----:B------:R-:W-:Y:S01]  /*0740*/  IMAD.IADD R9, R4, 0x1, -R9 ;  /* 0x0000000104097824 */ /* 0x000fe200078e0a09 */
[----:B------:R-:W-:Y:S01]  /*0750*/  ULDC.64 UR4, c[0x0][0x1e0] ;  /* 0x0000780000047ab9 */ /* 0x000fe20000000a00 */
[----:B------:R-:W-:Y:S01]  /*0760*/  SHF.R.S32.HI R15, RZ, 0x1f, R14 ;  /* 0x0000001fff0f7819 */ /* 0x000fe2000001140e */
[----:B------:R-:W-:Y:S01]  /*0770*/  UISETP.NE.OR UP3, UPT, UR17, URZ, !UP2 ;  /* 0x0000003f1100728c */ /* 0x000fe2000d765670 */
[----:B------:R-:W-:Y:S01]  /*0780*/  IMAD.SHL.U32 R8, R9, 0x8, RZ ;  /* 0x0000000809087824 */ /* 0x000fe200078e00ff */
[----:B------:R-:W-:-:S02]  /*0790*/  @UP0 UIMAD UR7, UR10, UR7, UR9 ;  /* 0x000000070a0702a4 */ /* 0x000fc4000f8e0209 */
[----:B------:R-:W-:Y:S01]  /*07a0*/  ULDC UR13, c[0x0][0x214] ;  /* 0x00008500000d7ab9 */ /* 0x000fe20000000800 */
[----:B------:R-:W-:Y:S01]  /*07b0*/  IMAD.WIDE R16, R17, 0x80, R14 ;  /* 0x0000008011107825 */ /* 0x000fe200078e020e */
[----:B------:R-:W-:Y:S01]  /*07c0*/  @UP1 ULDC UR17, c[0x0][0x210] ;  /* 0x0000840000111ab9 */ /* 0x000fe20000000800 */
[C---:B------:R-:W-:Y:S01]  /*07d0*/  IADD3 R7, R8.reuse, 0x40, RZ ;  /* 0x0000004008077810 */ /* 0x040fe20007ffe0ff */
[----:B------:R-:W-:Y:S01]  /*07e0*/  @!UP0 UIMAD UR19, UR19, UR4, URZ ;  /* 0x00000004131382a4 */ /* 0x000fe2000f8e023f */
[----:B------:R-:W-:Y:S01]  /*07f0*/  IADD3 R6, R8, 0x80, RZ ;  /* 0x0000008008067810 */ /* 0x000fe20007ffe0ff */
[----:B------:R-:W-:Y:S02]  /*0800*/  ULDC UR9, c[0x0][0x234] ;  /* 0x00008d0000097ab9 */ /* 0x000fe40000000800 */
[----:B------:R-:W-:Y:S02]  /*0810*/  @!UP0 UIMAD.WIDE.U32 UR22, UR16, UR4, URZ ;  /* 0x00000004101682a5 */ /* 0x000fe4000f8e003f */
[----:B------:R-:W-:-:S02]  /*0820*/  @UP1 UIMAD UR17, UR17, UR13, URZ ;  /* 0x0000000d111112a4 */ /* 0x000fc4000f8e023f */
[----:B------:R-:W-:Y:S02]  /*0830*/  @!UP1 USEL UR17, UR13, UR9, !UP2 ;  /* 0x000000090d119287 */ /* 0x000fe4000d000000 */
[----:B------:R-:W-:Y:S02]  /*0840*/  @!UP0 UIMAD UR19, UR16, UR5, UR19 ;  /* 0x00000005101382a4 */ /* 0x000fe4000f8e0213 */
[----:B------:R-:W-:Y:S02]  /*0850*/  ULDC UR6, c[0x0][0x1c0] ;  /* 0x0000700000067ab9 */ /* 0x000fe40000000800 */
[----:B------:R-:W-:Y:S02]  /*0860*/  @UP1 UMOV UR18, 0x1 ;  /* 0x0000000100121882 */ /* 0x000fe40000000000 */
[----:B------:R-:W-:Y:S02]  /*0870*/  @!UP1 UIMAD UR18, UR17, UR6, URZ ;  /* 0x00000006111292a4 */ /* 0x000fe4000f8e023f */
[----:B------:R-:W-:-:S02]  /*0880*/  @!UP0 UMOV UR8, UR22 ;  /* 0x0000001600088c82 */ /* 0x000fc40008000000 */
[----:B------:R-:W-:Y:S01]  /*0890*/  @!UP0 UIADD3 UR7, UR23, UR19, URZ ;  /* 0x0000001317078290 */ /* 0x000fe2000fffe03f */
[C---:B------:R-:W-:Y:S01]  /*08a0*/  IADD3 R2, P0, R8.reuse, UR8, RZ ;  /* 0x0000000808027c10 */ /* 0x040fe2000ff1e0ff */
[----:B------:R-:W-:Y:S02]  /*08b0*/  USHF.R.S32.HI UR21, URZ, 0x1f, UR26 ;  /* 0x0000001f3f157899 */ /* 0x000fe4000801141a */
[----:B------:R-:W-:Y:S02]  /*08c0*/  UIADD3 UR12, -UR20, UR12, URZ ;  /* 0x0000000c140c7290 */ /* 0x000fe4000fffe13f */
[----:B------:R-:W-:Y:S01]  /*08d0*/  @!UP3 UIMAD UR22, UR16, UR13, URZ ;  /* 0x0000000d1016b2a4 */ /* 0x000fe2000f8e023f */
[----:B------:R-:W-:Y:S01]  /*08e0*/  LEA.HI.X.SX32 R3, R8, UR7, 0x1, P0 ;  /* 0x0000000708037c11 */ /* 0x000fe200080f0eff */
[----:B------:R-:W-:Y:S02]  /*08f0*/  UIMAD UR18, UR16, UR18, URZ ;  /* 0x00000012101272a4 */ /* 0x000fe4000f8e023f */
[----:B------:R-:W-:Y:S01]  /*0900*/  ULDC.64 UR4, c[0x0][0x1f0] ;  /* 0x00007c0000047ab9 */ /* 0x000fe20000000a00 */
[----:B------:R-:W-:Y:S01]  /*0910*/  ISETP.GE.AND P0, PT, R14, UR12, PT ;  /* 0x0000000c0e007c0c */ /* 0x000fe2000bf06270 */
[----:B------:R-:W-:Y:S01]  /*0920*/  @!UP3 USEL UR22, UR22, UR10, !UP0 ;  /* 0x0000000a1616b287 */ /* 0x000fe2000c000000 */
[----:B-1----:R-:W-:Y:S01]  /*0930*/  IMAD.WIDE.U32 R10, R10, c[0x0][0x1f0], R2 ;  /* 0x00007c000a0a7a25 */ /* 0x002fe200078e0002 */
[----:B------:R-:W-:-:S02]  /*0940*/  USEL UR18, UR18, URZ, UP3 ;  /* 0x0000003f12127287 */ /* 0x000fc40009800000 */
[----:B------:R-:W-:Y:S02]  /*0950*/  UIMAD UR4, UR21, UR4, URZ ;  /* 0x00000004150472a4 */ /* 0x000fe4000f8e023f */
[----:B------:R-:W-:Y:S02]  /*0960*/  UIMAD UR17, UR26, UR17, UR18 ;  /* 0x000000111a1172a4 */ /* 0x000fe4000f8e0212 */
[----:B------:R-:W-:Y:S02]  /*0970*/  @UP1 ULDC UR21, c[0x0][0x210] ;  /* 0x0000840000151ab9 */ /* 0x000fe40000000800 */
[----:B------:R-:W-:Y:S02]  /*0980*/  @!UP1 UMOV UR21, 0x1 ;  /* 0x0000000100159882 */ /* 0x000fe40000000000 */
[----:B------:R-:W-:Y:S02]  /*0990*/  UIMAD UR20, UR20, UR21, URZ ;  /* 0x00000015141472a4 */ /* 0x000fe4000f8e023f */
[----:B------:R-:W-:-:S02]  /*09a0*/  UMOV UR24, URZ ;  /* 0x0000003f00187c82 */ /* 0x000fc40008000000 */
[----:B------:R-:W-:Y:S02]  /*09b0*/  @!UP3 UMOV UR24, UR22 ;  /* 0x000000160018bc82 */ /* 0x000fe40008000000 */
[----:B------:R-:W-:Y:S02]  /*09c0*/  UIMAD UR4, UR26, UR5, UR4 ;  /* 0x000000051a0472a4 */ /* 0x000fe4000f8e0204 */
[----:B------:R-:W-:Y:S02]  /*09d0*/  UMOV UR25, URZ ;  /* 0x0000003f00197c82 */ /* 0x000fe40008000000 */
[----:B------:R-:W-:Y:S02]  /*09e0*/  USHF.R.S32.HI UR7, URZ, 0x1f, UR17 ;  /* 0x0000001f3f077899 */ /* 0x000fe40008011411 */
[----:B------:R-:W-:Y:S01]  /*09f0*/  @!UP3 USHF.R.S32.HI UR25, URZ, 0x1f, UR22 ;  /* 0x0000001f3f19b899 */ /* 0x000fe20008011416 */
[----:B------:R-:W-:Y:S01]  /*0a00*/  IADD3 R13, R11, UR4, RZ ;  /* 0x000000040b0d7c10 */ /* 0x000fe2000fffe0ff */
[----:B------:R-:W-:-:S02]  /*0a10*/  USHF.R.S32.HI UR6, URZ, 0x1f, UR20 ;  /* 0x0000001f3f067899 */ /* 0x000fc40008011414 */
[----:B------:R-:W-:-:S04]  /*0a20*/  UIADD3 UR17, UP1, UP0, UR20, UR24, UR17 ;  /* 0x0000001814117290 */ /* 0x000fc8000f83e011 */
[----:B------:R-:W-:Y:S01]  /*0a30*/  UIADD3.X UR6, UR6, UR25, UR7, UP1, UP0 ;  /* 0x0000001906067290 */ /* 0x000fe20008fe0407 */
[----:B------:R-:W-:Y:S06]  /*0a40*/  @P0 BRA `(.L_x_402) ;  /* 0x000000d000000947 */ /* 0x000fec0003800000 */
        /* <DEDUP_REMOVED lines=13> */
.L_x_402:
[----:B------:R-:W-:Y:S05]  /*0b20*/  BSYNC B0 ;  /* 0x0000000000007941 */ /* 0x000fea0003800000 */
.L_x_401:
[----:B------:R-:W-:Y:S01]  /*0b30*/  IADD3 R5, R14, 0x20, RZ ;  /* 0x000000200e057810 */ /* 0x000fe20007ffe0ff */
[----:B------:R-:W-:Y:S03]  /*0b40*/  BSSY B0, `(.L_x_403) ;  /* 0x0000013000007945 */ /* 0x000fe60003800000 */
[----:B------:R-:W-:-:S13]  /*0b50*/  ISETP.GE.AND P0, PT, R5, UR12, PT ;  /* 0x0000000c05007c0c */ /* 0x000fda000bf06270 */
        /* <DEDUP_REMOVED lines=17> */
.L_x_404:
[----:B------:R-:W-:Y:S05]  /*0c70*/  BSYNC B0 ;  /* 0x0000000000007941 */ /* 0x000fea0003800000 */
.L_x_403:
        /* <DEDUP_REMOVED lines=20> */
.L_x_406:
[----:B------:R-:W-:Y:S05]  /*0dc0*/  BSYNC B0 ;  /* 0x0000000000007941 */ /* 0x000fea0003800000 */
.L_x_405:
[----:B-1----:R-:W-:Y:S01]  /*0dd0*/  IADD3 R2, R14, 0x60, RZ ;  /* 0x000000600e027810 */ /* 0x002fe20007ffe0ff */
[----:B------:R-:W-:Y:S03]  /*0de0*/  BSSY B0, `(.L_x_407) ;  /* 0x0000012000007945 */ /* 0x000fe60003800000 */
[----:B------:R-:W-:-:S13]  /*0df0*/  ISETP.GE.AND P0, PT, R2, UR12, PT ;  /* 0x0000000c02007c0c */ /* 0x000fda000bf06270 */
        /* <DEDUP_REMOVED lines=16> */
.L_x_408:
[----:B------:R-:W-:Y:S05]  /*0f00*/  BSYNC B0 ;  /* 0x0000000000007941 */ /* 0x000fea0003800000 */
.L_x_407:
[----:B------:R-:W-:-:S04]  /*0f10*/  ISETP.NE.AND P6, PT, R9, RZ, PT ;  /* 0x000000ff0900720c */ /* 0x000fc80003fc5270 */
[----:B------:R-:W-:Y:S02]  /*0f20*/  ISETP.GE.OR P5, PT, R14, UR12, P6 ;  /* 0x0000000c0e007c0c */ /* 0x000fe4000b7a6670 */
[----:B------:R-:W-:Y:S02]  /*0f30*/  ISETP.GE.OR P4, PT, R5, UR12, P6 ;  /* 0x0000000c05007c0c */ /* 0x000fe4000b786670 */
[----:B------:R-:W-:Y:S02]  /*0f40*/  ISETP.GE.OR P3, PT, R4, UR12, P6 ;  /* 0x0000000c04007c0c */ /* 0x000fe4000b766670 */
[----:B------:R-:W-:-:S07]  /*0f50*/  ISETP.GE.OR P6, PT, R2, UR12, P6 ;  /* 0x0000000c02007c0c */ /* 0x000fce000b7c6670 */
[----:B-1----:R-:W-:Y:S02]  /*0f60*/  @!P5 IMAD R7, R14, UR21, RZ ;  /* 0x000000150e07dc24 */ /* 0x002fe4000f8e02ff */
[----:B------:R-:W-:Y:S02]  /*0f70*/  @!P4 IMAD R0, R5, UR21, RZ ;  /* 0x000000150500cc24 */ /* 0x000fe4000f8e02ff */
[----:B------:R-:W-:Y:S01]  /*0f80*/  @!P3 IMAD R4, R4, UR21, RZ ;  /* 0x000000150404bc24 */ /* 0x000fe2000f8e02ff */
[C---:B------:R-:W-:Y:S02]  /*0f90*/  @!P5 IADD3 R6, P0, R7.reuse, UR17, RZ ;  /* 0x000000110706dc10 */ /* 0x040fe4000ff1e0ff */
[----:B------:R-:W-:Y:S02]  /*0fa0*/  @!P4 IADD3 R3, P1, R0, UR17, RZ ;  /* 0x000000110003cc10 */ /* 0x000fe4000ff3e0ff */
[----:B------:R-:W-:Y:S02]  /*0fb0*/  @!P5 LEA.HI.X.SX32 R7, R7, UR6, 0x1, P0 ;  /* 0x000000060707dc11 */ /* 0x000fe400080f0eff */
[----:B------:R-:W-:-:S02]  /*0fc0*/  @!P5 LEA R10, P2, R6, c[0x0][0x200], 0x2 ;  /* 0x00008000060ada11 */ /* 0x000fc400078410ff */
        /* <DEDUP_REMOVED lines=23> */
.L_x_400:
[----:B-1----:R-:W-:Y:S02]  /*1140*/  UISETP.NE.AND UP0, UPT, UR10, -0x1, UPT ;  /* 0xffffffff0a00788c */ /* 0x002fe4000bf05270 */
[----:B------:R-:W-:Y:S02]  /*1150*/  UISETP.NE.AND UP1, UPT, UR18, -0x1, UPT ;  /* 0xffffffff1200788c */ /* 0x000fe4000bf25270 */
[----:B------:R-:W-:Y:S02]  /*1160*/  ULDC.64 UR4, c[0x0][0x190] ;  /* 0x0000640000047ab9 */ /* 0x000fe40000000a00 */
[----:B------:R-:W-:Y:S02]  /*1170*/  ULDC.64 UR8, c[0x0][0x178] ;  /* 0x00005e0000087ab9 */ /* 0x000fe40000000a00 */
[----:B------:R-:W-:Y:S01]  /*1180*/  PLOP3.LUT P0, PT, PT, PT, UP1, 0x80, 0x0 ;  /* 0x000000000000781c */ /* 0x000fe20003f0f018 */
[----:B------:R-:W-:-:S02]  /*1190*/  USHF.R.S32.HI UR27, URZ, 0x1f, UR26 ;  /* 0x0000001f3f1b7899 */ /* 0x000fc4000801141a */
[----:B------:R-:W-:Y:S02]  /*11a0*/  @UP0 UIMAD.WIDE.U32 UR22, UR10, UR4, URZ ;  /* 0x000000040a1602a5 */ /* 0x000fe4000f8e003f */
[----:B------:R-:W-:Y:S02]  /*11b0*/  @!UP0 USHF.R.S32.HI UR19, URZ, 0x1f, UR16 ;  /* 0x0000001f3f138899 */ /* 0x000fe40008011410 */
[----:B------:R-:W-:Y:S02]  /*11c0*/  @UP0 UIMAD UR6, UR10, UR5, UR23 ;  /* 0x000000050a0602a4 */ /* 0x000fe4000f8e0217 */
[----:B------:R-:W-:Y:S02]  /*11d0*/  @UP1 UIADD3 UR23, UR17, UR18, URZ ;  /* 0x0000001211171290 */ /* 0x000fe4000fffe03f */
[----:B------:R-:W-:Y:S02]  /*11e0*/  @!UP0 UIMAD UR19, UR19, UR8, URZ ;  /* 0x00000008131382a4 */ /* 0x000fe4000f8e023f */
[----:B------:R-:W-:-:S02]  /*11f0*/  @!UP0 UIMAD.WIDE.U32 UR28, UR16, UR8, URZ ;  /* 0x00000008101c82a5 */ /* 0x000fc4000f8e003f */
[----:B------:R-:W-:Y:S02]  /*1200*/  ULDC.64 UR4, c[0x0][0x198] ;  /* 0x0000660000047ab9 */ /* 0x000fe40000000a00 */
[----:B------:R-:W-:Y:S02]  /*1210*/  @UP1 UIMAD.WIDE.U32 UR24, UR23, UR4, URZ ;  /* 0x00000004171812a5 */ /* 0x000fe4000f8e003f */
[----:B------:R-:W-:Y:S02]  /*1220*/  @!UP0 UIMAD UR19, UR16, UR9, UR19 ;  /* 0x00000009101382a4 */ /* 0x000fe4000f8e0213 */
[----:B------:R-:W-:Y:S02]  /*1230*/  @UP0 UMOV UR8, UR22 ;  /* 0x0000001600080c82 */ /* 0x000fe40008000000 */
[----:B------:R-:W-:Y:S02]  /*1240*/  @UP1 UIMAD UR9, UR23, UR5, UR25 ;  /* 0x00000005170912a4 */ /* 0x000fe4000f8e0219 */
[----:B------:R-:W-:-:S02]  /*1250*/  @!UP0 UIADD3 UR6, UR29, UR19, URZ ;  /* 0x000000131d068290 */ /* 0x000fc4000fffe03f */
[----:B------:R-:W-:Y:S01]  /*1260*/  @!UP0 UMOV UR8, UR28 ;  /* 0x0000001c00088c82 */ /* 0x000fe20008000000 */
[----:B------:R-:W-:Y:S05]  /*1270*/  @P0 BRA `(.L_x_409) ;  /* 0x000000c000000947 */ /* 0x000fea0003800000 */
[----:B------:R-:W-:Y:S02]  /*1280*/  USHF.R.S32.HI UR19, URZ, 0x1f, UR17 ;  /* 0x0000001f3f137899 */ /* 0x000fe40008011411 */
[----:B------:R-:W-:Y:S02]  /*1290*/  ULDC.64 UR4, c[0x0][0x198] ;  /* 0x0000660000047ab9 */ /* 0x000fe40000000a00 */
[----:B------:R-:W-:Y:S02]  /*12a0*/  UIMAD UR19, UR19, UR4, URZ ;  /* 0x00000004131372a4 */ /* 0x000fe4000f8e023f */
[----:B------:R-:W-:Y:S02]  /*12b0*/  UIMAD.WIDE.U32 UR22, UR17, UR4, URZ ;  /* 0x00000004111672a5 */ /* 0x000fe4000f8e003f */
[----:B------:R-:W-:Y:S02]  /*12c0*/  UIMAD UR19, UR17, UR5, UR19 ;  /* 0x00000005111372a4 */ /* 0x000fe4000f8e0213 */
[----:B------:R-:W-:-:S02]  /*12d0*/  USHF.R.S32.HI UR9, URZ, 0x1f, UR16 ;  /* 0x0000001f3f097899 */ /* 0x000fc40008011410 */
[----:B------:R-:W-:Y:S02]  /*12e0*/  ULDC.64 UR4, c[0x0][0x180] ;  /* 0x0000600000047ab9 */ /* 0x000fe40000000a00 */
[----:B------:R-:W-:Y:S02]  /*12f0*/  UIADD3 UR23, UR23, UR19, URZ ;  /* 0x0000001317177290 */ /* 0x000fe4000fffe03f */
[----:B------:R-:W-:Y:S02]  /*1300*/  UIMAD UR9, UR9, UR4, URZ ;  /* 0x00000004090972a4 */ /* 0x000fe4000f8e023f */
[----:B------:R-:W-:Y:S02]  /*1310*/  UIMAD.WIDE.U32 UR24, UR16, UR4, UR22 ;  /* 0x00000004101872a5 */ /* 0x000fe4000f8e0016 */
[----:B------:R-:W-:-:S04]  /*1320*/  UIMAD UR9, UR16, UR5, UR9 ;  /* 0x00000005100972a4 */ /* 0x000fc8000f8e0209 */
[----:B------:R-:W-:Y:S02]  /*1330*/  UIADD3 UR9, UR25, UR9, URZ ;  /* 0x0000000919097290 */ /* 0x000fe4000fffe03f */
.L_x_409:
        /* <DEDUP_REMOVED lines=11> */
[----:B-1----:R-:W-:Y:S02]  /*13f0*/  IABS R0, R0 ;  /* 0x0000000000007213 */ /* 0x002fe40000000000 */
[----:B--2---:R-:W-:-:S05]  /*1400*/  IADD3 R6, R6, 0xffffffe, RZ ;  /* 0x0ffffffe06067810 */ /* 0x004fca0007ffe0ff */
        /* <DEDUP_REMOVED lines=27> */
[----:B------:R-:W-:Y:S02]  /*15c0*/  UMOV UR18, UR22 ;  /* 0x0000001600127c82 */ /* 0x000fe40008000000 */
[----:B------:R-:W-:-:S02]  /*15d0*/  UIMAD UR5, UR16, UR5, UR17 ;  /* 0x00000005100572a4 */ /* 0x000fc4000f8e0211 */
[----:B------:R-:W-:-:S04]  /*15e0*/  UIMAD.WIDE.U32 UR22, UR16, UR4, UR18 ;  /* 0x00000004101672a5 */ /* 0x000fc8000f8e0012 */
[----:B------:R-:W-:Y:S02]  /*15f0*/  UIADD3 UR5, UR23, UR5, URZ ;  /* 0x0000000517057290 */ /* 0x000fe4000fffe03f */
.L_x_410:
[----:B------:R-:W-:Y:S01]  /*1600*/  SHF.R.S32.HI R85, RZ, 0x1f, R4 ;  /* 0x0000001fff557819 */ /* 0x000fe20000011404 */
[----:B------:R-:W1:Y:S01]  /*1610*/  S2R R14, SR_CTAID.Z ;  /* 0x00000000000e7919 */ /* 0x000e620000002700 */
[----:B------:R-:W-:Y:S01]  /*1620*/  SHF.R.S32.HI R23, RZ, 0x1f, R20 ;  /* 0x0000001fff177819 */ /* 0x000fe20000011414 */
[----:B------:R-:W-:Y:S01]  /*1630*/  IMAD.U32 R19, RZ, RZ, UR11 ;  /* 0x0000000bff137e24 */ /* 0x000fe2000f8e00ff */
[CC--:B------:R-:W-:Y:S01]  /*1640*/  LEA.HI R3, R85.reuse, R4.reuse, RZ, 0x3 ;  /* 0x0000000455037211 */ /* 0x0c0fe200078f18ff */
[----:B------:R-:W-:Y:S01]  /*1650*/  BSSY B0, `(.L_x_411) ;  /* 0x000006a000007945 */ /* 0x000fe20003800000 */
[----:B------:R-:W-:Y:S01]  /*1660*/  LEA.HI R5, R85, R4, RZ, 0x4 ;  /* 0x0000000455057211 */ /* 0x000fe200078f20ff */
[C---:B------:R-:W-:Y:S01]  /*1670*/  IMAD R203, R23.reuse, c[0x0][0x1b0], RZ ;  /* 0x00006c0017cb7a24 */ /* 0x040fe200078e02ff */
[----:B------:R-:W-:Y:S01]  /*1680*/  SHF.R.S32.HI R12, RZ, 0x3, R3 ;  /* 0x00000003ff0c7819 */ /* 0x000fe20000011403 */
[----:B------:R-:W-:Y:S01]  /*1690*/  IMAD R23, R23, c[0x0][0x1b8], RZ ;  /* 0x00006e0017177a24 */ /* 0x000fe200078e02ff */
[----:B------:R-:W-:Y:S01]  /*16a0*/  LOP3.LUT R3, R3, 0xfffffff8, RZ, 0xc0, !PT ;  /* 0xfffffff803037812 */ /* 0x000fe200078ec0ff */
[----:B------:R-:W-:Y:S01]  /*16b0*/  IMAD R203, R20, c[0x0][0x1b4], R203 ;  /* 0x00006d0014cb7a24 */ /* 0x000fe200078e02cb */
[----:B------:R-:W-:Y:S01]  /*16c0*/  SHF.R.S32.HI R6, RZ, 0x4, R5 ;  /* 0x00000004ff067819 */ /* 0x000fe20000011405 */
[----:B------:R-:W-:Y:S01]  /*16d0*/  IMAD.SHL.U32 R199, R12, 0x40, RZ ;  /* 0x000000400cc77824 */ /* 0x000fe200078e00ff */
[--C-:B------:R-:W-:Y:S01]  /*16e0*/  SHF.R.S32.HI R13, RZ, 0x1f, R12.reuse ;  /* 0x0000001fff0d7819 */ /* 0x100fe2000001140c */
[----:B------:R-:W-:Y:S01]  /*16f0*/  IMAD.IADD R2, R4, 0x1, -R3 ;  /* 0x0000000104027824 */ /* 0x000fe200078e0a03 */
[----:B------:R-:W-:Y:S01]  /*1700*/  LEA.HI R193, R5, R6, RZ, 0x1 ;  /* 0x0000000605c17211 */ /* 0x000fe200078f08ff */
[----:B------:R-:W-:Y:S01]  /*1710*/  IMAD R23, R20, c[0x0][0x1bc], R23 ;  /* 0x00006f0014177a24 */ /* 0x000fe200078e0217 */
[----:B------:R-:W-:Y:S01]  /*1720*/  LOP3.LUT R199, R199, 0x1c0, RZ, 0xc0, !PT ;  /* 0x000001c0c7c77812 */ /* 0x000fe200078ec0ff */
[----:B------:R-:W-:Y:S01]  /*1730*/  IMAD.SHL.U32 R210, R2, 0x8, RZ ;  /* 0x0000000802d27824 */ /* 0x000fe200078e00ff */
[----:B------:R-:W-:Y:S01]  /*1740*/  LOP3.LUT R5, R5, 0xfffffff0, RZ, 0xc0, !PT ;  /* 0xfffffff005057812 */ /* 0x000fe200078ec0ff */
[----:B------:R-:W-:Y:S01]  /*1750*/  IMAD R7, R13, c[0x0][0x198], RZ ;  /* 0x000066000d077a24 */ /* 0x000fe200078e02ff */
[----:B------:R-:W-:Y:S01]  /*1760*/  LOP3.LUT R193, R193, 0xfffffffe, RZ, 0xc0, !PT ;  /* 0xfffffffec1c17812 */ /* 0x000fe200078ec0ff */
[----:B------:R-:W-:Y:S01]  /*1770*/  IMAD.WIDE R18, R19, 0x80, R12 ;  /* 0x0000008013127825 */ /* 0x000fe200078e020c */
[----:B------:R-:W-:-:S02]  /*1780*/  LOP3.LUT R0, R199, 0x38, R210, 0xf8, !PT ;  /* 0x00000038c7007812 */ /* 0x000fc400078ef8d2 */
[----:B------:R-:W-:Y:S01]  /*1790*/  SHF.R.U32.HI R199, RZ, 0x3, R199 ;  /* 0x00000003ffc77819 */ /* 0x000fe200000116c7 */
[----:B------:R-:W-:Y:S01]  /*17a0*/  IMAD.IADD R5, R4, 0x1, -R5 ;  /* 0x0000000104057824 */ /* 0x000fe200078e0a05 */
[--C-:B------:R-:W-:Y:S01]  /*17b0*/  SHF.R.S32.HI R211, RZ, 0x1f, R210.reuse ;  /* 0x0000001fffd37819 */ /* 0x100fe200000114d2 */
[----:B------:R-:W-:Y:S01]  /*17c0*/  IMAD.IADD R193, R6, 0x1, -R193 ;  /* 0x0000000106c17824 */ /* 0x000fe200078e0ac1 */
[----:B------:R-:W-:Y:S01]  /*17d0*/  LOP3.LUT R199, R0, R199, RZ, 0x3c, !PT ;  /* 0x000000c700c77212 */ /* 0x000fe200078e3cff */
[C---:B------:R-:W-:Y:S01]  /*17e0*/  IMAD R7, R12.reuse, c[0x0][0x19c], R7 ;  /* 0x000067000c077a24 */ /* 0x040fe200078e0207 */
[----:B------:R-:W-:Y:S01]  /*17f0*/  SHF.R.S32.HI R0, RZ, 0x1f, R5 ;  /* 0x0000001fff007819 */ /* 0x000fe20000011405 */
[--C-:B------:R-:W-:Y:S01]  /*1800*/  IMAD.WIDE.U32 R16, R12, c[0x0][0x198], R210.reuse ;  /* 0x000066000c107a25 */ /* 0x100fe200078e00d2 */
[----:B------:R-:W-:Y:S02]  /*1810*/  LEA.HI R6, R85, R4, RZ, 0x6 ;  /* 0x0000000455067211 */ /* 0x000fe400078f30ff */
[----:B------:R-:W-:Y:S01]  /*1820*/  LEA.HI R3, R0, R5, RZ, 0x3 ;  /* 0x0000000500037211 */ /* 0x000fe200078f18ff */
[----:B------:R-:W-:Y:S01]  /*1830*/  IMAD.WIDE.U32 R10, R12, c[0x0][0x1a0], R210 ;  /* 0x000068000c0a7a25 */ /* 0x000fe200078e00d2 */
[----:B------:R-:W-:-:S02]  /*1840*/  IADD3 R8, P0, R210, UR8, RZ ;  /* 0x00000008d2087c10 */ /* 0x000fc4000ff1e0ff */
[----:B------:R-:W-:Y:S01]  /*1850*/  LOP3.LUT R0, R3, 0xfffffff8, RZ, 0xc0, !PT ;  /* 0xfffffff803007812 */ /* 0x000fe200078ec0ff */
[----:B------:R-:W-:Y:S01]  /*1860*/  IMAD.SHL.U32 R6, R6, 0x8, RZ ;  /* 0x0000000806067824 */ /* 0x000fe200078e00ff */
[----:B------:R-:W-:Y:S01]  /*1870*/  IADD3.X R9, R211, UR6, RZ, P0, !PT ;  /* 0x00000006d3097c10 */ /* 0x000fe200087fe4ff */
[----:B------:R-:W-:Y:S01]  /*1880*/  UIADD3 UR6, -UR20, UR12, URZ ;  /* 0x0000000c14067290 */ /* 0x000fe2000fffe13f */
[----:B------:R-:W-:Y:S01]  /*1890*/  IADD3 R200, P1, R16, UR24, RZ ;  /* 0x0000001810c87c10 */ /* 0x000fe2000ff3e0ff */
[----:B------:R-:W-:Y:S01]  /*18a0*/  IMAD.IADD R0, R5, 0x1, -R0 ;  /* 0x0000000105007824 */ /* 0x000fe200078e0a00 */
[----:B------:R-:W-:Y:S01]  /*18b0*/  LOP3.LUT R199, R199, 0xfffffe00, R6, 0xf8, !PT ;  /* 0xfffffe00c7c77812 */ /* 0x000fe200078ef806 */
[----:B------:R-:W-:Y:S01]  /*18c0*/  IMAD R5, R13, c[0x0][0x1a0], RZ ;  /* 0x000068000d057a24 */ /* 0x000fe200078e02ff */
[----:B------:R-:W-:Y:S01]  /*18d0*/  IADD3 R6, P0, R10, UR22, RZ ;  /* 0x000000160a067c10 */ /* 0x000fe2000ff1e0ff */
[----:B-1----:R-:W-:Y:S01]  /*18e0*/  IMAD.WIDE.U32 R14, R14, c[0x0][0x1a8], R8 ;  /* 0x00006a000e0e7a25 */ /* 0x002fe200078e0008 */
[----:B------:R-:W-:-:S02]  /*18f0*/  LOP3.LUT P3, RZ, R0, 0x4, RZ, 0xc0, !PT ;  /* 0x0000000400ff7812 */ /* 0x000fc4000786c0ff */
[C---:B------:R-:W-:Y:S01]  /*1900*/  LOP3.LUT P2, RZ, R0.reuse, 0x2, RZ, 0xc0, !PT ;  /* 0x0000000200ff7812 */ /* 0x040fe2000784c0ff */
[----:B------:R-:W-:Y:S01]  /*1910*/  IMAD.SHL.U32 R0, R0, 0x40, RZ ;  /* 0x0000004000007824 */ /* 0x000fe200078e00ff */
[----:B------:R-:W-:Y:S01]  /*1920*/  IADD3.X R201, R17, UR9, R7, P1, !PT ;  /* 0x0000000911c97c10 */ /* 0x000fe20008ffe407 */
[----:B------:R-:W-:Y:S01]  /*1930*/  IMAD R5, R12, c[0x0][0x1a4], R5 ;  /* 0x000069000c057a24 */ /* 0x000fe200078e0205 */
[----:B------:R-:W-:Y:S01]  /*1940*/  LEA.HI R85, R85, R4, RZ, 0x5 ;  /* 0x0000000455557211 */ /* 0x000fe200078f28ff */
[----:B------:R-:W-:Y:S01]  /*1950*/  IMAD.SHL.U32 R9, R193, 0x8, RZ ;  /* 0x00000008c1097824 */ /* 0x000fe200078e00ff */
[----:B------:R-:W-:Y:S01]  /*1960*/  LOP3.LUT R0, R0, 0x1c0, RZ, 0xc0, !PT ;  /* 0x000001c000007812 */ /* 0x000fe200078ec0ff */
[----:B------:R-:W-:Y:S01]  /*1970*/  IMAD.SHL.U32 R3, R3, 0x40, RZ ;  /* 0x0000004003037824 */ /* 0x000fe200078e00ff */
[----:B------:R-:W-:Y:S01]  /*1980*/  IADD3.X R7, R11, UR5, R5, P0, !PT ;  /* 0x000000050b077c10 */ /* 0x000fe200087fe405 */
[----:B------:R-:W-:Y:S01]  /*1990*/  ULDC.64 UR4, c[0x0][0x1a8] ;  /* 0x00006a0000047ab9 */ /* 0x000fe20000000a00 */
[----:B------:R-:W-:Y:S01]  /*19a0*/  LOP3.LUT R5, R0, 0x8, R9, 0xf8, !PT ;  /* 0x0000000800057812 */ /* 0x000fe200078ef809 */
[----:B------:R-:W-:Y:S01]  /*19b0*/  UIMAD UR4, UR27, UR4, URZ ;  /* 0x000000041b0472a4 */ /* 0x000fe2000f8e023f */
[----:B------:R-:W-:Y:S01]  /*19c0*/  ISETP.GE.AND P0, PT, R12, UR6, PT ;  /* 0x000000060c007c0c */ /* 0x000fe2000bf06270 */
[----:B------:R-:W-:Y:S01]  /*19d0*/  IMAD.WIDE.U32 R200, R20, c[0x0][0x1b0], R200 ;  /* 0x00006c0014c87a25 */ /* 0x000fe200078e00c8 */
[----:B------:R-:W-:Y:S01]  /*19e0*/  SHF.R.U32.HI R0, RZ, 0x3, R0 ;  /* 0x00000003ff007819 */ /* 0x000fe20000011600 */
[----:B------:R-:W-:Y:S01]  /*19f0*/  UIMAD UR4, UR26, UR5, UR4 ;  /* 0x000000051a0472a4 */ /* 0x000fe2000f8e0204 */
[----:B------:R-:W-:Y:S01]  /*1a00*/  IADD3 R197, R210, 0x40, RZ ;  /* 0x00000040d2c57810 */ /* 0x000fe20007ffe0ff */
[----:B------:R-:W-:Y:S01]  /*1a10*/  IMAD.WIDE.U32 R20, R20, c[0x0][0x1b8], R6 ;  /* 0x00006e0014147a25 */ /* 0x000fe200078e0006 */
[----:B------:R-:W-:-:S02]  /*1a20*/  LOP3.LUT R0, R5, R0, RZ, 0x3c, !PT ;  /* 0x0000000005007212 */ /* 0x000fc400078e3cff */
[----:B------:R-:W-:Y:S01]  /*1a30*/  IADD3 R196, R210, 0x80, RZ ;  /* 0x00000080d2c47810 */ /* 0x000fe20007ffe0ff */
[----:B------:R-:W-:Y:S01]  /*1a40*/  IMAD.MOV.U32 R7, RZ, RZ, 0x10 ;  /* 0x00000010ff077424 */ /* 0x000fe200078e00ff */
[----:B------:R-:W-:Y:S01]  /*1a50*/  LOP3.LUT R0, R0, 0xfffffe00, R3, 0xf8, !PT ;  /* 0xfffffe0000007812 */ /* 0x000fe200078ef803 */
[----:B------:R-:W-:Y:S01]  /*1a60*/  IMAD.MOV.U32 R5, RZ, RZ, 0x20 ;  /* 0x00000020ff057424 */ /* 0x000fe200078e00ff */
[----:B------:R-:W-:Y:S01]  /*1a70*/  LOP3.LUT R3, R85, 0xffffffe0, RZ, 0xc0, !PT ;  /* 0xffffffe055037812 */ /* 0x000fe200078ec0ff */
[----:B------:R-:W-:Y:S01]  /*1a80*/  IMAD.SHL.U32 R199, R199, 0x2, RZ ;  /* 0x00000002c7c77824 */ /* 0x000fe200078e00ff */
[----:B------:R-:W-:Y:S01]  /*1a90*/  IADD3 R17, R15, UR4, RZ ;  /* 0x000000040f117c10 */ /* 0x000fe2000fffe0ff */
[----:B------:R-:W-:Y:S01]  /*1aa0*/  IMAD.IADD R203, R201, 0x1, R203 ;  /* 0x00000001c9cb7824 */ /* 0x000fe200078e02cb */
[----:B------:R-:W-:Y:S01]  /*1ab0*/  SHF.R.S32.HI R85, RZ, 0x5, R85 ;  /* 0x00000005ff557819 */ /* 0x000fe20000011455 */
[----:B------:R-:W-:Y:S01]  /*1ac0*/  IMAD.IADD R8, R4, 0x1, -R3 ;  /* 0x0000000104087824 */ /* 0x000fe200078e0a03 */
[----:B------:R-:W-:Y:S01]  /*1ad0*/  SEL R7, R7, 0xfffffff0, !P2 ;  /* 0xfffffff007077807 */ /* 0x000fe20005000000 */
[----:B------:R-:W-:Y:S01]  /*1ae0*/  IMAD.IADD R23, R21, 0x1, R23 ;  /* 0x0000000115177824 */ /* 0x000fe200078e0217 */
[----:B------:R-:W-:Y:S01]  /*1af0*/  SEL R5, R5, 0xffffffe0, !P3 ;  /* 0xffffffe005057807 */ /* 0x000fe20005800000 */
        /* <DEDUP_REMOVED lines=31> */
.L_x_412:
[----:B------:R-:W-:Y:S05]  /*1cf0*/  BSYNC B0 ;  /* 0x0000000000007941 */ /* 0x000fea0003800000 */
.L_x_411:
[----:B------:R-:W-:Y:S01]  /*1d00*/  IADD3 R6, R12, 0x20, RZ ;  /* 0x000000200c067810 */ /* 0x000fe20007ffe0ff */
[----:B------:R-:W-:Y:S03]  /*1d10*/  BSSY B0, `(.L_x_413) ;  /* 0x0000024000007945 */ /* 0x000fe60003800000 */
[----:B------:R-:W-:-:S13]  /*1d20*/  ISETP.GE.AND P0, PT, R6, UR6, PT ;  /* 0x0000000606007c0c */ /* 0x000fda000bf06270 */
        /* <DEDUP_REMOVED lines=34> */
.L_x_414:
[----:B------:R-:W-:Y:S05]  /*1f50*/  BSYNC B0 ;  /* 0x0000000000007941 */ /* 0x000fea0003800000 */
.L_x_413:
[----:B------:R-:W-:Y:S01]  /*1f60*/  IADD3 R3, R12, 0x40, RZ ;  /* 0x000000400c037810 */ /* 0x000fe20007ffe0ff */
[----:B------:R-:W-:Y:S03]  /*1f70*/  BSSY B0, `(.L_x_415) ;  /* 0x0000024000007945 */ /* 0x000fe60003800000 */
[----:B------:R-:W-:-:S13]  /*1f80*/  ISETP.GE.AND P0, PT, R3, UR6, PT ;  /* 0x0000000603007c0c */ /* 0x000fda000bf06270 */
        /* <DEDUP_REMOVED lines=34> */
.L_x_416:
[----:B------:R-:W-:Y:S05]  /*21b0*/  BSYNC B0 ;  /* 0x0000000000007941 */ /* 0x000fea0003800000 */
.L_x_415:
[----:B------:R-:W-:Y:S01]  /*21c0*/  IADD3 R3, R12, 0x60, RZ ;  /* 0x000000600c037810 */ /* 0x000fe20007ffe0ff */
[----:B------:R-:W-:Y:S01]  /*21d0*/  UMOV UR17, 0x6 ;  /* 0x0000000600117882 */ /* 0x000fe20000000000 */
[----:B------:R-:W-:Y:S01]  /*21e0*/  BSSY B0, `(.L_x_417) ;  /* 0x0000026000007945 */ /* 0x000fe20003800000 */
[----:B------:R-:W-:Y:S01]  /*21f0*/  ULDC.64 UR8, c[0x0][0x198] ;  /* 0x0000660000087ab9 */ /* 0x000fe20000000a00 */
[----:B------:R-:W-:Y:S01]  /*2200*/  ISETP.GE.AND P0, PT, R3, UR6, PT ;  /* 0x0000000603007c0c */ /* 0x000fe2000bf06270 */
[----:B------:R-:W-:Y:S02]  /*2210*/  USHF.L.U64.HI UR24, UR8, UR17, UR9 ;  /* 0x0000001108187299 */ /* 0x000fe40008010209 */
[----:B------:R-:W-:-:S10]  /*2220*/  USHF.L.U32 UR25, UR8, 0x6, URZ ;  /* 0x0000000608197899 */ /* 0x000fd4000800063f */
[----:B------:R-:W-:Y:S05]  /*2230*/  @P0 BRA `(.L_x_418) ;  /* 0x0000020000000947 */ /* 0x000fea0003800000 */
[----:B------:R-:W-:Y:S01]  /*2240*/  IADD3 R3, P0, R18, 0x60, RZ ;  /* 0x0000006012037810 */ /* 0x000fe20007f1e0ff */
[----:B------:R-:W-:Y:S01]  /*2250*/  IMAD.MOV.U32 R15, RZ, RZ, R17 ;  /* 0x000000ffff0f7224 */ /* 0x000fe200078e0011 */
[----:B------:R-:W-:Y:S02]  /*2260*/  ISETP.GE.AND P3, PT, R210, c[0x0][0x220], PT ;  /* 0x00008800d2007a0c */ /* 0x000fe40003f66270 */
[----:B------:R-:W-:Y:S01]  /*2270*/  ISETP.GE.AND P2, PT, R197, c[0x0][0x220], PT ;  /* 0x00008800c5007a0c */ /* 0x000fe20003f46270 */
[----:B-1----:R-:W-:Y:S01]  /*2280*/  IMAD.X R10, RZ, RZ, R19, P0 ;  /* 0x000000ffff0a7224 */ /* 0x002fe200000e0613 */
        /* <DEDUP_REMOVED lines=27> */
.L_x_418:
[----:B------:R-:W-:Y:S05]  /*2440*/  BSYNC B0 ;  /* 0x0000000000007941 */ /* 0x000fea0003800000 */
.L_x_417:
[----:B------:R-:W-:Y:S01]  /*2450*/  UIADD3 UR22, UR13, -0x1, URZ ;  /* 0xffffffff0d167890 */ /* 0x000fe2000fffe03f */
[----:B------:R-:W-:Y:S01]  /*2460*/  MOV R202, R200 ;  /* 0x000000c800ca7202 */ /* 0x000fe20000000f00 */
[----:B------:R-:W-:Y:S01]  /*2470*/  IMAD.U32 R3, RZ, RZ, UR25 ;  /* 0x00000019ff037e24 */ /* 0x000fe2000f8e00ff */
[----:B------:R-:W-:Y:S01]  /*2480*/  BSSY B0, `(.L_x_419) ;  /* 0x0000022000007945 */ /* 0x000fe20003800000 */
[----:B------:R-:W-:Y:S02]  /*2490*/  UIMAD UR18, UR22, -0x40, UR21 ;  /* 0xffffffc0161278a4 */ /* 0x000fe4000f8e0215 */
[----:B------:R-:W-:Y:S01]  /*24a0*/  USHF.R.S32.HI UR19, URZ, 0x1f, UR22 ;  /* 0x0000001f3f137899 */ /* 0x000fe20008011416 */
[----:B------:R-:W-:Y:S01]  /*24b0*/  IMAD.WIDE.U32 R14, R3, UR22, R202 ;  /* 0x00000016030e7c25 */ /* 0x000fe2000f8e00ca */
[----:B------:R-:W-:Y:S02]  /*24c0*/  UIMAD UR4, UR24, UR22, URZ ;  /* 0x00000016180472a4 */ /* 0x000fe4000f8e023f */
[----:B------:R-:W-:-:S02]  /*24d0*/  ISETP.GE.AND P0, PT, R12, UR18, PT ;  /* 0x000000120c007c0c */ /* 0x000fc4000bf06270 */
[----:B------:R-:W-:-:S06]  /*24e0*/  UIMAD UR4, UR19, UR25, UR4 ;  /* 0x00000019130472a4 */ /* 0x000fcc000f8e0204 */
[----:B------:R-:W-:-:S05]  /*24f0*/  IADD3 R9, R15, UR4, RZ ;  /* 0x000000040f097c10 */ /* 0x000fca000fffe0ff */
        /* <DEDUP_REMOVED lines=26> */
.L_x_420:
[----:B------:R-:W-:Y:S05]  /*26a0*/  BSYNC B0 ;  /* 0x0000000000007941 */ /* 0x000fea0003800000 */
.L_x_419:
[----:B------:R-:W-:Y:S01]  /*26b0*/  ISETP.GE.AND P0, PT, R6, UR18, PT ;  /* 0x0000001206007c0c */ /* 0x000fe2000bf06270 */
        /* <DEDUP_REMOVED lines=8> */
[----:B-1----:R-:W-:Y:S02]  /*2740*/  IADD3 R10, P1, R14, UR9, RZ ;  /* 0x000000090e0a7c10 */ /* 0x002fe4000ff3e0ff */
        /* <DEDUP_REMOVED lines=24> */
.L_x_422:
[----:B------:R-:W-:Y:S05]  /*28d0*/  BSYNC B0 ;  /* 0x0000000000007941 */ /* 0x000fea0003800000 */
.L_x_421:
[----:B------:R-:W-:Y:S01]  /*28e0*/  ULDC.64 UR4, c[0x0][0x318] ;  /* 0x0000c60000047ab9 */ /* 0x000fe20000000a00 */
[----:B------:R-:W0:Y:S01]  /*28f0*/  LDGDEPBAR ;  /* 0x00000000000079af */ /* 0x000e220000000000 */
[----:B------:R-:W-:-:S04]  /*2900*/  UISETP.NE.U32.AND UP1, UPT, URZ, UR4, UPT ;  /* 0x000000043f00728c */ /* 0x000fc8000bf25070 */
[----:B------:R-:W-:-:S03]  /*2910*/  UISETP.NE.AND.EX UP1, UPT, URZ, UR5, UPT, UP1 ;  /* 0x000000053f00728c */ /* 0x000fc6000bf25310 */
[----:B------:R-:W-:-:S03]  /*2920*/  ULDC.64 UR4, c[0x0][0x320] ;  /* 0x0000c80000047ab9 */ /* 0x000fc60000000a00 */
[----:B------:R-:W-:-:S05]  /*2930*/  PLOP3.LUT P0, PT, PT, PT, UP1, 0x80, 0x0 ;  /* 0x000000000000781c */ /* 0x000fca0003f0f018 */
[----:B------:R-:W-:Y:S02]  /*2940*/  @UP1 USHF.R.S32.HI UR28, URZ, 0x1f, UR16 ;  /* 0x0000001f3f1c1899 */ /* 0x000fe40008011410 */
[----:B------:R-:W-:Y:S02]  /*2950*/  @UP1 UIMAD.WIDE.U32 UR26, UR16, UR4, UR26 ;  /* 0x00000004101a12a5 */ /* 0x000fe4000f8e001a */
[----:B------:R-:W-:-:S03]  /*2960*/  @UP1 UIMAD UR28, UR28, UR4, URZ ;  /* 0x000000041c1c12a4 */ /* 0x000fc6000f8e023f */
[----:B------:R-:W-:Y:S01]  /*2970*/  ULDC UR4, c[0x0][0x318] ;  /* 0x0000c60000047ab9 */ /* 0x000fe20000000800 */
[----:B------:R-:W-:-:S04]  /*2980*/  DEPBAR.LE SB0, 0x0 ;  /* 0x000080000000791a */ /* 0x000fc80000000000 */
[----:B------:R-:W-:Y:S02]  /*2990*/  @UP1 UIMAD UR5, UR16, UR5, UR28 ;  /* 0x00000005100512a4 */ /* 0x000fe4000f8e021c */
[----:B------:R-:W-:Y:S02]  /*29a0*/  @UP1 ULEA UR28, UP0, UR26, UR4, 0x2 ;  /* 0x000000041a1c1291 */ /* 0x000fe4000f80103f */
[----:B------:R-:W-:Y:S02]  /*29b0*/  @UP1 UIADD3 UR5, UR27, UR5, URZ ;  /* 0x000000051b051290 */ /* 0x000fe4000fffe03f */
[----:B------:R-:W-:Y:S02]  /*29c0*/  ULDC UR4, c[0x0][0x31c] ;  /* 0x0000c70000047ab9 */ /* 0x000fe40000000800 */
[----:B------:R-:W-:Y:S01]  /*29d0*/  @UP1 ULEA.HI.X UR29, UR26, UR4, UR5, 0x2, UP0 ;  /* 0x000000041a1d1291 */ /* 0x000fe200080f1405 */
[----:B-1----:R-:W-:Y:S01]  /*29e0*/  IMAD.U32 R14, RZ, RZ, UR28 ;  /* 0x0000001cff0e7e24 */ /* 0x002fe2000f8e00ff */
[----:B------:R-:W1:Y:S01]  /*29f0*/  @P0 MUFU.RCP R9, c[0x0][0x238] ;  /* 0x00008e0000090b08 */ /* 0x000e620000001000 */
[----:B------:R-:W-:Y:S01]  /*2a00*/  ISETP.GE.AND P1, PT, R12, UR18, PT ;  /* 0x000000120c007c0c */ /* 0x000fe2000bf26270 */
[----:B------:R-:W-:-:S02]  /*2a10*/  ULDC.64 UR4, c[0x0][0x1a0] ;  /* 0x0000680000047ab9 */ /* 0x000fc40000000a00 */
[----:B------:R-:W-:-:S05]  /*2a20*/  IMAD.U32 R15, RZ, RZ, UR29 ;  /* 0x0000001dff0f7e24 */ /* 0x000fca000f8e00ff */
[----:B------:R-:W1:Y:S01]  /*2a30*/  @P0 LDG.E R10, [R14.64] ;  /* 0x0000000e0e0a0981 */ /* 0x000e62000c1e1900 */
[----:B------:R-:W-:Y:S01]  /*2a40*/  USHF.L.U32 UR16, UR4, 0x6, URZ ;  /* 0x0000000604107899 */ /* 0x000fe2000800063f */
[----:B------:R-:W-:Y:S01]  /*2a50*/  IMAD.MOV.U32 R22, RZ, RZ, R20 ;  /* 0x000000ffff167224 */ /* 0x000fe200078e0014 */
[----:B------:R-:W-:Y:S01]  /*2a60*/  USHF.L.U64.HI UR17, UR4, UR17, UR5 ;  /* 0x0000001104117299 */ /* 0x000fe20008010205 */
[----:B------:R-:W-:Y:S01]  /*2a70*/  BAR.SYNC.DEFER_BLOCKING 0x0 ;  /* 0x0000000000007b1d */ /* 0x000fe20000010000 */
[----:B------:R-:W-:Y:S02]  /*2a80*/  IMAD.SHL.U32 R198, R4, 0x2, RZ ;  /* 0x0000000204c67824 */ /* 0x000fe400078e00ff */
[----:B------:R-:W-:Y:S01]  /*2a90*/  UIMAD UR5, UR17, UR22, URZ ;  /* 0x00000016110572a4 */ /* 0x000fe2000f8e023f */
[----:B------:R-:W-:Y:S02]  /*2aa0*/  IMAD.U32 R195, RZ, RZ, UR16 ;  /* 0x00000010ffc37e24 */ /* 0x000fe4000f8e00ff */
[----:B------:R-:W-:Y:S01]  /*2ab0*/  BSSY B0, `(.L_x_423) ;  /* 0x0000029000007945 */ /* 0x000fe20003800000 */
[----:B------:R-:W-:Y:S01]  /*2ac0*/  UIMAD UR5, UR19, UR16, UR5 ;  /* 0x00000010130572a4 */ /* 0x000fe2000f8e0205 */
[----:B------:R-:W-:-:S02]  /*2ad0*/  LOP3.LUT R198, R198, 0x6, RZ, 0xc0, !PT ;  /* 0x00000006c6c67812 */ /* 0x000fc400078ec0ff */
[----:B------:R-:W-:Y:S01]  /*2ae0*/  UMOV UR19, URZ ;  /* 0x0000003f00137c82 */ /* 0x000fe20008000000 */
[----:B------:R2:W-:Y:S04]  /*2af0*/  @P1 STS.128 [R199+0x12000], RZ ;  /* 0x012000ffc7001388 */ /* 0x0005e80000000c00 */
[----:B------:R2:W-:Y:S04]  /*2b00*/  @P1 STS.128 [R199+0x14000], RZ ;  /* 0x014000ffc7001388 */ /* 0x0005e80000000c00 */
[----:B------:R2:W-:Y:S01]  /*2b10*/  @P1 STS.128 [R199+0x16000], RZ ;  /* 0x016000ffc7001388 */ /* 0x0005e20000000c00 */
[----:B-1----:R-:W-:Y:S01]  /*2b20*/  @P0 FMUL.FTZ R10, R10, R9 ;  /* 0x000000090a0a0220 */ /* 0x002fe20000410000 */
[----:B------:R-:W-:-:S03]  /*2b30*/  SHF.R.S32.HI R9, RZ, 0x1f, R8 ;  /* 0x0000001fff097819 */ /* 0x000fc60000011408 */
[----:B------:R1:W3:Y:S01]  /*2b40*/  @P0 R2UR UR26, R10 ;  /* 0x000000000a1a03c2 */ /* 0x0002e200000e0000 */
[----:B------:R-:W-:-:S04]  /*2b50*/  LEA.HI R8, R9, R8, RZ, 0x2 ;  /* 0x0000000809087211 */ /* 0x000fc800078f10ff */
[----:B------:R-:W-:Y:S01]  /*2b60*/  SHF.R.S32.HI R4, RZ, 0x2, R8 ;  /* 0x00000002ff047819 */ /* 0x000fe20000011408 */
[----:B-1----:R-:W-:Y:S01]  /*2b70*/  IMAD.WIDE.U32 R10, R195, UR22, R22 ;  /* 0x00000016c30a7c25 */ /* 0x002fe2000f8e0016 */
[----:B---3--:R-:W-:-:S04]  /*2b80*/  @UP1 UMOV UR19, UR26 ;  /* 0x0000001a00131c82 */ /* 0x008fc80008000000 */
[----:B------:R-:W-:Y:S01]  /*2b90*/  IADD3 R8, R11, UR5, RZ ;  /* 0x000000050b087c10 */ /* 0x000fe2000fffe0ff */
[----:B------:R-:W-:Y:S05]  /*2ba0*/  @P1 BRA `(.L_x_424) ;  /* 0x0000019000001947 */ /* 0x000fea0003800000 */
[----:B--2---:R-:W-:Y:S02]  /*2bb0*/  ISETP.GE.AND P3, PT, R210, c[0x0][0x220], PT ;  /* 0x00008800d2007a0c */ /* 0x004fe40003f66270 */
        /* <DEDUP_REMOVED lines=24> */
.L_x_424:
[----:B--2---:R-:W-:Y:S05]  /*2d40*/  BSYNC B0 ;  /* 0x0000000000007941 */ /* 0x004fea0003800000 */
.L_x_423:
[----:B------:R-:W-:Y:S01]  /*2d50*/  ISETP.GE.AND P0, PT, R6, UR18, PT ;  /* 0x0000001206007c0c */ /* 0x000fe2000bf06270 */
        /* <DEDUP_REMOVED lines=35> */
.L_x_426:
[----:B------:R-:W-:Y:S05]  /*2f90*/  BSYNC B0 ;  /* 0x0000000000007941 */ /* 0x000fea0003800000 */
.L_x_425:
[C---:B------:R-:W-:Y:S01]  /*2fa0*/  IMAD.SHL.U32 R6, R2.reuse, 0x40, RZ ;  /* 0x0000004002067824 */ /* 0x040fe200078e00ff */
[----:B------:R-:W-:Y:S01]  /*2fb0*/  R2P PR, R2, 0x6 ;  /* 0x0000000602007804 */ /* 0x000fe20000000000 */
[----:B------:R-:W-:Y:S01]  /*2fc0*/  IMAD.SHL.U32 R12, R12, 0x8, RZ ;  /* 0x000000080c0c7824 */ /* 0x000fe200078e00ff */
[----:B------:R-:W-:Y:S01]  /*2fd0*/  UIADD3 UR4, UR21, -UR12, URZ ;  /* 0x8000000c15047290 */ /* 0x000fe2000fffe03f */
[C---:B------:R-:W-:Y:S01]  /*2fe0*/  IMAD R194, R85.reuse, 0x400, R0 ;  /* 0x0000040055c27824 */ /* 0x040fe200078e0200 */
[----:B---3--:R-:W-:Y:S01]  /*2ff0*/  LOP3.LUT R9, R6, 0x1c0, RZ, 0xc0, !PT ;  /* 0x000001c006097812 */ /* 0x008fe200078ec0ff */
[----:B------:R-:W-:Y:S01]  /*3000*/  UIADD3 UR5, UR21, 0x1, -UR12 ;  /* 0x0000000115057890 */ /* 0x000fe2000fffe80c */
[----:B------:R-:W-:Y:S01]  /*3010*/  LEA R85, R85, UR20, 0x4 ;  /* 0x0000001455557c11 */ /* 0x000fe2000f8e20ff */
[----:B------:R-:W-:Y:S01]  /*3020*/  IMAD.SHL.U32 R194, R194, 0x2, RZ ;  /* 0x00000002c2c27824 */ /* 0x000fe200078e00ff */
[----:B------:R-:W-:Y:S01]  /*3030*/  LOP3.LUT R6, R9, 0x8, R12, 0xf8, !PT ;  /* 0x0000000809067812 */ /* 0x000fe200078ef80c */
[----:B------:R-:W0:Y:S01]  /*3040*/  LDGDEPBAR ;  /* 0x00000000000079af */ /* 0x000e220000000000 */
[----:B------:R-:W-:Y:S01]  /*3050*/  SHF.R.U32.HI R9, RZ, 0x3, R9 ;  /* 0x00000003ff097819 */ /* 0x000fe20000011609 */
[--C-:B------:R-:W-:Y:S01]  /*3060*/  IMAD R192, R7, 0x2, R194.reuse ;  /* 0x0000000207c07824 */ /* 0x100fe200078e02c2 */
[----:B------:R-:W-:Y:S01]  /*3070*/  UISETP.GT.AND UP0, UPT, UR22, UR7, UPT ;  /* 0x000000071600728c */ /* 0x000fe2000bf04270 */
[----:B------:R-:W-:Y:S01]  /*3080*/  LDSM.16.M88.4 R64, [R194] ;  /* 0x00000000c240783b */ /* 0x000fe20000000200 */
[----:B------:R-:W-:Y:S01]  /*3090*/  LOP3.LUT R6, R6, R9, RZ, 0x3c, !PT ;  /* 0x0000000906067212 */ /* 0x000fe200078e3cff */
[----:B------:R-:W-:-:S02]  /*30a0*/  IMAD R190, R5, 0x2, R194 ;  /* 0x0000000205be7824 */ /* 0x000fc400078e02c2 */
[----:B------:R-:W-:Y:S01]  /*30b0*/  LDSM.16.M88.4 R48, [R192] ;  /* 0x00000000c030783b */ /* 0x000fe20000000200 */
[----:B------:R-:W-:Y:S02]  /*30c0*/  IMAD R189, R5, 0x2, R192 ;  /* 0x0000000205bd7824 */ /* 0x000fe400078e02c0 */
[----:B------:R-:W-:Y:S01]  /*30d0*/  IMAD R193, R193, 0x200, R6 ;  /* 0x00000200c1c17824 */ /* 0x000fe200078e0206 */
[----:B-1----:R-:W-:Y:S01]  /*30e0*/  LDSM.16.M88.4 R12, [R190] ;  /* 0x00000000be0c783b */ /* 0x002fe20000000200 */
[----:B------:R-:W-:Y:S02]  /*30f0*/  IMAD.IADD R4, R4, 0x1, R85 ;  /* 0x0000000104047824 */ /* 0x000fe400078e0255 */
[----:B------:R-:W-:-:S03]  /*3100*/  IMAD.SHL.U32 R193, R193, 0x2, RZ ;  /* 0x00000002c1c17824 */ /* 0x000fc600078e00ff */
[----:B------:R-:W-:Y:S02]  /*3110*/  IADD3 R209, R4, UR4, RZ ;  /* 0x0000000404d17c10 */ /* 0x000fe4000fffe0ff */
[----:B------:R-:W1:Y:S01]  /*3120*/  LDSM.16.M88.4 R28, [R193+0xc800] ;  /* 0x00c80000c11c783b */ /* 0x000e620000000200 */
[C---:B------:R-:W-:Y:S02]  /*3130*/  IADD3 R2, R193.reuse, 0xc000, RZ ;  /* 0x0000c000c1027810 */ /* 0x040fe40007ffe0ff */
[----:B------:R-:W-:Y:S01]  /*3140*/  IADD3 R191, R193, 0xc020, RZ ;  /* 0x0000c020c1bf7810 */ /* 0x000fe20007ffe0ff */
[----:B------:R-:W3:Y:S01]  /*3150*/  LDSM.16.M88.4 R36, [R193+0xc000] ;  /* 0x00c00000c124783b */ /* 0x000ee20000000200 */
[----:B------:R-:W-:Y:S01]  /*3160*/  @P1 IADD3 R191, R2, -0x20, RZ ;  /* 0xffffffe002bf1810 */ /* 0x000fe20007ffe0ff */
[----:B------:R-:W-:Y:S01]  /*3170*/  IMAD.MOV.U32 R2, RZ, RZ, 0x40 ;  /* 0x00000040ff027424 */ /* 0x000fe200078e00ff */
[----:B------:R-:W-:Y:S01]  /*3180*/  IADD3 R208, R209, -c[0x0][0x2e4], RZ ;  /* 0x8000b900d1d07a10 */ /* 0x000fe20007ffe0ff */
[----:B------:R-:W4:Y:S01]  /*3190*/  LDSM.16.M88.4 R16, [R193+0xd000] ;  /* 0x00d00000c110783b */ /* 0x000f220000000200 */
[----:B------:R-:W-:-:S02]  /*31a0*/  IADD3 R183, R191, 0x800, RZ ;  /* 0x00000800bfb77810 */ /* 0x000fc40007ffe0ff */
[----:B------:R-:W-:Y:S01]  /*31b0*/  SEL R2, R2, 0xffffffc0, !P2 ;  /* 0xffffffc002027807 */ /* 0x000fe20005000000 */
[----:B------:R-:W5:Y:S01]  /*31c0*/  LDSM.16.M88.4 R72, [R193+0xd800] ;  /* 0x00d80000c148783b */ /* 0x000f620000000200 */
[----:B------:R-:W-:Y:S02]  /*31d0*/  IMNMX R208, RZ, R208, !PT ;  /* 0x000000d0ffd07217 */ /* 0x000fe40007800200 */
[----:B------:R-:W-:Y:S01]  /*31e0*/  IADD3 R182, R191, 0x1000, RZ ;  /* 0x00001000bfb67810 */ /* 0x000fe20007ffe0ff */
[----:B------:R-:W2:Y:S01]  /*31f0*/  LDSM.16.M88.4 R8, [R191+0x800] ;  /* 0x00080000bf08783b */ /* 0x000ea20000000200 */
[----:B------:R-:W-:Y:S01]  /*3200*/  IMAD.IADD R187, R193, 0x1, R2 ;  /* 0x00000001c1bb7824 */ /* 0x000fe200078e0202 */
[----:B------:R-:W-:Y:S01]  /*3210*/  IADD3 R181, R191, 0x1800, RZ ;  /* 0x00001800bfb57810 */ /* 0x000fe20007ffe0ff */
[----:B------:R-:W-:Y:S01]  /*3220*/  IMAD.IADD R180, R2, 0x1, R191 ;  /* 0x0000000102b47824 */ /* 0x000fe200078e02bf */
[----:B------:R-:W2:Y:S01]  /*3230*/  LDSM.16.M88.4 R60, [R191] ;  /* 0x00000000bf3c783b */ /* 0x000ea20000000200 */
[----:B------:R-:W-:-:S02]  /*3240*/  IADD3 R2, R4, 0x8, RZ ;  /* 0x0000000804027810 */ /* 0x000fc40007ffe0ff */
[C---:B------:R-:W-:Y:S01]  /*3250*/  IADD3 R179, R191.reuse, 0x2000, RZ ;  /* 0x00002000bfb37810 */ /* 0x040fe20007ffe0ff */
[----:B------:R-:W2:Y:S01]  /*3260*/  LDSM.16.M88.4 R56, [R191+0x1000] ;  /* 0x00100000bf38783b */ /* 0x000ea20000000200 */
[----:B------:R-:W-:Y:S01]  /*3270*/  IADD3 R206, R2, UR4, RZ ;  /* 0x0000000402ce7c10 */ /* 0x000fe2000fffe0ff */
[----:B------:R-:W-:Y:S01]  /*3280*/  ULDC UR4, c[0x0][0x2e8] ;  /* 0x0000ba0000047ab9 */ /* 0x000fe20000000800 */
[C---:B------:R-:W-:Y:S01]  /*3290*/  IADD3 R178, R191.reuse, 0x2800, RZ ;  /* 0x00002800bfb27810 */ /* 0x040fe20007ffe0ff */
[----:B------:R-:W2:Y:S01]  /*32a0*/  LDSM.16.M88.4 R52, [R191+0x1800] ;  /* 0x00180000bf34783b */ /* 0x000ea20000000200 */
[----:B------:R-:W-:Y:S01]  /*32b0*/  UIADD3 UR4, UR5, UR4, URZ ;  /* 0x0000000405047290 */ /* 0x000fe2000fffe03f */
[----:B------:R-:W-:Y:S02]  /*32c0*/  IADD3 R205, R206, -c[0x0][0x2e4], RZ ;  /* 0x8000b900cecd7a10 */ /* 0x000fe40007ffe0ff */
[----:B------:R-:W2:Y:S01]  /*32d0*/  LDSM.16.M88.4 R44, [R187+0xc000] ;  /* 0x00c00000bb2c783b */ /* 0x000ea20000000200 */
[----:B------:R-:W-:-:S02]  /*32e0*/  IADD3 R177, R191, 0x3000, RZ ;  /* 0x00003000bfb17810 */ /* 0x000fc40007ffe0ff */
[----:B------:R-:W-:Y:S01]  /*32f0*/  IADD3 R207, R4, UR4, RZ ;  /* 0x0000000404cf7c10 */ /* 0x000fe2000fffe0ff */
[----:B------:R-:W-:Y:S01]  /*3300*/  LDSM.16.M88.4 R76, [R191+0x2800] ;  /* 0x00280000bf4c783b */ /* 0x000fe20000000200 */
[----:B------:R-:W-:Y:S02]  /*3310*/  IADD3 R204, R2, UR4, RZ ;  /* 0x0000000402cc7c10 */ /* 0x000fe4000fffe0ff */
[----:B------:R-:W-:Y:S01]  /*3320*/  IMNMX R207, R207, UR21, PT ;  /* 0x00000015cfcf7c17 */ /* 0x000fe2000b800200 */
[----:B-1----:R-:W-:Y:S01]  /*3330*/  HMMA.16816.F32 R32, R64, R28, RZ ;  /* 0x0000001c4020723c */ /* 0x002fe200000018ff */
[----:B------:R-:W-:Y:S01]  /*3340*/  LDSM.16.M88.4 R80, [R193+0x11000] ;  /* 0x01100000c150783b */ /* 0x000fe20000000200 */
[----:B------:R-:W-:Y:S02]  /*3350*/  IMNMX R204, R204, UR21, PT ;  /* 0x00000015cccc7c17 */ /* 0x000fe4000b800200 */
[----:B------:R-:W-:Y:S02]  /*3360*/  IMNMX R205, RZ, R205, !PT ;  /* 0x000000cdffcd7217 */ /* 0x000fe40007800200 */
[----:B------:R-:W-:-:S02]  /*3370*/  IADD3 R176, R191, 0x3800, RZ ;  /* 0x00003800bfb07810 */ /* 0x000fc40007ffe0ff */
[C---:B------:R-:W-:Y:S01]  /*3380*/  HMMA.16816.F32 R28, R64.reuse, R30, RZ ;  /* 0x0000001e401c723c */ /* 0x040fe200000018ff */
[C---:B------:R-:W-:Y:S02]  /*3390*/  IADD3 R175, R191.reuse, 0x4000, RZ ;  /* 0x00004000bfaf7810 */ /* 0x040fe40007ffe0ff */
[C---:B------:R-:W-:Y:S02]  /*33a0*/  IADD3 R174, R191.reuse, 0x4800, RZ ;  /* 0x00004800bfae7810 */ /* 0x040fe40007ffe0ff */
[C---:B------:R-:W-:Y:S02]  /*33b0*/  IADD3 R173, R191.reuse, 0x5000, RZ ;  /* 0x00005000bfad7810 */ /* 0x040fe40007ffe0ff */
[----:B------:R-:W-:Y:S01]  /*33c0*/  IADD3 R172, R191, 0x5800, RZ ;  /* 0x00005800bfac7810 */ /* 0x000fe20007ffe0ff */
[C---:B---3--:R-:W-:Y:S08]  /*33d0*/  HMMA.16816.F32 R40, R64.reuse, R36, RZ ;  /* 0x000000244028723c */ /* 0x048ff000000018ff */
[C---:B------:R-:W-:Y:S08]  /*33e0*/  HMMA.16816.F32 R36, R64.reuse, R38, RZ ;  /* 0x000000264024723c */ /* 0x040ff000000018ff */
[C---:B----4-:R-:W-:Y:S08]  /*33f0*/  HMMA.16816.F32 R24, R64.reuse, R16, RZ ;  /* 0x000000104018723c */ /* 0x050ff000000018ff */
[C---:B------:R-:W-:Y:S08]  /*3400*/  HMMA.16816.F32 R16, R64.reuse, R18, RZ ;  /* 0x000000124010723c */ /* 0x040ff000000018ff */
[C---:B-----5:R-:W-:Y:S08]  /*3410*/  HMMA.16816.F32 R68, R64.reuse, R72, RZ ;  /* 0x000000484044723c */ /* 0x060ff000000018ff */
[----:B------:R-:W-:Y:S01]  /*3420*/  HMMA.16816.F32 R64, R64, R74, RZ ;  /* 0x0000004a4040723c */ /* 0x000fe200000018ff */
[----:B------:R-:W-:Y:S07]  /*3430*/  LDSM.16.M88.4 R72, [R193+0xf800] ;  /* 0x00f80000c148783b */ /* 0x000fee0000000200 */
[C---:B--2---:R-:W-:Y:S08]  /*3440*/  HMMA.16816.F32 R32, R48.reuse, R8, R32 ;  /* 0x000000083020723c */ /* 0x044ff00000001820 */
[C---:B------:R-:W-:Y:S01]  /*3450*/  HMMA.16816.F32 R28, R48.reuse, R10, R28 ;  /* 0x0000000a301c723c */ /* 0x040fe2000000181c */
[----:B------:R-:W1:Y:S07]  /*3460*/  LDSM.16.M88.4 R8, [R187+0xc800] ;  /* 0x00c80000bb08783b */ /* 0x000e6e0000000200 */
[C---:B------:R-:W-:Y:S08]  /*3470*/  HMMA.16816.F32 R40, R48.reuse, R60, R40 ;  /* 0x0000003c3028723c */ /* 0x040ff00000001828 */
[C---:B------:R-:W-:Y:S01]  /*3480*/  HMMA.16816.F32 R36, R48.reuse, R62, R36 ;  /* 0x0000003e3024723c */ /* 0x040fe20000001824 */
[----:B------:R-:W-:Y:S07]  /*3490*/  LDSM.16.M88.4 R60, [R180+0x1000] ;  /* 0x00100000b43c783b */ /* 0x000fee0000000200 */
[C---:B------:R-:W-:Y:S08]  /*34a0*/  HMMA.16816.F32 R24, R48.reuse, R56, R24 ;  /* 0x000000383018723c */ /* 0x040ff00000001818 */
[C---:B------:R-:W-:Y:S01]  /*34b0*/  HMMA.16816.F32 R16, R48.reuse, R58, R16 ;  /* 0x0000003a3010723c */ /* 0x040fe20000001810 */
[----:B------:R-:W2:Y:S07]  /*34c0*/  LDSM.16.M88.4 R56, [R187+0xd000] ;  /* 0x00d00000bb38783b */ /* 0x000eae0000000200 */
[C---:B------:R-:W-:Y:S08]  /*34d0*/  HMMA.16816.F32 R68, R48.reuse, R52, R68 ;  /* 0x000000343044723c */ /* 0x040ff00000001844 */
[----:B------:R-:W-:Y:S01]  /*34e0*/  HMMA.16816.F32 R64, R48, R54, R64 ;  /* 0x000000363040723c */ /* 0x000fe20000001840 */
[----:B------:R-:W3:Y:S04]  /*34f0*/  LDSM.16.M88.4 R48, [R187+0xd800] ;  /* 0x00d80000bb30783b */ /* 0x000ee80000000200 */
[----:B------:R-:W-:Y:S03]  /*3500*/  LDSM.16.M88.4 R52, [R180] ;  /* 0x00000000b434783b */ /* 0x000fe60000000200 */
[C---:B------:R-:W-:Y:S08]  /*3510*/  HMMA.16816.F32 R40, R12.reuse, R44, R40 ;  /* 0x0000002c0c28723c */ /* 0x040ff00000001828 */
[C---:B------:R-:W-:Y:S01]  /*3520*/  HMMA.16816.F32 R36, R12.reuse, R46, R36 ;  /* 0x0000002e0c24723c */ /* 0x040fe20000001824 */
[----:B------:R-:W4:Y:S07]  /*3530*/  LDSM.16.M88.4 R44, [R189] ;  /* 0x00000000bd2c783b */ /* 0x000f2e0000000200 */
[C---:B-1----:R-:W-:Y:S08]  /*3540*/  HMMA.16816.F32 R32, R12.reuse, R8, R32 ;  /* 0x000000080c20723c */ /* 0x042ff00000001820 */
[C---:B------:R-:W-:Y:S01]  /*3550*/  HMMA.16816.F32 R28, R12.reuse, R10, R28 ;  /* 0x0000000a0c1c723c */ /* 0x040fe2000000181c */
[----:B------:R-:W1:Y:S07]  /*3560*/  LDSM.16.M88.4 R8, [R180+0x800] ;  /* 0x00080000b408783b */ /* 0x000e6e0000000200 */
[C---:B--2---:R-:W-:Y:S08]  /*3570*/  HMMA.16816.F32 R24, R12.reuse, R56, R24 ;  /* 0x000000380c18723c */ /* 0x044ff00000001818 */
[C---:B------:R-:W-:Y:S01]  /*3580*/  HMMA.16816.F32 R16, R12.reuse, R58, R16 ;  /* 0x0000003a0c10723c */ /* 0x040fe20000001810 */
[----:B------:R-:W2:Y:S07]  /*3590*/  LDSM.16.M88.4 R56, [R180+0x1800] ;  /* 0x00180000b438783b */ /* 0x000eae0000000200 */
[C---:B---3--:R-:W-:Y:S08]  /*35a0*/  HMMA.16816.F32 R68, R12.reuse, R48, R68 ;  /* 0x000000300c44723c */ /* 0x048ff00000001844 */
[----:B------:R-:W-:Y:S01]  /*35b0*/  HMMA.16816.F32 R64, R12, R50, R64 ;  /* 0x000000320c40723c */ /* 0x000fe20000001840 */
[----:B------:R-:W-:Y:S04]  /*35c0*/  LDSM.16.M88.4 R48, [R194+0x4000] ;  /* 0x00400000c230783b */ /* 0x000fe80000000200 */
[----:B------:R-:W3:Y:S03]  /*35d0*/  LDSM.16.M88.4 R12, [R193+0xe000] ;  /* 0x00e00000c10c783b */ /* 0x000ee60000000200 */
[C---:B----4-:R-:W-:Y:S08]  /*35e0*/  HMMA.16816.F32 R40, R44.reuse, R52, R40 ;  /* 0x000000342c28723c */ /* 0x050ff00000001828 */
[C---:B------:R-:W-:Y:S01]  /*35f0*/  HMMA.16816.F32 R36, R44.reuse, R54, R36 ;  /* 0x000000362c24723c */ /* 0x040fe20000001824 */
[----:B------:R-:W4:Y:S07]  /*3600*/  LDSM.16.M88.4 R52, [R193+0xe800] ;  /* 0x00e80000c134783b */ /* 0x000f2e0000000200 */
[C---:B-1----:R-:W-:Y:S08]  /*3610*/  HMMA.16816.F32 R32, R44.reuse, R8, R32 ;  /* 0x000000082c20723c */ /* 0x042ff00000001820 */
[C---:B------:R-:W-:Y:S01]  /*3620*/  HMMA.16816.F32 R28, R44.reuse, R10, R28 ;  /* 0x0000000a2c1c723c */ /* 0x040fe2000000181c */
[----:B------:R-:W1:Y:S07]  /*3630*/  LDSM.16.M88.4 R8, [R193+0xf000] ;  /* 0x00f00000c108783b */ /* 0x000e6e0000000200 */
[C---:B------:R-:W-:Y:S08]  /*3640*/  HMMA.16816.F32 R24, R44.reuse, R60, R24 ;  /* 0x0000003c2c18723c */ /* 0x040ff00000001818 */
[C---:B------:R-:W-:Y:S01]  /*3650*/  HMMA.16816.F32 R16, R44.reuse, R62, R16 ;  /* 0x0000003e2c10723c */ /* 0x040fe20000001810 */
[----:B------:R-:W-:Y:S07]  /*3660*/  LDSM.16.M88.4 R60, [R191+0x3000] ;  /* 0x00300000bf3c783b */ /* 0x000fee0000000200 */
[C---:B--2---:R-:W-:Y:S08]  /*3670*/  HMMA.16816.F32 R68, R44.reuse, R56, R68 ;  /* 0x000000382c44723c */ /* 0x044ff00000001844 */
[----:B------:R-:W-:Y:S01]  /*3680*/  HMMA.16816.F32 R64, R44, R58, R64 ;  /* 0x0000003a2c40723c */ /* 0x000fe20000001840 */
[----:B------:R-:W-:Y:S04]  /*3690*/  LDSM.16.M88.4 R44, [R192+0x4000] ;  /* 0x00400000c02c783b */ /* 0x000fe80000000200 */
[----:B------:R-:W-:Y:S03]  /*36a0*/  LDSM.16.M88.4 R56, [R191+0x3800] ;  /* 0x00380000bf38783b */ /* 0x000fe60000000200 */
[C---:B---3--:R-:W-:Y:S08]  /*36b0*/  HMMA.16816.F32 R40, R48.reuse, R12, R40 ;  /* 0x0000000c3028723c */ /* 0x048ff00000001828 */
[C---:B------:R-:W-:Y:S01]  /*36c0*/  HMMA.16816.F32 R36, R48.reuse, R14, R36 ;  /* 0x0000000e3024723c */ /* 0x040fe20000001824 */
[----:B------:R-:W2:Y:S07]  /*36d0*/  LDSM.16.M88.4 R12, [R191+0x2000] ;  /* 0x00200000bf0c783b */ /* 0x000eae0000000200 */
[C---:B----4-:R-:W-:Y:S08]  /*36e0*/  HMMA.16816.F32 R32, R48.reuse, R52, R32 ;  /* 0x000000343020723c */ /* 0x050ff00000001820 */
[C---:B------:R-:W-:Y:S01]  /*36f0*/  HMMA.16816.F32 R28, R48.reuse, R54, R28 ;  /* 0x00000036301c723c */ /* 0x040fe2000000181c */
[----:B------:R-:W-:Y:S07]  /*3700*/  LDSM.16.M88.4 R52, [R187+0xe000] ;  /* 0x00e00000bb34783b */ /* 0x000fee0000000200 */
[C---:B-1----:R-:W-:Y:S08]  /*3710*/  HMMA.16816.F32 R24, R48.reuse, R8, R24 ;  /* 0x000000083018723c */ /* 0x042ff00000001818 */
[C---:B------:R-:W-:Y:S01]  /*3720*/  HMMA.16816.F32 R16, R48.reuse, R10, R16 ;  /* 0x0000000a3010723c */ /* 0x040fe20000001810 */
[----:B------:R-:W1:Y:S07]  /*3730*/  LDSM.16.M88.4 R8, [R190+0x4000] ;  /* 0x00400000be08783b */ /* 0x000e6e0000000200 */
        /* <DEDUP_REMOVED lines=25> */
[----:B------:R-:W-:Y:S07]  /*38d0*/  LDSM.16.M88.4 R72, [R193+0x11800] ;  /* 0x01180000c148783b */ /* 0x000fee0000000200 */
[C---:B--2---:R-:W-:Y:S08]  /*38e0*/  HMMA.16816.F32 R68, R8.reuse, R12, R68 ;  /* 0x0000000c0844723c */ /* 0x044ff00000001844 */
[----:B------:R-:W-:Y:S01]  /*38f0*/  HMMA.16816.F32 R64, R8, R14, R64 ;  /* 0x0000000e0840723c */ /* 0x000fe20000001840 */
[----:B------:R-:W2:Y:S04]  /*3900*/  LDSM.16.M88.4 R12, [R193+0x10000] ;  /* 0x01000000c10c783b */ /* 0x000ea80000000200 */
[----:B------:R-:W4:Y:S03]  /*3910*/  LDSM.16.M88.4 R8, [R193+0x10800] ;  /* 0x01080000c108783b */ /* 0x000f260000000200 */
[C---:B-----5:R-:W-:Y:S08]  /*3920*/  HMMA.16816.F32 R40, R44.reuse, R60, R40 ;  /* 0x0000003c2c28723c */ /* 0x060ff00000001828 */
[C---:B------:R-:W-:Y:S01]  /*3930*/  HMMA.16816.F32 R36, R44.reuse, R62, R36 ;  /* 0x0000003e2c24723c */ /* 0x040fe20000001824 */
[----:B------:R-:W-:Y:S07]  /*3940*/  LDSM.16.M88.4 R60, [R192+0x8000] ;  /* 0x00800000c03c783b */ /* 0x000fee0000000200 */
[C---:B------:R-:W-:Y:S08]  /*3950*/  HMMA.16816.F32 R32, R44.reuse, R56, R32 ;  /* 0x000000382c20723c */ /* 0x040ff00000001820 */
[C---:B------:R-:W-:Y:S01]  /*3960*/  HMMA.16816.F32 R28, R44.reuse, R58, R28 ;  /* 0x0000003a2c1c723c */ /* 0x040fe2000000181c */
[----:B------:R-:W5:Y:S07]  /*3970*/  LDSM.16.M88.4 R56, [R191+0x4000] ;  /* 0x00400000bf38783b */ /* 0x000f6e0000000200 */
        /* <DEDUP_REMOVED lines=15> */
[C---:B------:R-:W-:Y:S01]  /*3a70*/  HMMA.16816.F32 R72, R76.reuse, R74, R64 ;  /* 0x0000004a4c48723c */ /* 0x040fe20000001840 */
[----:B------:R-:W4:Y:S07]  /*3a80*/  LDSM.16.M88.4 R64, [R187+0x10800] ;  /* 0x01080000bb40783b */ /* 0x000f2e0000000200 */
[----:B------:R-:W-:Y:S01]  /*3a90*/  HMMA.16816.F32 R16, R76, R82, R16 ;  /* 0x000000524c10723c */ /* 0x000fe20000001810 */
[----:B------:R-:W2:Y:S07]  /*3aa0*/  LDSM.16.M88.4 R76, [R187+0x11000] ;  /* 0x01100000bb4c783b */ /* 0x000eae0000000200 */
[C---:B-----5:R-:W-:Y:S07]  /*3ab0*/  HMMA.16816.F32 R40, R60.reuse, R56, R40 ;  /* 0x000000383c28723c */ /* 0x060fee0000001828 */
[----:B------:R-:W-:Y:S01]  /*3ac0*/  IMAD.U32 R57, RZ, RZ, UR22 ;  /* 0x00000016ff397e24 */ /* 0x000fe2000f8e00ff */
[----:B-1----:R-:W-:Y:S03]  /*3ad0*/  HMMA.16816.F32 R32, R60, R52, R32 ;  /* 0x000000343c20723c */ /* 0x002fe60000001820 */
[----:B------:R-:W-:-:S04]  /*3ae0*/  IMAD R56, R57, 0x40, R198 ;  /* 0x0000004039387824 */ /* 0x000fc800078e02c6 */
[----:B------:R-:W-:Y:S01]  /*3af0*/  IMAD.IADD R6, R209, 0x1, -R56 ;  /* 0x00000001d1067824 */ /* 0x000fe200078e0a38 */
[C---:B------:R-:W-:Y:S01]  /*3b00*/  HMMA.16816.F32 R28, R60.reuse, R54, R28 ;  /* 0x000000363c1c723c */ /* 0x040fe2000000181c */
[C---:B------:R-:W-:Y:S02]  /*3b10*/  ISETP.GE.AND P5, PT, R56.reuse, R207, PT ;  /* 0x000000cf3800720c */ /* 0x040fe40003fa6270 */
[C---:B------:R-:W-:Y:S02]  /*3b20*/  ISETP.GE.AND P4, PT, R56.reuse, R204, PT ;  /* 0x000000cc3800720c */ /* 0x040fe40003f86270 */
[----:B------:R-:W-:Y:S02]  /*3b30*/  IABS R6, R6 ;  /* 0x0000000600067213 */ /* 0x000fe40000000000 */
[C---:B------:R-:W-:Y:S01]  /*3b40*/  ISETP.LT.OR P5, PT, R56.reuse, R208, P5 ;  /* 0x000000d03800720c */ /* 0x040fe20002fa1670 */
[----:B---3--:R-:W-:Y:S01]  /*3b50*/  HMMA.16816.F32 R52, R60, R48, R24 ;  /* 0x000000303c34723c */ /* 0x008fe20000001818 */
[----:B------:R-:W1:Y:S01]  /*3b60*/  LDSM.16.M88.4 R24, [R187+0x11800] ;  /* 0x01180000bb18783b */ /* 0x000e620000000200 */
[----:B------:R-:W-:-:S02]  /*3b70*/  ISETP.LT.OR P4, PT, R56, R205, P4 ;  /* 0x000000cd3800720c */ /* 0x000fc40002781670 */
[----:B------:R-:W-:-:S04]  /*3b80*/  IADD3 R2, R56, 0x11, RZ ;  /* 0x0000001138027810 */ /* 0x000fc80007ffe0ff */
[C---:B------:R-:W-:Y:S08]  /*3b90*/  HMMA.16816.F32 R68, R60.reuse, R44, R68 ;  /* 0x0000002c3c44723c */ /* 0x040ff00000001844 */
[C---:B------:R-:W-:Y:S08]  /*3ba0*/  HMMA.16816.F32 R72, R60.reuse, R46, R72 ;  /* 0x0000002e3c48723c */ /* 0x040ff00000001848 */
[----:B------:R-:W-:Y:S01]  /*3bb0*/  HMMA.16816.F32 R16, R60, R50, R16 ;  /* 0x000000323c10723c */ /* 0x000fe20000001810 */
[----:B------:R-:W-:Y:S07]  /*3bc0*/  LDSM.16.M88.4 R48, [R180+0x4000] ;  /* 0x00400000b430783b */ /* 0x000fee0000000200 */
[----:B--2---:R-:W-:Y:S01]  /*3bd0*/  HMMA.16816.F32 R44, R8, R12, R40 ;  /* 0x0000000c082c723c */ /* 0x004fe20000001828 */
[----:B------:R-:W2:Y:S07]  /*3be0*/  LDSM.16.M88.4 R40, [R189+0x8000] ;  /* 0x00800000bd28783b */ /* 0x000eae0000000200 */
[----:B------:R-:W-:Y:S08]  /*3bf0*/  HMMA.16816.F32 R36, R60, R58, R36 ;  /* 0x0000003a3c24723c */ /* 0x000ff00000001824 */
[C---:B----4-:R-:W-:Y:S08]  /*3c00*/  HMMA.16816.F32 R32, R8.reuse, R64, R32 ;  /* 0x000000400820723c */ /* 0x050ff00000001820 */
[C---:B------:R-:W-:Y:S08]  /*3c10*/  HMMA.16816.F32 R28, R8.reuse, R66, R28 ;  /* 0x00000042081c723c */ /* 0x040ff0000000181c */
[C---:B------:R-:W-:Y:S01]  /*3c20*/  HMMA.16816.F32 R36, R8.reuse, R14, R36 ;  /* 0x0000000e0824723c */ /* 0x040fe20000001824 */
[----:B------:R-:W3:Y:S07]  /*3c30*/  LDSM.16.M88.4 R12, [R180+0x4800] ;  /* 0x00480000b40c783b */ /* 0x000eee0000000200 */
[C---:B------:R-:W-:Y:S08]  /*3c40*/  HMMA.16816.F32 R52, R8.reuse, R76, R52 ;  /* 0x0000004c0834723c */ /* 0x040ff00000001834 */
[C---:B------:R-:W-:Y:S08]  /*3c50*/  HMMA.16816.F32 R16, R8.reuse, R78, R16 ;  /* 0x0000004e0810723c */ /* 0x040ff00000001810 */
[C---:B-1----:R-:W-:Y:S07]  /*3c60*/  HMMA.16816.F32 R68, R8.reuse, R24, R68 ;  /* 0x000000180844723c */ /* 0x042fee0000001844 */
[----:B------:R-:W-:Y:S01]  /*3c70*/  IADD3 R25, R56, 0x8, RZ ;  /* 0x0000000838197810 */ /* 0x000fe20007ffe0ff */
[----:B------:R-:W-:Y:S01]  /*3c80*/  HMMA.16816.F32 R72, R8, R26, R72 ;  /* 0x0000001a0848723c */ /* 0x000fe20000001848 */
[----:B------:R-:W-:-:S02]  /*3c90*/  IMAD.IADD R24, R209, 0x1, -R2 ;  /* 0x00000001d1187824 */ /* 0x000fc400078e0a02 */
[CC--:B------:R-:W-:Y:S02]  /*3ca0*/  ISETP.GE.AND P0, PT, R25.reuse, R207.reuse, PT ;  /* 0x000000cf1900720c */ /* 0x0c0fe40003f06270 */
[----:B------:R-:W-:Y:S02]  /*3cb0*/  ISETP.GE.AND P6, PT, R25, R204, PT ;  /* 0x000000cc1900720c */ /* 0x000fe40003fc6270 */
[----:B------:R-:W-:Y:S01]  /*3cc0*/  IMAD.IADD R8, R206, 0x1, -R56 ;  /* 0x00000001ce087824 */ /* 0x000fe200078e0a38 */
[C---:B--2---:R-:W-:Y:S01]  /*3cd0*/  HMMA.16816.F32 R44, R40.reuse, R48, R44 ;  /* 0x00000030282c723c */ /* 0x044fe2000000182c */
[----:B------:R-:W-:Y:S01]  /*3ce0*/  IMAD.MOV.U32 R9, RZ, RZ, R6 ;  /* 0x000000ffff097224 */ /* 0x000fe200078e0006 */
[----:B------:R-:W-:Y:S01]  /*3cf0*/  IADD3 R6, R56, 0x1, RZ ;  /* 0x0000000138067810 */ /* 0x000fe20007ffe0ff */
[C---:B------:R-:W-:Y:S01]  /*3d00*/  IMAD.IADD R27, R209.reuse, 0x1, -R25 ;  /* 0x00000001d11b7824 */ /* 0x040fe200078e0a19 */
[----:B------:R-:W-:Y:S02]  /*3d10*/  IABS R8, R8 ;  /* 0x0000000800087213 */ /* 0x000fe40000000000 */
[----:B------:R-:W-:Y:S01]  /*3d20*/  ISETP.GE.AND P2, PT, R6, R207, PT ;  /* 0x000000cf0600720c */ /* 0x000fe20003f46270 */
[----:B------:R-:W-:Y:S01]  /*3d30*/  IMAD.IADD R10, R209, 0x1, -R6 ;  /* 0x00000001d10a7824 */ /* 0x000fe200078e0a06 */
[----:B------:R-:W1:Y:S01]  /*3d40*/  I2F R9, R9 ;  /* 0x0000000900097306 */ /* 0x000e620000201400 */
[----:B------:R-:W-:Y:S01]  /*3d50*/  IMAD.MOV.U32 R11, RZ, RZ, R8 ;  /* 0x000000ffff0b7224 */ /* 0x000fe200078e0008 */
[----:B---3--:R-:W-:Y:S01]  /*3d60*/  HMMA.16816.F32 R28, R40, R14, R28 ;  /* 0x0000000e281c723c */ /* 0x008fe2000000181c */
[----:B------:R-:W-:Y:S01]  /*3d70*/  IMAD.IADD R26, R206, 0x1, -R6 ;  /* 0x00000001ce1a7824 */ /* 0x000fe200078e0a06 */
[----:B------:R-:W-:-:S02]  /*3d80*/  IABS R8, R10 ;  /* 0x0000000a00087213 */ /* 0x000fc40000000000 */
[----:B------:R-:W-:Y:S02]  /*3d90*/  ISETP.GE.AND P1, PT, R6, R204, PT ;  /* 0x000000cc0600720c */ /* 0x000fe40003f26270 */
[----:B------:R-:W2:Y:S01]  /*3da0*/  I2F R11, R11 ;  /* 0x0000000b000b7306 */ /* 0x000ea20000201400 */
[----:B------:R-:W-:Y:S01]  /*3db0*/  IADD3 R14, R56, 0x9, RZ ;  /* 0x00000009380e7810 */ /* 0x000fe20007ffe0ff */
[C---:B------:R-:W-:Y:S01]  /*3dc0*/  HMMA.16816.F32 R36, R40.reuse, R50, R36 ;  /* 0x000000322824723c */ /* 0x040fe20000001824 */
[----:B------:R-:W-:Y:S02]  /*3dd0*/  ISETP.LT.OR P0, PT, R25, R208, P0 ;  /* 0x000000d01900720c */ /* 0x000fe40000701670 */
[----:B------:R-:W-:Y:S01]  /*3de0*/  ISETP.GE.AND P3, PT, R14, R207, PT ;  /* 0x000000cf0e00720c */ /* 0x000fe20003f66270 */
[----:B------:R-:W-:Y:S01]  /*3df0*/  IMAD.IADD R4, R209, 0x1, -R14 ;  /* 0x00000001d1047824 */ /* 0x000fe200078e0a0e */
[----:B------:R-:W-:Y:S01]  /*3e00*/  ISETP.LT.OR P6, PT, R25, R205, P6 ;  /* 0x000000cd1900720c */ /* 0x000fe200037c1670 */
[----:B------:R-:W3:Y:S01]  /*3e10*/  I2F R8, R8 ;  /* 0x0000000800087306 */ /* 0x000ee20000201400 */
[----:B-1----:R-:W-:Y:S01]  /*3e20*/  FFMA.FTZ R44, R9, -UR19, R44 ;  /* 0x80000013092c7c23 */ /* 0x002fe2000801002c */
[----:B------:R-:W-:Y:S01]  /*3e30*/  HMMA.16816.F32 R32, R40, R12, R32 ;  /* 0x0000000c2820723c */ /* 0x000fe20000001820 */
[----:B------:R-:W-:Y:S01]  /*3e40*/  IABS R4, R4 ;  /* 0x0000000400047213 */ /* 0x000fe20000000000 */
[----:B------:R-:W-:Y:S01]  /*3e50*/  IMAD.IADD R25, R206, 0x1, -R25 ;  /* 0x00000001ce197824 */ /* 0x000fe200078e0a19 */
[----:B------:R-:W-:-:S02]  /*3e60*/  ISETP.LT.OR P2, PT, R6, R208, P2 ;  /* 0x000000d00600720c */ /* 0x000fc40001741670 */
[----:B------:R-:W-:Y:S01]  /*3e70*/  FSEL R44, R44, -INF , !P5 ;  /* 0xff8000002c2c7808 */ /* 0x000fe20006800000 */
[----:B--2---:R-:W-:Y:S01]  /*3e80*/  FFMA.FTZ R46, R11, -UR19, R46 ;  /* 0x800000130b2e7c23 */ /* 0x004fe2000801002e */
[----:B------:R-:W-:Y:S01]  /*3e90*/  IADD3 R12, R56, 0x10, RZ ;  /* 0x00000010380c7810 */ /* 0x000fe20007ffe0ff */
[----:B------:R-:W1:Y:S01]  /*3ea0*/  I2F R4, R4 ;  /* 0x0000000400047306 */ /* 0x000e620000201400 */
[C---:B------:R-:W-:Y:S02]  /*3eb0*/  ISETP.GE.AND P5, PT, R14.reuse, R204, PT ;  /* 0x000000cc0e00720c */ /* 0x040fe40003fa6270 */
[C---:B------:R-:W-:Y:S01]  /*3ec0*/  ISETP.LT.OR P3, PT, R14.reuse, R208, P3 ;  /* 0x000000d00e00720c */ /* 0x040fe20001f61670 */
[----:B------:R-:W-:Y:S01]  /*3ed0*/  IMAD.IADD R13, R209, 0x1, -R12 ;  /* 0x00000001d10d7824 */ /* 0x000fe200078e0a0c */
[----:B------:R-:W-:Y:S01]  /*3ee0*/  ISETP.LT.OR P5, PT, R14, R205, P5 ;  /* 0x000000cd0e00720c */ /* 0x000fe20002fa1670 */
[----:B---3--:R-:W-:Y:S01]  /*3ef0*/  FFMA.FTZ R45, R8, -UR19, R45 ;  /* 0x80000013082d7c23 */ /* 0x008fe2000801002d */
[----:B------:R-:W-:Y:S01]  /*3f00*/  IABS R26, R26 ;  /* 0x0000001a001a7213 */ /* 0x000fe20000000000 */
[----:B------:R-:W2:Y:S01]  /*3f10*/  LDSM.16.M88.4 R8, [R180+0x5000] ;  /* 0x00500000b408783b */ /* 0x000ea20000000200 */
[C---:B------:R-:W-:Y:S01]  /*3f20*/  IMAD.IADD R14, R206.reuse, 0x1, -R14 ;  /* 0x00000001ce0e7824 */ /* 0x040fe200078e0a0e */
[----:B------:R-:W-:Y:S01]  /*3f30*/  IABS R27, R27 ;  /* 0x0000001b001b7213 */ /* 0x000fe20000000000 */
[----:B------:R-:W-:Y:S01]  /*3f40*/  IMAD.IADD R15, R206, 0x1, -R12 ;  /* 0x00000001ce0f7824 */ /* 0x000fe200078e0a0c */
[----:B------:R-:W-:Y:S01]  /*3f50*/  ISETP.LT.OR P1, PT, R6, R205, P1 ;  /* 0x000000cd0600720c */ /* 0x000fe20000f21670 */
[----:B------:R-:W3:Y:S01]  /*3f60*/  I2F R26, R26 ;  /* 0x0000001a001a7306 */ /* 0x000ee20000201400 */
[----:B------:R-:W-:-:S02]  /*3f70*/  FSEL R6, R46, -INF , !P4 ;  /* 0xff8000002e067808 */ /* 0x000fc40006000000 */
[----:B------:R-:W-:Y:S01]  /*3f80*/  FSEL R45, R45, -INF , !P2 ;  /* 0xff8000002d2d7808 */ /* 0x000fe20005000000 */
[----:B-1----:R-:W-:Y:S01]  /*3f90*/  FFMA.FTZ R37, R4, -UR19, R37 ;  /* 0x8000001304257c23 */ /* 0x002fe20008010025 */
[----:B------:R-:W-:Y:S02]  /*3fa0*/  IABS R25, R25 ;  /* 0x0000001900197213 */ /* 0x000fe40000000000 */
[C---:B------:R-:W-:Y:S01]  /*3fb0*/  ISETP.GE.AND P4, PT, R12.reuse, R207, PT ;  /* 0x000000cf0c00720c */ /* 0x040fe20003f86270 */
[----:B------:R-:W1:Y:S01]  /*3fc0*/  I2F R27, R27 ;  /* 0x0000001b001b7306 */ /* 0x000e620000201400 */
[----:B------:R-:W-:Y:S02]  /*3fd0*/  ISETP.GE.AND P2, PT, R12, R204, PT ;  /* 0x000000cc0c00720c */ /* 0x000fe40003f46270 */
[----:B------:R-:W-:Y:S02]  /*3fe0*/  IABS R13, R13 ;  /* 0x0000000d000d7213 */ /* 0x000fe40000000000 */
[----:B------:R-:W-:-:S02]  /*3ff0*/  IABS R14, R14 ;  /* 0x0000000e000e7213 */ /* 0x000fc40000000000 */
[C---:B------:R-:W-:Y:S01]  /*4000*/  ISETP.LT.OR P4, PT, R12.reuse, R208, P4 ;  /* 0x000000d00c00720c */ /* 0x040fe20002781670 */
[----:B------:R-:W4:Y:S01]  /*4010*/  I2F R25, R25 ;  /* 0x0000001900197306 */ /* 0x000f220000201400 */
[----:B------:R-:W-:Y:S01]  /*4020*/  ISETP.LT.OR P2, PT, R12, R205, P2 ;  /* 0x000000cd0c00720c */ /* 0x000fe20001741670 */
[----:B---3--:R-:W-:Y:S01]  /*4030*/  FFMA.FTZ R26, R26, -UR19, R47 ;  /* 0x800000131a1a7c23 */ /* 0x008fe2000801002f */
[----:B------:R-:W-:Y:S02]  /*4040*/  IADD3 R12, R56, 0x18, RZ ;  /* 0x00000018380c7810 */ /* 0x000fe40007ffe0ff */
[----:B------:R-:W-:Y:S02]  /*4050*/  IABS R15, R15 ;  /* 0x0000000f000f7213 */ /* 0x000fe40000000000 */
[----:B------:R-:W-:Y:S01]  /*4060*/  IABS R24, R24 ;  /* 0x0000001800187213 */ /* 0x000fe20000000000 */
[----:B------:R-:W3:Y:S01]  /*4070*/  I2F R13, R13 ;  /* 0x0000000d000d7306 */ /* 0x000ee20000201400 */
[----:B-1----:R-:W-:Y:S01]  /*4080*/  FFMA.FTZ R36, R27, -UR19, R36 ;  /* 0x800000131b247c23 */ /* 0x002fe20008010024 */
[----:B------:R-:W-:-:S02]  /*4090*/  FSEL R37, R37, -INF , !P3 ;  /* 0xff80000025257808 */ /* 0x000fc40005800000 */
[----:B------:R-:W-:Y:S02]  /*40a0*/  ISETP.GE.AND P3, PT, R12, R204, PT ;  /* 0x000000cc0c00720c */ /* 0x000fe40003f66270 */
[----:B------:R-:W-:Y:S02]  /*40b0*/  IADD3 R46, R56, 0x31, RZ ;  /* 0x00000031382e7810 */ /* 0x000fe40007ffe0ff */
[----:B------:R-:W1:Y:S01]  /*40c0*/  I2F R14, R14 ;  /* 0x0000000e000e7306 */ /* 0x000e620000201400 */
[----:B----4-:R-:W-:Y:S01]  /*40d0*/  FFMA.FTZ R38, R25, -UR19, R38 ;  /* 0x8000001319267c23 */ /* 0x010fe20008010026 */
[----:B------:R-:W-:Y:S01]  /*40e0*/  ISETP.LT.OR P3, PT, R12, R205, P3 ;  /* 0x000000cd0c00720c */ /* 0x000fe20001f61670 */
[C---:B--2---:R-:W-:Y:S05]  /*40f0*/  HMMA.16816.F32 R52, R40.reuse, R8, R52 ;  /* 0x000000082834723c */ /* 0x044fea0000001834 */
[----:B------:R-:W2:Y:S01]  /*4100*/  I2F R15, R15 ;  /* 0x0000000f000f7306 */ /* 0x000ea20000201400 */
[----:B---3--:R-:W-:Y:S01]  /*4110*/  FFMA.FTZ R27, R13, -UR19, R32 ;  /* 0x800000130d1b7c23 */ /* 0x008fe20008010020 */
[----:B------:R-:W-:Y:S01]  /*4120*/  IADD3 R8, R56, 0x19, RZ ;  /* 0x0000001938087810 */ /* 0x000fe20007ffe0ff */
[C---:B------:R-:W-:Y:S01]  /*4130*/  IMAD.IADD R9, R209.reuse, 0x1, -R12 ;  /* 0x00000001d1097824 */ /* 0x040fe200078e0a0c */
[----:B------:R-:W-:Y:S01]  /*4140*/  FSEL R32, R26, -INF , !P1 ;  /* 0xff8000001a207808 */ /* 0x000fe20004800000 */
[----:B------:R-:W-:Y:S01]  /*4150*/  IMAD.IADD R26, R206, 0x1, -R2 ;  /* 0x00000001ce1a7824 */ /* 0x000fe200078e0a02 */
[----:B------:R-:W-:Y:S01]  /*4160*/  ISETP.GE.AND P1, PT, R2, R207, PT ;  /* 0x000000cf0200720c */ /* 0x000fe20003f26270 */
[----:B------:R-:W-:Y:S01]  /*4170*/  IMAD.IADD R4, R209, 0x1, -R8 ;  /* 0x00000001d1047824 */ /* 0x000fe200078e0a08 */
[----:B------:R-:W-:Y:S01]  /*4180*/  IABS R9, R9 ;  /* 0x0000000900097213 */ /* 0x000fe20000000000 */
[----:B-1----:R-:W-:Y:S01]  /*4190*/  FFMA.FTZ R25, R14, -UR19, R39 ;  /* 0x800000130e197c23 */ /* 0x002fe20008010027 */
[----:B------:R-:W-:Y:S01]  /*41a0*/  FSEL R39, R36, -INF , !P0 ;  /* 0xff80000024277808 */ /* 0x000fe20004000000 */
[----:B------:R-:W-:Y:S01]  /*41b0*/  I2F R24, R24 ;  /* 0x0000001800187306 */ /* 0x000fe20000201400 */
[----:B------:R-:W-:Y:S01]  /*41c0*/  IABS R4, R4 ;  /* 0x0000000400047213 */ /* 0x000fe20000000000 */
[----:B------:R-:W-:Y:S01]  /*41d0*/  HMMA.16816.F32 R16, R40, R10, R16 ;  /* 0x0000000a2810723c */ /* 0x000fe20000001810 */
[----:B------:R-:W-:-:S02]  /*41e0*/  ISETP.GE.AND P0, PT, R2, R204, PT ;  /* 0x000000cc0200720c */ /* 0x000fc40003f06270 */
[C---:B------:R-:W-:Y:S01]  /*41f0*/  ISETP.LT.OR P1, PT, R2.reuse, R208, P1 ;  /* 0x000000d00200720c */ /* 0x040fe20000f21670 */
[----:B------:R-:W-:Y:S01]  /*4200*/  IMAD.MOV.U32 R48, RZ, RZ, R4 ;  /* 0x000000ffff307224 */ /* 0x000fe200078e0004 */
[----:B------:R-:W-:Y:S01]  /*4210*/  ISETP.LT.OR P0, PT, R2, R205, P0 ;  /* 0x000000cd0200720c */ /* 0x000fe20000701670 */
[----:B------:R1:W3:Y:S01]  /*4220*/  I2F R47, R9 ;  /* 0x00000009002f7306 */ /* 0x0002e20000201400 */
[----:B--2---:R-:W-:Y:S01]  /*4230*/  FFMA.FTZ R15, R15, -UR19, R34 ;  /* 0x800000130f0f7c23 */ /* 0x004fe20008010022 */
[----:B------:R-:W-:Y:S02]  /*4240*/  IADD3 R14, R56, 0x20, RZ ;  /* 0x00000020380e7810 */ /* 0x000fe40007ffe0ff */
[----:B------:R-:W-:Y:S02]  /*4250*/  IABS R26, R26 ;  /* 0x0000001a001a7213 */ /* 0x000fe40000000000 */
[----:B------:R-:W-:Y:S01]  /*4260*/  FSEL R27, R27, -INF , !P4 ;  /* 0xff8000001b1b7808 */ /* 0x000fe20006000000 */
[----:B------:R-:W-:Y:S01]  /*4270*/  IMAD.IADD R13, R209, 0x1, -R14 ;  /* 0x00000001d10d7824 */ /* 0x000fe200078e0a0e */
[----:B------:R-:W-:Y:S01]  /*4280*/  ISETP.GE.AND P4, PT, R8, R204, PT ;  /* 0x000000cc0800720c */ /* 0x000fe20003f86270 */
[----:B------:R-:W2:Y:S03]  /*4290*/  I2F R48, R48 ;  /* 0x0000003000307306 */ /* 0x000ea60000201400 */
[----:B------:R-:W-:-:S02]  /*42a0*/  IABS R13, R13 ;  /* 0x0000000d000d7213 */ /* 0x000fc40000000000 */
[----:B------:R-:W-:Y:S02]  /*42b0*/  ISETP.LT.OR P4, PT, R8, R205, P4 ;  /* 0x000000cd0800720c */ /* 0x000fe40002781670 */
[----:B-1----:R-:W-:Y:S01]  /*42c0*/  IADD3 R9, R56, 0x21, RZ ;  /* 0x0000002138097810 */ /* 0x002fe20007ffe0ff */
[----:B------:R-:W1:Y:S01]  /*42d0*/  I2F R26, R26 ;  /* 0x0000001a001a7306 */ /* 0x000e620000201400 */
[----:B---3--:R-:W-:-:S03]  /*42e0*/  FFMA.FTZ R11, R47, -UR19, R28 ;  /* 0x800000132f0b7c23 */ /* 0x008fc6000801001c */
[----:B------:R-:W-:-:S04]  /*42f0*/  IMAD.IADD R4, R209, 0x1, -R9 ;  /* 0x00000001d1047824 */ /* 0x000fc800078e0a09 */
[----:B------:R-:W3:Y:S01]  /*4300*/  I2F R13, R13 ;  /* 0x0000000d000d7306 */ /* 0x000ee20000201400 */
[----:B------:R-:W-:Y:S01]  /*4310*/  IABS R2, R4 ;  /* 0x0000000400027213 */ /* 0x000fe20000000000 */
[----:B--2---:R-:W-:Y:S01]  /*4320*/  FFMA.FTZ R48, R48, -UR19, R29 ;  /* 0x8000001330307c23 */ /* 0x004fe2000801001d */
[----:B------:R-:W-:Y:S02]  /*4330*/  FSEL R4, R38, -INF , !P6 ;  /* 0xff80000026047808 */ /* 0x000fe40007000000 */
[----:B------:R-:W-:Y:S02]  /*4340*/  ISETP.GE.AND P6, PT, R12, R207, PT ;  /* 0x000000cf0c00720c */ /* 0x000fe40003fc6270 */
[----:B------:R-:W-:Y:S01]  /*4350*/  IADD3 R38, R56, 0x30, RZ ;  /* 0x0000003038267810 */ /* 0x000fe20007ffe0ff */
[----:B------:R-:W2:Y:S01]  /*4360*/  I2F R34, R2 ;  /* 0x0000000200227306 */ /* 0x000ea20000201400 */
[----:B------:R-:W-:Y:S01]  /*4370*/  ISETP.LT.OR P6, PT, R12, R208, P6 ;  /* 0x000000d00c00720c */ /* 0x000fe200037c1670 */
[----:B------:R-:W-:-:S02]  /*4380*/  IMAD.IADD R12, R206, 0x1, -R12 ;  /* 0x00000001ce0c7824 */ /* 0x000fc400078e0a0c */
[----:B-1----:R-:W-:Y:S01]  /*4390*/  FFMA.FTZ R26, R26, -UR19, R35 ;  /* 0x800000131a1a7c23 */ /* 0x002fe20008010023 */
[----:B------:R-:W-:Y:S02]  /*43a0*/  FSEL R11, R11, -INF , !P6 ;  /* 0xff8000000b0b7808 */ /* 0x000fe40007000000 */
[----:B------:R-:W-:Y:S01]  /*43b0*/  IABS R49, R12 ;  /* 0x0000000c00317213 */ /* 0x000fe20000000000 */
[----:B------:R-:W-:Y:S01]  /*43c0*/  IMAD.IADD R12, R206, 0x1, -R8 ;  /* 0x00000001ce0c7824 */ /* 0x000fe200078e0a08 */
[----:B------:R-:W-:Y:S01]  /*43d0*/  FSEL R26, R26, -INF , !P0 ;  /* 0xff8000001a1a7808 */ /* 0x000fe20004000000 */
[----:B---3--:R-:W-:Y:S01]  /*43e0*/  FFMA.FTZ R52, R13, -UR19, R52 ;  /* 0x800000130d347c23 */ /* 0x008fe20008010034 */
[CC--:B------:R-:W-:Y:S02]  /*43f0*/  ISETP.GE.AND P0, PT, R9.reuse, R207.reuse, PT ;  /* 0x000000cf0900720c */ /* 0x0c0fe40003f06270 */
[----:B------:R-:W-:Y:S01]  /*4400*/  IABS R12, R12 ;  /* 0x0000000c000c7213 */ /* 0x000fe20000000000 */
[----:B------:R-:W1:Y:S01]  /*4410*/  I2F R49, R49 ;  /* 0x0000003100317306 */ /* 0x000e620000201400 */
[----:B------:R-:W-:Y:S01]  /*4420*/  ISETP.GE.AND P6, PT, R9, R204, PT ;  /* 0x000000cc0900720c */ /* 0x000fe20003fc6270 */
[----:B--2---:R-:W-:Y:S01]  /*4430*/  FFMA.FTZ R53, R34, -UR19, R53 ;  /* 0x8000001322357c23 */ /* 0x004fe20008010035 */
[----:B------:R-:W-:Y:S01]  /*4440*/  FSEL R2, R25, -INF , !P5 ;  /* 0xff80000019027808 */ /* 0x000fe20006800000 */
[----:B------:R-:W-:Y:S01]  /*4450*/  FFMA.FTZ R25, R24, -UR19, R33 ;  /* 0x8000001318197c23 */ /* 0x000fe20008010021 */
[----:B------:R-:W-:Y:S01]  /*4460*/  FSEL R24, R15, -INF , !P2 ;  /* 0xff8000000f187808 */ /* 0x000fe20005000000 */
[----:B------:R-:W-:Y:S01]  /*4470*/  IMAD.IADD R15, R206, 0x1, -R14 ;  /* 0x00000001ce0f7824 */ /* 0x000fe200078e0a0e */
[----:B------:R-:W-:Y:S01]  /*4480*/  ISETP.GE.AND P5, PT, R8, R207, PT ;  /* 0x000000cf0800720c */ /* 0x000fe20003fa6270 */
[----:B------:R-:W2:Y:S01]  /*4490*/  I2F R12, R12 ;  /* 0x0000000c000c7306 */ /* 0x000ea20000201400 */
[----:B------:R-:W-:-:S02]  /*44a0*/  FSEL R25, R25, -INF , !P1 ;  /* 0xff80000019197808 */ /* 0x000fc40004800000 */
[----:B------:R-:W-:Y:S02]  /*44b0*/  ISETP.LT.OR P5, PT, R8, R208, P5 ;  /* 0x000000d00800720c */ /* 0x000fe40002fa1670 */
[----:B------:R-:W-:Y:S02]  /*44c0*/  IABS R15, R15 ;  /* 0x0000000f000f7213 */ /* 0x000fe40000000000 */
[----:B------:R-:W-:Y:S01]  /*44d0*/  IADD3 R8, R56, 0x28, RZ ;  /* 0x0000002838087810 */ /* 0x000fe20007ffe0ff */
[----:B-1----:R-:W-:Y:S01]  /*44e0*/  FFMA.FTZ R10, R49, -UR19, R30 ;  /* 0x80000013310a7c23 */ /* 0x002fe2000801001e */
[C---:B------:R-:W-:Y:S01]  /*44f0*/  ISETP.GE.AND P2, PT, R14.reuse, R207, PT ;  /* 0x000000cf0e00720c */ /* 0x040fe20003f46270 */
[----:B------:R-:W-:Y:S01]  /*4500*/  IMAD.IADD R30, R209, 0x1, -R46 ;  /* 0x00000001d11e7824 */ /* 0x000fe200078e0a2e */
[C---:B------:R-:W-:Y:S01]  /*4510*/  ISETP.GE.AND P1, PT, R14.reuse, R204, PT ;  /* 0x000000cc0e00720c */ /* 0x040fe20003f26270 */
[----:B------:R-:W1:Y:S01]  /*4520*/  I2F R15, R15 ;  /* 0x0000000f000f7306 */ /* 0x000e620000201400 */
[----:B------:R-:W-:-:S02]  /*4530*/  ISETP.LT.OR P2, PT, R14, R208, P2 ;  /* 0x000000d00e00720c */ /* 0x000fc40001741670 */
[-C--:B------:R-:W-:Y:S01]  /*4540*/  ISETP.LT.OR P1, PT, R14, R205.reuse, P1 ;  /* 0x000000cd0e00720c */ /* 0x080fe20000f21670 */
[----:B------:R-:W-:Y:S01]  /*4550*/  IMAD.IADD R14, R209, 0x1, -R8 ;  /* 0x00000001d10e7824 */ /* 0x000fe200078e0a08 */
[----:B------:R-:W-:Y:S01]  /*4560*/  IADD3 R33, R56, 0x29, RZ ;  /* 0x0000002938217810 */ /* 0x000fe20007ffe0ff */
[----:B--2---:R-:W-:Y:S01]  /*4570*/  FFMA.FTZ R47, R12, -UR19, R31 ;  /* 0x800000130c2f7c23 */ /* 0x004fe2000801001f */
[----:B------:R-:W-:Y:S01]  /*4580*/  ISETP.LT.OR P0, PT, R9, R208, P0 ;  /* 0x000000d00900720c */ /* 0x000fe20000701670 */
[C---:B------:R-:W-:Y:S01]  /*4590*/  IMAD.IADD R31, R209.reuse, 0x1, -R38 ;  /* 0x00000001d11f7824 */ /* 0x040fe200078e0a26 */
[----:B------:R-:W-:Y:S01]  /*45a0*/  IABS R14, R14 ;  /* 0x0000000e000e7213 */ /* 0x000fe20000000000 */
[----:B------:R-:W-:Y:S01]  /*45b0*/  IMAD.IADD R28, R209, 0x1, -R33 ;  /* 0x00000001d11c7824 */ /* 0x000fe200078e0a21 */
[----:B------:R-:W-:Y:S01]  /*45c0*/  ISETP.LT.OR P6, PT, R9, R205, P6 ;  /* 0x000000cd0900720c */ /* 0x000fe200037c1670 */
[----:B------:R-:W-:Y:S01]  /*45d0*/  IMAD.IADD R9, R206, 0x1, -R9 ;  /* 0x00000001ce097824 */ /* 0x000fe200078e0a09 */
[----:B------:R-:W-:Y:S01]  /*45e0*/  FSEL R10, R10, -INF , !P3 ;  /* 0xff8000000a0a7808 */ /* 0x000fe20005800000 */
[----:B------:R-:W-:Y:S01]  /*45f0*/  IMAD.MOV.U32 R35, RZ, RZ, R14 ;  /* 0x000000ffff237224 */ /* 0x000fe200078e000e */
[----:B------:R-:W-:Y:S01]  /*4600*/  IABS R14, R28 ;  /* 0x0000001c000e7213 */ /* 0x000fe20000000000 */
[----:B-1----:R-:W-:Y:S01]  /*4610*/  FFMA.FTZ R54, R15, -UR19, R54 ;  /* 0x800000130f367c23 */ /* 0x002fe20008010036 */
[----:B------:R-:W-:Y:S01]  /*4620*/  IABS R34, R9 ;  /* 0x0000000900227213 */ /* 0x000fe20000000000 */
[----:B------:R-:W-:Y:S01]  /*4630*/  IMAD.IADD R50, R206, 0x1, -R33 ;  /* 0x00000001ce327824 */ /* 0x000fe200078e0a21 */
[----:B------:R1:W2:Y:S01]  /*4640*/  I2F R36, R14 ;  /* 0x0000000e00247306 */ /* 0x0002a20000201400 */
[----:B------:R-:W-:-:S02]  /*4650*/  FSEL R9, R48, -INF , !P5 ;  /* 0xff80000030097808 */ /* 0x000fc40006800000 */
[C---:B------:R-:W-:Y:S01]  /*4660*/  ISETP.GE.AND P3, PT, R8.reuse, R207, PT ;  /* 0x000000cf0800720c */ /* 0x040fe20003f66270 */
[----:B------:R-:W-:Y:S01]  /*4670*/  IMAD.MOV.U32 R48, RZ, RZ, R34 ;  /* 0x000000ffff307224 */ /* 0x000fe200078e0022 */
[----:B------:R-:W-:Y:S01]  /*4680*/  ISETP.GE.AND P5, PT, R8, R204, PT ;  /* 0x000000cc0800720c */ /* 0x000fe20003fa6270 */
[----:B------:R-:W-:Y:S01]  /*4690*/  IMAD.IADD R34, R206, 0x1, -R8 ;  /* 0x00000001ce227824 */ /* 0x000fe200078e0a08 */
[C---:B------:R-:W-:Y:S01]  /*46a0*/  ISETP.LT.OR P3, PT, R8.reuse, R208, P3 ;  /* 0x000000d00800720c */ /* 0x040fe20001f61670 */
[----:B------:R-:W3:Y:S01]  /*46b0*/  I2F R35, R35 ;  /* 0x0000002300237306 */ /* 0x000ee20000201400 */
[----:B------:R-:W-:Y:S02]  /*46c0*/  ISETP.LT.OR P5, PT, R8, R205, P5 ;  /* 0x000000cd0800720c */ /* 0x000fe40002fa1670 */
[----:B------:R-:W-:Y:S02]  /*46d0*/  FSEL R8, R47, -INF , !P4 ;  /* 0xff8000002f087808 */ /* 0x000fe40006000000 */
[----:B------:R-:W-:-:S02]  /*46e0*/  FSEL R169, R52, -INF , !P2 ;  /* 0xff80000034a97808 */ /* 0x000fc40005000000 */
[C---:B------:R-:W-:Y:S01]  /*46f0*/  ISETP.GE.AND P4, PT, R33.reuse, R207, PT ;  /* 0x000000cf2100720c */ /* 0x040fe20003f86270 */
[----:B-1----:R-:W1:Y:S01]  /*4700*/  LDSM.16.M88.4 R12, [R180+0x5800] ;  /* 0x00580000b40c783b */ /* 0x002e620000000200 */
[----:B------:R-:W-:Y:S01]  /*4710*/  ISETP.GE.AND P2, PT, R33, R204, PT ;  /* 0x000000cc2100720c */ /* 0x000fe20003f46270 */
[----:B------:R-:W4:Y:S01]  /*4720*/  I2F R48, R48 ;  /* 0x0000003000307306 */ /* 0x000f220000201400 */
[----:B------:R-:W-:Y:S01]  /*4730*/  IABS R47, R34 ;  /* 0x00000022002f7213 */ /* 0x000fe20000000000 */
[----:B--2---:R-:W-:Y:S01]  /*4740*/  FFMA.FTZ R17, R36, -UR19, R17 ;  /* 0x8000001324117c23 */ /* 0x004fe20008010011 */
[----:B------:R-:W-:Y:S01]  /*4750*/  IADD3 R28, R56, 0x38, RZ ;  /* 0x00000038381c7810 */ /* 0x000fe20007ffe0ff */
[----:B------:R-:W-:-:S04]  /*4760*/  DEPBAR.LE SB0, 0x0 ;  /* 0x000080000000791a */ /* 0x000fc80000000000 */
[----:B------:R-:W-:Y:S01]  /*4770*/  IADD3 R56, R56, 0x39, RZ ;  /* 0x0000003938387810 */ /* 0x000fe20007ffe0ff */
[----:B---3--:R-:W-:Y:S01]  /*4780*/  FFMA.FTZ R16, R35, -UR19, R16 ;  /* 0x8000001323107c23 */ /* 0x008fe20008010010 */
[----:B------:R-:W-:Y:S01]  /*4790*/  ISETP.LT.OR P4, PT, R33, R208, P4 ;  /* 0x000000d02100720c */ /* 0x000fe20002781670 */
[----:B------:R-:W-:Y:S01]  /*47a0*/  IMAD.IADD R29, R209, 0x1, -R28 ;  /* 0x00000001d11d7824 */ /* 0x000fe200078e0a1c */
[----:B------:R-:W-:Y:S01]  /*47b0*/  ISETP.LT.OR P2, PT, R33, R205, P2 ;  /* 0x000000cd2100720c */ /* 0x000fe20001741670 */
[----:B------:R-:W-:Y:S01]  /*47c0*/  IMAD.MOV.U32 R33, RZ, RZ, R47 ;  /* 0x000000ffff217224 */ /* 0x000fe200078e002f */
[----:B------:R-:W-:Y:S01]  /*47d0*/  IABS R31, R31 ;  /* 0x0000001f001f7213 */ /* 0x000fe20000000000 */
[----:B------:R-:W-:Y:S01]  /*47e0*/  IMAD.IADD R47, R206, 0x1, -R38 ;  /* 0x00000001ce2f7824 */ /* 0x000fe200078e0a26 */
[----:B------:R-:W-:Y:S01]  /*47f0*/  FSEL R164, R54, -INF , !P1 ;  /* 0xff80000036a47808 */ /* 0x000fe20004800000 */
[----:B------:R-:W-:Y:S01]  /*4800*/  IMAD.IADD R49, R209, 0x1, -R56 ;  /* 0x00000001d1317824 */ /* 0x000fe200078e0a38 */
[----:B------:R-:W-:Y:S01]  /*4810*/  FSEL R161, R53, -INF , !P0 ;  /* 0xff80000035a17808 */ /* 0x000fe20004000000 */
[----:B------:R-:W2:Y:S01]  /*4820*/  I2F R33, R33 ;  /* 0x0000002100217306 */ /* 0x000ea20000201400 */
[----:B------:R-:W-:Y:S01]  /*4830*/  IABS R47, R47 ;  /* 0x0000002f002f7213 */ /* 0x000fe20000000000 */
[----:B----4-:R-:W-:Y:S01]  /*4840*/  FFMA.FTZ R48, R48, -UR19, R55 ;  /* 0x8000001330307c23 */ /* 0x010fe20008010037 */
[----:B------:R-:W-:-:S02]  /*4850*/  IABS R49, R49 ;  /* 0x0000003100317213 */ /* 0x000fc40000000000 */
[C---:B------:R-:W-:Y:S02]  /*4860*/  ISETP.GE.AND P1, PT, R38.reuse, R207, PT ;  /* 0x000000cf2600720c */ /* 0x040fe40003f26270 */
[C---:B------:R-:W-:Y:S01]  /*4870*/  ISETP.GE.AND P0, PT, R38.reuse, R204, PT ;  /* 0x000000cc2600720c */ /* 0x040fe20003f06270 */
[----:B------:R3:W-:Y:S01]  /*4880*/  I2F R34, R49 ;  /* 0x0000003100227306 */ /* 0x0007e20000201400 */
[C---:B------:R-:W-:Y:S02]  /*4890*/  ISETP.LT.OR P1, PT, R38.reuse, R208, P1 ;  /* 0x000000d02600720c */ /* 0x040fe40000f21670 */
[----:B------:R-:W-:Y:S02]  /*48a0*/  ISETP.LT.OR P0, PT, R38, R205, P0 ;  /* 0x000000cd2600720c */ /* 0x000fe40000701670 */
[----:B------:R-:W-:Y:S01]  /*48b0*/  FSEL R167, R16, -INF , !P3 ;  /* 0xff80000010a77808 */ /* 0x000fe20005800000 */
[----:B------:R-:W-:Y:S01]  /*48c0*/  IMAD.IADD R16, R206, 0x1, -R28 ;  /* 0x00000001ce107824 */ /* 0x000fe200078e0a1c */
[----:B------:R-:W-:Y:S01]  /*48d0*/  IABS R30, R30 ;  /* 0x0000001e001e7213 */ /* 0x000fe20000000000 */
[----:B------:R-:W-:Y:S01]  /*48e0*/  I2F R31, R31 ;  /* 0x0000001f001f7306 */ /* 0x000fe20000201400 */
[----:B------:R-:W-:Y:S01]  /*48f0*/  IABS R29, R29 ;  /* 0x0000001d001d7213 */ /* 0x000fe20000000000 */
[----:B--2---:R-:W-:Y:S01]  /*4900*/  FFMA.FTZ R18, R33, -UR19, R18 ;  /* 0x8000001321127c23 */ /* 0x004fe20008010012 */
[----:B-1----:R-:W-:Y:S01]  /*4910*/  HMMA.16816.F32 R68, R40, R12, R68 ;  /* 0x0000000c2844723c */ /* 0x002fe20000001844 */
[----:B------:R-:W-:-:S02]  /*4920*/  IABS R16, R16 ;  /* 0x0000001000107213 */ /* 0x000fc40000000000 */
[----:B------:R-:W-:Y:S02]  /*4930*/  FSEL R214, R48, -INF , !P6 ;  /* 0xff80000030d67808 */ /* 0x000fe40007000000 */
[----:B------:R-:W1:Y:S01]  /*4940*/  I2F R13, R47 ;  /* 0x0000002f000d7306 */ /* 0x000e620000201400 */
[----:B---3--:R-:W-:Y:S01]  /*4950*/  IABS R49, R50 ;  /* 0x0000003200317213 */ /* 0x008fe20000000000 */
[----:B------:R-:W-:Y:S01]  /*4960*/  IMAD.IADD R12, R206, 0x1, -R46 ;  /* 0x00000001ce0c7824 */ /* 0x000fe200078e0a2e */
[----:B------:R-:W-:Y:S01]  /*4970*/  HMMA.16816.F32 R72, R40, R14, R72 ;  /* 0x0000000e2848723c */ /* 0x000fe20000001848 */
[----:B------:R-:W-:Y:S02]  /*4980*/  FSEL R168, R18, -INF , !P5 ;  /* 0xff80000012a87808 */ /* 0x000fe40006800000 */
[----:B------:R-:W-:Y:S02]  /*4990*/  FSEL R163, R17, -INF , !P4 ;  /* 0xff80000011a37808 */ /* 0x000fe40006000000 */
[----:B------:R-:W2:Y:S01]  /*49a0*/  I2F R38, R49 ;  /* 0x0000003100267306 */ /* 0x000ea20000201400 */
[----:B------:R-:W-:Y:S01]  /*49b0*/  IABS R12, R12 ;  /* 0x0000000c000c7213 */ /* 0x000fe20000000000 */
[----:B------:R-:W-:Y:S01]  /*49c0*/  IMAD.IADD R14, R206, 0x1, -R56 ;  /* 0x00000001ce0e7824 */ /* 0x000fe200078e0a38 */
[----:B------:R-:W-:-:S02]  /*49d0*/  ISETP.GE.AND P6, PT, R46, R207, PT ;  /* 0x000000cf2e00720c */ /* 0x000fc40003fc6270 */
[----:B------:R-:W-:Y:S02]  /*49e0*/  ISETP.GE.AND P3, PT, R46, R204, PT ;  /* 0x000000cc2e00720c */ /* 0x000fe40003f66270 */
[----:B------:R-:W-:Y:S01]  /*49f0*/  IABS R14, R14 ;  /* 0x0000000e000e7213 */ /* 0x000fe20000000000 */
[----:B------:R-:W3:Y:S01]  /*4a00*/  I2F R30, R30 ;  /* 0x0000001e001e7306 */ /* 0x000ee20000201400 */
[-C--:B------:R-:W-:Y:S02]  /*4a10*/  ISETP.GE.AND P5, PT, R28, R207.reuse, PT ;  /* 0x000000cf1c00720c */ /* 0x080fe40003fa6270 */
[----:B-1----:R-:W-:Y:S01]  /*4a20*/  FFMA.FTZ R13, R13, -UR19, R70 ;  /* 0x800000130d0d7c23 */ /* 0x002fe20008010046 */
[----:B------:R-:W-:Y:S01]  /*4a30*/  ISETP.GE.AND P4, PT, R56, R207, PT ;  /* 0x000000cf3800720c */ /* 0x000fe20003f86270 */
[----:B------:R-:W-:Y:S01]  /*4a40*/  FFMA.FTZ R31, R31, -UR19, R68 ;  /* 0x800000131f1f7c23 */ /* 0x000fe20008010044 */
[----:B------:R-:W-:Y:S02]  /*4a50*/  ISETP.LT.OR P6, PT, R46, R208, P6 ;  /* 0x000000d02e00720c */ /* 0x000fe400037c1670 */
[----:B------:R-:W1:Y:S01]  /*4a60*/  I2F R29, R29 ;  /* 0x0000001d001d7306 */ /* 0x000e620000201400 */
[----:B------:R-:W-:Y:S01]  /*4a70*/  FSEL R166, R13, -INF , !P0 ;  /* 0xff8000000da67808 */ /* 0x000fe20004000000 */
[----:B--2---:R-:W-:Y:S01]  /*4a80*/  FFMA.FTZ R19, R38, -UR19, R19 ;  /* 0x8000001326137c23 */ /* 0x004fe20008010013 */
[----:B------:R-:W-:Y:S01]  /*4a90*/  PLOP3.LUT P0, PT, PT, PT, UP0, 0x80, 0x0 ;  /* 0x000000000000781c */ /* 0x000fe20003f0f008 */
[----:B------:R-:W-:Y:S01]  /*4aa0*/  FFMA.FTZ R34, R34, -UR19, R73 ;  /* 0x8000001322227c23 */ /* 0x000fe20008010049 */
[----:B------:R-:W-:-:S02]  /*4ab0*/  FSEL R213, R31, -INF , !P1 ;  /* 0xff8000001fd57808 */ /* 0x000fc40004800000 */
[----:B------:R-:W-:Y:S01]  /*4ac0*/  FSEL R212, R19, -INF , !P2 ;  /* 0xff80000013d47808 */ /* 0x000fe20005000000 */
[----:B------:R-:W2:Y:S01]  /*4ad0*/  I2F R12, R12 ;  /* 0x0000000c000c7306 */ /* 0x000ea20000201400 */
[-C--:B------:R-:W-:Y:S01]  /*4ae0*/  ISETP.GE.AND P2, PT, R28, R204.reuse, PT ;  /* 0x000000cc1c00720c */ /* 0x080fe20003f46270 */
[----:B---3--:R-:W-:Y:S01]  /*4af0*/  FFMA.FTZ R30, R30, -UR19, R69 ;  /* 0x800000131e1e7c23 */ /* 0x008fe20008010045 */
[----:B------:R-:W-:Y:S02]  /*4b00*/  ISETP.GE.AND P1, PT, R56, R204, PT ;  /* 0x000000cc3800720c */ /* 0x000fe40003f26270 */
[-C--:B------:R-:W-:Y:S02]  /*4b10*/  ISETP.LT.OR P3, PT, R46, R205.reuse, P3 ;  /* 0x000000cd2e00720c */ /* 0x080fe40001f61670 */
[CC--:B------:R-:W-:Y:S01]  /*4b20*/  ISETP.LT.OR P5, PT, R28.reuse, R208.reuse, P5 ;  /* 0x000000d01c00720c */ /* 0x0c0fe20002fa1670 */
[----:B------:R-:W3:Y:S01]  /*4b30*/  I2F R15, R16 ;  /* 0x00000010000f7306 */ /* 0x000ee20000201400 */
[----:B-1----:R-:W-:Y:S01]  /*4b40*/  FFMA.FTZ R29, R29, -UR19, R72 ;  /* 0x800000131d1d7c23 */ /* 0x002fe20008010048 */
[----:B------:R-:W-:Y:S01]  /*4b50*/  ISETP.LT.OR P2, PT, R28, R205, P2 ;  /* 0x000000cd1c00720c */ /* 0x000fe20001741670 */
[----:B------:R-:W-:Y:S01]  /*4b60*/  BAR.SYNC.DEFER_BLOCKING 0x0 ;  /* 0x0000000000007b1d */ /* 0x000fe20000010000 */
[----:B------:R-:W-:-:S02]  /*4b70*/  ISETP.LT.OR P4, PT, R56, R208, P4 ;  /* 0x000000d03800720c */ /* 0x000fc40002781670 */
[----:B------:R-:W-:Y:S01]  /*4b80*/  ISETP.LT.OR P1, PT, R56, R205, P1 ;  /* 0x000000cd3800720c */ /* 0x000fe20000f21670 */
[----:B--2---:R-:W-:Y:S02]  /*4b90*/  FFMA.FTZ R12, R12, -UR19, R71 ;  /* 0x800000130c0c7c23 */ /* 0x004fe40008010047 */
[----:B------:R-:W1:Y:S01]  /*4ba0*/  I2F R14, R14 ;  /* 0x0000000e000e7306 */ /* 0x000e620000201400 */
[----:B------:R-:W-:Y:S02]  /*4bb0*/  FSEL R171, R30, -INF , !P6 ;  /* 0xff8000001eab7808 */ /* 0x000fe40007000000 */
[----:B------:R-:W-:Y:S02]  /*4bc0*/  FSEL R147, R29, -INF , !P5 ;  /* 0xff8000001d937808 */ /* 0x000fe40006800000 */
[----:B------:R-:W-:Y:S01]  /*4bd0*/  FSEL R146, R12, -INF , !P3 ;  /* 0xff8000000c927808 */ /* 0x000fe20005800000 */
[----:B---3--:R-:W-:Y:S01]  /*4be0*/  FFMA.FTZ R74, R15, -UR19, R74 ;  /* 0x800000130f4a7c23 */ /* 0x008fe2000801004a */
[----:B------:R-:W-:-:S04]  /*4bf0*/  FSEL R145, R34, -INF , !P4 ;  /* 0xff80000022917808 */ /* 0x000fc80006000000 */
[----:B------:R-:W-:Y:S01]  /*4c00*/  FSEL R144, R74, -INF , !P2 ;  /* 0xff8000004a907808 */ /* 0x000fe20005000000 */
[----:B-1----:R-:W-:-:S05]  /*4c10*/  FFMA.FTZ R75, R14, -UR19, R75 ;  /* 0x800000130e4b7c23 */ /* 0x002fca000801004b */
[----:B------:R-:W-:Y:S01]  /*4c20*/  FSEL R162, R75, -INF , !P1 ;  /* 0xff8000004ba27808 */ /* 0x000fe20004800000 */
[----:B------:R-:W-:Y:S05]  /*4c30*/  @!P0 BRA `(.L_x_427) ;  /* 0x0000039000008947 */ /* 0x000fea0003800000 */
[----:B------:R-:W-:Y:S01]  /*4c40*/  UIADD3 UR5, UR13, -0x2, URZ ;  /* 0xfffffffe0d057890 */ /* 0x000fe2000fffe03f */
[----:B------:R-:W-:Y:S01]  /*4c50*/  ISETP.GE.AND P5, PT, R210, c[0x0][0x220], PT ;  /* 0x00008800d2007a0c */ /* 0x000fe20003fa6270 */
[----:B------:R-:W-:Y:S01]  /*4c60*/  BSSY B0, `(.L_x_428) ;  /* 0x0000035000007945 */ /* 0x000fe20003800000 */
[----:B------:R-:W-:Y:S01]  /*4c70*/  ISETP.GE.AND P4, PT, R197, c[0x0][0x220], PT ;  /* 0x00008800c5007a0c */ /* 0x000fe20003f86270 */
[----:B------:R-:W-:Y:S01]  /*4c80*/  USHF.R.S32.HI UR4, URZ, 0x1f, UR5 ;  /* 0x0000001f3f047899 */ /* 0x000fe20008011405 */
[----:B------:R-:W-:Y:S01]  /*4c90*/  ISETP.GE.AND P2, PT, R196, c[0x0][0x220], PT ;  /* 0x00008800c4007a0c */ /* 0x000fe20003f46270 */
[----:B------:R-:W-:Y:S01]  /*4ca0*/  UIMAD UR24, UR24, UR5, URZ ;  /* 0x00000005181872a4 */ /* 0x000fe2000f8e023f */
[----:B------:R-:W-:-:S03]  /*4cb0*/  IMAD.WIDE.U32 R14, R3, UR5, R202 ;  /* 0x00000005030e7c25 */ /* 0x000fc6000f8e00ca */
[----:B------:R-:W-:-:S04]  /*4cc0*/  UIMAD UR4, UR4, UR25, UR24 ;  /* 0x00000019040472a4 */ /* 0x000fc8000f8e0218 */
[C---:B------:R-:W-:Y:S01]  /*4cd0*/  @!P5 LEA R30, P6, R14.reuse, c[0x0][0x168], 0x1 ;  /* 0x00005a000e1eda11 */ /* 0x040fe200078c08ff */
[----:B------:R1:W-:Y:S01]  /*4ce0*/  @P5 STS.128 [R199+0xc000], RZ ;  /* 0x00c000ffc7005388 */ /* 0x0003e20000000c00 */
[----:B------:R-:W-:Y:S02]  /*4cf0*/  IADD3 R3, R15, UR4, RZ ;  /* 0x000000040f037c10 */ /* 0x000fe4000fffe0ff */
        /* <DEDUP_REMOVED lines=43> */
.L_x_429:
[----:B------:R-:W-:Y:S05]  /*4fb0*/  BSYNC B0 ;  /* 0x0000000000007941 */ /* 0x000fea0003800000 */
.L_x_428:
[----:B------:R-:W0:Y:S02]  /*4fc0*/  LDGDEPBAR ;  /* 0x00000000000079af */ /* 0x000e240000000000 */
.L_x_427:
        /* <DEDUP_REMOVED lines=74> */
[----:B------:R-:W2:Y:S01]  /*5470*/  LDSM.16.MT88.4 R4, [R184+0x16000] ;  /* 0x01600000b804783b */ /* 0x000ea20000004200 */
[--C-:B------:R-:W-:Y:S02]  /*5480*/  FFMA.FTZ R2, R9, c[0x0][0x23c], -R170.reuse ;  /* 0x00008f0009027a23 */ /* 0x100fe400000108aa */
[--C-:B------:R-:W-:Y:S01]  /*5490*/  FFMA.FTZ R149, R10, c[0x0][0x23c], -R165.reuse ;  /* 0x00008f000a957a23 */ /* 0x100fe200000108a5 */
[----:B------:R-:W-:Y:S01]  /*54a0*/  LDSM.16.MT88.4 R32, [R184+0x12800] ;  /* 0x01280000b820783b */ /* 0x000fe20000004200 */
[----:B------:R-:W-:Y:S01]  /*54b0*/  FFMA.FTZ R0, R8, c[0x0][0x23c], -R165 ;  /* 0x00008f0008007a23 */ /* 0x000fe200000108a5 */
[----:B------:R-:W-:Y:S01]  /*54c0*/  MUFU.EX2 R155, R155 ;  /* 0x0000009b009b7308 */ /* 0x000fe20000000800 */
[--C-:B------:R-:W-:Y:S01]  /*54d0*/  FFMA.FTZ R153, R27, c[0x0][0x23c], -R170.reuse ;  /* 0x00008f001b997a23 */ /* 0x100fe200000108aa */
[----:B------:R-:W2:Y:S01]  /*54e0*/  LDSM.16.MT88.4 R8, [R188+0x14800] ;  /* 0x01480000bc08783b */ /* 0x000ea20000004200 */
[----:B------:R-:W-:-:S02]  /*54f0*/  FFMA.FTZ R134, R25, c[0x0][0x23c], -R170 ;  /* 0x00008f0019867a23 */ /* 0x000fc400000108aa */
[--C-:B------:R-:W-:Y:S01]  /*5500*/  FFMA.FTZ R150, R24, c[0x0][0x23c], -R165.reuse ;  /* 0x00008f0018967a23 */ /* 0x100fe200000108a5 */
[----:B------:R-:W-:Y:S01]  /*5510*/  LDSM.16.MT88.4 R28, [R186+0x14800] ;  /* 0x01480000ba1c783b */ /* 0x000fe20000004200 */
        /* <DEDUP_REMOVED lines=218> */
[----:B------:R-:W-:-:S04]  /*62c0*/  DEPBAR.LE SB0, 0x0 ;  /* 0x000080000000791a */ /* 0x000fc80000000000 */
[----:B------:R-:W-:Y:S01]  /*62d0*/  UIADD3 UR22, UR13, -0x2, URZ ;  /* 0xfffffffe0d167890 */ /* 0x000fe2000fffe03f */
[----:B------:R-:W-:Y:S01]  /*62e0*/  BAR.SYNC.DEFER_BLOCKING 0x0 ;  /* 0x0000000000007b1d */ /* 0x000fe20000010000 */
[----:B------:R-:W-:Y:S02]  /*62f0*/  ISETP.GE.AND P4, PT, R210, c[0x0][0x220], PT ;  /* 0x00008800d2007a0c */ /* 0x000fe40003f86270 */
[----:B------:R-:W-:Y:S01]  /*6300*/  ISETP.GE.AND P3, PT, R197, c[0x0][0x220], PT ;  /* 0x00008800c5007a0c */ /* 0x000fe20003f66270 */
[----:B------:R-:W-:Y:S01]  /*6310*/  USHF.R.S32.HI UR5, URZ, 0x1f, UR22 ;  /* 0x0000001f3f057899 */ /* 0x000fe20008011416 */
[----:B------:R-:W-:Y:S01]  /*6320*/  ISETP.GE.AND P2, PT, R196, c[0x0][0x220], PT ;  /* 0x00008800c4007a0c */ /* 0x000fe20003f46270 */
[----:B------:R-:W-:Y:S01]  /*6330*/  UIMAD UR4, UR17, UR22, URZ ;  /* 0x00000016110472a4 */ /* 0x000fe2000f8e023f */
[----:B------:R-:W-:Y:S01]  /*6340*/  IMAD.WIDE.U32 R4, R195, UR22, R22 ;  /* 0x00000016c3047c25 */ /* 0x000fe2000f8e0016 */
[----:B------:R-:W-:Y:S02]  /*6350*/  UISETP.GT.AND UP0, UPT, UR22, UR7, UPT ;  /* 0x000000071600728c */ /* 0x000fe4000bf04270 */
[----:B------:R-:W-:-:S04]  /*6360*/  UIMAD UR4, UR5, UR16, UR4 ;  /* 0x00000010050472a4 */ /* 0x000fc8000f8e0204 */
[C---:B------:R-:W-:Y:S02]  /*6370*/  @!P4 LEA R10, P6, R4.reuse, c[0x0][0x170], 0x1 ;  /* 0x00005c00040aca11 */ /* 0x040fe400078c08ff */
[----:B------:R-:W-:Y:S02]  /*6380*/  IADD3 R0, R5, UR4, RZ ;  /* 0x0000000405007c10 */ /* 0x000fe4000fffe0ff */
[C---:B------:R-:W-:Y:S02]  /*6390*/  @!P3 LEA R8, P1, R4.reuse, c[0x0][0x170], 0x1 ;  /* 0x00005c000408ba11 */ /* 0x040fe400078208ff */
[C---:B------:R-:W-:Y:S02]  /*63a0*/  @!P2 LEA R6, P0, R4.reuse, c[0x0][0x170], 0x1 ;  /* 0x00005c000406aa11 */ /* 0x040fe400078008ff */
[C---:B------:R-:W-:Y:S02]  /*63b0*/  IADD3 R5, P5, R4.reuse, UR18, RZ ;  /* 0x0000001204057c10 */ /* 0x040fe4000ffbe0ff */
[C-C-:B------:R-:W-:Y:S01]  /*63c0*/  @!P4 LEA.HI.X R11, R4.reuse, c[0x0][0x174], R0.reuse, 0x1, P6 ;  /* 0x00005d00040bca11 */ /* 0x140fe200030f0c00 */
[----:B------:R-:W-:Y:S01]  /*63d0*/  @P4 STS.128 [R199+0x12000], RZ ;  /* 0x012000ffc7004388 */ /* 0x000fe20000000c00 */
[----:B------:R-:W-:-:S02]  /*63e0*/  @!P3 LEA.HI.X R9, R4, c[0x0][0x174], R0, 0x1, P1 ;  /* 0x00005d000409ba11 */ /* 0x000fc400008f0c00 */
[----:B------:R-:W-:Y:S01]  /*63f0*/  @!P2 LEA.HI.X R7, R4, c[0x0][0x174], R0, 0x1, P0 ;  /* 0x00005d000407aa11 */ /* 0x000fe200000f0c00 */
[----:B------:R-:W-:Y:S01]  /*6400*/  @!PT LDS RZ, [RZ] ;  /* 0x00000000fffff984 */ /* 0x000fe20000000800 */
[----:B------:R-:W-:Y:S01]  /*6410*/  @!PT LDS RZ, [RZ] ;  /* 0x00000000fffff984 */ /* 0x000fe20000000800 */
[----:B------:R-:W-:Y:S01]  /*6420*/  @!PT LDS RZ, [RZ] ;  /* 0x00000000fffff984 */ /* 0x000fe20000000800 */
[----:B------:R1:W-:Y:S01]  /*6430*/  @!P4 LDGSTS.E.BYPASS.LTC128B.128 [R199+0x12000], [R10.64] ;  /* 0x120000000ac7cfae */ /* 0x0003e2000b901d4e */
[C---:B------:R-:W-:Y:S02]  /*6440*/  @!P4 LEA R12, P0, R5.reuse, c[0x0][0x170], 0x1 ;  /* 0x00005c00050cca11 */ /* 0x040fe400078008ff */
        /* <DEDUP_REMOVED lines=8> */
[----:B------:R-:W-:-:S02]  /*64d0*/  @!P4 LEA.HI.X R13, R5, c[0x0][0x174], R0, 0x1, P0 ;  /* 0x00005d00050dca11 */ /* 0x000fc400000f0c00 */
[C-C-:B------:R-:W-:Y:S01]  /*64e0*/  @!P3 LEA.HI.X R19, R5.reuse, c[0x0][0x174], R0.reuse, 0x1, P5 ;  /* 0x00005d000513ba11 */ /* 0x140fe200028f0c00 */
[----:B------:R-:W-:Y:S01]  /*64f0*/  @P2 STS.128 [R199+0x16000], RZ ;  /* 0x016000ffc7002388 */ /* 0x000fe20000000c00 */
[----:B------:R-:W-:-:S03]  /*6500*/  @!P2 LEA.HI.X R17, R5, c[0x0][0x174], R0, 0x1, P1 ;  /* 0x00005d000511aa11 */ /* 0x000fc600008f0c00 */
        /* <DEDUP_REMOVED lines=20> */
[----:B------:R-:W3:Y:S04]  /*6650*/  LDSM.16.M88.4 R144, [R193+0xc000] ;  /* 0x00c00000c190783b */ /* 0x000ee80000000200 */
[----:B------:R-:W5:Y:S04]  /*6660*/  LDSM.16.M88.4 R136, [R193+0xc800] ;  /* 0x00c80000c188783b */ /* 0x000f680000000200 */
[----:B------:R-:W5:Y:S04]  /*6670*/  LDSM.16.M88.4 R28, [R193+0xd000] ;  /* 0x00d00000c11c783b */ /* 0x000f680000000200 */
[----:B-1----:R-:W1:Y:S04]  /*6680*/  LDSM.16.M88.4 R8, [R193+0xd800] ;  /* 0x00d80000c108783b */ /* 0x002e680000000200 */
[----:B------:R-:W-:Y:S04]  /*6690*/  LDSM.16.M88.4 R160, [R192] ;  /* 0x00000000c0a0783b */ /* 0x000fe80000000200 */
[----:B--2---:R-:W2:Y:S04]  /*66a0*/  LDSM.16.M88.4 R4, [R191] ;  /* 0x00000000bf04783b */ /* 0x004ea80000000200 */
[----:B------:R-:W1:Y:S04]  /*66b0*/  LDSM.16.M88.4 R148, [R183] ;  /* 0x00000000b794783b */ /* 0x000e680000000200 */
[----:B------:R-:W1:Y:S04]  /*66c0*/  LDSM.16.M88.4 R24, [R182] ;  /* 0x00000000b618783b */ /* 0x000e680000000200 */
[----:B------:R-:W1:Y:S04]  /*66d0*/  LDSM.16.M88.4 R228, [R181] ;  /* 0x00000000b5e4783b */ /* 0x000e680000000200 */
[----:B------:R-:W-:Y:S01]  /*66e0*/  LDSM.16.M88.4 R152, [R187+0xc000] ;  /* 0x00c00000bb98783b */ /* 0x000fe20000000200 */
[C---:B---3--:R-:W-:Y:S03]  /*66f0*/  HMMA.16816.F32 R12, R164.reuse, R144, RZ ;  /* 0x00000090a40c723c */ /* 0x048fe600000018ff */
[----:B----4-:R-:W-:Y:S04]  /*6700*/  LDSM.16.M88.4 R16, [R187+0xc800] ;  /* 0x00c80000bb10783b */ /* 0x010fe80000000200 */
[----:B------:R-:W-:Y:S01]  /*6710*/  LDSM.16.M88.4 R224, [R187+0xd800] ;  /* 0x00d80000bbe0783b */ /* 0x000fe20000000200 */
[C---:B------:R-:W-:Y:S03]  /*6720*/  HMMA.16816.F32 R144, R164.reuse, R146, RZ ;  /* 0x00000092a490723c */ /* 0x040fe600000018ff */
[----:B------:R-:W-:Y:S04]  /*6730*/  LDSM.16.M88.4 R156, [R189] ;  /* 0x00000000bd9c783b */ /* 0x000fe80000000200 */
[----:B------:R-:W-:Y:S01]  /*6740*/  LDSM.16.M88.4 R220, [R180] ;  /* 0x00000000b4dc783b */ /* 0x000fe20000000200 */
[C---:B-----5:R-:W-:Y:S03]  /*6750*/  HMMA.16816.F32 R140, R164.reuse, R136, RZ ;  /* 0x00000088a48c723c */ /* 0x060fe600000018ff */
[----:B------:R-:W0:Y:S05]  /*6760*/  LDGDEPBAR ;  /* 0x00000000000079af */ /* 0x000e2a0000000000 */
[C---:B------:R-:W-:Y:S08]  /*6770*/  HMMA.16816.F32 R136, R164.reuse, R138, RZ ;  /* 0x0000008aa488723c */ /* 0x040ff000000018ff */
[C---:B------:R-:W-:Y:S08]  /*6780*/  HMMA.16816.F32 R32, R164.reuse, R28, RZ ;  /* 0x0000001ca420723c */ /* 0x040ff000000018ff */
[C---:B------:R-:W-:Y:S08]  /*6790*/  HMMA.16816.F32 R28, R164.reuse, R30, RZ ;  /* 0x0000001ea41c723c */ /* 0x040ff000000018ff */
[C---:B-1----:R-:W-:Y:S08]  /*67a0*/  HMMA.16816.F32 R168, R164.reuse, R8, RZ ;  /* 0x00000008a4a8723c */ /* 0x042ff000000018ff */
[----:B------:R-:W-:Y:S01]  /*67b0*/  HMMA.16816.F32 R164, R164, R10, RZ ;  /* 0x0000000aa4a4723c */ /* 0x000fe200000018ff */
[----:B------:R-:W1:Y:S07]  /*67c0*/  LDSM.16.M88.4 R8, [R190] ;  /* 0x00000000be08783b */ /* 0x000e6e0000000200 */
[C---:B--2---:R-:W-:Y:S08]  /*67d0*/  HMMA.16816.F32 R12, R160.reuse, R4, R12 ;  /* 0x00000004a00c723c */ /* 0x044ff0000000180c */
[C---:B------:R-:W-:Y:S01]  /*67e0*/  HMMA.16816.F32 R144, R160.reuse, R6, R144 ;  /* 0x00000006a090723c */ /* 0x040fe20000001890 */
[----:B------:R-:W2:Y:S07]  /*67f0*/  LDSM.16.M88.4 R4, [R187+0xd000] ;  /* 0x00d00000bb04783b */ /* 0x000eae0000000200 */
[C---:B------:R-:W-:Y:S08]  /*6800*/  HMMA.16816.F32 R140, R160.reuse, R148, R140 ;  /* 0x00000094a08c723c */ /* 0x040ff0000000188c */
[C---:B------:R-:W-:Y:S01]  /*6810*/  HMMA.16816.F32 R136, R160.reuse, R150, R136 ;  /* 0x00000096a088723c */ /* 0x040fe20000001888 */
[----:B------:R-:W3:Y:S07]  /*6820*/  LDSM.16.M88.4 R148, [R180+0x800] ;  /* 0x00080000b494783b */ /* 0x000eee0000000200 */
[C---:B------:R-:W-:Y:S08]  /*6830*/  HMMA.16816.F32 R32, R160.reuse, R24, R32 ;  /* 0x00000018a020723c */ /* 0x040ff00000001820 */
[C---:B------:R-:W-:Y:S01]  /*6840*/  HMMA.16816.F32 R28, R160.reuse, R26, R28 ;  /* 0x0000001aa01c723c */ /* 0x040fe2000000181c */
[----:B------:R-:W4:Y:S07]  /*6850*/  LDSM.16.M88.4 R24, [R180+0x1000] ;  /* 0x00100000b418783b */ /* 0x000f2e0000000200 */
[C---:B------:R-:W-:Y:S08]  /*6860*/  HMMA.16816.F32 R168, R160.reuse, R228, R168 ;  /* 0x000000e4a0a8723c */ /* 0x040ff000000018a8 */
[----:B------:R-:W-:Y:S01]  /*6870*/  HMMA.16816.F32 R164, R160, R230, R164 ;  /* 0x000000e6a0a4723c */ /* 0x000fe200000018a4 */
[----:B------:R-:W5:Y:S04]  /*6880*/  LDSM.16.M88.4 R160, [R180+0x1800] ;  /* 0x00180000b4a0783b */ /* 0x000f680000000200 */
[----:B------:R-:W-:Y:S03]  /*6890*/  LDSM.16.M88.4 R228, [R175] ;  /* 0x00000000afe4783b */ /* 0x000fe60000000200 */
[C---:B-1----:R-:W-:Y:S08]  /*68a0*/  HMMA.16816.F32 R12, R8.reuse, R152, R12 ;  /* 0x00000098080c723c */ /* 0x042ff0000000180c */
[C---:B------:R-:W-:Y:S01]  /*68b0*/  HMMA.16816.F32 R144, R8.reuse, R154, R144 ;  /* 0x0000009a0890723c */ /* 0x040fe20000001890 */
[----:B------:R-:W-:Y:S07]  /*68c0*/  LDSM.16.M88.4 R152, [R193+0xe000] ;  /* 0x00e00000c198783b */ /* 0x000fee0000000200 */
[C---:B------:R-:W-:Y:S08]  /*68d0*/  HMMA.16816.F32 R140, R8.reuse, R16, R140 ;  /* 0x00000010088c723c */ /* 0x040ff0000000188c */
[C---:B------:R-:W-:Y:S01]  /*68e0*/  HMMA.16816.F32 R136, R8.reuse, R18, R136 ;  /* 0x000000120888723c */ /* 0x040fe20000001888 */
[----:B------:R-:W-:Y:S07]  /*68f0*/  LDSM.16.M88.4 R16, [R193+0xe800] ;  /* 0x00e80000c110783b */ /* 0x000fee0000000200 */
[C---:B--2---:R-:W-:Y:S08]  /*6900*/  HMMA.16816.F32 R32, R8.reuse, R4, R32 ;  /* 0x000000040820723c */ /* 0x044ff00000001820 */
[C---:B------:R-:W-:Y:S01]  /*6910*/  HMMA.16816.F32 R28, R8.reuse, R6, R28 ;  /* 0x00000006081c723c */ /* 0x040fe2000000181c */
[----:B------:R-:W1:Y:S07]  /*6920*/  LDSM.16.M88.4 R4, [R194+0x4000] ;  /* 0x00400000c204783b */ /* 0x000e6e0000000200 */
[C---:B------:R-:W-:Y:S08]  /*6930*/  HMMA.16816.F32 R168, R8.reuse, R224, R168 ;  /* 0x000000e008a8723c */ /* 0x040ff000000018a8 */
[----:B------:R-:W-:Y:S01]  /*6940*/  HMMA.16816.F32 R164, R8, R226, R164 ;  /* 0x000000e208a4723c */ /* 0x000fe200000018a4 */
[----:B------:R-:W2:Y:S04]  /*6950*/  LDSM.16.M88.4 R8, [R193+0xf000] ;  /* 0x00f00000c108783b */ /* 0x000ea80000000200 */
[----:B------:R-:W-:Y:S03]  /*6960*/  LDSM.16.M88.4 R224, [R194+0x8000] ;  /* 0x00800000c2e0783b */ /* 0x000fe60000000200 */
[C---:B------:R-:W-:Y:S08]  /*6970*/  HMMA.16816.F32 R12, R156.reuse, R220, R12 ;  /* 0x000000dc9c0c723c */ /* 0x040ff0000000180c */
[C---:B------:R-:W-:Y:S01]  /*6980*/  HMMA.16816.F32 R144, R156.reuse, R222, R144 ;  /* 0x000000de9c90723c */ /* 0x040fe20000001890 */
[----:B------:R-:W-:Y:S07]  /*6990*/  LDSM.16.M88.4 R220, [R179] ;  /* 0x00000000b3dc783b */ /* 0x000fee0000000200 */
[C---:B---3--:R-:W-:Y:S08]  /*69a0*/  HMMA.16816.F32 R140, R156.reuse, R148, R140 ;  /* 0x000000949c8c723c */ /* 0x048ff0000000188c */
[C---:B------:R-:W-:Y:S01]  /*69b0*/  HMMA.16816.F32 R136, R156.reuse, R150, R136 ;  /* 0x000000969c88723c */ /* 0x040fe20000001888 */
[----:B------:R-:W3:Y:S07]  /*69c0*/  LDSM.16.M88.4 R148, [R193+0xf800] ;  /* 0x00f80000c194783b */ /* 0x000eee0000000200 */
[C---:B----4-:R-:W-:Y:S08]  /*69d0*/  HMMA.16816.F32 R32, R156.reuse, R24, R32 ;  /* 0x000000189c20723c */ /* 0x050ff00000001820 */
[C---:B------:R-:W-:Y:S01]  /*69e0*/  HMMA.16816.F32 R28, R156.reuse, R26, R28 ;  /* 0x0000001a9c1c723c */ /* 0x040fe2000000181c */
[----:B------:R-:W4:Y:S07]  /*69f0*/  LDSM.16.M88.4 R24, [R192+0x4000] ;  /* 0x00400000c018783b */ /* 0x000f2e0000000200 */
[C---:B-----5:R-:W-:Y:S08]  /*6a00*/  HMMA.16816.F32 R168, R156.reuse, R160, R168 ;  /* 0x000000a09ca8723c */ /* 0x060ff000000018a8 */
[----:B------:R-:W-:Y:S01]  /*6a10*/  HMMA.16816.F32 R164, R156, R162, R164 ;  /* 0x000000a29ca4723c */ /* 0x000fe200000018a4 */
[----:B------:R-:W5:Y:S04]  /*6a20*/  LDSM.16.M88.4 R156, [R177] ;  /* 0x00000000b19c783b */ /* 0x000f680000000200 */
[----:B------:R-:W3:Y:S03]  /*6a30*/  LDSM.16.M88.4 R160, [R178] ;  /* 0x00000000b2a0783b */ /* 0x000ee60000000200 */
[C---:B-1----:R-:W-:Y:S08]  /*6a40*/  HMMA.16816.F32 R12, R4.reuse, R152, R12 ;  /* 0x00000098040c723c */ /* 0x042ff0000000180c */
[C---:B------:R-:W-:Y:S01]  /*6a50*/  HMMA.16816.F32 R144, R4.reuse, R154, R144 ;  /* 0x0000009a0490723c */ /* 0x040fe20000001890 */
[----:B------:R-:W1:Y:S07]  /*6a60*/  LDSM.16.M88.4 R152, [R176] ;  /* 0x00000000b098783b */ /* 0x000e6e0000000200 */
[C---:B------:R-:W-:Y:S08]  /*6a70*/  HMMA.16816.F32 R140, R4.reuse, R16, R140 ;  /* 0x00000010048c723c */ /* 0x040ff0000000188c */
[C---:B------:R-:W-:Y:S01]  /*6a80*/  HMMA.16816.F32 R136, R4.reuse, R18, R136 ;  /* 0x000000120488723c */ /* 0x040fe20000001888 */
[----:B------:R-:W-:Y:S07]  /*6a90*/  LDSM.16.M88.4 R16, [R190+0x4000] ;  /* 0x00400000be10783b */ /* 0x000fee0000000200 */
[C---:B--2---:R-:W-:Y:S08]  /*6aa0*/  HMMA.16816.F32 R32, R4.reuse, R8, R32 ;  /* 0x000000080420723c */ /* 0x044ff00000001820 */
[C---:B------:R-:W-:Y:S01]  /*6ab0*/  HMMA.16816.F32 R28, R4.reuse, R10, R28 ;  /* 0x0000000a041c723c */ /* 0x040fe2000000181c */
[----:B------:R-:W2:Y:S07]  /*6ac0*/  LDSM.16.M88.4 R8, [R187+0xe000] ;  /* 0x00e00000bb08783b */ /* 0x000eae0000000200 */
[C---:B---3--:R-:W-:Y:S08]  /*6ad0*/  HMMA.16816.F32 R168, R4.reuse, R148, R168 ;  /* 0x0000009404a8723c */ /* 0x048ff000000018a8 */
[----:B------:R-:W-:Y:S01]  /*6ae0*/  HMMA.16816.F32 R164, R4, R150, R164 ;  /* 0x0000009604a4723c */ /* 0x000fe200000018a4 */
[----:B------:R-:W3:Y:S04]  /*6af0*/  LDSM.16.M88.4 R4, [R187+0xe800] ;  /* 0x00e80000bb04783b */ /* 0x000ee80000000200 */
[----:B------:R-:W1:Y:S03]  /*6b00*/  LDSM.16.M88.4 R148, [R187+0xf000] ;  /* 0x00f00000bb94783b */ /* 0x000e660000000200 */
[C---:B----4-:R-:W-:Y:S08]  /*6b10*/  HMMA.16816.F32 R12, R24.reuse, R220, R12 ;  /* 0x000000dc180c723c */ /* 0x050ff0000000180c */
[C---:B------:R-:W-:Y:S01]  /*6b20*/  HMMA.16816.F32 R144, R24.reuse, R222, R144 ;  /* 0x000000de1890723c */ /* 0x040fe20000001890 */
[----:B------:R-:W-:Y:S07]  /*6b30*/  LDSM.16.M88.4 R220, [R193+0x11800] ;  /* 0x01180000c1dc783b */ /* 0x000fee0000000200 */
[C---:B-----5:R-:W-:Y:S08]  /*6b40*/  HMMA.16816.F32 R32, R24.reuse, R156, R32 ;  /* 0x0000009c1820723c */ /* 0x060ff00000001820 */
[C---:B------:R-:W-:Y:S01]  /*6b50*/  HMMA.16816.F32 R28, R24.reuse, R158, R28 ;  /* 0x0000009e181c723c */ /* 0x040fe2000000181c */
[----:B------:R-:W4:Y:S07]  /*6b60*/  LDSM.16.M88.4 R156, [R187+0xf800] ;  /* 0x00f80000bb9c783b */ /* 0x000f2e0000000200 */
[C---:B------:R-:W-:Y:S08]  /*6b70*/  HMMA.16816.F32 R140, R24.reuse, R160, R140 ;  /* 0x000000a0188c723c */ /* 0x040ff0000000188c */
[C---:B------:R-:W-:Y:S01]  /*6b80*/  HMMA.16816.F32 R136, R24.reuse, R162, R136 ;  /* 0x000000a21888723c */ /* 0x040fe20000001888 */
[----:B------:R-:W-:Y:S07]  /*6b90*/  LDSM.16.M88.4 R160, [R192+0x8000] ;  /* 0x00800000c0a0783b */ /* 0x000fee0000000200 */
[C---:B-1----:R-:W-:Y:S08]  /*6ba0*/  HMMA.16816.F32 R168, R24.reuse, R152, R168 ;  /* 0x0000009818a8723c */ /* 0x042ff000000018a8 */
[----:B------:R-:W-:Y:S01]  /*6bb0*/  HMMA.16816.F32 R164, R24, R154, R164 ;  /* 0x0000009a18a4723c */ /* 0x000fe200000018a4 */
[----:B------:R-:W-:Y:S04]  /*6bc0*/  LDSM.16.M88.4 R24, [R189+0x4000] ;  /* 0x00400000bd18783b */ /* 0x000fe80000000200 */
[----:B------:R-:W-:Y:S03]  /*6bd0*/  LDSM.16.M88.4 R152, [R180+0x2800] ;  /* 0x00280000b498783b */ /* 0x000fe60000000200 */
[C---:B--2---:R-:W-:Y:S08]  /*6be0*/  HMMA.16816.F32 R12, R16.reuse, R8, R12 ;  /* 0x00000008100c723c */ /* 0x044ff0000000180c */
        /* <DEDUP_REMOVED lines=8> */
[C---:B----4-:R-:W-:Y:S08]  /*6c70*/  HMMA.16816.F32 R168, R16.reuse, R156, R168 ;  /* 0x0000009c10a8723c */ /* 0x050ff000000018a8 */
[----:B------:R-:W-:Y:S01]  /*6c80*/  HMMA.16816.F32 R164, R16, R158, R164 ;  /* 0x0000009e10a4723c */ /* 0x000fe200000018a4 */
[----:B------:R-:W3:Y:S04]  /*6c90*/  LDSM.16.M88.4 R16, [R193+0x10000] ;  /* 0x01000000c110783b */ /* 0x000ee80000000200 */
[----:B------:R-:W-:Y:S03]  /*6ca0*/  LDSM.16.M88.4 R156, [R174] ;  /* 0x00000000ae9c783b */ /* 0x000fe60000000200 */
[C---:B-1----:R-:W-:Y:S08]  /*6cb0*/  HMMA.16816.F32 R12, R24.reuse, R8, R12 ;  /* 0x00000008180c723c */ /* 0x042ff0000000180c */
[C---:B------:R-:W-:Y:S01]  /*6cc0*/  HMMA.16816.F32 R144, R24.reuse, R10, R144 ;  /* 0x0000000a1890723c */ /* 0x040fe20000001890 */
[----:B------:R-:W1:Y:S07]  /*6cd0*/  LDSM.16.M88.4 R8, [R193+0x10800] ;  /* 0x01080000c108783b */ /* 0x000e6e0000000200 */
[C---:B--2---:R-:W-:Y:S08]  /*6ce0*/  HMMA.16816.F32 R32, R24.reuse, R4, R32 ;  /* 0x000000041820723c */ /* 0x044ff00000001820 */
[C---:B------:R-:W-:Y:S01]  /*6cf0*/  HMMA.16816.F32 R28, R24.reuse, R6, R28 ;  /* 0x00000006181c723c */ /* 0x040fe2000000181c */
[----:B------:R-:W2:Y:S07]  /*6d00*/  LDSM.16.M88.4 R4, [R193+0x11000] ;  /* 0x01100000c104783b */ /* 0x000eae0000000200 */
[----:B------:R-:W-:Y:S08]  /*6d10*/  HMMA.16816.F32 R140, R24, R152, R140 ;  /* 0x00000098188c723c */ /* 0x000ff0000000188c */
[----:B---3--:R-:W-:Y:S08]  /*6d20*/  HMMA.16816.F32 R12, R224, R16, R12 ;  /* 0x00000010e00c723c */ /* 0x008ff0000000180c */
[C---:B------:R-:W-:Y:S01]  /*6d30*/  HMMA.16816.F32 R136, R24.reuse, R154, R136 ;  /* 0x0000009a1888723c */ /* 0x040fe20000001888 */
[----:B------:R-:W-:Y:S07]  /*6d40*/  LDSM.16.M88.4 R152, [R173] ;  /* 0x00000000ad98783b */ /* 0x000fee0000000200 */
[C---:B------:R-:W-:Y:S08]  /*6d50*/  HMMA.16816.F32 R168, R24.reuse, R148, R168 ;  /* 0x0000009418a8723c */ /* 0x040ff000000018a8 */
[----:B------:R-:W-:Y:S01]  /*6d60*/  HMMA.16816.F32 R164, R24, R150, R164 ;  /* 0x0000009618a4723c */ /* 0x000fe200000018a4 */
[----:B------:R-:W-:Y:S04]  /*6d70*/  LDSM.16.M88.4 R24, [R190+0x8000] ;  /* 0x00800000be18783b */ /* 0x000fe80000000200 */
[----:B------:R-:W-:Y:S03]  /*6d80*/  LDSM.16.M88.4 R148, [R172] ;  /* 0x00000000ac94783b */ /* 0x000fe60000000200 */
[----:B------:R-:W-:Y:S01]  /*6d90*/  HMMA.16816.F32 R144, R224, R18, R144 ;  /* 0x00000012e090723c */ /* 0x000fe20000001890 */
[----:B------:R-:W3:Y:S07]  /*6da0*/  LDSM.16.M88.4 R16, [R187+0x10000] ;  /* 0x01000000bb10783b */ /* 0x000eee0000000200 */
[----:B------:R-:W-:Y:S08]  /*6db0*/  HMMA.16816.F32 R12, R160, R228, R12 ;  /* 0x000000e4a00c723c */ /* 0x000ff0000000180c */
[C---:B-1----:R-:W-:Y:S08]  /*6dc0*/  HMMA.16816.F32 R140, R224.reuse, R8, R140 ;  /* 0x00000008e08c723c */ /* 0x042ff0000000188c */
[C---:B------:R-:W-:Y:S01]  /*6dd0*/  HMMA.16816.F32 R136, R224.reuse, R10, R136 ;  /* 0x0000000ae088723c */ /* 0x040fe20000001888 */
[----:B------:R-:W-:Y:S07]  /*6de0*/  LDSM.16.M88.4 R8, [R189+0x8000] ;  /* 0x00800000bd08783b */ /* 0x000fee0000000200 */
[C---:B--2---:R-:W-:Y:S08]  /*6df0*/  HMMA.16816.F32 R32, R224.reuse, R4, R32 ;  /* 0x00000004e020723c */ /* 0x044ff00000001820 */
[----:B------:R-:W-:Y:S01]  /*6e00*/  HMMA.16816.F32 R28, R224, R6, R28 ;  /* 0x00000006e01c723c */ /* 0x000fe2000000181c */
[----:B------:R-:W1:Y:S07]  /*6e10*/  LDSM.16.M88.4 R4, [R180+0x4000] ;  /* 0x00400000b404783b */ /* 0x000e6e0000000200 */
[----:B---3--:R-:W-:Y:S07]  /*6e20*/  HMMA.16816.F32 R12, R24, R16, R12 ;  /* 0x00000010180c723c */ /* 0x008fee000000180c */
[----:B------:R-:W-:Y:S01]  /*6e30*/  IMAD.U32 R17, RZ, RZ, UR22 ;  /* 0x00000016ff117e24 */ /* 0x000fe2000f8e00ff */
[----:B------:R-:W-:Y:S03]  /*6e40*/  HMMA.16816.F32 R144, R160, R230, R144 ;  /* 0x000000e6a090723c */ /* 0x000fe60000001890 */
[----:B------:R-:W-:-:S04]  /*6e50*/  IMAD R0, R17, 0x40, R198 ;  /* 0x0000004011007824 */ /* 0x000fc800078e02c6 */
[----:B------:R-:W-:Y:S01]  /*6e60*/  IMAD.IADD R2, R209, 0x1, -R0 ;  /* 0x00000001d1027824 */ /* 0x000fe200078e0a00 */
[----:B------:R-:W-:Y:S01]  /*6e70*/  HMMA.16816.F32 R168, R224, R220, R168 ;  /* 0x000000dce0a8723c */ /* 0x000fe200000018a8 */
[C---:B------:R-:W-:Y:S02]  /*6e80*/  ISETP.GE.AND P5, PT, R0.reuse, R204, PT ;  /* 0x000000cc0000720c */ /* 0x040fe40003fa6270 */
[C---:B------:R-:W-:Y:S02]  /*6e90*/  ISETP.GE.AND P0, PT, R0.reuse, R207, PT ;  /* 0x000000cf0000720c */ /* 0x040fe40003f06270 */
[----:B------:R-:W-:Y:S02]  /*6ea0*/  IABS R2, R2 ;  /* 0x0000000200027213 */ /* 0x000fe40000000000 */
[C---:B------:R-:W-:Y:S01]  /*6eb0*/  ISETP.LT.OR P5, PT, R0.reuse, R205, P5 ;  /* 0x000000cd0000720c */ /* 0x040fe20002fa1670 */
[----:B------:R-:W-:Y:S01]  /*6ec0*/  HMMA.16816.F32 R140, R160, R156, R140 ;  /* 0x0000009ca08c723c */ /* 0x000fe2000000188c */
[----:B------:R-:W-:-:S07]  /*6ed0*/  ISETP.LT.OR P0, PT, R0, R208, P0 ;  /* 0x000000d00000720c */ /* 0x000fce0000701670 */
[----:B------:R-:W-:Y:S01]  /*6ee0*/  HMMA.16816.F32 R136, R160, R158, R136 ;  /* 0x0000009ea088723c */ /* 0x000fe20000001888 */
[----:B------:R-:W2:Y:S07]  /*6ef0*/  LDSM.16.M88.4 R156, [R187+0x10800] ;  /* 0x01080000bb9c783b */ /* 0x000eae0000000200 */
[----:B-1----:R-:W-:Y:S07]  /*6f00*/  HMMA.16816.F32 R12, R8, R4, R12 ;  /* 0x00000004080c723c */ /* 0x002fee000000180c */
[----:B------:R-:W-:Y:S01]  /*6f10*/  IMAD.MOV.U32 R5, RZ, RZ, R2 ;  /* 0x000000ffff057224 */ /* 0x000fe200078e0002 */
[----:B------:R-:W-:Y:S01]  /*6f20*/  HMMA.16816.F32 R144, R24, R18, R144 ;  /* 0x000000121890723c */ /* 0x000fe20000001890 */
[----:B------:R-:W-:-:S04]  /*6f30*/  IMAD.IADD R4, R206, 0x1, -R0 ;  /* 0x00000001ce047824 */ /* 0x000fc800078e0a00 */
[----:B------:R-:W1:Y:S01]  /*6f40*/  I2F R5, R5 ;  /* 0x0000000500057306 */ /* 0x000e620000201400 */
[----:B------:R-:W-:Y:S02]  /*6f50*/  IABS R2, R4 ;  /* 0x0000000400027213 */ /* 0x000fe40000000000 */
[----:B------:R-:W-:Y:S01]  /*6f60*/  HMMA.16816.F32 R164, R224, R222, R164 ;  /* 0x000000dee0a4723c */ /* 0x000fe200000018a4 */
[----:B------:R-:W-:-:S04]  /*6f70*/  IADD3 R4, R0, 0x1, RZ ;  /* 0x0000000100047810 */ /* 0x000fc80007ffe0ff */
[----:B------:R3:W4:Y:S01]  /*6f80*/  I2F R17, R2 ;  /* 0x0000000200117306 */ /* 0x0007220000201400 */
[C---:B------:R-:W-:Y:S02]  /*6f90*/  ISETP.GE.AND P6, PT, R4.reuse, R207, PT ;  /* 0x000000cf0400720c */ /* 0x040fe40003fc6270 */
[C---:B------:R-:W-:Y:S01]  /*6fa0*/  ISETP.GE.AND P1, PT, R4.reuse, R204, PT ;  /* 0x000000cc0400720c */ /* 0x040fe20003f26270 */
[----:B------:R-:W-:Y:S01]  /*6fb0*/  HMMA.16816.F32 R32, R160, R152, R32 ;  /* 0x00000098a020723c */ /* 0x000fe20000001820 */
[C---:B------:R-:W-:Y:S02]  /*6fc0*/  ISETP.LT.OR P6, PT, R4.reuse, R208, P6 ;  /* 0x000000d00400720c */ /* 0x040fe400037c1670 */
[----:B------:R-:W-:-:S05]  /*6fd0*/  ISETP.LT.OR P1, PT, R4, R205, P1 ;  /* 0x000000cd0400720c */ /* 0x000fca0000f21670 */
[----:B------:R-:W-:Y:S01]  /*6fe0*/  HMMA.16816.F32 R168, R160, R148, R168 ;  /* 0x00000094a0a8723c */ /* 0x000fe200000018a8 */
[--C-:B---3--:R-:W-:Y:S02]  /*6ff0*/  IMAD.IADD R2, R209, 0x1, -R4.reuse ;  /* 0x00000001d1027824 */ /* 0x108fe400078e0a04 */
[----:B------:R-:W-:-:S04]  /*7000*/  IMAD.IADD R4, R206, 0x1, -R4 ;  /* 0x00000001ce047824 */ /* 0x000fc800078e0a04 */
[----:B-1----:R-:W-:Y:S01]  /*7010*/  FFMA.FTZ R148, R5, -UR19, R12 ;  /* 0x8000001305947c23 */ /* 0x002fe2000801000c */
[----:B------:R-:W-:Y:S01]  /*7020*/  IABS R152, R2 ;  /* 0x0000000200987213 */ /* 0x000fe20000000000 */
[----:B----4-:R-:W-:Y:S01]  /*7030*/  FFMA.FTZ R14, R17, -UR19, R14 ;  /* 0x80000013110e7c23 */ /* 0x010fe2000801000e */
[----:B------:R-:W-:Y:S01]  /*7040*/  IABS R12, R4 ;  /* 0x00000004000c7213 */ /* 0x000fe20000000000 */
[----:B------:R-:W-:Y:S01]  /*7050*/  HMMA.16816.F32 R144, R8, R6, R144 ;  /* 0x000000060890723c */ /* 0x000fe20000001890 */
[----:B------:R-:W-:Y:S01]  /*7060*/  IADD3 R2, R0, 0x8, RZ ;  /* 0x0000000800027810 */ /* 0x000fe20007ffe0ff */
[----:B------:R-:W1:Y:S01]  /*7070*/  LDSM.16.M88.4 R4, [R180+0x4800] ;  /* 0x00480000b404783b */ /* 0x000e620000000200 */
[----:B------:R-:W3:Y:S01]  /*7080*/  I2F R152, R152 ;  /* 0x0000009800987306 */ /* 0x000ee20000201400 */
[----:B------:R-:W-:Y:S02]  /*7090*/  FSEL R148, R148, -INF , !P0 ;  /* 0xff80000094947808 */ /* 0x000fe40004000000 */
[C---:B------:R-:W-:Y:S01]  /*70a0*/  ISETP.GE.AND P0, PT, R2.reuse, R207, PT ;  /* 0x000000cf0200720c */ /* 0x040fe20003f06270 */
[----:B------:R-:W4:Y:S01]  /*70b0*/  LDSM.16.M88.4 R16, [R187+0x11000] ;  /* 0x01100000bb10783b */ /* 0x000f220000000200 */
[----:B------:R-:W-:Y:S01]  /*70c0*/  HMMA.16816.F32 R164, R160, R150, R164 ;  /* 0x00000096a0a4723c */ /* 0x000fe200000018a4 */
[----:B------:R-:W-:Y:S01]  /*70d0*/  IMAD.IADD R133, R209, 0x1, -R2 ;  /* 0x00000001d1857824 */ /* 0x000fe200078e0a02 */
[----:B------:R-:W-:Y:S01]  /*70e0*/  ISETP.LT.OR P0, PT, R2, R208, P0 ;  /* 0x000000d00200720c */ /* 0x000fe20000701670 */
[----:B------:R-:W5:Y:S03]  /*70f0*/  I2F R12, R12 ;  /* 0x0000000c000c7306 */ /* 0x000f660000201400 */
[----:B------:R-:W-:-:S02]  /*7100*/  IABS R133, R133 ;  /* 0x0000008500857213 */ /* 0x000fc40000000000 */
[----:B------:R-:W-:Y:S01]  /*7110*/  FSEL R151, R14, -INF , !P5 ;  /* 0xff8000000e977808 */ /* 0x000fe20006800000 */
[----:B------:R-:W-:Y:S01]  /*7120*/  IMAD.IADD R14, R206, 0x1, -R2 ;  /* 0x00000001ce0e7824 */ /* 0x000fe200078e0a02 */
[----:B------:R-:W-:Y:S01]  /*7130*/  ISETP.GE.AND P5, PT, R2, R204, PT ;  /* 0x000000cc0200720c */ /* 0x000fe20003fa6270 */
[----:B---3--:R-:W-:Y:S01]  /*7140*/  FFMA.FTZ R152, R152, -UR19, R13 ;  /* 0x8000001398987c23 */ /* 0x008fe2000801000d */
[C---:B--2---:R-:W-:Y:S01]  /*7150*/  HMMA.16816.F32 R140, R24.reuse, R156, R140 ;  /* 0x0000009c188c723c */ /* 0x044fe2000000188c */
[----:B------:R-:W2:Y:S01]  /*7160*/  I2F R133, R133 ;  /* 0x0000008500857306 */ /* 0x000ea20000201400 */
[----:B------:R-:W-:Y:S02]  /*7170*/  ISETP.LT.OR P5, PT, R2, R205, P5 ;  /* 0x000000cd0200720c */ /* 0x000fe40002fa1670 */
[----:B------:R-:W-:Y:S02]  /*7180*/  IABS R14, R14 ;  /* 0x0000000e000e7213 */ /* 0x000fe40000000000 */
[----:B------:R-:W-:Y:S01]  /*7190*/  IADD3 R2, R0, 0x9, RZ ;  /* 0x0000000900027810 */ /* 0x000fe20007ffe0ff */
[----:B-----5:R-:W-:Y:S01]  /*71a0*/  FFMA.FTZ R15, R12, -UR19, R15 ;  /* 0x800000130c0f7c23 */ /* 0x020fe2000801000f */
[----:B------:R-:W-:Y:S01]  /*71b0*/  HMMA.16816.F32 R136, R24, R158, R136 ;  /* 0x0000009e1888723c */ /* 0x000fe20000001888 */
[----:B------:R-:W-:Y:S01]  /*71c0*/  IMAD.MOV.U32 R13, RZ, RZ, R14 ;  /* 0x000000ffff0d7224 */ /* 0x000fe200078e000e */
[----:B------:R-:W-:Y:S01]  /*71d0*/  FSEL R152, R152, -INF , !P6 ;  /* 0xff80000098987808 */ /* 0x000fe20007000000 */
[--C-:B------:R-:W-:Y:S01]  /*71e0*/  IMAD.IADD R12, R209, 0x1, -R2.reuse ;  /* 0x00000001d10c7824 */ /* 0x100fe200078e0a02 */
[----:B------:R-:W-:Y:S01]  /*71f0*/  ISETP.GE.AND P6, PT, R2, R207, PT ;  /* 0x000000cf0200720c */ /* 0x000fe20003fc6270 */
[----:B------:R-:W-:-:S02]  /*7200*/  IMAD.IADD R14, R206, 0x1, -R2 ;  /* 0x00000001ce0e7824 */ /* 0x000fc400078e0a02 */
[----:B------:R-:W3:Y:S01]  /*7210*/  I2F R13, R13 ;  /* 0x0000000d000d7306 */ /* 0x000ee20000201400 */
[----:B------:R-:W-:Y:S01]  /*7220*/  IABS R12, R12 ;  /* 0x0000000c000c7213 */ /* 0x000fe20000000000 */
[----:B--2---:R-:W-:Y:S01]  /*7230*/  FFMA.FTZ R144, R133, -UR19, R144 ;  /* 0x8000001385907c23 */ /* 0x004fe20008010090 */
[----:B------:R-:W-:Y:S01]  /*7240*/  IABS R14, R14 ;  /* 0x0000000e000e7213 */ /* 0x000fe20000000000 */
[----:B------:R-:W-:Y:S01]  /*7250*/  HMMA.16816.F32 R28, R160, R154, R28 ;  /* 0x0000009aa01c723c */ /* 0x000fe2000000181c */
[----:B------:R-:W-:Y:S02]  /*7260*/  FSEL R159, R15, -INF , !P1 ;  /* 0xff8000000f9f7808 */ /* 0x000fe40004800000 */
[C---:B------:R-:W-:Y:S01]  /*7270*/  ISETP.GE.AND P1, PT, R2.reuse, R204, PT ;  /* 0x000000cc0200720c */ /* 0x040fe20003f26270 */
[----:B------:R-:W2:Y:S01]  /*7280*/  I2F R12, R12 ;  /* 0x0000000c000c7306 */ /* 0x000ea20000201400 */
[C---:B------:R-:W-:Y:S02]  /*7290*/  ISETP.LT.OR P6, PT, R2.reuse, R208, P6 ;  /* 0x000000d00200720c */ /* 0x040fe400037c1670 */
[----:B------:R-:W-:Y:S01]  /*72a0*/  ISETP.LT.OR P1, PT, R2, R205, P1 ;  /* 0x000000cd0200720c */ /* 0x000fe20000f21670 */
[----:B-1----:R-:W-:Y:S01]  /*72b0*/  HMMA.16816.F32 R140, R8, R4, R140 ;  /* 0x00000004088c723c */ /* 0x002fe2000000188c */
[----:B------:R-:W-:-:S02]  /*72c0*/  IADD3 R2, R0, 0x10, RZ ;  /* 0x0000001000027810 */ /* 0x000fc40007ffe0ff */
[----:B------:R-:W-:Y:S01]  /*72d0*/  FSEL R144, R144, -INF , !P0 ;  /* 0xff80000090907808 */ /* 0x000fe20004000000 */
[----:B------:R-:W1:Y:S01]  /*72e0*/  I2F R14, R14 ;  /* 0x0000000e000e7306 */ /* 0x000e620000201400 */
[----:B---3--:R-:W-:Y:S01]  /*72f0*/  FFMA.FTZ R13, R13, -UR19, R146 ;  /* 0x800000130d0d7c23 */ /* 0x008fe20008010092 */
[----:B------:R-:W-:Y:S01]  /*7300*/  ISETP.GE.AND P0, PT, R2, R207, PT ;  /* 0x000000cf0200720c */ /* 0x000fe20003f06270 */
[--C-:B------:R-:W-:Y:S01]  /*7310*/  IMAD.IADD R5, R209, 0x1, -R2.reuse ;  /* 0x00000001d1057824 */ /* 0x100fe200078e0a02 */
[----:B------:R-:W-:Y:S01]  /*7320*/  IADD3 R4, R0, 0x11, RZ ;  /* 0x0000001100047810 */ /* 0x000fe20007ffe0ff */
[C---:B----4-:R-:W-:Y:S01]  /*7330*/  HMMA.16816.F32 R32, R24.reuse, R16, R32 ;  /* 0x000000101820723c */ /* 0x050fe20000001820 */
[----:B------:R-:W-:Y:S01]  /*7340*/  FSEL R161, R13, -INF , !P5 ;  /* 0xff8000000da17808 */ /* 0x000fe20006800000 */
[----:B------:R-:W-:Y:S01]  /*7350*/  IMAD.IADD R133, R206, 0x1, -R2 ;  /* 0x00000001ce857824 */ /* 0x000fe200078e0a02 */
[----:B------:R-:W-:Y:S01]  /*7360*/  ISETP.GE.AND P5, PT, R2, R204, PT ;  /* 0x000000cc0200720c */ /* 0x000fe20003fa6270 */
[----:B--2---:R-:W-:Y:S01]  /*7370*/  FFMA.FTZ R12, R12, -UR19, R145 ;  /* 0x800000130c0c7c23 */ /* 0x004fe20008010091 */
[----:B------:R-:W-:Y:S01]  /*7380*/  ISETP.LT.OR P0, PT, R2, R208, P0 ;  /* 0x000000d00200720c */ /* 0x000fe20000701670 */
[--C-:B------:R-:W-:Y:S01]  /*7390*/  IMAD.IADD R134, R206, 0x1, -R4.reuse ;  /* 0x00000001ce867824 */ /* 0x100fe200078e0a04 */
[----:B------:R-:W-:Y:S01]  /*73a0*/  ISETP.LT.OR P5, PT, R2, R205, P5 ;  /* 0x000000cd0200720c */ /* 0x000fe20002fa1670 */
[----:B------:R-:W-:Y:S01]  /*73b0*/  IMAD.IADD R2, R209, 0x1, -R4 ;  /* 0x00000001d1027824 */ /* 0x000fe200078e0a04 */
[----:B------:R-:W-:Y:S01]  /*73c0*/  FSEL R16, R12, -INF , !P6 ;  /* 0xff8000000c107808 */ /* 0x000fe20007000000 */
[----:B------:R-:W-:Y:S01]  /*73d0*/  HMMA.16816.F32 R28, R24, R18, R28 ;  /* 0x00000012181c723c */ /* 0x000fe2000000181c */
[----:B-1----:R-:W-:Y:S01]  /*73e0*/  FFMA.FTZ R14, R14, -UR19, R147 ;  /* 0x800000130e0e7c23 */ /* 0x002fe20008010093 */
[----:B------:R-:W-:-:S02]  /*73f0*/  IABS R5, R5 ;  /* 0x0000000500057213 */ /* 0x000fc40000000000 */
[----:B------:R-:W-:Y:S02]  /*7400*/  IABS R2, R2 ;  /* 0x0000000200027213 */ /* 0x000fe40000000000 */
[----:B------:R-:W-:Y:S02]  /*7410*/  FSEL R163, R14, -INF , !P1 ;  /* 0xff8000000ea37808 */ /* 0x000fe40004800000 */
[----:B------:R-:W1:Y:S01]  /*7420*/  LDSM.16.M88.4 R12, [R180+0x5000] ;  /* 0x00500000b40c783b */ /* 0x000e620000000200 */
[----:B------:R-:W-:Y:S01]  /*7430*/  IABS R133, R133 ;  /* 0x0000008500857213 */ /* 0x000fe20000000000 */
[----:B------:R-:W2:Y:S01]  /*7440*/  I2F R5, R5 ;  /* 0x0000000500057306 */ /* 0x000ea20000201400 */
[----:B------:R-:W-:Y:S01]  /*7450*/  IABS R134, R134 ;  /* 0x0000008600867213 */ /* 0x000fe20000000000 */
[----:B------:R-:W-:Y:S01]  /*7460*/  HMMA.16816.F32 R136, R8, R6, R136 ;  /* 0x000000060888723c */ /* 0x000fe20000001888 */
[C---:B------:R-:W-:Y:S02]  /*7470*/  ISETP.GE.AND P6, PT, R4.reuse, R207, PT ;  /* 0x000000cf0400720c */ /* 0x040fe40003fc6270 */
[----:B------:R-:W-:-:S02]  /*7480*/  ISETP.GE.AND P1, PT, R4, R204, PT ;  /* 0x000000cc0400720c */ /* 0x000fc40003f26270 */
[C---:B------:R-:W-:Y:S01]  /*7490*/  ISETP.LT.OR P6, PT, R4.reuse, R208, P6 ;  /* 0x000000d00400720c */ /* 0x040fe200037c1670 */
[----:B------:R-:W3:Y:S01]  /*74a0*/  I2F R17, R133 ;  /* 0x0000008500117306 */ /* 0x000ee20000201400 */
[----:B------:R-:W-:Y:S02]  /*74b0*/  ISETP.LT.OR P1, PT, R4, R205, P1 ;  /* 0x000000cd0400720c */ /* 0x000fe40000f21670 */
[C---:B------:R-:W-:Y:S02]  /*74c0*/  IADD3 R4, R0.reuse, 0x18, RZ ;  /* 0x0000001800047810 */ /* 0x040fe40007ffe0ff */
[----:B------:R-:W-:-:S03]  /*74d0*/  IADD3 R18, R0, 0x20, RZ ;  /* 0x0000002000127810 */ /* 0x000fc60007ffe0ff */
[----:B------:R-:W4:Y:S01]  /*74e0*/  I2F R2, R2 ;  /* 0x0000000200027306 */ /* 0x000f220000201400 */
[----:B--2---:R-:W-:-:S05]  /*74f0*/  FFMA.FTZ R5, R5, -UR19, R140 ;  /* 0x8000001305057c23 */ /* 0x004fca000801008c */
[----:B------:R-:W-:Y:S02]  /*7500*/  FSEL R162, R5, -INF , !P0 ;  /* 0xff80000005a27808 */ /* 0x000fe40004000000 */
[----:B------:R-:W2:Y:S01]  /*7510*/  I2F R134, R134 ;  /* 0x0000008600867306 */ /* 0x000ea20000201400 */
[----:B---3--:R-:W-:Y:S01]  /*7520*/  FFMA.FTZ R135, R17, -UR19, R142 ;  /* 0x8000001311877c23 */ /* 0x008fe2000801008e */
[----:B------:R-:W-:Y:S01]  /*7530*/  ISETP.GE.AND P0, PT, R4, R207, PT ;  /* 0x000000cf0400720c */ /* 0x000fe20003f06270 */
[--C-:B------:R-:W-:Y:S02]  /*7540*/  IMAD.IADD R17, R209, 0x1, -R4.reuse ;  /* 0x00000001d1117824 */ /* 0x100fe400078e0a04 */
[----:B------:R-:W-:Y:S01]  /*7550*/  IMAD.IADD R133, R206, 0x1, -R4 ;  /* 0x00000001ce857824 */ /* 0x000fe200078e0a04 */
[----:B------:R-:W-:Y:S01]  /*7560*/  FSEL R135, R135, -INF , !P5 ;  /* 0xff80000087877808 */ /* 0x000fe20006800000 */
[----:B----4-:R-:W-:Y:S01]  /*7570*/  FFMA.FTZ R141, R2, -UR19, R141 ;  /* 0x80000013028d7c23 */ /* 0x010fe2000801008d */
[----:B------:R-:W-:-:S02]  /*7580*/  IADD3 R2, R0, 0x19, RZ ;  /* 0x0000001900027810 */ /* 0x000fc40007ffe0ff */
[----:B------:R-:W-:Y:S02]  /*7590*/  ISETP.GE.AND P5, PT, R4, R204, PT ;  /* 0x000000cc0400720c */ /* 0x000fe40003fa6270 */
[----:B------:R-:W-:Y:S01]  /*75a0*/  IABS R17, R17 ;  /* 0x0000001100117213 */ /* 0x000fe20000000000 */
[--C-:B------:R-:W-:Y:S01]  /*75b0*/  IMAD.IADD R140, R209, 0x1, -R2.reuse ;  /* 0x00000001d18c7824 */ /* 0x100fe200078e0a02 */
[----:B------:R-:W-:Y:S01]  /*75c0*/  IABS R133, R133 ;  /* 0x0000008500857213 */ /* 0x000fe20000000000 */
[----:B--2---:R-:W-:Y:S01]  /*75d0*/  FFMA.FTZ R134, R134, -UR19, R143 ;  /* 0x8000001386867c23 */ /* 0x004fe2000801008f */
[----:B------:R-:W-:Y:S01]  /*75e0*/  ISETP.LT.OR P0, PT, R4, R208, P0 ;  /* 0x000000d00400720c */ /* 0x000fe20000701670 */
[----:B------:R-:W-:Y:S01]  /*75f0*/  IMAD.IADD R19, R206, 0x1, -R2 ;  /* 0x00000001ce137824 */ /* 0x000fe200078e0a02 */
[----:B------:R-:W-:Y:S01]  /*7600*/  ISETP.LT.OR P5, PT, R4, R205, P5 ;  /* 0x000000cd0400720c */ /* 0x000fe20002fa1670 */
[----:B-1----:R-:W-:Y:S01]  /*7610*/  HMMA.16816.F32 R32, R8, R12, R32 ;  /* 0x0000000c0820723c */ /* 0x002fe20000001820 */
[----:B------:R-:W-:Y:S01]  /*7620*/  FSEL R160, R141, -INF , !P6 ;  /* 0xff8000008da07808 */ /* 0x000fe20007000000 */
[----:B------:R-:W1:Y:S01]  /*7630*/  LDSM.16.M88.4 R4, [R187+0x11800] ;  /* 0x01180000bb04783b */ /* 0x000e620000000200 */
[----:B------:R-:W-:Y:S01]  /*7640*/  FSEL R227, R134, -INF , !P1 ;  /* 0xff80000086e37808 */ /* 0x000fe20004800000 */
[----:B------:R-:W2:Y:S01]  /*7650*/  I2F R17, R17 ;  /* 0x0000001100117306 */ /* 0x000ea20000201400 */
[----:B------:R-:W-:-:S02]  /*7660*/  ISETP.GE.AND P6, PT, R2, R207, PT ;  /* 0x000000cf0200720c */ /* 0x000fc40003fc6270 */
[C---:B------:R-:W-:Y:S01]  /*7670*/  ISETP.GE.AND P1, PT, R2.reuse, R204, PT ;  /* 0x000000cc0200720c */ /* 0x040fe20003f26270 */
[----:B------:R-:W-:Y:S01]  /*7680*/  IMAD.IADD R13, R209, 0x1, -R18 ;  /* 0x00000001d10d7824 */ /* 0x000fe200078e0a12 */
[----:B------:R-:W-:Y:S01]  /*7690*/  IABS R140, R140 ;  /* 0x0000008c008c7213 */ /* 0x000fe20000000000 */
[----:B------:R-:W-:Y:S01]  /*76a0*/  HMMA.16816.F32 R28, R8, R14, R28 ;  /* 0x0000000e081c723c */ /* 0x000fe2000000181c */
[----:B------:R-:W-:Y:S01]  /*76b0*/  IABS R19, R19 ;  /* 0x0000001300137213 */ /* 0x000fe20000000000 */
[----:B------:R-:W3:Y:S01]  /*76c0*/  I2F R133, R133 ;  /* 0x0000008500857306 */ /* 0x000ee20000201400 */
[C---:B------:R-:W-:Y:S02]  /*76d0*/  ISETP.LT.OR P6, PT, R2.reuse, R208, P6 ;  /* 0x000000d00200720c */ /* 0x040fe400037c1670 */
[----:B------:R-:W-:Y:S02]  /*76e0*/  ISETP.LT.OR P1, PT, R2, R205, P1 ;  /* 0x000000cd0200720c */ /* 0x000fe40000f21670 */
[----:B------:R-:W-:-:S02]  /*76f0*/  IABS R13, R13 ;  /* 0x0000000d000d7213 */ /* 0x000fc40000000000 */
[----:B------:R-:W-:Y:S01]  /*7700*/  IADD3 R12, R0, 0x21, RZ ;  /* 0x00000021000c7810 */ /* 0x000fe20007ffe0ff */
[----:B------:R-:W4:Y:S01]  /*7710*/  I2F R2, R140 ;  /* 0x0000008c00027306 */ /* 0x000f220000201400 */
[----:B--2---:R-:W-:Y:S02]  /*7720*/  FFMA.FTZ R136, R17, -UR19, R136 ;  /* 0x8000001311887c23 */ /* 0x004fe40008010088 */
[----:B------:R-:W-:-:S03]  /*7730*/  IMAD.IADD R17, R206, 0x1, -R18 ;  /* 0x00000001ce117824 */ /* 0x000fc600078e0a12 */
[----:B------:R-:W-:Y:S02]  /*7740*/  FSEL R136, R136, -INF , !P0 ;  /* 0xff80000088887808 */ /* 0x000fe40004000000 */
[----:B------:R-:W2:Y:S01]  /*7750*/  I2F R134, R19 ;  /* 0x0000001300867306 */ /* 0x000ea20000201400 */
[----:B---3--:R-:W-:Y:S01]  /*7760*/  FFMA.FTZ R133, R133, -UR19, R138 ;  /* 0x8000001385857c23 */ /* 0x008fe2000801008a */
[----:B------:R-:W-:Y:S02]  /*7770*/  ISETP.GE.AND P0, PT, R18, R207, PT ;  /* 0x000000cf1200720c */ /* 0x000fe40003f06270 */
[----:B------:R-:W-:Y:S02]  /*7780*/  IABS R17, R17 ;  /* 0x0000001100117213 */ /* 0x000fe40000000000 */
[----:B------:R-:W-:Y:S02]  /*7790*/  FSEL R133, R133, -INF , !P5 ;  /* 0xff80000085857808 */ /* 0x000fe40006800000 */
[----:B------:R-:W3:Y:S01]  /*77a0*/  I2F R13, R13 ;  /* 0x0000000d000d7306 */ /* 0x000ee20000201400 */
[----:B----4-:R-:W-:Y:S01]  /*77b0*/  FFMA.FTZ R137, R2, -UR19, R137 ;  /* 0x8000001302897c23 */ /* 0x010fe20008010089 */
[----:B------:R-:W-:-:S02]  /*77c0*/  ISETP.GE.AND P5, PT, R18, R204, PT ;  /* 0x000000cc1200720c */ /* 0x000fc40003fa6270 */
[C---:B------:R-:W-:Y:S02]  /*77d0*/  ISETP.LT.OR P0, PT, R18.reuse, R208, P0 ;  /* 0x000000d01200720c */ /* 0x040fe40000701670 */
[----:B------:R-:W-:Y:S01]  /*77e0*/  ISETP.LT.OR P5, PT, R18, R205, P5 ;  /* 0x000000cd1200720c */ /* 0x000fe20002fa1670 */
[--C-:B------:R-:W-:Y:S01]  /*77f0*/  IMAD.IADD R18, R209, 0x1, -R12.reuse ;  /* 0x00000001d1127824 */ /* 0x100fe200078e0a0c */
[----:B-1----:R-:W-:Y:S01]  /*7800*/  HMMA.16816.F32 R168, R24, R4, R168 ;  /* 0x0000000418a8723c */ /* 0x002fe200000018a8 */
[----:B--2---:R-:W-:Y:S01]  /*7810*/  FFMA.FTZ R139, R134, -UR19, R139 ;  /* 0x80000013868b7c23 */ /* 0x004fe2000801008b */
[----:B------:R-:W-:Y:S01]  /*7820*/  FSEL R134, R137, -INF , !P6 ;  /* 0xff80000089867808 */ /* 0x000fe20007000000 */
[----:B------:R-:W-:Y:S01]  /*7830*/  IMAD.IADD R19, R206, 0x1, -R12 ;  /* 0x00000001ce137824 */ /* 0x000fe200078e0a0c */
[----:B------:R-:W-:Y:S01]  /*7840*/  ISETP.GE.AND P6, PT, R12, R207, PT ;  /* 0x000000cf0c00720c */ /* 0x000fe20003fc6270 */
[----:B------:R-:W1:Y:S01]  /*7850*/  I2F R5, R17 ;  /* 0x0000001100057306 */ /* 0x000e620000201400 */
[----:B------:R-:W-:-:S02]  /*7860*/  FSEL R225, R139, -INF , !P1 ;  /* 0xff8000008be17808 */ /* 0x000fc40004800000 */
[C---:B------:R-:W-:Y:S01]  /*7870*/  ISETP.GE.AND P1, PT, R12.reuse, R204, PT ;  /* 0x000000cc0c00720c */ /* 0x040fe20003f26270 */
[----:B---3--:R-:W-:Y:S01]  /*7880*/  FFMA.FTZ R32, R13, -UR19, R32 ;  /* 0x800000130d207c23 */ /* 0x008fe20008010020 */
[C---:B------:R-:W-:Y:S01]  /*7890*/  ISETP.LT.OR P6, PT, R12.reuse, R208, P6 ;  /* 0x000000d00c00720c */ /* 0x040fe200037c1670 */
[----:B------:R-:W-:Y:S01]  /*78a0*/  HMMA.16816.F32 R164, R24, R6, R164 ;  /* 0x0000000618a4723c */ /* 0x000fe200000018a4 */
[----:B------:R-:W-:Y:S02]  /*78b0*/  ISETP.LT.OR P1, PT, R12, R205, P1 ;  /* 0x000000cd0c00720c */ /* 0x000fe40000f21670 */
[----:B------:R-:W2:Y:S01]  /*78c0*/  LDSM.16.M88.4 R12, [R180+0x5800] ;  /* 0x00580000b40c783b */ /* 0x000ea20000000200 */
[----:B------:R-:W-:Y:S01]  /*78d0*/  IABS R18, R18 ;  /* 0x0000001200127213 */ /* 0x000fe20000000000 */
[----:B------:R-:W-:-:S04]  /*78e0*/  DEPBAR.LE SB0, 0x0 ;  /* 0x000080000000791a */ /* 0x000fc80000000000 */
[----:B------:R-:W-:Y:S01]  /*78f0*/  IMAD.MOV.U32 R4, RZ, RZ, R18 ;  /* 0x000000ffff047224 */ /* 0x000fe200078e0012 */
[----:B------:R-:W-:Y:S01]  /*7900*/  IABS R18, R19 ;  /* 0x0000001300127213 */ /* 0x000fe20000000000 */
[----:B-1----:R-:W-:Y:S01]  /*7910*/  FFMA.FTZ R5, R5, -UR19, R34 ;  /* 0x8000001305057c23 */ /* 0x002fe20008010022 */
[C---:B------:R-:W-:Y:S02]  /*7920*/  IADD3 R2, R0.reuse, 0x28, RZ ;  /* 0x0000002800027810 */ /* 0x040fe40007ffe0ff */
[----:B------:R-:W-:Y:S01]  /*7930*/  IADD3 R19, R0, 0x29, RZ ;  /* 0x0000002900137810 */ /* 0x000fe20007ffe0ff */
[----:B------:R-:W1:Y:S01]  /*7940*/  I2F R4, R4 ;  /* 0x0000000400047306 */ /* 0x000e620000201400 */
[----:B------:R-:W-:Y:S01]  /*7950*/  FSEL R215, R5, -INF , !P5 ;  /* 0xff80000005d77808 */ /* 0x000fe20006800000 */
[C-C-:B------:R-:W-:Y:S01]  /*7960*/  IMAD.IADD R17, R209.reuse, 0x1, -R2.reuse ;  /* 0x00000001d1117824 */ /* 0x140fe200078e0a02 */
[----:B------:R-:W-:Y:S01]  /*7970*/  FSEL R212, R32, -INF , !P0 ;  /* 0xff80000020d47808 */ /* 0x000fe20004000000 */
[----:B------:R-:W-:Y:S01]  /*7980*/  IMAD.IADD R137, R206, 0x1, -R2 ;  /* 0x00000001ce897824 */ /* 0x000fe200078e0a02 */
[----:B------:R-:W-:Y:S01]  /*7990*/  ISETP.GE.AND P0, PT, R2, R207, PT ;  /* 0x000000cf0200720c */ /* 0x000fe20003f06270 */
[--C-:B------:R-:W-:Y:S01]  /*79a0*/  IMAD.IADD R34, R209, 0x1, -R19.reuse ;  /* 0x00000001d1227824 */ /* 0x100fe200078e0a13 */
[----:B------:R-:W-:Y:S01]  /*79b0*/  IABS R17, R17 ;  /* 0x0000001100117213 */ /* 0x000fe20000000000 */
[----:B------:R-:W3:Y:S01]  /*79c0*/  I2F R18, R18 ;  /* 0x0000001200127306 */ /* 0x000ee20000201400 */
[----:B------:R-:W-:Y:S01]  /*79d0*/  IABS R137, R137 ;  /* 0x0000008900897213 */ /* 0x000fe20000000000 */
[----:B------:R-:W-:Y:S01]  /*79e0*/  IMAD.IADD R32, R206, 0x1, -R19 ;  /* 0x00000001ce207824 */ /* 0x000fe200078e0a13 */
[----:B------:R-:W-:-:S02]  /*79f0*/  ISETP.GE.AND P5, PT, R2, R204, PT ;  /* 0x000000cc0200720c */ /* 0x000fc40003fa6270 */
[----:B------:R-:W-:Y:S02]  /*7a00*/  IABS R34, R34 ;  /* 0x0000002200227213 */ /* 0x000fe40000000000 */
[----:B------:R-:W-:Y:S01]  /*7a10*/  ISETP.LT.OR P0, PT, R2, R208, P0 ;  /* 0x000000d00200720c */ /* 0x000fe20000701670 */
[----:B-1----:R-:W-:Y:S01]  /*7a20*/  FFMA.FTZ R33, R4, -UR19, R33 ;  /* 0x8000001304217c23 */ /* 0x002fe20008010021 */
[----:B------:R-:W-:Y:S01]  /*7a30*/  IADD3 R4, R0, 0x30, RZ ;  /* 0x0000003000047810 */ /* 0x000fe20007ffe0ff */
[----:B------:R-:W1:Y:S01]  /*7a40*/  I2F R17, R17 ;  /* 0x0000001100117306 */ /* 0x000e620000201400 */
[----:B------:R-:W-:Y:S01]  /*7a50*/  ISETP.LT.OR P5, PT, R2, R205, P5 ;  /* 0x000000cd0200720c */ /* 0x000fe20002fa1670 */
[----:B------:R-:W-:Y:S01]  /*7a60*/  IMAD.MOV.U32 R2, RZ, RZ, R34 ;  /* 0x000000ffff027224 */ /* 0x000fe200078e0022 */
[----:B------:R-:W-:Y:S01]  /*7a70*/  FSEL R216, R33, -INF , !P6 ;  /* 0xff80000021d87808 */ /* 0x000fe20007000000 */
[--C-:B------:R-:W-:Y:S01]  /*7a80*/  IMAD.IADD R7, R209, 0x1, -R4.reuse ;  /* 0x00000001d1077824 */ /* 0x100fe200078e0a04 */
[----:B------:R-:W-:Y:S01]  /*7a90*/  ISETP.GE.AND P6, PT, R19, R207, PT ;  /* 0x000000cf1300720c */ /* 0x000fe20003fc6270 */
[----:B---3--:R-:W-:Y:S01]  /*7aa0*/  FFMA.FTZ R35, R18, -UR19, R35 ;  /* 0x8000001312237c23 */ /* 0x008fe20008010023 */
[----:B------:R-:W-:Y:S01]  /*7ab0*/  IADD3 R6, R0, 0x31, RZ ;  /* 0x0000003100067810 */ /* 0x000fe20007ffe0ff */
[----:B------:R-:W3:Y:S01]  /*7ac0*/  I2F R5, R137 ;  /* 0x0000008900057306 */ /* 0x000ee20000201400 */
[----:B------:R-:W-:Y:S01]  /*7ad0*/  IABS R7, R7 ;  /* 0x0000000700077213 */ /* 0x000fe20000000000 */
[----:B--2---:R-:W-:Y:S01]  /*7ae0*/  HMMA.16816.F32 R168, R8, R12, R168 ;  /* 0x0000000c08a8723c */ /* 0x004fe200000018a8 */
[----:B------:R-:W-:Y:S01]  /*7af0*/  FSEL R221, R35, -INF , !P1 ;  /* 0xff80000023dd7808 */ /* 0x000fe20004800000 */
[----:B------:R-:W-:Y:S01]  /*7b00*/  IMAD.IADD R24, R206, 0x1, -R4 ;  /* 0x00000001ce187824 */ /* 0x000fe200078e0a04 */
[----:B------:R-:W-:-:S02]  /*7b10*/  ISETP.GE.AND P1, PT, R19, R204, PT ;  /* 0x000000cc1300720c */ /* 0x000fc40003f26270 */
[C---:B------:R-:W-:Y:S01]  /*7b20*/  ISETP.LT.OR P6, PT, R19.reuse, R208, P6 ;  /* 0x000000d01300720c */ /* 0x040fe200037c1670 */
[----:B------:R-:W2:Y:S01]  /*7b30*/  I2F R7, R7 ;  /* 0x0000000700077306 */ /* 0x000ea20000201400 */
[----:B------:R-:W-:Y:S01]  /*7b40*/  ISETP.LT.OR P1, PT, R19, R205, P1 ;  /* 0x000000cd1300720c */ /* 0x000fe20000f21670 */
[----:B-1----:R-:W-:Y:S01]  /*7b50*/  FFMA.FTZ R17, R17, -UR19, R28 ;  /* 0x8000001311117c23 */ /* 0x002fe2000801001c */
[----:B------:R-:W-:Y:S01]  /*7b60*/  IABS R19, R24 ;  /* 0x0000001800137213 */ /* 0x000fe20000000000 */
[----:B------:R-:W-:Y:S01]  /*7b70*/  HMMA.16816.F32 R164, R8, R14, R164 ;  /* 0x0000000e08a4723c */ /* 0x000fe200000018a4 */
[----:B------:R-:W-:Y:S01]  /*7b80*/  IABS R32, R32 ;  /* 0x0000002000207213 */ /* 0x000fe20000000000 */
[----:B------:R-:W-:Y:S01]  /*7b90*/  IMAD.IADD R12, R209, 0x1, -R6 ;  /* 0x00000001d10c7824 */ /* 0x000fe200078e0a06 */
[----:B------:R-:W-:Y:S01]  /*7ba0*/  FSEL R214, R17, -INF , !P0 ;  /* 0xff80000011d67808 */ /* 0x000fe20004000000 */
[----:B------:R-:W1:Y:S01]  /*7bb0*/  I2F R2, R2 ;  /* 0x0000000200027306 */ /* 0x000e620000201400 */
[----:B---3--:R-:W-:Y:S01]  /*7bc0*/  FFMA.FTZ R30, R5, -UR19, R30 ;  /* 0x80000013051e7c23 */ /* 0x008fe2000801001e */
[----:B------:R-:W-:Y:S01]  /*7bd0*/  IADD3 R5, R0, 0x38, RZ ;  /* 0x0000003800057810 */ /* 0x000fe20007ffe0ff */
[----:B------:R-:W-:Y:S01]  /*7be0*/  IMAD.MOV.U32 R13, RZ, RZ, R19 ;  /* 0x000000ffff0d7224 */ /* 0x000fe200078e0013 */
[----:B------:R-:W-:Y:S01]  /*7bf0*/  ISETP.GE.AND P0, PT, R4, R207, PT ;  /* 0x000000cf0400720c */ /* 0x000fe20003f06270 */
[----:B------:R-:W-:Y:S01]  /*7c00*/  IMAD.IADD R19, R206, 0x1, -R6 ;  /* 0x00000001ce137824 */ /* 0x000fe200078e0a06 */
[----:B------:R-:W-:Y:S01]  /*7c10*/  FSEL R219, R30, -INF , !P5 ;  /* 0xff8000001edb7808 */ /* 0x000fe20006800000 */
[--C-:B------:R-:W-:Y:S01]  /*7c20*/  IMAD.IADD R17, R209, 0x1, -R5.reuse ;  /* 0x00000001d1117824 */ /* 0x100fe200078e0a05 */
[----:B------:R-:W-:Y:S01]  /*7c30*/  ISETP.GE.AND P5, PT, R4, R204, PT ;  /* 0x000000cc0400720c */ /* 0x000fe20003fa6270 */
[----:B------:R-:W3:Y:S01]  /*7c40*/  I2F R18, R32 ;  /* 0x0000002000127306 */ /* 0x000ee20000201400 */
[----:B--2---:R-:W-:Y:S01]  /*7c50*/  FFMA.FTZ R158, R7, -UR19, R168 ;  /* 0x80000013079e7c23 */ /* 0x004fe200080100a8 */
[----:B------:R-:W-:Y:S01]  /*7c60*/  IABS R19, R19 ;  /* 0x0000001300137213 */ /* 0x000fe20000000000 */
[----:B------:R-:W-:Y:S01]  /*7c70*/  IMAD.IADD R7, R206, 0x1, -R5 ;  /* 0x00000001ce077824 */ /* 0x000fe200078e0a05 */
[----:B------:R-:W-:-:S02]  /*7c80*/  IABS R17, R17 ;  /* 0x0000001100117213 */ /* 0x000fc40000000000 */
[----:B------:R-:W-:Y:S01]  /*7c90*/  ISETP.LT.OR P0, PT, R4, R208, P0 ;  /* 0x000000d00400720c */ /* 0x000fe20000701670 */
[----:B-1----:R-:W-:Y:S01]  /*7ca0*/  FFMA.FTZ R2, R2, -UR19, R29 ;  /* 0x8000001302027c23 */ /* 0x002fe2000801001d */
[----:B------:R-:W-:Y:S01]  /*7cb0*/  IABS R8, R7 ;  /* 0x0000000700087213 */ /* 0x000fe20000000000 */
[----:B------:R-:W1:Y:S01]  /*7cc0*/  I2F R13, R13 ;  /* 0x0000000d000d7306 */ /* 0x000e620000201400 */
[----:B------:R-:W-:Y:S01]  /*7cd0*/  ISETP.LT.OR P5, PT, R4, R205, P5 ;  /* 0x000000cd0400720c */ /* 0x000fe20002fa1670 */
[----:B------:R-:W-:Y:S01]  /*7ce0*/  IMAD.MOV.U32 R4, RZ, RZ, R19 ;  /* 0x000000ffff047224 */ /* 0x000fe200078e0013 */
[----:B------:R-:W-:Y:S01]  /*7cf0*/  IADD3 R0, R0, 0x39, RZ ;  /* 0x0000003900007810 */ /* 0x000fe20007ffe0ff */
[----:B------:R-:W-:Y:S01]  /*7d00*/  IMAD.MOV.U32 R9, RZ, RZ, R8 ;  /* 0x000000ffff097224 */ /* 0x000fe200078e0008 */
[----:B------:R-:W-:Y:S02]  /*7d10*/  IABS R12, R12 ;  /* 0x0000000c000c7213 */ /* 0x000fe40000000000 */
[----:B------:R-:W-:Y:S01]  /*7d20*/  FSEL R168, R2, -INF , !P6 ;  /* 0xff80000002a87808 */ /* 0x000fe20007000000 */
[----:B------:R-:W2:Y:S01]  /*7d30*/  I2F R7, R17 ;  /* 0x0000001100077306 */ /* 0x000ea20000201400 */
[--C-:B------:R-:W-:Y:S01]  /*7d40*/  IMAD.IADD R2, R209, 0x1, -R0.reuse ;  /* 0x00000001d1027824 */ /* 0x100fe200078e0a00 */
[----:B------:R-:W-:Y:S01]  /*7d50*/  FSEL R158, R158, -INF , !P0 ;  /* 0xff8000009e9e7808 */ /* 0x000fe20004000000 */
[----:B------:R-:W-:Y:S01]  /*7d60*/  IMAD.IADD R8, R206, 0x1, -R0 ;  /* 0x00000001ce087824 */ /* 0x000fe200078e0a00 */
[----:B------:R-:W-:Y:S01]  /*7d70*/  ISETP.GE.AND P0, PT, R5, R207, PT ;  /* 0x000000cf0500720c */ /* 0x000fe20003f06270 */
[----:B---3--:R-:W-:Y:S01]  /*7d80*/  FFMA.FTZ R18, R18, -UR19, R31 ;  /* 0x8000001312127c23 */ /* 0x008fe2000801001f */
[----:B------:R-:W-:-:S02]  /*7d90*/  IABS R2, R2 ;  /* 0x0000000200027213 */ /* 0x000fc40000000000 */
[----:B------:R-:W3:Y:S01]  /*7da0*/  I2F R12, R12 ;  /* 0x0000000c000c7306 */ /* 0x000ee20000201400 */
[----:B------:R-:W-:Y:S01]  /*7db0*/  IABS R8, R8 ;  /* 0x0000000800087213 */ /* 0x000fe20000000000 */
[----:B-1----:R-:W-:Y:S01]  /*7dc0*/  FFMA.FTZ R13, R13, -UR19, R170 ;  /* 0x800000130d0d7c23 */ /* 0x002fe200080100aa */
[----:B------:R-:W-:Y:S02]  /*7dd0*/  ISETP.LT.OR P0, PT, R5, R208, P0 ;  /* 0x000000d00500720c */ /* 0x000fe40000701670 */
[----:B------:R-:W-:Y:S02]  /*7de0*/  FSEL R223, R18, -INF , !P1 ;  /* 0xff80000012df7808 */ /* 0x000fe40004800000 */
[C---:B------:R-:W-:Y:S01]  /*7df0*/  ISETP.GE.AND P6, PT, R6.reuse, R207, PT ;  /* 0x000000cf0600720c */ /* 0x040fe20003fc6270 */
[----:B------:R-:W1:Y:S01]  /*7e00*/  I2F R4, R4 ;  /* 0x0000000400047306 */ /* 0x000e620000201400 */
[----:B--2---:R-:W-:Y:S01]  /*7e10*/  FFMA.FTZ R7, R7, -UR19, R164 ;  /* 0x8000001307077c23 */ /* 0x004fe200080100a4 */
[----:B------:R-:W-:-:S02]  /*7e20*/  ISETP.GE.AND P1, PT, R6, R204, PT ;  /* 0x000000cc0600720c */ /* 0x000fc40003f26270 */
[----:B------:R-:W-:Y:S02]  /*7e30*/  ISETP.LT.OR P6, PT, R6, R208, P6 ;  /* 0x000000d00600720c */ /* 0x000fe400037c1670 */
[----:B------:R-:W-:Y:S02]  /*7e40*/  FSEL R142, R7, -INF , !P0 ;  /* 0xff800000078e7808 */ /* 0x000fe40004000000 */
[----:B------:R-:W2:Y:S01]  /*7e50*/  I2F R9, R9 ;  /* 0x0000000900097306 */ /* 0x000ea20000201400 */
[----:B------:R-:W-:Y:S01]  /*7e60*/  PLOP3.LUT P0, PT, PT, PT, UP0, 0x80, 0x0 ;  /* 0x000000000000781c */ /* 0x000fe20003f0f008 */
[----:B---3--:R-:W-:Y:S01]  /*7e70*/  FFMA.FTZ R12, R12, -UR19, R169 ;  /* 0x800000130c0c7c23 */ /* 0x008fe200080100a9 */
[----:B------:R-:W-:Y:S01]  /*7e80*/  BAR.SYNC.DEFER_BLOCKING 0x0 ;  /* 0x0000000000007b1d */ /* 0x000fe20000010000 */
[----:B------:R-:W-:Y:S02]  /*7e90*/  ISETP.LT.OR P1, PT, R6, R205, P1 ;  /* 0x000000cd0600720c */ /* 0x000fe40000f21670 */
[----:B------:R-:W-:Y:S01]  /*7ea0*/  FSEL R155, R13, -INF , !P5 ;  /* 0xff8000000d9b7808 */ /* 0x000fe20006800000 */
[----:B-1----:R-:W-:-:S02]  /*7eb0*/  FFMA.FTZ R4, R4, -UR19, R171 ;  /* 0x8000001304047c23 */ /* 0x002fc400080100ab */
[----:B------:R-:W1:Y:S01]  /*7ec0*/  I2F R2, R2 ;  /* 0x0000000200027306 */ /* 0x000e620000201400 */
[----:B------:R-:W-:Y:S02]  /*7ed0*/  FSEL R156, R12, -INF , !P6 ;  /* 0xff8000000c9c7808 */ /* 0x000fe40007000000 */
[-C--:B------:R-:W-:Y:S02]  /*7ee0*/  ISETP.GE.AND P5, PT, R5, R204.reuse, PT ;  /* 0x000000cc0500720c */ /* 0x080fe40003fa6270 */
[----:B------:R-:W-:Y:S02]  /*7ef0*/  FSEL R143, R4, -INF , !P1 ;  /* 0xff800000048f7808 */ /* 0x000fe40004800000 */
[C---:B------:R-:W-:Y:S01]  /*7f00*/  ISETP.GE.AND P6, PT, R0.reuse, R207, PT ;  /* 0x000000cf0000720c */ /* 0x040fe20003fc6270 */
[----:B------:R-:W3:Y:S01]  /*7f10*/  I2F R8, R8 ;  /* 0x0000000800087306 */ /* 0x000ee20000201400 */
[----:B------:R-:W-:Y:S01]  /*7f20*/  ISETP.GE.AND P1, PT, R0, R204, PT ;  /* 0x000000cc0000720c */ /* 0x000fe20003f26270 */
[----:B--2---:R-:W-:Y:S01]  /*7f30*/  FFMA.FTZ R9, R9, -UR19, R166 ;  /* 0x8000001309097c23 */ /* 0x004fe200080100a6 */
[----:B------:R-:W-:-:S02]  /*7f40*/  ISETP.LT.OR P5, PT, R5, R205, P5 ;  /* 0x000000cd0500720c */ /* 0x000fc40002fa1670 */
[C---:B------:R-:W-:Y:S02]  /*7f50*/  ISETP.LT.OR P6, PT, R0.reuse, R208, P6 ;  /* 0x000000d00000720c */ /* 0x040fe400037c1670 */
[----:B------:R-:W-:Y:S01]  /*7f60*/  ISETP.LT.OR P1, PT, R0, R205, P1 ;  /* 0x000000cd0000720c */ /* 0x000fe20000f21670 */
[----:B-1----:R-:W-:Y:S01]  /*7f70*/  FFMA.FTZ R2, R2, -UR19, R165 ;  /* 0x8000001302027c23 */ /* 0x002fe200080100a5 */
[----:B------:R-:W-:-:S04]  /*7f80*/  FSEL R141, R9, -INF , !P5 ;  /* 0xff800000098d7808 */ /* 0x000fc80006800000 */
[----:B------:R-:W-:Y:S01]  /*7f90*/  FSEL R140, R2, -INF , !P6 ;  /* 0xff800000028c7808 */ /* 0x000fe20007000000 */
[----:B---3--:R-:W-:-:S05]  /*7fa0*/  FFMA.FTZ R8, R8, -UR19, R167 ;  /* 0x8000001308087c23 */ /* 0x008fca00080100a7 */
[----:B------:R-:W-:Y:S01]  /*7fb0*/  FSEL R153, R8, -INF , !P1 ;  /* 0xff80000008997808 */ /* 0x000fe20004800000 */
[----:B------:R-:W-:Y:S05]  /*7fc0*/  @!P0 BRA `(.L_x_431) ;  /* 0x000003c000008947 */ /* 0x000fea0003800000 */
[----:B------:R-:W-:Y:S01]  /*7fd0*/  UIADD3 UR21, UR13, -0x3, URZ ;  /* 0xfffffffd0d157890 */ /* 0x000fe2000fffe03f */
[----:B------:R1:W-:Y:S01]  /*7fe0*/  @P4 STS.128 [R199+0xc000], RZ ;  /* 0x00c000ffc7004388 */ /* 0x0003e20000000c00 */
[----:B------:R-:W-:Y:S01]  /*7ff0*/  ULDC.64 UR4, c[0x0][0x198] ;  /* 0x0000660000047ab9 */ /* 0x000fe20000000a00 */
[----:B------:R-:W-:Y:S01]  /*8000*/  BSSY B0, `(.L_x_432) ;  /* 0x0000037000007945 */ /* 0x000fe20003800000 */
        /* <DEDUP_REMOVED lines=9> */
[----:B------:R-:W-:-:S04]  /*80a0*/  @!P4 LEA R6, P1, R2, c[0x0][0x168], 0x1 ;  /* 0x00005a000206ca11 */ /* 0x000fc800078208ff */
[----:B------:R-:W-:Y:S02]  /*80b0*/  LEA.HI.X R5, R0, R203, R5, 0x6, P5 ;  /* 0x000000cb00057211 */ /* 0x000fe400028f3405 */
[C---:B------:R-:W-:Y:S02]  /*80c0*/  @!P3 LEA R10, P5, R2.reuse, c[0x0][0x168], 0x1 ;  /* 0x00005a00020aba11 */ /* 0x040fe400078a08ff */
[C-C-:B------:R-:W-:Y:S02]  /*80d0*/  @!P4 LEA.HI.X R7, R2.reuse, c[0x0][0x16c], R5.reuse, 0x1, P1 ;  /* 0x00005b000207ca11 */ /* 0x140fe400008f0c05 */
[C---:B------:R-:W-:Y:S02]  /*80e0*/  @!P2 LEA R8, P1, R2.reuse, c[0x0][0x168], 0x1 ;  /* 0x00005a000208aa11 */ /* 0x040fe400078208ff */
[C---:B------:R-:W-:Y:S01]  /*80f0*/  IADD3 R0, P6, R2.reuse, UR9, RZ ;  /* 0x0000000902007c10 */ /* 0x040fe2000ffde0ff */
[----:B------:R-:W-:Y:S01]  /*8100*/  @!PT LDS RZ, [RZ] ;  /* 0x00000000fffff984 */ /* 0x000fe20000000800 */
[----:B------:R-:W-:Y:S01]  /*8110*/  @!PT LDS RZ, [RZ] ;  /* 0x00000000fffff984 */ /* 0x000fe20000000800 */
[----:B------:R-:W-:Y:S01]  /*8120*/  @!PT LDS RZ, [RZ] ;  /* 0x00000000fffff984 */ /* 0x000fe20000000800 */
[----:B------:R1:W-:Y:S01]  /*8130*/  @!P4 LDGSTS.E.BYPASS.LTC128B.128 [R199+0xc000], [R6.64] ;  /* 0x0c00000006c7cfae */ /* 0x0003e2000b901d4e */
[----:B------:R-:W-:-:S02]  /*8140*/  @!P3 LEA.HI.X R11, R2, c[0x0][0x16c], R5, 0x1, P5 ;  /* 0x00005b00020bba11 */ /* 0x000fc400028f0c05 */
        /* <DEDUP_REMOVED lines=11> */
[----:B------:R-:W-:-:S03]  /*8200*/  @!P3 LEA.HI.X R15, R0, c[0x0][0x16c], R5, 0x1, P1 ;  /* 0x00005b00000fba11 */ /* 0x000fc600008f0c05 */
        /* <DEDUP_REMOVED lines=22> */
.L_x_433:
[----:B------:R-:W-:Y:S05]  /*8370*/  BSYNC B0 ;  /* 0x0000000000007941 */ /* 0x000fea0003800000 */
.L_x_432:
[----:B------:R-:W0:Y:S02]  /*8380*/  LDGDEPBAR ;  /* 0x00000000000079af */ /* 0x000e240000000000 */
.L_x_431:
[----:B--2---:R-:W-:Y:S01]  /*8390*/  FMNMX.FTZ R5, R132, R148, !PT ;  /* 0x0000009484057209 */ /* 0x004fe20007810000 */
[----:B-1----:R-:W-:Y:S01]  /*83a0*/  LDSM.16.MT88.4 R12, [R186+0x12000] ;  /* 0x01200000ba0c783b */ /* 0x002fe20000004200 */
[----:B------:R-:W-:Y:S02]  /*83b0*/  FMNMX.FTZ R4, R3, R151, !PT ;  /* 0x0000009703047209 */ /* 0x000fe40007810000 */
        /* <DEDUP_REMOVED lines=58> */
[--C-:B------:R-:W-:Y:S01]  /*8760*/  FFMA.FTZ R145, R159, c[0x0][0x23c], -R154.reuse ;  /* 0x00008f009f917a23 */ /* 0x100fe2000001089a */
[----:B------:R-:W1:Y:S01]  /*8770*/  LDSM.16.MT88.4 R16, [R188+0x12000] ;  /* 0x01200000bc10783b */ /* 0x000e620000004200 */
[----:B------:R-:W-:-:S02]  /*8780*/  FFMA.FTZ R144, R161, c[0x0][0x23c], -R154 ;  /* 0x00008f00a1907a23 */ /* 0x000fc4000001089a */
[----:B------:R-:W-:Y:S01]  /*8790*/  FFMA.FTZ R151, R163, c[0x0][0x23c], -R154 ;  /* 0x00008f00a3977a23 */ /* 0x000fe2000001089a */
[----:B------:R-:W2:Y:S01]  /*87a0*/  MUFU.EX2 R149, R149 ;  /* 0x0000009500957308 */ /* 0x000ea20000000800 */
[----:B------:R-:W-:Y:S02]  /*87b0*/  FMUL.FTZ R152, R4, c[0x0][0x23c] ;  /* 0x00008f0004987a20 */ /* 0x000fe40000410000 */
[----:B------:R-:W-:Y:S02]  /*87c0*/  FMUL.FTZ R3, R6, c[0x0][0x23c] ;  /* 0x00008f0006037a20 */ /* 0x000fe40000410000 */
[--C-:B------:R-:W-:Y:S02]  /*87d0*/  FFMA.FTZ R159, R162, c[0x0][0x23c], -R157.reuse ;  /* 0x00008f00a29f7a23 */ /* 0x100fe4000001089d */
[--C-:B------:R-:W-:Y:S01]  /*87e0*/  FFMA.FTZ R160, R160, c[0x0][0x23c], -R157.reuse ;  /* 0x00008f00a0a07a23 */ /* 0x100fe2000001089d */
[----:B------:R-:W-:Y:S01]  /*87f0*/  MUFU.EX2 R148, R148 ;  /* 0x0000009400947308 */ /* 0x000fe20000000800 */
[----:B------:R-:W-:-:S02]  /*8800*/  FFMA.FTZ R161, R136, c[0x0][0x23c], -R157 ;  /* 0x00008f0088a17a23 */ /* 0x000fc4000001089d */
[--C-:B------:R-:W-:Y:S01]  /*8810*/  FFMA.FTZ R162, R134, c[0x0][0x23c], -R157.reuse ;  /* 0x00008f0086a27a23 */ /* 0x100fe2000001089d */
[----:B------:R-:W-:Y:S01]  /*8820*/  LDSM.16.MT88.4 R136, [R186+0x12800] ;  /* 0x01280000ba88783b */ /* 0x000fe20000004200 */
[--C-:B------:R-:W-:Y:S02]  /*8830*/  FFMA.FTZ R163, R135, c[0x0][0x23c], -R154.reuse ;  /* 0x00008f0087a37a23 */ /* 0x100fe4000001089a */
[--C-:B------:R-:W-:Y:S01]  /*8840*/  FFMA.FTZ R166, R227, c[0x0][0x23c], -R154.reuse ;  /* 0x00008f00e3a67a23 */ /* 0x100fe2000001089a */
[----:B------:R-:W3:Y:S01]  /*8850*/  MUFU.EX2 R147, R147 ;  /* 0x0000009300937308 */ /* 0x000ee20000000800 */
[----:B--2---:R-:W-:Y:S01]  /*8860*/  F2FP.PACK_AB R4, R149, R150 ;  /* 0x000000969504723e */ /* 0x004fe200000000ff */
[--C-:B------:R-:W-:Y:S02]  /*8870*/  FFMA.FTZ R164, R133, c[0x0][0x23c], -R154.reuse ;  /* 0x00008f0085a47a23 */ /* 0x100fe4000001089a */
[----:B------:R-:W-:Y:S01]  /*8880*/  FFMA.FTZ R165, R225, c[0x0][0x23c], -R154 ;  /* 0x00008f00e1a57a23 */ /* 0x000fe2000001089a */
[----:B------:R-:W-:Y:S01]  /*8890*/  LDSM.16.MT88.4 R132, [R185+0x12800] ;  /* 0x01280000b984783b */ /* 0x000fe20000004200 */
[----:B------:R-:W-:-:S02]  /*88a0*/  FFMA.FTZ R167, R212, c[0x0][0x23c], -R157 ;  /* 0x00008f00d4a77a23 */ /* 0x000fc4000001089d */
[----:B------:R-:W-:Y:S01]  /*88b0*/  MUFU.EX2 R146, R146 ;  /* 0x0000009200927308 */ /* 0x000fe20000000800 */
[--C-:B------:R-:W-:Y:S02]  /*88c0*/  FFMA.FTZ R169, R214, c[0x0][0x23c], -R157.reuse ;  /* 0x00008f00d6a97a23 */ /* 0x100fe4000001089d */
[--C-:B------:R-:W-:Y:S02]  /*88d0*/  FFMA.FTZ R171, R215, c[0x0][0x23c], -R154.reuse ;  /* 0x00008f00d7ab7a23 */ /* 0x100fe4000001089a */
[--C-:B------:R-:W-:Y:S02]  /*88e0*/  FFMA.FTZ R170, R216, c[0x0][0x23c], -R157.reuse ;  /* 0x00008f00d8aa7a23 */ /* 0x100fe4000001089d */
[----:B------:R-:W-:Y:S01]  /*88f0*/  FFMA.FTZ R168, R168, c[0x0][0x23c], -R157 ;  /* 0x00008f00a8a87a23 */ /* 0x000fe2000001089d */
        /* <DEDUP_REMOVED lines=15> */
[----:B------:R-:W2:Y:S01]  /*89f0*/  MUFU.EX2 R152, R152 ;  /* 0x0000009800987308 */ /* 0x000ea20000000800 */
[----:B------:R-:W-:Y:S01]  /*8a00*/  FFMA.FTZ R153, R153, c[0x0][0x23c], -R154 ;  /* 0x00008f0099997a23 */ /* 0x000fe2000001089a */
[----:B------:R-:W-:Y:S06]  /*8a10*/  LDSM.16.MT88.4 R140, [R186+0x13800] ;  /* 0x01380000ba8c783b */ /* 0x000fec0000004200 */
[----:B------:R-:W4:Y:S01]  /*8a20*/  MUFU.EX2 R3, R3 ;  /* 0x0000000300037308 */ /* 0x000f220000000800 */
[----:B---3--:R-:W-:Y:S01]  /*8a30*/  F2FP.PACK_AB R7, R151, R144 ;  /* 0x000000909707723e */ /* 0x008fe200000000ff */
[----:B--2---:R-:W-:-:S06]  /*8a40*/  FMUL.FTZ R120, R120, R152 ;  /* 0x0000009878787220 */ /* 0x004fcc0000410000 */
[----:B------:R-:W-:Y:S01]  /*8a50*/  MUFU.EX2 R159, R159 ;  /* 0x0000009f009f7308 */ /* 0x000fe20000000800 */
[-C--:B------:R-:W-:Y:S02]  /*8a60*/  FMUL.FTZ R121, R121, R152.reuse ;  /* 0x0000009879797220 */ /* 0x080fe40000410000 */
[-C--:B------:R-:W-:Y:S02]  /*8a70*/  FMUL.FTZ R116, R116, R152.reuse ;  /* 0x0000009874747220 */ /* 0x080fe40000410000 */
[----:B------:R-:W-:Y:S02]  /*8a80*/  FMUL.FTZ R117, R117, R152 ;  /* 0x0000009875757220 */ /* 0x000fe40000410000 */
[-C--:B----4-:R-:W-:Y:S01]  /*8a90*/  FMUL.FTZ R122, R122, R3.reuse ;  /* 0x000000037a7a7220 */ /* 0x090fe20000410000 */
[----:B------:R-:W2:Y:S01]  /*8aa0*/  MUFU.EX2 R160, R160 ;  /* 0x000000a000a07308 */ /* 0x000ea20000000800 */
        /* <DEDUP_REMOVED lines=11> */
[----:B------:R-:W3:Y:S01]  /*8b60*/  LDSM.16.MT88.4 R12, [R188+0x14000] ;  /* 0x01400000bc0c783b */ /* 0x000ee20000004200 */
[----:B------:R-:W-:Y:S01]  /*8b70*/  FMUL.FTZ R125, R125, R152 ;  /* 0x000000987d7d7220 */ /* 0x000fe20000410000 */
[----:B------:R-:W-:Y:S01]  /*8b80*/  MUFU.EX2 R162, R162 ;  /* 0x000000a200a27308 */ /* 0x000fe20000000800 */
        /* <DEDUP_REMOVED lines=10> */
[----:B------:R-:W-:Y:S01]  /*8c30*/  FMUL.FTZ R109, R109, R152 ;  /* 0x000000986d6d7220 */ /* 0x000fe20000410000 */
[----:B------:R-:W1:Y:S01]  /*8c40*/  LDSM.16.MT88.4 R16, [R184+0x12000] ;  /* 0x01200000b810783b */ /* 0x000e620000004200 */
        /* <DEDUP_REMOVED lines=16> */
[C---:B---3--:R-:W-:Y:S01]  /*8d50*/  HMMA.16816.F32 R36, R4.reuse, R12, R36 ;  /* 0x0000000c0424723c */ /* 0x048fe20000001824 */
[-C--:B------:R-:W-:Y:S02]  /*8d60*/  FMUL.FTZ R104, R104, R152.reuse ;  /* 0x0000009868687220 */ /* 0x080fe40000410000 */
[-C--:B------:R-:W-:Y:S02]  /*8d70*/  FMUL.FTZ R105, R105, R152.reuse ;  /* 0x0000009869697220 */ /* 0x080fe40000410000 */
[-C--:B------:R-:W-:Y:S01]  /*8d80*/  FMUL.FTZ R106, R106, R3.reuse ;  /* 0x000000036a6a7220 */ /* 0x080fe20000410000 */
[----:B------:R-:W-:Y:S01]  /*8d90*/  MUFU.EX2 R167, R167 ;  /* 0x000000a700a77308 */ /* 0x000fe20000000800 */
[----:B------:R-:W-:Y:S01]  /*8da0*/  FMUL.FTZ R107, R107, R3 ;  /* 0x000000036b6b7220 */ /* 0x000fe20000410000 */
[----:B------:R-:W-:Y:S01]  /*8db0*/  HMMA.16816.F32 R40, R4, R14, R40 ;  /* 0x0000000e0428723c */ /* 0x000fe20000001828 */
[----:B------:R-:W3:Y:S01]  /*8dc0*/  LDSM.16.MT88.4 R12, [R184+0x14000] ;  /* 0x01400000b80c783b */ /* 0x000ee20000004200 */
[----:B------:R-:W-:-:S02]  /*8dd0*/  FMUL.FTZ R100, R100, R152 ;  /* 0x0000009864647220 */ /* 0x000fc40000410000 */
[-C--:B------:R-:W-:Y:S02]  /*8de0*/  FMUL.FTZ R101, R101, R152.reuse ;  /* 0x0000009865657220 */ /* 0x080fe40000410000 */
[-C--:B------:R-:W-:Y:S01]  /*8df0*/  FMUL.FTZ R102, R102, R3.reuse ;  /* 0x0000000366667220 */ /* 0x080fe20000410000 */
[----:B------:R-:W2:Y:S01]  /*8e00*/  MUFU.EX2 R170, R170 ;  /* 0x000000aa00aa7308 */ /* 0x000ea20000000800 */
[-C--:B------:R-:W-:Y:S02]  /*8e10*/  FMUL.FTZ R103, R103, R3.reuse ;  /* 0x0000000367677220 */ /* 0x080fe40000410000 */
[-C--:B------:R-:W-:Y:S01]  /*8e20*/  FMUL.FTZ R44, R44, R152.reuse ;  /* 0x000000982c2c7220 */ /* 0x080fe20000410000 */
[----:B-1----:R-:W-:Y:S01]  /*8e30*/  HMMA.16816.F32 R104, R4, R16, R104 ;  /* 0x000000100468723c */ /* 0x002fe20000001868 */
[----:B------:R-:W-:Y:S02]  /*8e40*/  FMUL.FTZ R45, R45, R152 ;  /* 0x000000982d2d7220 */ /* 0x000fe40000410000 */
[-C--:B------:R-:W-:Y:S01]  /*8e50*/  FMUL.FTZ R46, R46, R3.reuse ;  /* 0x000000032e2e7220 */ /* 0x080fe20000410000 */
[----:B------:R-:W-:Y:S01]  /*8e60*/  MUFU.EX2 R169, R169 ;  /* 0x000000a900a97308 */ /* 0x000fe20000000800 */
[----:B------:R-:W-:-:S02]  /*8e70*/  FMUL.FTZ R47, R47, R3 ;  /* 0x000000032f2f7220 */ /* 0x000fc40000410000 */
[-C--:B------:R-:W-:Y:S01]  /*8e80*/  FMUL.FTZ R48, R48, R152.reuse ;  /* 0x0000009830307220 */ /* 0x080fe20000410000 */
[C---:B------:R-:W-:Y:S01]  /*8e90*/  HMMA.16816.F32 R100, R4.reuse, R18, R100 ;  /* 0x000000120464723c */ /* 0x040fe20000001864 */
[-C--:B------:R-:W-:Y:S01]  /*8ea0*/  FMUL.FTZ R49, R49, R152.reuse ;  /* 0x0000009831317220 */ /* 0x080fe20000410000 */
[----:B------:R-:W1:Y:S01]  /*8eb0*/  LDSM.16.MT88.4 R16, [R185+0x14000] ;  /* 0x01400000b910783b */ /* 0x000e620000004200 */
        /* <DEDUP_REMOVED lines=88> */
[----:B--2---:R-:W-:Y:S02]  /*9440*/  F2FP.PACK_AB R4, R160, R159 ;  /* 0x0000009fa004723e */ /* 0x004fe400000000ff */
[----:B----4-:R-:W-:Y:S02]  /*9450*/  F2FP.PACK_AB R5, R166, R163 ;  /* 0x000000a3a605723e */ /* 0x010fe400000000ff */
[----:B------:R-:W-:-:S02]  /*9460*/  F2FP.PACK_AB R6, R162, R161 ;  /* 0x000000a1a206723e */ /* 0x000fc400000000ff */
[----:B------:R-:W-:-:S07]  /*9470*/  F2FP.PACK_AB R7, R165, R164 ;  /* 0x000000a4a507723e */ /* 0x000fce00000000ff */
        /* <DEDUP_REMOVED lines=70> */
[C---:B-1----:R-:W-:Y:S08]  /*98e0*/  HMMA.16816.F32 R84, R4.reuse, R16, R84 ;  /* 0x000000100454723c */ /* 0x042ff00000001854 */
[C---:B------:R-:W-:Y:S01]  /*98f0*/  HMMA.16816.F32 R88, R4.reuse, R18, R88 ;  /* 0x000000120458723c */ /* 0x040fe20000001858 */
[----:B------:R-:W1:Y:S07]  /*9900*/  LDSM.16.MT88.4 R16, [R184+0x15800] ;  /* 0x01580000b810783b */ /* 0x000e6e0000004200 */
[C---:B--2---:R-:W-:Y:S08]  /*9910*/  HMMA.16816.F32 R92, R4.reuse, R12, R92 ;  /* 0x0000000c045c723c */ /* 0x044ff0000000185c */
[----:B------:R-:W-:Y:S01]  /*9920*/  HMMA.16816.F32 R96, R4, R14, R96 ;  /* 0x0000000e0460723c */ /* 0x000fe20000001860 */
[----:B------:R-:W2:Y:S06]  /*9930*/  LDSM.16.MT88.4 R12, [R188+0x17800] ;  /* 0x01780000bc0c783b */ /* 0x000eac0000004200 */
[----:B------:R-:W-:-:S02]  /*9940*/  F2FP.PACK_AB R4, R219, R158 ;  /* 0x0000009edb04723e */ /* 0x000fc400000000ff */
[----:B------:R-:W-:Y:S02]  /*9950*/  F2FP.PACK_AB R5, R216, R155 ;  /* 0x0000009bd805723e */ /* 0x000fe400000000ff */
[----:B------:R-:W-:Y:S02]  /*9960*/  F2FP.PACK_AB R6, R157, R156 ;  /* 0x0000009c9d06723e */ /* 0x000fe400000000ff */
[----:B------:R-:W-:-:S07]  /*9970*/  F2FP.PACK_AB R7, R153, R218 ;  /* 0x000000da9907723e */ /* 0x000fce00000000ff */
[C---:B----4-:R-:W-:Y:S08]  /*9980*/  HMMA.16816.F32 R128, R4.reuse, R8, R128 ;  /* 0x000000080480723c */ /* 0x050ff00000001880 */
[C---:B------:R-:W-:Y:S01]  /*9990*/  HMMA.16816.F32 R124, R4.reuse, R10, R124 ;  /* 0x0000000a047c723c */ /* 0x040fe2000000187c */
[----:B------:R-:W3:Y:S07]  /*99a0*/  LDSM.16.MT88.4 R8, [R186+0x17800] ;  /* 0x01780000ba08783b */ /* 0x000eee0000004200 */
[C---:B-1----:R-:W-:Y:S07]  /*99b0*/  HMMA.16816.F32 R60, R4.reuse, R16, R60 ;  /* 0x00000010043c723c */ /* 0x042fee000000183c */
[----:B------:R-:W-:Y:S01]  /*99c0*/  FADD.FTZ R16, R144, R145 ;  /* 0x0000009190107221 */ /* 0x000fe20000010000 */
[----:B------:R-:W-:Y:S03]  /*99d0*/  HMMA.16816.F32 R36, R4, R28, R36 ;  /* 0x0000001c0424723c */ /* 0x000fe60000001824 */
[----:B------:R-:W-:-:S04]  /*99e0*/  FADD.FTZ R16, R151, R16 ;  /* 0x0000001097107221 */ /* 0x000fc80000010000 */
[----:B------:R-:W-:Y:S01]  /*99f0*/  FADD.FTZ R3, R163, R16 ;  /* 0x00000010a3037221 */ /* 0x000fe20000010000 */
[----:B------:R-:W-:Y:S01]  /*9a00*/  HMMA.16816.F32 R40, R4, R30, R40 ;  /* 0x0000001e0428723c */ /* 0x000fe20000001828 */
[----:B------:R-:W1:Y:S02]  /*9a10*/  LDSM.16.MT88.4 R28, [R185+0x17800] ;  /* 0x01780000b91c783b */ /* 0x000e640000004200 */
[----:B------:R-:W-:-:S05]  /*9a20*/  FADD.FTZ R3, R166, R3 ;  /* 0x00000003a6037221 */ /* 0x000fca0000010000 */
[C---:B--2---:R-:W-:Y:S08]  /*9a30*/  HMMA.16816.F32 R68, R4.reuse, R12, R68 ;  /* 0x0000000c0444723c */ /* 0x044ff00000001844 */
[C---:B------:R-:W-:Y:S01]  /*9a40*/  HMMA.16816.F32 R72, R4.reuse, R14, R72 ;  /* 0x0000000e0448723c */ /* 0x040fe20000001848 */
[----:B------:R-:W2:Y:S07]  /*9a50*/  LDSM.16.MT88.4 R12, [R184+0x17800] ;  /* 0x01780000b80c783b */ /* 0x000eae0000004200 */
        /* <DEDUP_REMOVED lines=47> */
[----:B------:R-:W-:Y:S01]  /*9d50*/  BAR.SYNC.DEFER_BLOCKING 0x0 ;  /* 0x0000000000007b1d */ /* 0x000fe20000010000 */
[----:B------:R-:W-:-:S05]  /*9d60*/  UISETP.GT.AND UP0, UPT, UR22, UR7, UPT ;  /* 0x000000071600728c */ /* 0x000fca000bf04270 */
[----:B------:R-:W-:Y:S02]  /*9d70*/  ULDC.64 UR4, c[0x0][0x1a0] ;  /* 0x0000680000047ab9 */ /* 0x000fe40000000a00 */
[----:B------:R-:W-:Y:S02]  /*9d80*/  UIMAD UR20, UR20, UR4, URZ ;  /* 0x00000004141472a4 */ /* 0x000fe4000f8e023f */
[----:B------:R-:W-:Y:S02]  /*9d90*/  UIMAD.WIDE.U32 UR24, UR22, UR4, URZ ;  /* 0x00000004161872a5 */ /* 0x000fe4000f8e003f */
[----:B------:R-:W-:-:S04]  /*9da0*/  UIMAD UR5, UR22, UR5, UR20 ;  /* 0x00000005160572a4 */ /* 0x000fc8000f8e0214 */
[----:B------:R-:W-:Y:S01]  /*9db0*/  UIADD3 UR5, UR25, UR5, URZ ;  /* 0x0000000519057290 */ /* 0x000fe2000fffe03f */
[----:B------:R-:W-:Y:S02]  /*9dc0*/  IMAD.U32 R4, RZ, RZ, UR24 ;  /* 0x00000018ff047e24 */ /* 0x000fe4000f8e00ff */
[----:B------:R-:W-:-:S03]  /*9dd0*/  IMAD.U32 R5, RZ, RZ, UR25 ;  /* 0x00000019ff057e24 */ /* 0x000fc6000f8e00ff */
[----:B------:R-:W-:Y:S01]  /*9de0*/  IMAD.U32 R3, RZ, RZ, UR5 ;  /* 0x00000005ff037e24 */ /* 0x000fe2000f8e00ff */
[C---:B------:R-:W-:Y:S01]  /*9df0*/  LEA R5, P0, R4.reuse, R20, 0x6 ;  /* 0x0000001404057211 */ /* 0x040fe200078030ff */
[----:B------:R-:W-:Y:S03]  /*9e00*/  @P4 STS.128 [R199+0x12000], RZ ;  /* 0x012000ffc7004388 */ /* 0x000fe60000000c00 */
[C---:B------:R-:W-:Y:S02]  /*9e10*/  @!P4 LEA R6, P5, R5.reuse, c[0x0][0x170], 0x1 ;  /* 0x00005c000506ca11 */ /* 0x040fe400078a08ff */
[----:B------:R-:W-:Y:S02]  /*9e20*/  LEA.HI.X R4, R4, R23, R3, 0x6, P0 ;  /* 0x0000001704047211 */ /* 0x000fe400000f3403 */
[C---:B------:R-:W-:Y:S02]  /*9e30*/  @!P3 LEA R10, P1, R5.reuse, c[0x0][0x170], 0x1 ;  /* 0x00005c00050aba11 */ /* 0x040fe400078208ff */
[----:B------:R-:W-:-:S02]  /*9e40*/  @!P2 LEA R8, P0, R5, c[0x0][0x170], 0x1 ;  /* 0x00005c000508aa11 */ /* 0x000fc400078008ff */
        /* <DEDUP_REMOVED lines=11> */
[----:B------:R-:W-:-:S02]  /*9f00*/  @!P3 LEA R18, P1, R3, c[0x0][0x170], 0x1 ;  /* 0x00005c000312ba11 */ /* 0x000fc400078208ff */
        /* <DEDUP_REMOVED lines=8> */
[----:B------:R-:W-:Y:S01]  /*9f90*/  @!P2 LEA.HI.X R17, R3, c[0x0][0x174], R4, 0x1, P0 ;  /* 0x00005d000311aa11 */ /* 0x000fe200000f0c04 */
[----:B------:R-:W-:Y:S02]  /*9fa0*/  IMAD.U32 R3, RZ, RZ, UR22 ;  /* 0x00000016ff037e24 */ /* 0x000fe4000f8e00ff */
[----:B------:R-:W-:Y:S01]  /*9fb0*/  @!PT LDS RZ, [RZ] ;  /* 0x00000000fffff984 */ /* 0x000fe20000000800 */
[----:B------:R-:W-:Y:S01]  /*9fc0*/  @!PT LDS RZ, [RZ] ;  /* 0x00000000fffff984 */ /* 0x000fe20000000800 */
[----:B------:R-:W-:Y:S01]  /*9fd0*/  @!PT LDS RZ, [RZ] ;  /* 0x00000000fffff984 */ /* 0x000fe20000000800 */
[----:B------:R2:W-:Y:S02]  /*9fe0*/  @!P2 LDGSTS.E.BYPASS.LTC128B.128 [R199+0x16000], [R8.64+0x100] ;  /* 0x1600010008c7afae */ /* 0x0005e4000b901d4e */
[----:B------:R-:W-:-:S02]  /*9ff0*/  IMAD R3, R3, 0x40, R198 ;  /* 0x0000004003037824 */ /* 0x000fc400078e02c6 */
[----:B------:R-:W-:Y:S03]  /*a000*/  @P4 STS.128 [R199+0x13000], RZ ;  /* 0x013000ffc7004388 */ /* 0x000fe60000000c00 */
[C---:B------:R-:W-:Y:S01]  /*a010*/  ISETP.GE.AND P5, PT, R3.reuse, R204, PT ;  /* 0x000000cc0300720c */ /* 0x040fe20003fa6270 */
[----:B------:R-:W-:Y:S01]  /*a020*/  @!PT LDS RZ, [RZ] ;  /* 0x00000000fffff984 */ /* 0x000fe20000000800 */
[----:B------:R-:W-:Y:S01]  /*a030*/  @!PT LDS RZ, [RZ] ;  /* 0x00000000fffff984 */ /* 0x000fe20000000800 */
[----:B------:R-:W-:Y:S01]  /*a040*/  @!PT LDS RZ, [RZ] ;  /* 0x00000000fffff984 */ /* 0x000fe20000000800 */
[----:B------:R3:W-:Y:S01]  /*a050*/  @!P4 LDGSTS.E.BYPASS.LTC128B.128 [R199+0x13000], [R12.64] ;  /* 0x130000000cc7cfae */ /* 0x0007e2000b901d4e */
[C---:B------:R-:W-:Y:S02]  /*a060*/  ISETP.GE.AND P0, PT, R3.reuse, R207, PT ;  /* 0x000000cf0300720c */ /* 0x040fe40003f06270 */
[C---:B------:R-:W-:Y:S01]  /*a070*/  ISETP.LT.OR P5, PT, R3.reuse, R205, P5 ;  /* 0x000000cd0300720c */ /* 0x040fe20002fa1670 */
[----:B------:R-:W-:Y:S01]  /*a080*/  @P3 STS.128 [R199+0x15000], RZ ;  /* 0x015000ffc7003388 */ /* 0x000fe20000000c00 */
[----:B------:R-:W-:-:S03]  /*a090*/  ISETP.LT.OR P0, PT, R3, R208, P0 ;  /* 0x000000d00300720c */ /* 0x000fc60000701670 */
        /* <DEDUP_REMOVED lines=13> */
[----:B--2---:R-:W2:Y:S04]  /*a170*/  LDSM.16.M88.4 R8, [R193+0xd800] ;  /* 0x00d80000c108783b */ /* 0x004ea80000000200 */
[----:B------:R-:W-:Y:S04]  /*a180*/  LDSM.16.M88.4 R156, [R192] ;  /* 0x00000000c09c783b */ /* 0x000fe80000000200 */
[----:B-1----:R-:W1:Y:S04]  /*a190*/  LDSM.16.M88.4 R4, [R191] ;  /* 0x00000000bf04783b */ /* 0x002e680000000200 */
        /* <DEDUP_REMOVED lines=15> */
[C---:B--2---:R-:W-:Y:S08]  /*a290*/  HMMA.16816.F32 R164, R160.reuse, R8, RZ ;  /* 0x00000008a0a4723c */ /* 0x044ff000000018ff */
[----:B------:R-:W-:Y:S01]  /*a2a0*/  HMMA.16816.F32 R160, R160, R10, RZ ;  /* 0x0000000aa0a0723c */ /* 0x000fe200000018ff */
[----:B------:R-:W2:Y:S07]  /*a2b0*/  LDSM.16.M88.4 R8, [R190] ;  /* 0x00000000be08783b */ /* 0x000eae0000000200 */
        /* <DEDUP_REMOVED lines=13> */
[C---:B--2---:R-:W-:Y:S08]  /*a390*/  HMMA.16816.F32 R12, R8.reuse, R148, R12 ;  /* 0x00000094080c723c */ /* 0x044ff0000000180c */
[C---:B------:R-:W-:Y:S01]  /*a3a0*/  HMMA.16816.F32 R140, R8.reuse, R150, R140 ;  /* 0x00000096088c723c */ /* 0x040fe2000000188c */
[----:B------:R-:W-:Y:S07]  /*a3b0*/  LDSM.16.M88.4 R148, [R193+0xe000] ;  /* 0x00e00000c194783b */ /* 0x000fee0000000200 */
        /* <DEDUP_REMOVED lines=85> */
[----:B------:R-:W-:Y:S08]  /*a910*/  HMMA.16816.F32 R140, R156, R226, R140 ;  /* 0x000000e29c8c723c */ /* 0x000ff0000000188c */
[----:B---3--:R-:W-:Y:S07]  /*a920*/  HMMA.16816.F32 R12, R24, R16, R12 ;  /* 0x00000010180c723c */ /* 0x008fee000000180c */
[----:B------:R-:W-:Y:S01]  /*a930*/  IMAD.IADD R16, R209, 0x1, -R3 ;  /* 0x00000001d1107824 */ /* 0x000fe200078e0a03 */
[----:B------:R-:W-:Y:S04]  /*a940*/  HMMA.16816.F32 R136, R156, R152, R136 ;  /* 0x000000989c88723c */ /* 0x000fe80000001888 */
[----:B------:R-:W-:-:S04]  /*a950*/  IABS R16, R16 ;  /* 0x0000001000107213 */ /* 0x000fc80000000000 */
[----:B------:R-:W-:Y:S01]  /*a960*/  HMMA.16816.F32 R132, R156, R154, R132 ;  /* 0x0000009a9c84723c */ /* 0x000fe20000001884 */
[----:B------:R-:W2:Y:S07]  /*a970*/  LDSM.16.M88.4 R152, [R187+0x10800] ;  /* 0x01080000bb98783b */ /* 0x000eae0000000200 */
[----:B------:R-:W-:Y:S07]  /*a980*/  HMMA.16816.F32 R140, R24, R18, R140 ;  /* 0x00000012188c723c */ /* 0x000fee000000188c */
[----:B------:R-:W-:Y:S01]  /*a990*/  IADD3 R18, R3, 0x1, RZ ;  /* 0x0000000103127810 */ /* 0x000fe20007ffe0ff */
[----:B-1----:R-:W-:Y:S01]  /*a9a0*/  HMMA.16816.F32 R12, R8, R4, R12 ;  /* 0x00000004080c723c */ /* 0x002fe2000000180c */
[----:B------:R-:W-:Y:S02]  /*a9b0*/  I2F R5, R16 ;  /* 0x0000001000057306 */ /* 0x000fe40000201400 */
[----:B------:R-:W-:-:S02]  /*a9c0*/  ISETP.GE.AND P6, PT, R18, R207, PT ;  /* 0x000000cf1200720c */ /* 0x000fc40003fc6270 */
[----:B------:R-:W-:Y:S02]  /*a9d0*/  ISETP.GE.AND P1, PT, R18, R204, PT ;  /* 0x000000cc1200720c */ /* 0x000fe40003f26270 */
[----:B------:R-:W-:Y:S01]  /*a9e0*/  IMAD.IADD R4, R206, 0x1, -R3 ;  /* 0x00000001ce047824 */ /* 0x000fe200078e0a03 */
[----:B------:R-:W-:Y:S01]  /*a9f0*/  HMMA.16816.F32 R164, R220, R168, R164 ;  /* 0x000000a8dca4723c */ /* 0x000fe200000018a4 */
[C---:B------:R-:W-:Y:S02]  /*aa00*/  ISETP.LT.OR P6, PT, R18.reuse, R208, P6 ;  /* 0x000000d01200720c */ /* 0x040fe400037c1670 */
[----:B------:R-:W-:Y:S02]  /*aa10*/  ISETP.LT.OR P1, PT, R18, R205, P1 ;  /* 0x000000cd1200720c */ /* 0x000fe40000f21670 */
[----:B------:R-:W-:-:S03]  /*aa20*/  IABS R4, R4 ;  /* 0x0000000400047213 */ /* 0x000fc60000000000 */
[----:B------:R-:W-:Y:S01]  /*aa30*/  HMMA.16816.F32 R160, R220, R170, R160 ;  /* 0x000000aadca0723c */ /* 0x000fe200000018a0 */
[----:B------:R1:W3:Y:S07]  /*aa40*/  I2F R17, R4 ;  /* 0x0000000400117306 */ /* 0x0002ee0000201400 */
[C---:B------:R-:W-:Y:S08]  /*aa50*/  HMMA.16816.F32 R28, R156.reuse, R150, R28 ;  /* 0x000000969c1c723c */ /* 0x040ff0000000181c */
[----:B------:R-:W-:Y:S01]  /*aa60*/  HMMA.16816.F32 R32, R156, R148, R32 ;  /* 0x000000949c20723c */ /* 0x000fe20000001820 */
[----:B-1----:R-:W-:-:S02]  /*aa70*/  IMAD.IADD R4, R209, 0x1, -R18 ;  /* 0x00000001d1047824 */ /* 0x002fc400078e0a12 */
[----:B------:R-:W-:Y:S02]  /*aa80*/  IMAD.IADD R18, R206, 0x1, -R18 ;  /* 0x00000001ce127824 */ /* 0x000fe400078e0a12 */
[----:B---3--:R-:W-:Y:S01]  /*aa90*/  FFMA.FTZ R17, R17, -UR19, R14 ;  /* 0x8000001311117c23 */ /* 0x008fe2000801000e */
[----:B------:R-:W-:Y:S01]  /*aaa0*/  IABS R150, R4 ;  /* 0x0000000400967213 */ /* 0x000fe20000000000 */
[----:B------:R-:W-:Y:S01]  /*aab0*/  FFMA.FTZ R148, R5, -UR19, R12 ;  /* 0x8000001305947c23 */ /* 0x000fe2000801000c */
[----:B------:R-:W-:Y:S01]  /*aac0*/  HMMA.16816.F32 R140, R8, R6, R140 ;  /* 0x00000006088c723c */ /* 0x000fe2000000188c */
[----:B------:R-:W1:Y:S01]  /*aad0*/  LDSM.16.M88.4 R4, [R180+0x4800] ;  /* 0x00480000b404783b */ /* 0x000e620000000200 */
[----:B------:R-:W-:Y:S02]  /*aae0*/  IADD3 R12, R3, 0x8, RZ ;  /* 0x00000008030c7810 */ /* 0x000fe40007ffe0ff */
[----:B------:R-:W3:Y:S01]  /*aaf0*/  I2F R150, R150 ;  /* 0x0000009600967306 */ /* 0x000ee20000201400 */
[----:B------:R-:W-:-:S02]  /*ab00*/  IABS R14, R18 ;  /* 0x00000012000e7213 */ /* 0x000fc40000000000 */
[----:B------:R-:W-:Y:S01]  /*ab10*/  FSEL R148, R148, -INF , !P0 ;  /* 0xff80000094947808 */ /* 0x000fe20004000000 */
[----:B------:R-:W-:Y:S01]  /*ab20*/  HMMA.16816.F32 R164, R156, R144, R164 ;  /* 0x000000909ca4723c */ /* 0x000fe200000018a4 */
[----:B------:R-:W-:-:S03]  /*ab30*/  ISETP.GE.AND P0, PT, R12, R207, PT ;  /* 0x000000cf0c00720c */ /* 0x000fc60003f06270 */
[----:B------:R-:W4:Y:S01]  /*ab40*/  I2F R14, R14 ;  /* 0x0000000e000e7306 */ /* 0x000f220000201400 */
[----:B------:R-:W-:Y:S02]  /*ab50*/  ISETP.LT.OR P0, PT, R12, R208, P0 ;  /* 0x000000d00c00720c */ /* 0x000fe40000701670 */
[--C-:B------:R-:W-:Y:S01]  /*ab60*/  IMAD.IADD R144, R206, 0x1, -R12.reuse ;  /* 0x00000001ce907824 */ /* 0x100fe200078e0a0c */
[----:B------:R-:W-:Y:S01]  /*ab70*/  HMMA.16816.F32 R160, R156, R146, R160 ;  /* 0x000000929ca0723c */ /* 0x000fe200000018a0 */
[----:B------:R-:W-:-:S03]  /*ab80*/  IMAD.IADD R145, R209, 0x1, -R12 ;  /* 0x00000001d1917824 */ /* 0x000fc600078e0a0c */
[----:B------:R-:W-:Y:S01]  /*ab90*/  IABS R144, R144 ;  /* 0x0000009000907213 */ /* 0x000fe20000000000 */
[----:B---3--:R-:W-:Y:S01]  /*aba0*/  FFMA.FTZ R150, R150, -UR19, R13 ;  /* 0x8000001396967c23 */ /* 0x008fe2000801000d */
[----:B------:R-:W-:Y:S02]  /*abb0*/  IABS R145, R145 ;  /* 0x0000009100917213 */ /* 0x000fe40000000000 */
[----:B------:R-:W-:Y:S01]  /*abc0*/  FSEL R159, R17, -INF , !P5 ;  /* 0xff800000119f7808 */ /* 0x000fe20006800000 */
[----:B------:R-:W-:Y:S01]  /*abd0*/  IMAD.MOV.U32 R13, RZ, RZ, R144 ;  /* 0x000000ffff0d7224 */ /* 0x000fe200078e0090 */
[----:B------:R-:W3:Y:S01]  /*abe0*/  LDSM.16.M88.4 R16, [R187+0x11000] ;  /* 0x01100000bb10783b */ /* 0x000ee20000000200 */
[----:B--2---:R-:W-:Y:S01]  /*abf0*/  HMMA.16816.F32 R136, R24, R152, R136 ;  /* 0x000000981888723c */ /* 0x004fe20000001888 */
[----:B------:R-:W-:Y:S01]  /*ac00*/  ISETP.GE.AND P5, PT, R12, R204, PT ;  /* 0x000000cc0c00720c */ /* 0x000fe20003fa6270 */
[----:B------:R-:W2:Y:S01]  /*ac10*/  I2F R145, R145 ;  /* 0x0000009100917306 */ /* 0x000ea20000201400 */
[----:B----4-:R-:W-:Y:S01]  /*ac20*/  FFMA.FTZ R15, R14, -UR19, R15 ;  /* 0x800000130e0f7c23 */ /* 0x010fe2000801000f */
[----:B------:R-:W-:-:S02]  /*ac30*/  FSEL R150, R150, -INF , !P6 ;  /* 0xff80000096967808 */ /* 0x000fc40007000000 */
[----:B------:R-:W-:Y:S02]  /*ac40*/  ISETP.LT.OR P5, PT, R12, R205, P5 ;  /* 0x000000cd0c00720c */ /* 0x000fe40002fa1670 */
[----:B------:R-:W-:Y:S01]  /*ac50*/  IADD3 R12, R3, 0x9, RZ ;  /* 0x00000009030c7810 */ /* 0x000fe20007ffe0ff */
[----:B------:R-:W-:Y:S01]  /*ac60*/  HMMA.16816.F32 R132, R24, R154, R132 ;  /* 0x0000009a1884723c */ /* 0x000fe20000001884 */
[----:B------:R-:W4:Y:S01]  /*ac70*/  I2F R13, R13 ;  /* 0x0000000d000d7306 */ /* 0x000f220000201400 */
[----:B------:R-:W-:Y:S02]  /*ac80*/  FSEL R223, R15, -INF , !P1 ;  /* 0xff8000000fdf7808 */ /* 0x000fe40004800000 */
[--C-:B------:R-:W-:Y:S01]  /*ac90*/  IMAD.IADD R14, R209, 0x1, -R12.reuse ;  /* 0x00000001d10e7824 */ /* 0x100fe200078e0a0c */
[----:B------:R-:W-:Y:S01]  /*aca0*/  ISETP.GE.AND P6, PT, R12, R207, PT ;  /* 0x000000cf0c00720c */ /* 0x000fe20003fc6270 */
[----:B------:R-:W-:Y:S01]  /*acb0*/  IMAD.IADD R15, R206, 0x1, -R12 ;  /* 0x00000001ce0f7824 */ /* 0x000fe200078e0a0c */
[----:B------:R-:W-:-:S02]  /*acc0*/  ISETP.GE.AND P1, PT, R12, R204, PT ;  /* 0x000000cc0c00720c */ /* 0x000fc40003f26270 */
[----:B------:R-:W-:Y:S01]  /*acd0*/  IABS R14, R14 ;  /* 0x0000000e000e7213 */ /* 0x000fe20000000000 */
[----:B--2---:R-:W-:Y:S01]  /*ace0*/  FFMA.FTZ R145, R145, -UR19, R140 ;  /* 0x8000001391917c23 */ /* 0x004fe2000801008c */
[C---:B------:R-:W-:Y:S02]  /*acf0*/  ISETP.LT.OR P6, PT, R12.reuse, R208, P6 ;  /* 0x000000d00c00720c */ /* 0x040fe400037c1670 */
[----:B------:R-:W-:Y:S02]  /*ad00*/  ISETP.LT.OR P1, PT, R12, R205, P1 ;  /* 0x000000cd0c00720c */ /* 0x000fe40000f21670 */
[----:B------:R-:W-:Y:S01]  /*ad10*/  IADD3 R12, R3, 0x10, RZ ;  /* 0x00000010030c7810 */ /* 0x000fe20007ffe0ff */
[----:B------:R-:W2:Y:S01]  /*ad20*/  I2F R14, R14 ;  /* 0x0000000e000e7306 */ /* 0x000ea20000201400 */
[----:B------:R-:W-:Y:S01]  /*ad30*/  IABS R15, R15 ;  /* 0x0000000f000f7213 */ /* 0x000fe20000000000 */
[----:B----4-:R-:W-:Y:S01]  /*ad40*/  FFMA.FTZ R13, R13, -UR19, R142 ;  /* 0x800000130d0d7c23 */ /* 0x010fe2000801008e */
[----:B-1----:R-:W-:Y:S01]  /*ad50*/  HMMA.16816.F32 R136, R8, R4, R136 ;  /* 0x000000040888723c */ /* 0x002fe20000001888 */
[----:B------:R-:W-:Y:S01]  /*ad60*/  FSEL R152, R145, -INF , !P0 ;  /* 0xff80000091987808 */ /* 0x000fe20004000000 */
[----:B------:R-:W-:Y:S01]  /*ad70*/  IMAD.IADD R142, R206, 0x1, -R12 ;  /* 0x00000001ce8e7824 */ /* 0x000fe200078e0a0c */
[----:B------:R-:W-:-:S02]  /*ad80*/  ISETP.GE.AND P0, PT, R12, R207, PT ;  /* 0x000000cf0c00720c */ /* 0x000fc40003f06270 */
[----:B------:R-:W1:Y:S01]  /*ad90*/  I2F R140, R15 ;  /* 0x0000000f008c7306 */ /* 0x000e620000201400 */
[----:B------:R-:W-:Y:S01]  /*ada0*/  FSEL R225, R13, -INF , !P5 ;  /* 0xff8000000de17808 */ /* 0x000fe20006800000 */
[----:B------:R-:W-:Y:S01]  /*adb0*/  IMAD.IADD R5, R209, 0x1, -R12 ;  /* 0x00000001d1057824 */ /* 0x000fe200078e0a0c */
[----:B------:R-:W-:Y:S01]  /*adc0*/  IADD3 R4, R3, 0x11, RZ ;  /* 0x0000001103047810 */ /* 0x000fe20007ffe0ff */
[----:B------:R-:W-:Y:S01]  /*add0*/  HMMA.16816.F32 R132, R8, R6, R132 ;  /* 0x000000060884723c */ /* 0x000fe20000001884 */
[----:B------:R-:W-:Y:S02]  /*ade0*/  ISETP.GE.AND P5, PT, R12, R204, PT ;  /* 0x000000cc0c00720c */ /* 0x000fe40003fa6270 */
[----:B------:R-:W-:Y:S01]  /*adf0*/  IABS R5, R5 ;  /* 0x0000000500057213 */ /* 0x000fe20000000000 */
[----:B--2---:R-:W-:Y:S01]  /*ae00*/  FFMA.FTZ R14, R14, -UR19, R141 ;  /* 0x800000130e0e7c23 */ /* 0x004fe2000801008d */
[----:B------:R-:W-:Y:S01]  /*ae10*/  ISETP.LT.OR P0, PT, R12, R208, P0 ;  /* 0x000000d00c00720c */ /* 0x000fe20000701670 */
[--C-:B------:R-:W-:Y:S01]  /*ae20*/  IMAD.IADD R141, R206, 0x1, -R4.reuse ;  /* 0x00000001ce8d7824 */ /* 0x100fe200078e0a04 */
[----:B------:R-:W-:Y:S01]  /*ae30*/  ISETP.LT.OR P5, PT, R12, R205, P5 ;  /* 0x000000cd0c00720c */ /* 0x000fe20002fa1670 */
[----:B------:R-:W-:Y:S01]  /*ae40*/  IMAD.IADD R12, R209, 0x1, -R4 ;  /* 0x00000001d10c7824 */ /* 0x000fe200078e0a04 */
[----:B------:R-:W-:Y:S01]  /*ae50*/  IABS R142, R142 ;  /* 0x0000008e008e7213 */ /* 0x000fe20000000000 */
[----:B------:R-:W2:Y:S01]  /*ae60*/  I2F R5, R5 ;  /* 0x0000000500057306 */ /* 0x000ea20000201400 */
[----:B---3--:R-:W-:Y:S01]  /*ae70*/  HMMA.16816.F32 R32, R24, R16, R32 ;  /* 0x000000101820723c */ /* 0x008fe20000001820 */
[----:B-1----:R-:W-:Y:S01]  /*ae80*/  FFMA.FTZ R143, R140, -UR19, R143 ;  /* 0x800000138c8f7c23 */ /* 0x002fe2000801008f */
[----:B------:R-:W-:-:S02]  /*ae90*/  IABS R12, R12 ;  /* 0x0000000c000c7213 */ /* 0x000fc40000000000 */
[----:B------:R-:W-:Y:S02]  /*aea0*/  IABS R141, R141 ;  /* 0x0000008d008d7213 */ /* 0x000fe40000000000 */
[----:B------:R-:W-:Y:S01]  /*aeb0*/  FSEL R143, R143, -INF , !P1 ;  /* 0xff8000008f8f7808 */ /* 0x000fe20004800000 */
[----:B------:R-:W1:Y:S01]  /*aec0*/  I2F R17, R142 ;  /* 0x0000008e00117306 */ /* 0x000e620000201400 */
[----:B------:R-:W-:Y:S01]  /*aed0*/  FSEL R16, R14, -INF , !P6 ;  /* 0xff8000000e107808 */ /* 0x000fe20007000000 */
[----:B------:R-:W-:Y:S01]  /*aee0*/  HMMA.16816.F32 R28, R24, R18, R28 ;  /* 0x00000012181c723c */ /* 0x000fe2000000181c */
[C---:B------:R-:W-:Y:S02]  /*aef0*/  ISETP.GE.AND P6, PT, R4.reuse, R207, PT ;  /* 0x000000cf0400720c */ /* 0x040fe40003fc6270 */
[C---:B------:R-:W-:Y:S02]  /*af00*/  ISETP.GE.AND P1, PT, R4.reuse, R204, PT ;  /* 0x000000cc0400720c */ /* 0x040fe40003f26270 */
[C---:B------:R-:W-:Y:S01]  /*af10*/  ISETP.LT.OR P6, PT, R4.reuse, R208, P6 ;  /* 0x000000d00400720c */ /* 0x040fe200037c1670 */
[----:B------:R3:W4:Y:S01]  /*af20*/  I2F R140, R12 ;  /* 0x0000000c008c7306 */ /* 0x0007220000201400 */
[----:B------:R-:W-:Y:S01]  /*af30*/  ISETP.LT.OR P1, PT, R4, R205, P1 ;  /* 0x000000cd0400720c */ /* 0x000fe20000f21670 */
[----:B--2---:R-:W-:Y:S01]  /*af40*/  FFMA.FTZ R5, R5, -UR19, R136 ;  /* 0x8000001305057c23 */ /* 0x004fe20008010088 */
[C---:B------:R-:W-:Y:S01]  /*af50*/  IADD3 R4, R3.reuse, 0x18, RZ ;  /* 0x0000001803047810 */ /* 0x040fe20007ffe0ff */
[----:B------:R-:W-:Y:S01]  /*af60*/  IMAD.MOV.U32 R136, RZ, RZ, R141 ;  /* 0x000000ffff887224 */ /* 0x000fe200078e008d */
[----:B------:R-:W-:Y:S01]  /*af70*/  IADD3 R19, R3, 0x20, RZ ;  /* 0x0000002003137810 */ /* 0x000fe20007ffe0ff */
[----:B-1----:R-:W-:Y:S01]  /*af80*/  FFMA.FTZ R138, R17, -UR19, R138 ;  /* 0x80000013118a7c23 */ /* 0x002fe2000801008a */
[----:B------:R-:W-:Y:S01]  /*af90*/  FSEL R142, R5, -INF , !P0 ;  /* 0xff800000058e7808 */ /* 0x000fe20004000000 */
[----:B------:R-:W-:-:S02]  /*afa0*/  IMAD.IADD R17, R209, 0x1, -R4 ;  /* 0x00000001d1117824 */ /* 0x000fc400078e0a04 */
[----:B------:R-:W1:Y:S01]  /*afb0*/  I2F R136, R136 ;  /* 0x0000008800887306 */ /* 0x000e620000201400 */
[----:B------:R-:W-:Y:S02]  /*afc0*/  ISETP.GE.AND P0, PT, R4, R207, PT ;  /* 0x000000cf0400720c */ /* 0x000fe40003f06270 */
[----:B------:R-:W-:Y:S01]  /*afd0*/  FSEL R141, R138, -INF , !P5 ;  /* 0xff8000008a8d7808 */ /* 0x000fe20006800000 */
[----:B------:R-:W-:Y:S01]  /*afe0*/  IMAD.IADD R138, R206, 0x1, -R4 ;  /* 0x00000001ce8a7824 */ /* 0x000fe200078e0a04 */
[----:B---3--:R-:W2:Y:S01]  /*aff0*/  LDSM.16.M88.4 R12, [R180+0x5000] ;  /* 0x00500000b40c783b */ /* 0x008ea20000000200 */
[----:B------:R-:W-:Y:S01]  /*b000*/  IABS R17, R17 ;  /* 0x0000001100117213 */ /* 0x000fe20000000000 */
[----:B----4-:R-:W-:Y:S01]  /*b010*/  FFMA.FTZ R140, R140, -UR19, R137 ;  /* 0x800000138c8c7c23 */ /* 0x010fe20008010089 */
[----:B------:R-:W-:Y:S02]  /*b020*/  IADD3 R137, R3, 0x19, RZ ;  /* 0x0000001903897810 */ /* 0x000fe40007ffe0ff */
[----:B------:R-:W-:-:S02]  /*b030*/  ISETP.GE.AND P5, PT, R4, R204, PT ;  /* 0x000000cc0400720c */ /* 0x000fc40003fa6270 */
[----:B------:R-:W3:Y:S01]  /*b040*/  I2F R17, R17 ;  /* 0x0000001100117306 */ /* 0x000ee20000201400 */
[C---:B------:R-:W-:Y:S01]  /*b050*/  ISETP.LT.OR P0, PT, R4.reuse, R208, P0 ;  /* 0x000000d00400720c */ /* 0x040fe20000701670 */
[----:B------:R-:W-:Y:S01]  /*b060*/  IMAD.IADD R18, R209, 0x1, -R137 ;  /* 0x00000001d1127824 */ /* 0x000fe200078e0a89 */
[----:B------:R-:W-:Y:S01]  /*b070*/  ISETP.LT.OR P5, PT, R4, R205, P5 ;  /* 0x000000cd0400720c */ /* 0x000fe20002fa1670 */
[----:B-1----:R-:W-:Y:S01]  /*b080*/  FFMA.FTZ R139, R136, -UR19, R139 ;  /* 0x80000013888b7c23 */ /* 0x002fe2000801008b */
[----:B------:R-:W1:Y:S01]  /*b090*/  LDSM.16.M88.4 R4, [R187+0x11800] ;  /* 0x01180000bb04783b */ /* 0x000e620000000200 */
[----:B------:R-:W-:Y:S01]  /*b0a0*/  IMAD.IADD R136, R206, 0x1, -R137 ;  /* 0x00000001ce887824 */ /* 0x000fe200078e0a89 */
[----:B------:R-:W-:Y:S02]  /*b0b0*/  IABS R18, R18 ;  /* 0x0000001200127213 */ /* 0x000fe40000000000 */
[----:B------:R-:W-:Y:S02]  /*b0c0*/  IABS R138, R138 ;  /* 0x0000008a008a7213 */ /* 0x000fe40000000000 */
[----:B------:R-:W-:-:S02]  /*b0d0*/  IABS R136, R136 ;  /* 0x0000008800887213 */ /* 0x000fc40000000000 */
[----:B------:R-:W4:Y:S01]  /*b0e0*/  I2F R145, R138 ;  /* 0x0000008a00917306 */ /* 0x000f220000201400 */
[----:B------:R-:W-:Y:S01]  /*b0f0*/  FSEL R140, R140, -INF , !P6 ;  /* 0xff8000008c8c7808 */ /* 0x000fe20007000000 */
[----:B---3--:R-:W-:Y:S01]  /*b100*/  FFMA.FTZ R17, R17, -UR19, R132 ;  /* 0x8000001311117c23 */ /* 0x008fe20008010084 */
[----:B------:R-:W-:Y:S02]  /*b110*/  FSEL R139, R139, -INF , !P1 ;  /* 0xff8000008b8b7808 */ /* 0x000fe40004800000 */
[----:B------:R-:W-:-:S03]  /*b120*/  ISETP.GE.AND P6, PT, R137, R207, PT ;  /* 0x000000cf8900720c */ /* 0x000fc60003fc6270 */
[----:B------:R-:W3:Y:S01]  /*b130*/  I2F R18, R18 ;  /* 0x0000001200127306 */ /* 0x000ee20000201400 */
[C---:B------:R-:W-:Y:S02]  /*b140*/  ISETP.GE.AND P1, PT, R137.reuse, R204, PT ;  /* 0x000000cc8900720c */ /* 0x040fe40003f26270 */
[C---:B------:R-:W-:Y:S02]  /*b150*/  ISETP.LT.OR P6, PT, R137.reuse, R208, P6 ;  /* 0x000000d08900720c */ /* 0x040fe400037c1670 */
[----:B------:R-:W-:-:S03]  /*b160*/  ISETP.LT.OR P1, PT, R137, R205, P1 ;  /* 0x000000cd8900720c */ /* 0x000fc60000f21670 */
[----:B------:R-:W5:Y:S01]  /*b170*/  I2F R132, R136 ;  /* 0x0000008800847306 */ /* 0x000f620000201400 */
[----:B----4-:R-:W-:Y:S01]  /*b180*/  FFMA.FTZ R134, R145, -UR19, R134 ;  /* 0x8000001391867c23 */ /* 0x010fe20008010086 */
[----:B------:R-:W-:Y:S01]  /*b190*/  FSEL R138, R17, -INF , !P0 ;  /* 0xff800000118a7808 */ /* 0x000fe20004000000 */
[----:B------:R-:W-:Y:S01]  /*b1a0*/  IMAD.IADD R17, R206, 0x1, -R19 ;  /* 0x00000001ce117824 */ /* 0x000fe200078e0a13 */
[C---:B--2---:R-:W-:Y:S01]  /*b1b0*/  HMMA.16816.F32 R32, R8.reuse, R12, R32 ;  /* 0x0000000c0820723c */ /* 0x044fe20000001820 */
[C---:B------:R-:W-:Y:S02]  /*b1c0*/  ISETP.GE.AND P0, PT, R19.reuse, R207, PT ;  /* 0x000000cf1300720c */ /* 0x040fe40003f06270 */
[----:B------:R-:W-:Y:S01]  /*b1d0*/  FSEL R137, R134, -INF , !P5 ;  /* 0xff80000086897808 */ /* 0x000fe20006800000 */
[----:B---3--:R-:W-:Y:S01]  /*b1e0*/  FFMA.FTZ R18, R18, -UR19, R133 ;  /* 0x8000001312127c23 */ /* 0x008fe20008010085 */
[----:B------:R-:W-:Y:S02]  /*b1f0*/  ISETP.GE.AND P5, PT, R19, R204, PT ;  /* 0x000000cc1300720c */ /* 0x000fe40003fa6270 */
[----:B------:R-:W-:Y:S01]  /*b200*/  IMAD.IADD R13, R209, 0x1, -R19 ;  /* 0x00000001d10d7824 */ /* 0x000fe200078e0a13 */
[----:B------:R-:W-:Y:S01]  /*b210*/  IADD3 R12, R3, 0x21, RZ ;  /* 0x00000021030c7810 */ /* 0x000fe20007ffe0ff */
[----:B------:R-:W-:Y:S01]  /*b220*/  HMMA.16816.F32 R28, R8, R14, R28 ;  /* 0x0000000e081c723c */ /* 0x000fe2000000181c */
[----:B------:R-:W-:-:S02]  /*b230*/  ISETP.LT.OR P0, PT, R19, R208, P0 ;  /* 0x000000d01300720c */ /* 0x000fc40000701670 */
[----:B------:R-:W-:Y:S01]  /*b240*/  IABS R13, R13 ;  /* 0x0000000d000d7213 */ /* 0x000fe20000000000 */
[----:B-----5:R-:W-:Y:S01]  /*b250*/  FFMA.FTZ R135, R132, -UR19, R135 ;  /* 0x8000001384877c23 */ /* 0x020fe20008010087 */
[----:B------:R-:W-:Y:S01]  /*b260*/  FSEL R136, R18, -INF , !P6 ;  /* 0xff80000012887808 */ /* 0x000fe20007000000 */
[--C-:B------:R-:W-:Y:S01]  /*b270*/  IMAD.IADD R132, R206, 0x1, -R12.reuse ;  /* 0x00000001ce847824 */ /* 0x100fe200078e0a0c */
[C---:B------:R-:W-:Y:S01]  /*b280*/  ISETP.GE.AND P6, PT, R12.reuse, R207, PT ;  /* 0x000000cf0c00720c */ /* 0x040fe20003fc6270 */
[C---:B-1----:R-:W-:Y:S01]  /*b290*/  HMMA.16816.F32 R164, R24.reuse, R4, R164 ;  /* 0x0000000418a4723c */ /* 0x042fe200000018a4 */
[----:B------:R-:W1:Y:S01]  /*b2a0*/  I2F R13, R13 ;  /* 0x0000000d000d7306 */ /* 0x000e620000201400 */
[----:B------:R-:W-:Y:S02]  /*b2b0*/  FSEL R221, R135, -INF , !P1 ;  /* 0xff80000087dd7808 */ /* 0x000fe40004800000 */
[C---:B------:R-:W-:Y:S02]  /*b2c0*/  ISETP.GE.AND P1, PT, R12.reuse, R204, PT ;  /* 0x000000cc0c00720c */ /* 0x040fe40003f26270 */
[-C--:B------:R-:W-:Y:S01]  /*b2d0*/  ISETP.LT.OR P5, PT, R19, R205.reuse, P5 ;  /* 0x000000cd1300720c */ /* 0x080fe20002fa1670 */
[----:B------:R-:W-:Y:S01]  /*b2e0*/  IMAD.IADD R19, R209, 0x1, -R12 ;  /* 0x00000001d1137824 */ /* 0x000fe200078e0a0c */
[C---:B------:R-:W-:Y:S01]  /*b2f0*/  ISETP.LT.OR P6, PT, R12.reuse, R208, P6 ;  /* 0x000000d00c00720c */ /* 0x040fe200037c1670 */
[----:B------:R-:W-:Y:S01]  /*b300*/  HMMA.16816.F32 R160, R24, R6, R160 ;  /* 0x0000000618a0723c */ /* 0x000fe200000018a0 */
[----:B------:R-:W-:-:S02]  /*b310*/  ISETP.LT.OR P1, PT, R12, R205, P1 ;  /* 0x000000cd0c00720c */ /* 0x000fc40000f21670 */
[----:B------:R-:W-:Y:S02]  /*b320*/  IABS R17, R17 ;  /* 0x0000001100117213 */ /* 0x000fe40000000000 */
[----:B------:R-:W-:Y:S02]  /*b330*/  IADD3 R4, R3, 0x28, RZ ;  /* 0x0000002803047810 */ /* 0x000fe40007ffe0ff */
[----:B------:R-:W2:Y:S01]  /*b340*/  I2F R5, R17 ;  /* 0x0000001100057306 */ /* 0x000ea20000201400 */
[----:B-1----:R-:W-:Y:S01]  /*b350*/  FFMA.FTZ R168, R13, -UR19, R32 ;  /* 0x800000130da87c23 */ /* 0x002fe20008010020 */
[----:B------:R-:W-:Y:S01]  /*b360*/  IADD3 R32, R3, 0x29, RZ ;  /* 0x0000002903207810 */ /* 0x000fe20007ffe0ff */
[----:B------:R-:W1:Y:S01]  /*b370*/  LDSM.16.M88.4 R12, [R180+0x5800] ;  /* 0x00580000b40c783b */ /* 0x000e620000000200 */
[----:B------:R-:W-:Y:S01]  /*b380*/  IABS R19, R19 ;  /* 0x0000001300137213 */ /* 0x000fe20000000000 */
[----:B------:R-:W-:-:S04]  /*b390*/  DEPBAR.LE SB0, 0x0 ;  /* 0x000080000000791a */ /* 0x000fc80000000000 */
[----:B------:R-:W-:Y:S01]  /*b3a0*/  IMAD.IADD R133, R209, 0x1, -R32 ;  /* 0x00000001d1857824 */ /* 0x000fe200078e0a20 */
[----:B------:R-:W-:Y:S02]  /*b3b0*/  FSEL R168, R168, -INF , !P0 ;  /* 0xff800000a8a87808 */ /* 0x000fe40004000000 */
[----:B------:R-:W-:Y:S02]  /*b3c0*/  IABS R18, R132 ;  /* 0x0000008400127213 */ /* 0x000fe40000000000 */
[C---:B------:R-:W-:Y:S01]  /*b3d0*/  ISETP.GE.AND P0, PT, R4.reuse, R207, PT ;  /* 0x000000cf0400720c */ /* 0x040fe20003f06270 */
[----:B------:R3:W4:Y:S01]  /*b3e0*/  I2F R132, R19 ;  /* 0x0000001300847306 */ /* 0x0007220000201400 */
[----:B--2---:R-:W-:Y:S01]  /*b3f0*/  FFMA.FTZ R5, R5, -UR19, R34 ;  /* 0x8000001305057c23 */ /* 0x004fe20008010022 */
[----:B------:R-:W-:Y:S01]  /*b400*/  IADD3 R6, R3, 0x31, RZ ;  /* 0x0000003103067810 */ /* 0x000fe20007ffe0ff */
[----:B------:R-:W-:Y:S01]  /*b410*/  IMAD.IADD R17, R209, 0x1, -R4 ;  /* 0x00000001d1117824 */ /* 0x000fe200078e0a04 */
[----:B------:R-:W-:-:S02]  /*b420*/  ISETP.LT.OR P0, PT, R4, R208, P0 ;  /* 0x000000d00400720c */ /* 0x000fc40000701670 */
[----:B------:R-:W-:Y:S01]  /*b430*/  FSEL R169, R5, -INF , !P5 ;  /* 0xff80000005a97808 */ /* 0x000fe20006800000 */
[----:B------:R-:W-:Y:S01]  /*b440*/  IMAD.IADD R25, R209, 0x1, -R6 ;  /* 0x00000001d1197824 */ /* 0x000fe200078e0a06 */
[C---:B------:R-:W-:Y:S01]  /*b450*/  ISETP.GE.AND P5, PT, R4.reuse, R204, PT ;  /* 0x000000cc0400720c */ /* 0x040fe20003fa6270 */
[----:B------:R-:W2:Y:S01]  /*b460*/  I2F R18, R18 ;  /* 0x0000001200127306 */ /* 0x000ea20000201400 */
[----:B------:R-:W-:Y:S02]  /*b470*/  IABS R5, R133 ;  /* 0x0000008500057213 */ /* 0x000fe40000000000 */
[----:B------:R-:W-:Y:S01]  /*b480*/  IABS R17, R17 ;  /* 0x0000001100117213 */ /* 0x000fe20000000000 */
[----:B------:R-:W-:Y:S01]  /*b490*/  BAR.SYNC.DEFER_BLOCKING 0x0 ;  /* 0x0000000000007b1d */ /* 0x000fe20000010000 */
[----:B------:R-:W-:Y:S01]  /*b4a0*/  ISETP.LT.OR P5, PT, R4, R205, P5 ;  /* 0x000000cd0400720c */ /* 0x000fe20002fa1670 */
[----:B---3--:R-:W-:Y:S02]  /*b4b0*/  IMAD.IADD R19, R206, 0x1, -R4 ;  /* 0x00000001ce137824 */ /* 0x008fe400078e0a04 */
[----:B------:R-:W-:Y:S01]  /*b4c0*/  IMAD.MOV.U32 R4, RZ, RZ, R5 ;  /* 0x000000ffff047224 */ /* 0x000fe200078e0005 */
[----:B------:R-:W-:Y:S01]  /*b4d0*/  IADD3 R5, R3, 0x30, RZ ;  /* 0x0000003003057810 */ /* 0x000fe20007ffe0ff */
[----:B----4-:R-:W-:Y:S01]  /*b4e0*/  FFMA.FTZ R132, R132, -UR19, R33 ;  /* 0x8000001384847c23 */ /* 0x010fe20008010021 */
[----:B------:R-:W-:-:S02]  /*b4f0*/  IABS R34, R19 ;  /* 0x0000001300227213 */ /* 0x000fc40000000000 */
[----:B------:R-:W3:Y:S01]  /*b500*/  I2F R19, R17 ;  /* 0x0000001100137306 */ /* 0x000ee20000201400 */
[--C-:B------:R-:W-:Y:S01]  /*b510*/  IMAD.IADD R7, R209, 0x1, -R5.reuse ;  /* 0x00000001d1077824 */ /* 0x100fe200078e0a05 */
[----:B------:R-:W-:Y:S01]  /*b520*/  FSEL R212, R132, -INF , !P6 ;  /* 0xff80000084d47808 */ /* 0x000fe20007000000 */
[----:B------:R-:W-:Y:S01]  /*b530*/  IMAD.IADD R24, R206, 0x1, -R5 ;  /* 0x00000001ce187824 */ /* 0x000fe200078e0a05 */
[----:B------:R-:W-:Y:S01]  /*b540*/  ISETP.GE.AND P6, PT, R32, R207, PT ;  /* 0x000000cf2000720c */ /* 0x000fe20003fc6270 */
[----:B-1----:R-:W-:Y:S01]  /*b550*/  HMMA.16816.F32 R164, R8, R12, R164 ;  /* 0x0000000c08a4723c */ /* 0x002fe200000018a4 */
[----:B------:R-:W-:Y:S01]  /*b560*/  IABS R7, R7 ;  /* 0x0000000700077213 */ /* 0x000fe20000000000 */
[----:B--2---:R-:W-:Y:S01]  /*b570*/  FFMA.FTZ R35, R18, -UR19, R35 ;  /* 0x8000001312237c23 */ /* 0x004fe20008010023 */
[----:B------:R-:W1:Y:S01]  /*b580*/  I2F R17, R34 ;  /* 0x0000002200117306 */ /* 0x000e620000201400 */
[----:B------:R-:W-:Y:S02]  /*b590*/  IABS R24, R24 ;  /* 0x0000001800187213 */ /* 0x000fe40000000000 */
[----:B------:R-:W-:-:S02]  /*b5a0*/  ISETP.LT.OR P6, PT, R32, R208, P6 ;  /* 0x000000d02000720c */ /* 0x000fc400037c1670 */
[C---:B------:R-:W-:Y:S01]  /*b5b0*/  IADD3 R12, R3.reuse, 0x38, RZ ;  /* 0x00000038030c7810 */ /* 0x040fe20007ffe0ff */
[----:B------:R-:W-:Y:S01]  /*b5c0*/  HMMA.16816.F32 R160, R8, R14, R160 ;  /* 0x0000000e08a0723c */ /* 0x000fe200000018a0 */
[----:B------:R-:W-:Y:S01]  /*b5d0*/  IADD3 R3, R3, 0x39, RZ ;  /* 0x0000003903037810 */ /* 0x000fe20007ffe0ff */
[----:B------:R-:W2:Y:S01]  /*b5e0*/  I2F R7, R7 ;  /* 0x0000000700077306 */ /* 0x000ea20000201400 */
[----:B---3--:R-:W-:Y:S01]  /*b5f0*/  FFMA.FTZ R19, R19, -UR19, R28 ;  /* 0x8000001313137c23 */ /* 0x008fe2000801001c */
[----:B------:R-:W-:Y:S01]  /*b600*/  FSEL R215, R35, -INF , !P1 ;  /* 0xff80000023d77808 */ /* 0x000fe20004800000 */
[----:B------:R-:W-:Y:S01]  /*b610*/  IMAD.MOV.U32 R13, RZ, RZ, R24 ;  /* 0x000000ffff0d7224 */ /* 0x000fe200078e0018 */
[----:B------:R-:W-:Y:S01]  /*b620*/  IABS R24, R25 ;  /* 0x0000001900187213 */ /* 0x000fe20000000000 */
[----:B------:R-:W-:Y:S01]  /*b630*/  IMAD.IADD R9, R209, 0x1, -R3 ;  /* 0x00000001d1097824 */ /* 0x000fe200078e0a03 */
[----:B------:R-:W-:Y:S01]  /*b640*/  FSEL R170, R19, -INF , !P0 ;  /* 0xff80000013aa7808 */ /* 0x000fe20004000000 */
[C---:B------:R-:W-:Y:S01]  /*b650*/  IMAD.IADD R19, R206.reuse, 0x1, -R6 ;  /* 0x00000001ce137824 */ /* 0x040fe200078e0a06 */
[----:B------:R-:W3:Y:S01]  /*b660*/  I2F R4, R4 ;  /* 0x0000000400047306 */ /* 0x000ee20000201400 */
[----:B-1----:R-:W-:Y:S01]  /*b670*/  FFMA.FTZ R17, R17, -UR19, R30 ;  /* 0x8000001311117c23 */ /* 0x002fe2000801001e */
[----:B------:R-:W-:Y:S01]  /*b680*/  ISETP.GE.AND P0, PT, R5, R207, PT ;  /* 0x000000cf0500720c */ /* 0x000fe20003f06270 */
[----:B------:R-:W-:Y:S01]  /*b690*/  IMAD.IADD R34, R206, 0x1, -R32 ;  /* 0x00000001ce227824 */ /* 0x000fe200078e0a20 */
[----:B------:R-:W-:-:S02]  /*b6a0*/  IABS R19, R19 ;  /* 0x0000001300137213 */ /* 0x000fc40000000000 */
[----:B------:R-:W-:Y:S01]  /*b6b0*/  FSEL R171, R17, -INF , !P5 ;  /* 0xff80000011ab7808 */ /* 0x000fe20006800000 */
[----:B------:R-:W-:Y:S01]  /*b6c0*/  IMAD.IADD R17, R209, 0x1, -R12 ;  /* 0x00000001d1117824 */ /* 0x000fe200078e0a0c */
[----:B------:R-:W-:Y:S01]  /*b6d0*/  ISETP.GE.AND P5, PT, R5, R204, PT ;  /* 0x000000cc0500720c */ /* 0x000fe20003fa6270 */
[----:B--2---:R-:W-:Y:S01]  /*b6e0*/  FFMA.FTZ R158, R7, -UR19, R164 ;  /* 0x80000013079e7c23 */ /* 0x004fe200080100a4 */
[----:B------:R-:W-:Y:S01]  /*b6f0*/  IABS R33, R34 ;  /* 0x0000002200217213 */ /* 0x000fe20000000000 */
[----:B------:R-:W-:Y:S01]  /*b700*/  IMAD.IADD R7, R206, 0x1, -R12 ;  /* 0x00000001ce077824 */ /* 0x000fe200078e0a0c */
[C---:B------:R-:W-:Y:S01]  /*b710*/  ISETP.LT.OR P0, PT, R5.reuse, R208, P0 ;  /* 0x000000d00500720c */ /* 0x040fe20000701670 */
[----:B------:R-:W1:Y:S01]  /*b720*/  I2F R13, R13 ;  /* 0x0000000d000d7306 */ /* 0x000e620000201400 */
[----:B------:R-:W-:Y:S01]  /*b730*/  ISETP.LT.OR P5, PT, R5, R205, P5 ;  /* 0x000000cd0500720c */ /* 0x000fe20002fa1670 */
[----:B------:R-:W-:Y:S01]  /*b740*/  IMAD.MOV.U32 R5, RZ, RZ, R19 ;  /* 0x000000ffff057224 */ /* 0x000fe200078e0013 */
[----:B------:R-:W-:Y:S01]  /*b750*/  IABS R17, R17 ;  /* 0x0000001100117213 */ /* 0x000fe20000000000 */
[----:B---3--:R-:W-:Y:S01]  /*b760*/  FFMA.FTZ R29, R4, -UR19, R29 ;  /* 0x80000013041d7c23 */ /* 0x008fe2000801001d */
[----:B------:R-:W-:-:S02]  /*b770*/  IABS R8, R7 ;  /* 0x0000000700087213 */ /* 0x000fc40000000000 */
[----:B------:R-:W-:Y:S01]  /*b780*/  ISETP.GE.AND P1, PT, R32, R204, PT ;  /* 0x000000cc2000720c */ /* 0x000fe20003f26270 */
[----:B------:R-:W2:Y:S01]  /*b790*/  I2F R18, R33 ;  /* 0x0000002100127306 */ /* 0x000ea20000201400 */
[----:B------:R-:W-:Y:S02]  /*b7a0*/  FSEL R158, R158, -INF , !P0 ;  /* 0xff8000009e9e7808 */ /* 0x000fe40004000000 */
[----:B------:R-:W-:Y:S02]  /*b7b0*/  ISETP.GE.AND P0, PT, R12, R207, PT ;  /* 0x000000cf0c00720c */ /* 0x000fe40003f06270 */
[----:B------:R-:W-:Y:S02]  /*b7c0*/  ISETP.LT.OR P1, PT, R32, R205, P1 ;  /* 0x000000cd2000720c */ /* 0x000fe40000f21670 */
[----:B------:R-:W-:Y:S01]  /*b7d0*/  ISETP.LT.OR P0, PT, R12, R208, P0 ;  /* 0x000000d00c00720c */ /* 0x000fe20000701670 */
[----:B------:R3:W4:Y:S01]  /*b7e0*/  I2F R4, R5 ;  /* 0x0000000500047306 */ /* 0x0007220000201400 */
[----:B------:R-:W-:Y:S01]  /*b7f0*/  FSEL R214, R29, -INF , !P6 ;  /* 0xff8000001dd67808 */ /* 0x000fe20007000000 */
[----:B-1----:R-:W-:Y:S01]  /*b800*/  FFMA.FTZ R13, R13, -UR19, R166 ;  /* 0x800000130d0d7c23 */ /* 0x002fe200080100a6 */
[----:B------:R-:W-:-:S04]  /*b810*/  ISETP.GE.AND P6, PT, R6, R207, PT ;  /* 0x000000cf0600720c */ /* 0x000fc80003fc6270 */
[----:B------:R-:W-:Y:S01]  /*b820*/  ISETP.LT.OR P6, PT, R6, R208, P6 ;  /* 0x000000d00600720c */ /* 0x000fe200037c1670 */
[----:B------:R-:W1:Y:S01]  /*b830*/  I2F R7, R17 ;  /* 0x0000001100077306 */ /* 0x000e620000201400 */
[----:B--2---:R-:W-:Y:S01]  /*b840*/  FFMA.FTZ R18, R18, -UR19, R31 ;  /* 0x8000001312127c23 */ /* 0x004fe2000801001f */
[----:B------:R-:W-:Y:S02]  /*b850*/  FSEL R155, R13, -INF , !P5 ;  /* 0xff8000000d9b7808 */ /* 0x000fe40006800000 */
[-C--:B------:R-:W-:Y:S02]  /*b860*/  ISETP.GE.AND P5, PT, R12, R204.reuse, PT ;  /* 0x000000cc0c00720c */ /* 0x080fe40003fa6270 */
[----:B------:R-:W-:Y:S01]  /*b870*/  FSEL R219, R18, -INF , !P1 ;  /* 0xff80000012db7808 */ /* 0x000fe20004800000 */
[----:B---3--:R-:W-:Y:S01]  /*b880*/  IMAD.MOV.U32 R5, RZ, RZ, R8 ;  /* 0x000000ffff057224 */ /* 0x008fe200078e0008 */
[----:B------:R-:W-:Y:S01]  /*b890*/  IABS R8, R9 ;  /* 0x0000000900087213 */ /* 0x000fe20000000000 */
[----:B------:R-:W2:Y:S01]  /*b8a0*/  I2F R24, R24 ;  /* 0x0000001800187306 */ /* 0x000ea20000201400 */
[----:B------:R-:W-:Y:S01]  /*b8b0*/  IMAD.IADD R9, R206, 0x1, -R3 ;  /* 0x00000001ce097824 */ /* 0x000fe200078e0a03 */
[----:B------:R-:W-:Y:S01]  /*b8c0*/  ISETP.GE.AND P1, PT, R6, R204, PT ;  /* 0x000000cc0600720c */ /* 0x000fe20003f26270 */
[----:B----4-:R-:W-:Y:S01]  /*b8d0*/  FFMA.FTZ R147, R4, -UR19, R167 ;  /* 0x8000001304937c23 */ /* 0x010fe200080100a7 */
[----:B------:R-:W-:-:S02]  /*b8e0*/  ISETP.LT.OR P5, PT, R12, R205, P5 ;  /* 0x000000cd0c00720c */ /* 0x000fc40002fa1670 */
[----:B------:R-:W-:Y:S01]  /*b8f0*/  IABS R9, R9 ;  /* 0x0000000900097213 */ /* 0x000fe20000000000 */
[----:B-1----:R-:W-:Y:S01]  /*b900*/  FFMA.FTZ R7, R7, -UR19, R160 ;  /* 0x8000001307077c23 */ /* 0x002fe200080100a0 */
[----:B------:R-:W1:Y:S01]  /*b910*/  I2F R5, R5 ;  /* 0x0000000500057306 */ /* 0x000e620000201400 */
[----:B------:R-:W-:-:S03]  /*b920*/  ISETP.LT.OR P1, PT, R6, R205, P1 ;  /* 0x000000cd0600720c */ /* 0x000fc60000f21670 */
[----:B------:R-:W-:Y:S02]  /*b930*/  FSEL R146, R7, -INF , !P0 ;  /* 0xff80000007927808 */ /* 0x000fe40004000000 */
[----:B------:R-:W-:Y:S02]  /*b940*/  PLOP3.LUT P0, PT, PT, PT, UP0, 0x80, 0x0 ;  /* 0x000000000000781c */ /* 0x000fe40003f0f008 */
[----:B------:R-:W3:Y:S01]  /*b950*/  I2F R8, R8 ;  /* 0x0000000800087306 */ /* 0x000ee20000201400 */
[----:B--2---:R-:W-:Y:S01]  /*b960*/  FFMA.FTZ R24, R24, -UR19, R165 ;  /* 0x8000001318187c23 */ /* 0x004fe200080100a5 */
[----:B------:R-:W-:Y:S02]  /*b970*/  FSEL R147, R147, -INF , !P1 ;  /* 0xff80000093937808 */ /* 0x000fe40004800000 */
[----:B------:R-:W-:Y:S02]  /*b980*/  ISETP.GE.AND P1, PT, R3, R204, PT ;  /* 0x000000cc0300720c */ /* 0x000fe40003f26270 */
[----:B------:R-:W-:-:S02]  /*b990*/  FSEL R156, R24, -INF , !P6 ;  /* 0xff800000189c7808 */ /* 0x000fc40007000000 */
[----:B------:R-:W2:Y:S01]  /*b9a0*/  I2F R4, R9 ;  /* 0x0000000900047306 */ /* 0x000ea20000201400 */
[----:B------:R-:W-:Y:S01]  /*b9b0*/  ISETP.GE.AND P6, PT, R3, R207, PT ;  /* 0x000000cf0300720c */ /* 0x000fe20003fc6270 */
[----:B-1----:R-:W-:Y:S01]  /*b9c0*/  FFMA.FTZ R5, R5, -UR19, R162 ;  /* 0x8000001305057c23 */ /* 0x002fe200080100a2 */
[C---:B------:R-:W-:Y:S02]  /*b9d0*/  ISETP.LT.OR P1, PT, R3.reuse, R205, P1 ;  /* 0x000000cd0300720c */ /* 0x040fe40000f21670 */
[----:B------:R-:W-:Y:S02]  /*b9e0*/  ISETP.LT.OR P6, PT, R3, R208, P6 ;  /* 0x000000d00300720c */ /* 0x000fe400037c1670 */
[----:B------:R-:W-:Y:S01]  /*b9f0*/  FSEL R145, R5, -INF , !P5 ;  /* 0xff80000005917808 */ /* 0x000fe20006800000 */
[----:B---3--:R-:W-:-:S05]  /*ba00*/  FFMA.FTZ R8, R8, -UR19, R161 ;  /* 0x8000001308087c23 */ /* 0x008fca00080100a1 */
[----:B------:R-:W-:Y:S01]  /*ba10*/  FSEL R144, R8, -INF , !P6 ;  /* 0xff80000008907808 */ /* 0x000fe20007000000 */
[----:B--2---:R-:W-:-:S05]  /*ba20*/  FFMA.FTZ R4, R4, -UR19, R163 ;  /* 0x8000001304047c23 */ /* 0x004fca00080100a3 */
        /* <DEDUP_REMOVED lines=15> */
[C---:B------:R-:W-:Y:S02]  /*bb20*/  @!P4 LEA R6, P5, R5.reuse, c[0x0][0x168], 0x1 ;  /* 0x00005a000506ca11 */ /* 0x040fe400078a08ff */
[C---:B------:R-:W-:Y:S02]  /*bb30*/  @!P2 LEA R10, P1, R5.reuse, c[0x0][0x168], 0x1 ;  /* 0x00005a00050aaa11 */ /* 0x040fe400078208ff */
[----:B------:R-:W-:Y:S02]  /*bb40*/  LEA.HI.X R4, R4, R203, R3, 0x6, P0 ;  /* 0x000000cb04047211 */ /* 0x000fe400000f3403 */
[C---:B------:R-:W-:Y:S02]  /*bb50*/  @!P3 LEA R12, P0, R5.reuse, c[0x0][0x168], 0x1 ;  /* 0x00005a00050cba11 */ /* 0x040fe400078008ff */
[C---:B------:R-:W-:Y:S02]  /*bb60*/  IADD3 R3, P6, R5.reuse, UR9, RZ ;  /* 0x0000000905037c10 */ /* 0x040fe4000ffde0ff */
[----:B------:R-:W-:-:S02]  /*bb70*/  @!P4 LEA.HI.X R7, R5, c[0x0][0x16c], R4, 0x1, P5 ;  /* 0x00005b000507ca11 */ /* 0x000fc400028f0c04 */
        /* <DEDUP_REMOVED lines=39> */
.L_x_436:
[----:B------:R-:W-:Y:S05]  /*bdf0*/  BSYNC B0 ;  /* 0x0000000000007941 */ /* 0x000fea0003800000 */
.L_x_435:
[----:B------:R-:W0:Y:S02]  /*be00*/  LDGDEPBAR ;  /* 0x00000000000079af */ /* 0x000e240000000000 */
.L_x_434:
[----:B------:R-:W-:Y:S01]  /*be10*/  FMNMX.FTZ R3, R2, R148, !PT ;  /* 0x0000009402037209 */ /* 0x000fe20007810000 */
        /* <DEDUP_REMOVED lines=42> */
[----:B-1----:R-:W-:-:S04]  /*c0c0*/  FMNMX.FTZ R132, R5, R132, !PT ;  /* 0x0000008405847209 */ /* 0x002fc80007810000 */
[C---:B------:R-:W-:Y:S01]  /*c0d0*/  FSETP.NEU.FTZ.AND P1, PT, R132.reuse, -INF , PT ;  /* 0xff8000008400780b */ /* 0x040fe20003f3d000 */
[----:B------:R-:W-:Y:S01]  /*c0e0*/  FMUL.FTZ R157, R132, c[0x0][0x23c] ;  /* 0x00008f00849d7a20 */ /* 0x000fe20000410000 */
[----:B--2---:R-:W-:Y:S02]  /*c0f0*/  FMNMX.FTZ R3, R4, R3, !PT ;  /* 0x0000000304037209 */ /* 0x004fe40007810000 */
[----:B------:R-:W-:Y:S02]  /*c100*/  FSEL R5, R132, RZ, P1 ;  /* 0x000000ff84057208 */ /* 0x000fe40000800000 */
[C---:B------:R-:W-:Y:S01]  /*c110*/  FSETP.NEU.FTZ.AND P0, PT, R3.reuse, -INF , PT ;  /* 0xff8000000300780b */ /* 0x040fe20003f1d000 */
[----:B------:R-:W-:Y:S01]  /*c120*/  FMUL.FTZ R154, R3, c[0x0][0x23c] ;  /* 0x00008f00039a7a20 */ /* 0x000fe20000410000 */
[----:B------:R-:W-:Y:S01]  /*c130*/  FSEL R157, R157, RZ, P1 ;  /* 0x000000ff9d9d7208 */ /* 0x000fe20000800000 */
[----:B------:R-:W-:Y:S01]  /*c140*/  FADD.FTZ R4, R2, -R5 ;  /* 0x8000000502047221 */ /* 0x000fe20000010000 */
[----:B------:R-:W-:-:S02]  /*c150*/  FSEL R5, R3, RZ, P0 ;  /* 0x000000ff03057208 */ /* 0x000fc40000000000 */
[----:B------:R-:W-:Y:S01]  /*c160*/  FSEL R154, R154, RZ, P0 ;  /* 0x000000ff9a9a7208 */ /* 0x000fe20000000000 */
[----:B------:R-:W-:Y:S02]  /*c170*/  FFMA.FTZ R151, R148, c[0x0][0x23c], -R157 ;  /* 0x00008f0094977a23 */ /* 0x000fe4000001089d */
[----:B------:R-:W-:Y:S02]  /*c180*/  FADD.FTZ R5, R0, -R5 ;  /* 0x8000000500057221 */ /* 0x000fe40000010000 */
[--C-:B------:R-:W-:Y:S02]  /*c190*/  FFMA.FTZ R149, R152, c[0x0][0x23c], -R157.reuse ;  /* 0x00008f0098957a23 */ /* 0x100fe4000001089d */
[--C-:B------:R-:W-:Y:S01]  /*c1a0*/  FFMA.FTZ R150, R150, c[0x0][0x23c], -R157.reuse ;  /* 0x00008f0096967a23 */ /* 0x100fe2000001089d */
[----:B------:R-:W-:Y:S01]  /*c1b0*/  MUFU.EX2 R151, R151 ;  /* 0x0000009700977308 */ /* 0x000fe20000000800 */
[----:B------:R-:W-:Y:S02]  /*c1c0*/  FFMA.FTZ R148, R16, c[0x0][0x23c], -R157 ;  /* 0x00008f0010947a23 */ /* 0x000fe4000001089d */
[--C-:B------:R-:W-:Y:S01]  /*c1d0*/  FFMA.FTZ R135, R159, c[0x0][0x23c], -R154.reuse ;  /* 0x00008f009f877a23 */ /* 0x100fe2000001089a */
[----:B------:R-:W1:Y:S01]  /*c1e0*/  LDSM.16.MT88.4 R16, [R188+0x12000] ;  /* 0x01200000bc10783b */ /* 0x000e620000004200 */
[----:B------:R-:W-:-:S02]  /*c1f0*/  FFMA.FTZ R134, R223, c[0x0][0x23c], -R154 ;  /* 0x00008f00df867a23 */ /* 0x000fc4000001089a */
[--C-:B------:R-:W-:Y:S01]  /*c200*/  FFMA.FTZ R133, R225, c[0x0][0x23c], -R154.reuse ;  /* 0x00008f00e1857a23 */ /* 0x100fe2000001089a */
[----:B------:R-:W2:Y:S01]  /*c210*/  MUFU.EX2 R150, R150 ;  /* 0x0000009600967308 */ /* 0x000ea20000000800 */
[----:B------:R-:W-:Y:S02]  /*c220*/  FFMA.FTZ R2, R143, c[0x0][0x23c], -R154 ;  /* 0x00008f008f027a23 */ /* 0x000fe4000001089a */
[----:B------:R-:W-:Y:S02]  /*c230*/  FMUL.FTZ R152, R4, c[0x0][0x23c] ;  /* 0x00008f0004987a20 */ /* 0x000fe40000410000 */
[----:B------:R-:W-:Y:S02]  /*c240*/  FMUL.FTZ R0, R5, c[0x0][0x23c] ;  /* 0x00008f0005007a20 */ /* 0x000fe40000410000 */
[--C-:B------:R-:W-:Y:S01]  /*c250*/  FFMA.FTZ R159, R142, c[0x0][0x23c], -R157.reuse ;  /* 0x00008f008e9f7a23 */ /* 0x100fe2000001089d */
[----:B------:R-:W-:Y:S01]  /*c260*/  MUFU.EX2 R149, R149 ;  /* 0x0000009500957308 */ /* 0x000fe20000000800 */
[----:B------:R-:W-:-:S02]  /*c270*/  FFMA.FTZ R160, R140, c[0x0][0x23c], -R157 ;  /* 0x00008f008ca07a23 */ /* 0x000fc4000001089d */
[--C-:B------:R-:W-:Y:S02]  /*c280*/  FFMA.FTZ R161, R138, c[0x0][0x23c], -R157.reuse ;  /* 0x00008f008aa17a23 */ /* 0x100fe4000001089d */
[--C-:B------:R-:W-:Y:S02]  /*c290*/  FFMA.FTZ R162, R136, c[0x0][0x23c], -R157.reuse ;  /* 0x00008f0088a27a23 */ /* 0x100fe4000001089d */
[--C-:B------:R-:W-:Y:S01]  /*c2a0*/  FFMA.FTZ R163, R141, c[0x0][0x23c], -R154.reuse ;  /* 0x00008f008da37a23 */ /* 0x100fe2000001089a */
[----:B------:R-:W3:Y:S01]  /*c2b0*/  MUFU.EX2 R148, R148 ;  /* 0x0000009400947308 */ /* 0x000ee20000000800 */
[----:B--2---:R-:W-:Y:S01]  /*c2c0*/  F2FP.PACK_AB R4, R150, R151 ;  /* 0x000000979604723e */ /* 0x004fe200000000ff */
[--C-:B------:R-:W-:Y:S01]  /*c2d0*/  FFMA.FTZ R164, R139, c[0x0][0x23c], -R154.reuse ;  /* 0x00008f008ba47a23 */ /* 0x100fe2000001089a */
[----:B------:R-:W-:Y:S01]  /*c2e0*/  LDSM.16.MT88.4 R140, [R186+0x12800] ;  /* 0x01280000ba8c783b */ /* 0x000fe20000004200 */
[--C-:B------:R-:W-:Y:S02]  /*c2f0*/  FFMA.FTZ R165, R137, c[0x0][0x23c], -R154.reuse ;  /* 0x00008f0089a57a23 */ /* 0x100fe4000001089a */
[----:B------:R-:W-:Y:S01]  /*c300*/  FFMA.FTZ R166, R221, c[0x0][0x23c], -R154 ;  /* 0x00008f00dda67a23 */ /* 0x000fe2000001089a */
[----:B------:R-:W-:Y:S01]  /*c310*/  LDSM.16.MT88.4 R136, [R185+0x12800] ;  /* 0x01280000b988783b */ /* 0x000fe20000004200 */
[----:B------:R-:W-:Y:S01]  /*c320*/  MUFU.EX2 R135, R135 ;  /* 0x0000008700877308 */ /* 0x000fe20000000800 */
[----:B------:R-:W-:-:S02]  /*c330*/  FFMA.FTZ R167, R168, c[0x0][0x23c], -R157 ;  /* 0x00008f00a8a77a23 */ /* 0x000fc4000001089d */
[--C-:B------:R-:W-:Y:S02]  /*c340*/  FFMA.FTZ R168, R212, c[0x0][0x23c], -R157.reuse ;  /* 0x00008f00d4a87a23 */ /* 0x100fe4000001089d */
[--C-:B------:R-:W-:Y:S02]  /*c350*/  FFMA.FTZ R221, R214, c[0x0][0x23c], -R157.reuse ;  /* 0x00008f00d6dd7a23 */ /* 0x100fe4000001089d */
[----:B------:R-:W-:Y:S01]  /*c360*/  FFMA.FTZ R170, R170, c[0x0][0x23c], -R157 ;  /* 0x00008f00aaaa7a23 */ /* 0x000fe2000001089d */
[----:B------:R-:W2:Y:S01]  /*c370*/  MUFU.EX2 R134, R134 ;  /* 0x0000008600867308 */ /* 0x000ea20000000800 */
[----:B---3--:R-:W-:Y:S01]  /*c380*/  F2FP.PACK_AB R6, R148, R149 ;  /* 0x000000959406723e */ /* 0x008fe200000000ff */
        /* <DEDUP_REMOVED lines=8> */
[----:B------:R-:W3:Y:S01]  /*c410*/  MUFU.EX2 R2, R2 ;  /* 0x0000000200027308 */ /* 0x000ee20000000800 */
[----:B--2---:R-:W-:Y:S01]  /*c420*/  F2FP.PACK_AB R5, R134, R135 ;  /* 0x000000878605723e */ /* 0x004fe200000000ff */
[----:B------:R-:W-:-:S02]  /*c430*/  FFMA.FTZ R157, R144, c[0x0][0x23c], -R157 ;  /* 0x00008f00909d7a23 */ /* 0x000fc4000001089d */
[--C-:B------:R-:W-:Y:S02]  /*c440*/  FFMA.FTZ R155, R155, c[0x0][0x23c], -R154.reuse ;  /* 0x00008f009b9b7a23 */ /* 0x100fe4000001089a */
[--C-:B------:R-:W-:Y:S02]  /*c450*/  FFMA.FTZ R216, R147, c[0x0][0x23c], -R154.reuse ;  /* 0x00008f0093d87a23 */ /* 0x100fe4000001089a */
[----:B------:R-:W2:Y:S01]  /*c460*/  MUFU.EX2 R152, R152 ;  /* 0x0000009800987308 */ /* 0x000ea20000000800 */
[--C-:B------:R-:W-:Y:S02]  /*c470*/  FFMA.FTZ R218, R145, c[0x0][0x23c], -R154.reuse ;  /* 0x00008f0091da7a23 */ /* 0x100fe4000001089a */
[----:B------:R-:W-:Y:S01]  /*c480*/  FFMA.FTZ R153, R153, c[0x0][0x23c], -R154 ;  /* 0x00008f0099997a23 */ /* 0x000fe2000001089a */
[----:B------:R-:W-:Y:S04]  /*c490*/  LDSM.16.MT88.4 R144, [R186+0x13800] ;  /* 0x01380000ba90783b */ /* 0x000fe80000004200 */
        /* <DEDUP_REMOVED lines=62> */
[----:B------:R-:W2:Y:S01]  /*c880*/  MUFU.EX2 R168, R168 ;  /* 0x000000a800a87308 */ /* 0x000ea20000000800 */
[----:B------:R-:W-:Y:S02]  /*c890*/  FMUL.FTZ R103, R103, R0 ;  /* 0x0000000067677220 */ /* 0x000fe40000410000 */
        /* <DEDUP_REMOVED lines=8> */
[----:B------:R-:W-:Y:S01]  /*c920*/  FMUL.FTZ R49, R49, R152 ;  /* 0x0000009831317220 */ /* 0x000fe20000410000 */
        /* <DEDUP_REMOVED lines=163> */
[C---:B--2---:R-:W-:Y:S08]  /*d360*/  HMMA.16816.F32 R60, R4.reuse, R12, R60 ;  /* 0x0000000c043c723c */ /* 0x044ff0000000183c */
        /* <DEDUP_REMOVED lines=22> */
[C---:B--2---:R-:W-:Y:S08]  /*d4d0*/  HMMA.16816.F32 R84, R4.reuse, R16, R84 ;  /* 0x000000100454723c */ /* 0x044ff00000001854 */
        /* <DEDUP_REMOVED lines=12> */
[----:B----4-:R-:W-:Y:S01]  /*d5a0*/  HMMA.16816.F32 R128, R4, R8, R128 ;  /* 0x000000080480723c */ /* 0x010fe20000001880 */
[----:B------:R-:W-:Y:S02]  /*d5b0*/  FADD.FTZ R217, R157, R156 ;  /* 0x0000009c9dd97221 */ /* 0x000fe40000010000 */
[----:B------:R-:W-:-:S05]  /*d5c0*/  FADD.FTZ R213, R153, R218 ;  /* 0x000000da99d57221 */ /* 0x000fca0000010000 */
        /* <DEDUP_REMOVED lines=20> */
[C---:B----4-:R-:W-:Y:S08]  /*d710*/  HMMA.16816.F32 R76, R4.reuse, R8, R76 ;  /* 0x00000008044c723c */ /* 0x050ff0000000184c */
[C---:B------:R-:W-:Y:S08]  /*d720*/  HMMA.16816.F32 R80, R4.reuse, R10, R80 ;  /* 0x0000000a0450723c */ /* 0x040ff00000001850 */
[C---:B---3--:R-:W-:Y:S08]  /*d730*/  HMMA.16816.F32 R84, R4.reuse, R28, R84 ;  /* 0x0000001c0454723c */ /* 0x048ff00000001854 */
[C---:B------:R-:W-:Y:S08]  /*d740*/  HMMA.16816.F32 R88, R4.reuse, R30, R88 ;  /* 0x0000001e0458723c */ /* 0x040ff00000001858 */
[C---:B-1----:R-:W-:Y:S08]  /*d750*/  HMMA.16816.F32 R92, R4.reuse, R12, R92 ;  /* 0x0000000c045c723c */ /* 0x042ff0000000185c */
[----:B------:R-:W-:Y:S08]  /*d760*/  HMMA.16816.F32 R96, R4, R14, R96 ;  /* 0x0000000e0460723c */ /* 0x000ff00000001860 */
.L_x_430:
[----:B------:R-:W-:-:S06]  /*d770*/  UISETP.GT.AND UP0, UPT, UR22, UR7, UPT ;  /* 0x000000071600728c */ /* 0x000fcc000bf04270 */
[----:B------:R-:W-:-:S13]  /*d780*/  PLOP3.LUT P0, PT, PT, PT, UP0, 0x80, 0x0 ;  /* 0x000000000000781c */ /* 0x000fda0003f0f008 */
        /* <DEDUP_REMOVED lines=9> */
.L_x_440:
[----:B------:R1:W-:Y:S01]  /*d820*/  @P4 STS.128 [R199+0xc000], RZ ;  /* 0x00c000ffc7004388 */ /* 0x0003e20000000c00 */
        /* <DEDUP_REMOVED lines=11> */
[C---:B------:R-:W-:Y:S02]  /*d8e0*/  @!P4 LEA R146, P1, R134.reuse, c[0x0][0x168], 0x1 ;  /* 0x00005a008692ca11 */ /* 0x040fe400078208ff */
[----:B------:R-:W-:Y:S02]  /*d8f0*/  @!P2 LEA R140, P5, R134, c[0x0][0x168], 0x1 ;  /* 0x00005a00868caa11 */ /* 0x000fe400078a08ff */
[----:B------:R-:W-:Y:S02]  /*d900*/  LEA.HI.X R133, R136, R203, R133, 0x6, P0 ;  /* 0x000000cb88857211 */ /* 0x000fe400000f3485 */
[C---:B------:R-:W-:Y:S02]  /*d910*/  @!P3 LEA R142, P0, R134.reuse, c[0x0][0x168], 0x1 ;  /* 0x00005a00868eba11 */ /* 0x040fe400078008ff */
[C-C-:B------:R-:W-:Y:S02]  /*d920*/  @!P4 LEA.HI.X R147, R134.reuse, c[0x0][0x16c], R133.reuse, 0x1, P1 ;  /* 0x00005b008693ca11 */ /* 0x140fe400008f0c85 */
[C-C-:B------:R-:W-:Y:S02]  /*d930*/  @!P3 LEA.HI.X R143, R134.reuse, c[0x0][0x16c], R133.reuse, 0x1, P0 ;  /* 0x00005b00868fba11 */ /* 0x140fe400000f0c85 */
[C---:B------:R-:W-:Y:S01]  /*d940*/  @!P2 LEA.HI.X R141, R134.reuse, c[0x0][0x16c], R133, 0x1, P5 ;  /* 0x00005b00868daa11 */ /* 0x040fe200028f0c85 */
[----:B------:R-:W-:Y:S01]  /*d950*/  @!PT LDS RZ, [RZ] ;  /* 0x00000000fffff984 */ /* 0x000fe20000000800 */
[----:B------:R-:W-:Y:S01]  /*d960*/  @!PT LDS RZ, [RZ] ;  /* 0x00000000fffff984 */ /* 0x000fe20000000800 */
[----:B------:R-:W-:Y:S01]  /*d970*/  @!PT LDS RZ, [RZ] ;  /* 0x00000000fffff984 */ /* 0x000fe20000000800 */
[----:B------:R1:W-:Y:S01]  /*d980*/  @!P4 LDGSTS.E.BYPASS.LTC128B.128 [R199+0xc000], [R146.64] ;  /* 0x0c00000092c7cfae */ /* 0x0003e2000b901d4e */
[----:B------:R-:W-:Y:S03]  /*d990*/  IADD3 R132, P6, R134, UR9, RZ ;  /* 0x0000000986847c10 */ /* 0x000fe6000ffde0ff */
[----:B------:R1:W-:Y:S01]  /*d9a0*/  @P3 STS.128 [R199+0xe000], RZ ;  /* 0x00e000ffc7003388 */ /* 0x0003e20000000c00 */
[C---:B------:R-:W-:Y:S02]  /*d9b0*/  @!P3 LEA R138, P1, R132.reuse, c[0x0][0x168], 0x1 ;  /* 0x00005a00848aba11 */ /* 0x040fe400078208ff */
[C---:B------:R-:W-:Y:S01]  /*d9c0*/  @!P2 LEA R136, P0, R132.reuse, c[0x0][0x168], 0x1 ;  /* 0x00005a008488aa11 */ /* 0x040fe200078008ff */
[----:B------:R-:W-:Y:S01]  /*d9d0*/  @!PT LDS RZ, [RZ] ;  /* 0x00000000fffff984 */ /* 0x000fe20000000800 */
[----:B------:R-:W-:Y:S01]  /*d9e0*/  @!PT LDS RZ, [RZ] ;  /* 0x00000000fffff984 */ /* 0x000fe20000000800 */
[----:B------:R-:W-:Y:S01]  /*d9f0*/  @!PT LDS RZ, [RZ] ;  /* 0x00000000fffff984 */ /* 0x000fe20000000800 */
[----:B------:R1:W-:Y:S01]  /*da00*/  @!P3 LDGSTS.E.BYPASS.LTC128B.128 [R199+0xe000], [R142.64+0x80] ;  /* 0x0e0000808ec7bfae */ /* 0x0003e2000b901d4e */
[----:B------:R-:W-:Y:S02]  /*da10*/  IADD3.X R3, R133, UR8, RZ, P6, !PT ;  /* 0x0000000885037c10 */ /* 0x000fe4000b7fe4ff */
[C---:B------:R-:W-:Y:S01]  /*da20*/  @!P4 LEA R144, P6, R132.reuse, c[0x0][0x168], 0x1 ;  /* 0x00005a008490ca11 */ /* 0x040fe200078c08ff */
[----:B------:R1:W-:Y:S01]  /*da30*/  @P2 STS.128 [R199+0x10000], RZ ;  /* 0x010000ffc7002388 */ /* 0x0003e20000000c00 */
[C-C-:B------:R-:W-:Y:S02]  /*da40*/  @!P3 LEA.HI.X R139, R132.reuse, c[0x0][0x16c], R3.reuse, 0x1, P1 ;  /* 0x00005b00848bba11 */ /* 0x140fe400008f0c03 */
[C-C-:B------:R-:W-:Y:S01]  /*da50*/  @!P4 LEA.HI.X R145, R132.reuse, c[0x0][0x16c], R3.reuse, 0x1, P6 ;  /* 0x00005b008491ca11 */ /* 0x140fe200030f0c03 */
[----:B------:R-:W-:Y:S01]  /*da60*/  @!PT LDS RZ, [RZ] ;  /* 0x00000000fffff984 */ /* 0x000fe20000000800 */
[----:B------:R-:W-:Y:S01]  /*da70*/  @!PT LDS RZ, [RZ] ;  /* 0x00000000fffff984 */ /* 0x000fe20000000800 */
[----:B------:R-:W-:Y:S01]  /*da80*/  @!PT LDS RZ, [RZ] ;  /* 0x00000000fffff984 */ /* 0x000fe20000000800 */
[----:B------:R1:W-:Y:S01]  /*da90*/  @!P2 LDGSTS.E.BYPASS.LTC128B.128 [R199+0x10000], [R140.64+0x100] ;  /* 0x100001008cc7afae */ /* 0x0003e2000b901d4e */
[----:B------:R-:W-:Y:S03]  /*daa0*/  @!P2 LEA.HI.X R137, R132, c[0x0][0x16c], R3, 0x1, P0 ;  /* 0x00005b008489aa11 */ /* 0x000fe600000f0c03 */
        /* <DEDUP_REMOVED lines=17> */
.L_x_438:
[----:B------:R-:W-:Y:S04]  /*dbc0*/  DEPBAR.LE SB0, 0x0 ;  /* 0x000080000000791a */ /* 0x000fe80000000000 */
[----:B------:R-:W-:Y:S01]  /*dbd0*/  BAR.SYNC.DEFER_BLOCKING 0x0 ;  /* 0x0000000000007b1d */ /* 0x000fe20000010000 */
[----:B------:R-:W-:Y:S04]  /*dbe0*/  UIADD3 UR13, UR22, -0x1, URZ ;  /* 0xffffffff160d7890 */ /* 0x000fe8000fffe03f */
[----:B------:R-:W-:Y:S02]  /*dbf0*/  USHF.R.S32.HI UR5, URZ, 0x1f, UR13 ;  /* 0x0000001f3f057899 */ /* 0x000fe4000801140d */
[----:B------:R-:W-:Y:S01]  /*dc00*/  UIMAD UR4, UR17, UR13, URZ ;  /* 0x0000000d110472a4 */ /* 0x000fe2000f8e023f */
[----:B------:R-:W-:Y:S01]  /*dc10*/  IMAD.WIDE.U32 R226, R195, UR13, R214 ;  /* 0x0000000dc3e27c25 */ /* 0x000fe2000f8e00d6 */
[----:B------:R-:W-:Y:S02]  /*dc20*/  UISETP.GT.AND UP0, UPT, UR13, UR7, UPT ;  /* 0x000000070d00728c */ /* 0x000fe4000bf04270 */
[----:B------:R-:W-:Y:S02]  /*dc30*/  UIMAD UR4, UR5, UR16, UR4 ;  /* 0x00000010050472a4 */ /* 0x000fe4000f8e0204 */
[C---:B------:R-:W-:Y:S02]  /*dc40*/  @!P4 LEA R230, P1, R226.reuse, c[0x0][0x170], 0x1 ;  /* 0x00005c00e2e6ca11 */ /* 0x040fe400078208ff */
[C---:B------:R-:W-:Y:S02]  /*dc50*/  @!P3 LEA R224, P0, R226.reuse, c[0x0][0x170], 0x1 ;  /* 0x00005c00e2e0ba11 */ /* 0x040fe400078008ff */
[----:B------:R-:W-:Y:S02]  /*dc60*/  IADD3 R216, R227, UR4, RZ ;  /* 0x00000004e3d87c10 */ /* 0x000fe4000fffe0ff */
[C---:B------:R-:W-:Y:S02]  /*dc70*/  @!P2 LEA R222, P5, R226.reuse, c[0x0][0x170], 0x1 ;  /* 0x00005c00e2deaa11 */ /* 0x040fe400078a08ff */
[C-C-:B------:R-:W-:Y:S02]  /*dc80*/  @!P4 LEA.HI.X R231, R226.reuse, c[0x0][0x174], R216.reuse, 0x1, P1 ;  /* 0x00005d00e2e7ca11 */ /* 0x140fe400008f0cd8 */
[C-C-:B------:R-:W-:Y:S01]  /*dc90*/  @!P3 LEA.HI.X R225, R226.reuse, c[0x0][0x174], R216.reuse, 0x1, P0 ;  /* 0x00005d00e2e1ba11 */ /* 0x140fe200000f0cd8 */
[----:B------:R-:W-:Y:S01]  /*dca0*/  @P4 STS.128 [R199+0x12000], RZ ;  /* 0x012000ffc7004388 */ /* 0x000fe20000000c00 */
[C---:B------:R-:W-:Y:S02]  /*dcb0*/  @!P2 LEA.HI.X R223, R226.reuse, c[0x0][0x174], R216, 0x1, P5 ;  /* 0x00005d00e2dfaa11 */ /* 0x040fe400028f0cd8 */
[----:B------:R-:W-:Y:S01]  /*dcc0*/  IADD3 R212, P6, R226, UR18, RZ ;  /* 0x00000012e2d47c10 */ /* 0x000fe2000ffde0ff */
[----:B------:R-:W-:Y:S01]  /*dcd0*/  @!PT LDS RZ, [RZ] ;  /* 0x00000000fffff984 */ /* 0x000fe20000000800 */
[----:B------:R-:W-:Y:S01]  /*dce0*/  @!PT LDS RZ, [RZ] ;  /* 0x00000000fffff984 */ /* 0x000fe20000000800 */
[----:B------:R-:W-:Y:S01]  /*dcf0*/  @!PT LDS RZ, [RZ] ;  /* 0x00000000fffff984 */ /* 0x000fe20000000800 */
[----:B------:R1:W-:Y:S03]  /*dd00*/  @!P4 LDGSTS.E.BYPASS.LTC128B.128 [R199+0x12000], [R230.64] ;  /* 0x12000000e6c7cfae */ /* 0x0003e6000b901d4e */
        /* <DEDUP_REMOVED lines=11> */
[C---:B------:R-:W-:Y:S03]  /*ddc0*/  @!P2 LEA R218, P0, R212.reuse, c[0x0][0x170], 0x1 ;  /* 0x00005c00d4daaa11 */ /* 0x040fe600078008ff */
[----:B------:R-:W-:Y:S01]  /*ddd0*/  @!PT LDS RZ, [RZ] ;  /* 0x00000000fffff984 */ /* 0x000fe20000000800 */
[----:B------:R-:W-:Y:S01]  /*dde0*/  @!PT LDS RZ, [RZ] ;  /* 0x00000000fffff984 */ /* 0x000fe20000000800 */
[----:B------:R-:W-:Y:S01]  /*ddf0*/  @!PT LDS RZ, [RZ] ;  /* 0x00000000fffff984 */ /* 0x000fe20000000800 */
[----:B------:R1:W-:Y:S01]  /*de00*/  @!P2 LDGSTS.E.BYPASS.LTC128B.128 [R199+0x16000], [R222.64+0x100] ;  /* 0x16000100dec7afae */ /* 0x0003e2000b901d4e */
[----:B------:R-:W-:Y:S02]  /*de10*/  @!P2 LEA.HI.X R219, R212, c[0x0][0x174], R3, 0x1, P0 ;  /* 0x00005d00d4dbaa11 */ /* 0x000fe400000f0c03 */
[----:B------:R-:W-:Y:S01]  /*de20*/  PLOP3.LUT P0, PT, PT, PT, UP0, 0x80, 0x0 ;  /* 0x000000000000781c */ /* 0x000fe20003f0f008 */
        /* <DEDUP_REMOVED lines=175> */
.L_x_439:
[----:B------:R-:W-:Y:S01]  /*e920*/  IMAD.U32 R3, RZ, RZ, UR13 ;  /* 0x0000000dff037e24 */ /* 0x000fe2000f8e00ff */
[----:B------:R-:W-:Y:S02]  /*e930*/  UISETP.GT.AND UP0, UPT, UR13, UR7, UPT ;  /* 0x000000070d00728c */ /* 0x000fe4000bf04270 */
[----:B------:R-:W-:Y:S01]  /*e940*/  UMOV UR22, UR13 ;  /* 0x0000000d00167c82 */ /* 0x000fe20008000000 */
[----:B------:R-:W-:Y:S05]  /*e950*/  IMAD R132, R3, 0x40, R198 ;  /* 0x0000004003847824 */ /* 0x000fea00078e02c6 */
[C---:B------:R-:W-:Y:S02]  /*e960*/  IADD3 R3, R209.reuse, -R132, RZ ;  /* 0x80000084d1037210 */ /* 0x040fe40007ffe0ff */
[----:B-1----:R-:W-:Y:S02]  /*e970*/  IADD3 R142, R132, 0x1, RZ ;  /* 0x00000001848e7810 */ /* 0x002fe40007ffe0ff */
[----:B------:R-:W-:Y:S01]  /*e980*/  IABS R153, R3 ;  /* 0x0000000300997213 */ /* 0x000fe20000000000 */
[----:B------:R-:W-:Y:S01]  /*e990*/  IMAD.IADD R3, R206, 0x1, -R132 ;  /* 0x00000001ce037824 */ /* 0x000fe200078e0a84 */
[C---:B------:R-:W-:Y:S02]  /*e9a0*/  IADD3 R151, R132.reuse, 0x8, RZ ;  /* 0x0000000884977810 */ /* 0x040fe40007ffe0ff */
[C---:B------:R-:W-:Y:S02]  /*e9b0*/  IADD3 R150, R132.reuse, 0x9, RZ ;  /* 0x0000000984967810 */ /* 0x040fe40007ffe0ff */
[----:B------:R-:W-:Y:S01]  /*e9c0*/  IABS R147, R3 ;  /* 0x0000000300937213 */ /* 0x000fe20000000000 */
[----:B------:R-:W-:Y:S01]  /*e9d0*/  I2F R153, R153 ;  /* 0x0000009900997306 */ /* 0x000fe20000201400 */
[C---:B------:R-:W-:Y:S02]  /*e9e0*/  IADD3 R3, R209.reuse, -R142, RZ ;  /* 0x8000008ed1037210 */ /* 0x040fe40007ffe0ff */
[C---:B------:R-:W-:Y:S02]  /*e9f0*/  IADD3 R148, R132.reuse, 0x10, RZ ;  /* 0x0000001084947810 */ /* 0x040fe40007ffe0ff */
[----:B------:R-:W-:Y:S01]  /*ea00*/  IABS R138, R3 ;  /* 0x00000003008a7213 */ /* 0x000fe20000000000 */
[C---:B------:R-:W-:Y:S01]  /*ea10*/  IMAD.IADD R3, R209.reuse, 0x1, -R151 ;  /* 0x00000001d1037824 */ /* 0x040fe200078e0a97 */
[C---:B------:R-:W-:Y:S02]  /*ea20*/  IADD3 R143, R132.reuse, 0x11, RZ ;  /* 0x00000011848f7810 */ /* 0x040fe40007ffe0ff */
[C---:B------:R-:W-:Y:S01]  /*ea30*/  IADD3 R141, R132.reuse, 0x18, RZ ;  /* 0x00000018848d7810 */ /* 0x040fe20007ffe0ff */
[----:B------:R-:W-:Y:S01]  /*ea40*/  I2F R147, R147 ;  /* 0x0000009300937306 */ /* 0x000fe20000201400 */
[----:B------:R-:W-:Y:S02]  /*ea50*/  IABS R145, R3 ;  /* 0x0000000300917213 */ /* 0x000fe40000000000 */
[C---:B------:R-:W-:Y:S02]  /*ea60*/  IADD3 R3, R209.reuse, -R150, RZ ;  /* 0x80000096d1037210 */ /* 0x040fe40007ffe0ff */
[C---:B------:R-:W-:Y:S02]  /*ea70*/  IADD3 R139, R132.reuse, 0x19, RZ ;  /* 0x00000019848b7810 */ /* 0x040fe40007ffe0ff */
[----:B------:R-:W-:Y:S01]  /*ea80*/  IABS R136, R3 ;  /* 0x0000000300887213 */ /* 0x000fe20000000000 */
[C---:B------:R-:W-:Y:S01]  /*ea90*/  IMAD.IADD R3, R209.reuse, 0x1, -R148 ;  /* 0x00000001d1037824 */ /* 0x040fe200078e0a94 */
[----:B------:R-:W-:Y:S01]  /*eaa0*/  ISETP.GE.AND P6, PT, R132, R205, PT ;  /* 0x000000cd8400720c */ /* 0x000fe20003fc6270 */
[----:B------:R-:W-:Y:S01]  /*eab0*/  I2F R138, R138 ;  /* 0x0000008a008a7306 */ /* 0x000fe20000201400 */
[-C--:B------:R-:W-:Y:S02]  /*eac0*/  ISETP.GE.AND P5, PT, R142, R208.reuse, PT ;  /* 0x000000d08e00720c */ /* 0x080fe40003fa6270 */
[----:B------:R-:W-:Y:S02]  /*ead0*/  IABS R135, R3 ;  /* 0x0000000300877213 */ /* 0x000fe40000000000 */
[C---:B------:R-:W-:Y:S02]  /*eae0*/  IADD3 R3, R209.reuse, -R143, RZ ;  /* 0x8000008fd1037210 */ /* 0x040fe40007ffe0ff */
[C---:B------:R-:W-:Y:S02]  /*eaf0*/  ISETP.GE.AND P1, PT, R132.reuse, R208, PT ;  /* 0x000000d08400720c */ /* 0x040fe40003f26270 */
[----:B------:R-:W-:Y:S01]  /*eb00*/  IABS R134, R3 ;  /* 0x0000000300867213 */ /* 0x000fe20000000000 */
[C---:B------:R-:W-:Y:S01]  /*eb10*/  IMAD.IADD R3, R209.reuse, 0x1, -R141 ;  /* 0x00000001d1037824 */ /* 0x040fe200078e0a8d */
[----:B------:R-:W-:Y:S01]  /*eb20*/  I2F R136, R136 ;  /* 0x0000008800887306 */ /* 0x000fe20000201400 */
[C---:B------:R-:W-:Y:S02]  /*eb30*/  IADD3 R144, R132.reuse, 0x28, RZ ;  /* 0x0000002884907810 */ /* 0x040fe40007ffe0ff */
[----:B------:R-:W-:Y:S02]  /*eb40*/  ISETP.GE.OR P6, PT, R132, R204, !P6 ;  /* 0x000000cc8400720c */ /* 0x000fe400077c6670 */
[----:B------:R-:W-:Y:S02]  /*eb50*/  IABS R133, R3 ;  /* 0x0000000300857213 */ /* 0x000fe40000000000 */
[----:B------:R-:W-:Y:S02]  /*eb60*/  IADD3 R3, R206, -R142, RZ ;  /* 0x8000008ece037210 */ /* 0x000fe40007ffe0ff */
[----:B------:R-:W-:Y:S01]  /*eb70*/  ISETP.GE.OR P5, PT, R142, R207, !P5 ;  /* 0x000000cf8e00720c */ /* 0x000fe20006fa6670 */
[----:B------:R-:W-:Y:S01]  /*eb80*/  I2F R145, R145 ;  /* 0x0000009100917306 */ /* 0x000fe20000201400 */
[----:B------:R-:W-:Y:S01]  /*eb90*/  IABS R140, R3 ;  /* 0x00000003008c7213 */ /* 0x000fe20000000000 */
[C---:B------:R-:W-:Y:S01]  /*eba0*/  IMAD.IADD R3, R209.reuse, 0x1, -R139 ;  /* 0x00000001d1037824 */ /* 0x040fe200078e0a8b */
[----:B------:R-:W-:Y:S02]  /*ebb0*/  ISETP.GE.OR P1, PT, R132, R207, !P1 ;  /* 0x000000cf8400720c */ /* 0x000fe40004f26670 */
[----:B------:R-:W-:Y:S02]  /*ebc0*/  ISETP.GE.AND P0, PT, R142, R205, PT ;  /* 0x000000cd8e00720c */ /* 0x000fe40003f06270 */
[----:B------:R-:W-:Y:S02]  /*ebd0*/  IABS R146, R3 ;  /* 0x0000000300927213 */ /* 0x000fe40000000000 */
[----:B------:R-:W-:Y:S01]  /*ebe0*/  IADD3 R3, R206, -R151, RZ ;  /* 0x80000097ce037210 */ /* 0x000fe20007ffe0ff */
[----:B------:R-:W-:Y:S01]  /*ebf0*/  I2F R133, R133 ;  /* 0x0000008500857306 */ /* 0x000fe20000201400 */
[----:B------:R-:W-:Y:S02]  /*ec00*/  ISETP.GE.OR P0, PT, R142, R204, !P0 ;  /* 0x000000cc8e00720c */ /* 0x000fe40004706670 */
[----:B------:R-:W-:Y:S02]  /*ec10*/  IABS R149, R3 ;  /* 0x0000000300957213 */ /* 0x000fe40000000000 */
[----:B------:R-:W-:Y:S05]  /*ec20*/  IADD3 R3, R132, 0x20, RZ ;  /* 0x0000002084037810 */ /* 0x000fea0007ffe0ff */
[----:B------:R-:W-:Y:S01]  /*ec30*/  IMAD.IADD R137, R209, 0x1, -R3 ;  /* 0x00000001d1897824 */ /* 0x000fe200078e0a03 */
[----:B------:R-:W-:Y:S04]  /*ec40*/  I2F R135, R135 ;  /* 0x0000008700877306 */ /* 0x000fe80000201400 */
[----:B------:R-:W-:Y:S06]  /*ec50*/  IABS R137, R137 ;  /* 0x0000008900897213 */ /* 0x000fec0000000000 */
[----:B------:R-:W-:Y:S10]  /*ec60*/  I2F R134, R134 ;  /* 0x0000008600867306 */ /* 0x000ff40000201400 */
[----:B------:R-:W-:Y:S10]  /*ec70*/  I2F R140, R140 ;  /* 0x0000008c008c7306 */ /* 0x000ff40000201400 */
[----:B------:R-:W-:Y:S10]  /*ec80*/  I2F R146, R146 ;  /* 0x0000009200927306 */ /* 0x000ff40000201400 */
[----:B------:R-:W1:Y:S02]  /*ec90*/  I2F R149, R149 ;  /* 0x0000009500957306 */ /* 0x000e640000201400 */
[----:B-1----:R-:W-:Y:S02]  /*eca0*/  FFMA.FTZ R10, R149, -UR19, R10 ;  /* 0x80000013950a7c23 */ /* 0x002fe4000801000a */
[----:B------:R-:W-:Y:S01]  /*ecb0*/  FFMA.FTZ R5, R138, -UR19, R5 ;  /* 0x800000138a057c23 */ /* 0x000fe20008010005 */
[----:B------:R-:W-:Y:S01]  /*ecc0*/  IADD3 R138, R206, -R150, RZ ;  /* 0x80000096ce8a7210 */ /* 0x000fe20007ffe0ff */
[----:B------:R-:W-:Y:S01]  /*ecd0*/  FFMA.FTZ R9, R136, -UR19, R9 ;  /* 0x8000001388097c23 */ /* 0x000fe20008010009 */
[----:B------:R-:W-:Y:S01]  /*ece0*/  IADD3 R136, R206, -R148, RZ ;  /* 0x80000094ce887210 */ /* 0x000fe20007ffe0ff */
[----:B------:R-:W-:Y:S01]  /*ecf0*/  FFMA.FTZ R4, R153, -UR19, R4 ;  /* 0x8000001399047c23 */ /* 0x000fe20008010004 */
[----:B------:R-:W-:Y:S01]  /*ed00*/  IABS R138, R138 ;  /* 0x0000008a008a7213 */ /* 0x000fe20000000000 */
[----:B------:R-:W1:Y:S01]  /*ed10*/  I2F R153, R137 ;  /* 0x0000008900997306 */ /* 0x000e620000201400 */
[----:B------:R-:W-:Y:S01]  /*ed20*/  IABS R136, R136 ;  /* 0x0000008800887213 */ /* 0x000fe20000000000 */
[----:B------:R-:W-:Y:S02]  /*ed30*/  FFMA.FTZ R6, R147, -UR19, R6 ;  /* 0x8000001393067c23 */ /* 0x000fe40008010006 */
[----:B------:R-:W-:Y:S01]  /*ed40*/  FFMA.FTZ R8, R145, -UR19, R8 ;  /* 0x8000001391087c23 */ /* 0x000fe20008010008 */
[----:B------:R-:W-:Y:S01]  /*ed50*/  IADD3 R145, R132, 0x21, RZ ;  /* 0x0000002184917810 */ /* 0x000fe20007ffe0ff */
[----:B------:R-:W-:Y:S02]  /*ed60*/  FFMA.FTZ R16, R133, -UR19, R16 ;  /* 0x8000001385107c23 */ /* 0x000fe40008010010 */
[----:B------:R-:W-:Y:S01]  /*ed70*/  FFMA.FTZ R12, R135, -UR19, R12 ;  /* 0x80000013870c7c23 */ /* 0x000fe2000801000c */
[----:B------:R-:W-:Y:S01]  /*ed80*/  FSEL R135, R6, -INF , !P6 ;  /* 0xff80000006877808 */ /* 0x000fe20007000000 */
[----:B------:R-:W2:Y:S01]  /*ed90*/  I2F R152, R138 ;  /* 0x0000008a00987306 */ /* 0x000ea20000201400 */
[----:B------:R-:W-:Y:S01]  /*eda0*/  IMAD.IADD R133, R209, 0x1, -R145 ;  /* 0x00000001d1857824 */ /* 0x000fe200078e0a91 */
[-C--:B------:R-:W-:Y:S01]  /*edb0*/  ISETP.GE.AND P6, PT, R150, R208.reuse, PT ;  /* 0x000000d09600720c */ /* 0x080fe20003fc6270 */
[----:B------:R-:W-:Y:S01]  /*edc0*/  FFMA.FTZ R13, R134, -UR19, R13 ;  /* 0x80000013860d7c23 */ /* 0x000fe2000801000d */
[----:B------:R-:W-:Y:S01]  /*edd0*/  FSEL R134, R5, -INF , !P5 ;  /* 0xff80000005867808 */ /* 0x000fe20006800000 */
[----:B------:R-:W-:Y:S01]  /*ede0*/  IMAD.IADD R5, R209, 0x1, -R144 ;  /* 0x00000001d1057824 */ /* 0x000fe200078e0a90 */
[----:B------:R-:W-:Y:S01]  /*edf0*/  ISETP.GE.OR P6, PT, R150, R207, !P6 ;  /* 0x000000cf9600720c */ /* 0x000fe200077c6670 */
[----:B------:R-:W-:Y:S01]  /*ee00*/  FFMA.FTZ R7, R140, -UR19, R7 ;  /* 0x800000138c077c23 */ /* 0x000fe20008010007 */
[-C--:B------:R-:W-:Y:S01]  /*ee10*/  ISETP.GE.AND P5, PT, R148, R208.reuse, PT ;  /* 0x000000d09400720c */ /* 0x080fe20003fa6270 */
[----:B------:R-:W-:Y:S01]  /*ee20*/  FFMA.FTZ R17, R146, -UR19, R17 ;  /* 0x8000001392117c23 */ /* 0x000fe20008010011 */
[----:B------:R3:W4:Y:S01]  /*ee30*/  I2F R147, R136 ;  /* 0x0000008800937306 */ /* 0x0007220000201400 */
[----:B------:R-:W-:Y:S02]  /*ee40*/  IABS R5, R5 ;  /* 0x0000000500057213 */ /* 0x000fe40000000000 */
[----:B------:R-:W-:Y:S01]  /*ee50*/  ISETP.GE.OR P5, PT, R148, R207, !P5 ;  /* 0x000000cf9400720c */ /* 0x000fe20006fa6670 */
[----:B-1----:R-:W-:Y:S01]  /*ee60*/  FFMA.FTZ R20, R153, -UR19, R20 ;  /* 0x8000001399147c23 */ /* 0x002fe20008010014 */
[----:B------:R-:W-:Y:S02]  /*ee70*/  FSEL R137, R4, -INF , !P1 ;  /* 0xff80000004897808 */ /* 0x000fe40004800000 */
[CC--:B------:R-:W-:Y:S02]  /*ee80*/  ISETP.GE.AND P1, PT, R151.reuse, R208.reuse, PT ;  /* 0x000000d09700720c */ /* 0x0c0fe40003f26270 */
[----:B------:R-:W-:Y:S02]  /*ee90*/  IADD3 R6, R206, -R141, RZ ;  /* 0x8000008dce067210 */ /* 0x000fe40007ffe0ff */
[C---:B------:R-:W-:Y:S02]  /*eea0*/  ISETP.GE.OR P1, PT, R151.reuse, R207, !P1 ;  /* 0x000000cf9700720c */ /* 0x040fe40004f26670 */
[----:B------:R-:W-:Y:S01]  /*eeb0*/  FSEL R162, R12, -INF , !P5 ;  /* 0xff8000000ca27808 */ /* 0x000fe20006800000 */
[----:B--2---:R-:W-:Y:S01]  /*eec0*/  FFMA.FTZ R11, R152, -UR19, R11 ;  /* 0x80000013980b7c23 */ /* 0x004fe2000801000b */
[----:B------:R-:W-:Y:S02]  /*eed0*/  IABS R138, R133 ;  /* 0x00000085008a7213 */ /* 0x000fe40000000000 */
[----:B------:R-:W-:Y:S02]  /*eee0*/  IADD3 R133, R132, 0x29, RZ ;  /* 0x0000002984857810 */ /* 0x000fe40007ffe0ff */
[----:B------:R-:W1:Y:S01]  /*eef0*/  I2F R4, R138 ;  /* 0x0000008a00047306 */ /* 0x000e620000201400 */
[----:B------:R-:W-:Y:S02]  /*ef00*/  ISETP.GE.AND P5, PT, R151, R205, PT ;  /* 0x000000cd9700720c */ /* 0x000fe40003fa6270 */
[----:B------:R-:W-:Y:S02]  /*ef10*/  FSEL R7, R7, -INF , !P0 ;  /* 0xff80000007077808 */ /* 0x000fe40004000000 */
[----:B---3--:R-:W-:Y:S01]  /*ef20*/  FSEL R136, R9, -INF , !P6 ;  /* 0xff80000009887808 */ /* 0x008fe20007000000 */
[----:B----4-:R-:W-:Y:S01]  /*ef30*/  FFMA.FTZ R14, R147, -UR19, R14 ;  /* 0x80000013930e7c23 */ /* 0x010fe2000801000e */
[-C--:B------:R-:W-:Y:S02]  /*ef40*/  ISETP.GE.AND P6, PT, R141, R208.reuse, PT ;  /* 0x000000d08d00720c */ /* 0x080fe40003fc6270 */
[----:B------:R-:W-:Y:S01]  /*ef50*/  ISETP.GE.AND P0, PT, R139, R208, PT ;  /* 0x000000d08b00720c */ /* 0x000fe20003f06270 */
[----:B------:R2:W3:Y:S01]  /*ef60*/  I2F R9, R5 ;  /* 0x0000000500097306 */ /* 0x0004e20000201400 */
[-C--:B------:R-:W-:Y:S02]  /*ef70*/  ISETP.GE.OR P6, PT, R141, R207.reuse, !P6 ;  /* 0x000000cf8d00720c */ /* 0x080fe400077c6670 */
[-C--:B------:R-:W-:Y:S02]  /*ef80*/  ISETP.GE.OR P5, PT, R151, R204.reuse, !P5 ;  /* 0x000000cc9700720c */ /* 0x080fe40006fa6670 */
[----:B------:R-:W-:Y:S02]  /*ef90*/  FSEL R142, R16, -INF , !P6 ;  /* 0xff800000108e7808 */ /* 0x000fe40007000000 */
[----:B------:R-:W-:Y:S02]  /*efa0*/  ISETP.GE.OR P0, PT, R139, R207, !P0 ;  /* 0x000000cf8b00720c */ /* 0x000fe40004706670 */
[C---:B------:R-:W-:Y:S02]  /*efb0*/  ISETP.GE.AND P6, PT, R148.reuse, R205, PT ;  /* 0x000000cd9400720c */ /* 0x040fe40003fc6270 */
[----:B------:R-:W-:Y:S02]  /*efc0*/  FSEL R140, R17, -INF , !P0 ;  /* 0xff800000118c7808 */ /* 0x000fe40004000000 */
[----:B------:R-:W-:Y:S01]  /*efd0*/  ISETP.GE.OR P6, PT, R148, R204, !P6 ;  /* 0x000000cc9400720c */ /* 0x000fe200077c6670 */
[----:B-1----:R-:W-:Y:S01]  /*efe0*/  FFMA.FTZ R21, R4, -UR19, R21 ;  /* 0x8000001304157c23 */ /* 0x002fe20008010015 */
[----:B------:R-:W-:Y:S02]  /*eff0*/  FSEL R138, R8, -INF , !P1 ;  /* 0xff800000088a7808 */ /* 0x000fe40004800000 */
[----:B------:R-:W-:Y:S02]  /*f000*/  IADD3 R8, R206, -R143, RZ ;  /* 0x8000008fce087210 */ /* 0x000fe40007ffe0ff */
[C---:B------:R-:W-:Y:S02]  /*f010*/  ISETP.GE.AND P1, PT, R143.reuse, R208, PT ;  /* 0x000000d08f00720c */ /* 0x040fe40003f26270 */
[----:B------:R-:W-:Y:S02]  /*f020*/  IABS R8, R8 ;  /* 0x0000000800087213 */ /* 0x000fe40000000000 */
[----:B------:R-:W-:Y:S01]  /*f030*/  ISETP.GE.OR P1, PT, R143, R207, !P1 ;  /* 0x000000cf8f00720c */ /* 0x000fe20004f26670 */
[----:B--2---:R-:W-:Y:S01]  /*f040*/  IMAD.IADD R5, R209, 0x1, -R133 ;  /* 0x00000001d1057824 */ /* 0x004fe200078e0a85 */
[----:B------:R-:W-:Y:S01]  /*f050*/  IADD3 R4, R132, 0x31, RZ ;  /* 0x0000003184047810 */ /* 0x000fe20007ffe0ff */
[----:B---3--:R-:W-:Y:S01]  /*f060*/  FFMA.FTZ R24, R9, -UR19, R24 ;  /* 0x8000001309187c23 */ /* 0x008fe20008010018 */
[----:B------:R-:W1:Y:S01]  /*f070*/  I2F R8, R8 ;  /* 0x0000000800087306 */ /* 0x000e620000201400 */
[----:B------:R-:W-:Y:S01]  /*f080*/  FSEL R160, R13, -INF , !P1 ;  /* 0xff8000000da07808 */ /* 0x000fe20004800000 */
[----:B------:R-:W-:Y:S01]  /*f090*/  IMAD.IADD R9, R206, 0x1, -R3 ;  /* 0x00000001ce097824 */ /* 0x000fe200078e0a03 */
[----:B------:R-:W-:Y:S02]  /*f0a0*/  IABS R5, R5 ;  /* 0x0000000500057213 */ /* 0x000fe40000000000 */
[----:B------:R-:W-:Y:S02]  /*f0b0*/  IABS R13, R6 ;  /* 0x00000006000d7213 */ /* 0x000fe40000000000 */
[----:B------:R-:W-:Y:S02]  /*f0c0*/  IADD3 R6, R132, 0x30, RZ ;  /* 0x0000003084067810 */ /* 0x000fe40007ffe0ff */
[----:B------:R-:W-:Y:S01]  /*f0d0*/  FSEL R165, R14, -INF , !P6 ;  /* 0xff8000000ea57808 */ /* 0x000fe20007000000 */
[----:B------:R-:W2:Y:S01]  /*f0e0*/  I2F R12, R5 ;  /* 0x00000005000c7306 */ /* 0x000ea20000201400 */
[-C--:B------:R-:W-:Y:S01]  /*f0f0*/  ISETP.GE.AND P0, PT, R3, R208.reuse, PT ;  /* 0x000000d00300720c */ /* 0x080fe20003f06270 */
[----:B------:R-:W-:Y:S01]  /*f100*/  IMAD.IADD R16, R209, 0x1, -R6 ;  /* 0x00000001d1107824 */ /* 0x000fe200078e0a06 */
[----:B------:R-:W-:Y:S02]  /*f110*/  IABS R9, R9 ;  /* 0x0000000900097213 */ /* 0x000fe40000000000 */
[----:B------:R-:W-:Y:S02]  /*f120*/  ISETP.GE.OR P0, PT, R3, R207, !P0 ;  /* 0x000000cf0300720c */ /* 0x000fe40004706670 */
[----:B------:R-:W-:Y:S02]  /*f130*/  ISETP.GE.AND P6, PT, R144, R208, PT ;  /* 0x000000d09000720c */ /* 0x000fe40003fc6270 */
[----:B------:R-:W-:Y:S01]  /*f140*/  FSEL R158, R20, -INF , !P0 ;  /* 0xff800000149e7808 */ /* 0x000fe20004000000 */
[----:B------:R-:W3:Y:S01]  /*f150*/  I2F R13, R13 ;  /* 0x0000000d000d7306 */ /* 0x000ee20000201400 */
[C---:B------:R-:W-:Y:S02]  /*f160*/  ISETP.GE.AND P0, PT, R143.reuse, R205, PT ;  /* 0x000000cd8f00720c */ /* 0x040fe40003f06270 */
[----:B------:R-:W-:Y:S01]  /*f170*/  ISETP.GE.OR P6, PT, R144, R207, !P6 ;  /* 0x000000cf9000720c */ /* 0x000fe200077c6670 */
[----:B-1----:R-:W-:Y:S01]  /*f180*/  FFMA.FTZ R15, R8, -UR19, R15 ;  /* 0x80000013080f7c23 */ /* 0x002fe2000801000f */
[C---:B------:R-:W-:Y:S02]  /*f190*/  IADD3 R8, R132.reuse, 0x38, RZ ;  /* 0x0000003884087810 */ /* 0x040fe40007ffe0ff */
[----:B------:R-:W-:Y:S02]  /*f1a0*/  IADD3 R132, R132, 0x39, RZ ;  /* 0x0000003984847810 */ /* 0x000fe40007ffe0ff */
[----:B------:R-:W-:Y:S01]  /*f1b0*/  ISETP.GE.OR P0, PT, R143, R204, !P0 ;  /* 0x000000cc8f00720c */ /* 0x000fe20004706670 */
[----:B------:R-:W1:Y:S01]  /*f1c0*/  I2F R9, R9 ;  /* 0x0000000900097306 */ /* 0x000e620000201400 */
[----:B------:R-:W-:Y:S02]  /*f1d0*/  IADD3 R14, R209, -R132, RZ ;  /* 0x80000084d10e7210 */ /* 0x000fe40007ffe0ff */
[----:B------:R-:W-:Y:S01]  /*f1e0*/  FSEL R163, R15, -INF , !P0 ;  /* 0xff8000000fa37808 */ /* 0x000fe20004000000 */
[----:B--2---:R-:W-:Y:S01]  /*f1f0*/  FFMA.FTZ R25, R12, -UR19, R25 ;  /* 0x800000130c197c23 */ /* 0x004fe20008010019 */
[C---:B------:R-:W-:Y:S02]  /*f200*/  IADD3 R12, R209.reuse, -R8, RZ ;  /* 0x80000008d10c7210 */ /* 0x040fe40007ffe0ff */
[----:B------:R-:W-:Y:S02]  /*f210*/  IABS R5, R16 ;  /* 0x0000001000057213 */ /* 0x000fe40000000000 */
[----:B------:R-:W-:Y:S02]  /*f220*/  IADD3 R16, R209, -R4, RZ ;  /* 0x80000004d1107210 */ /* 0x000fe40007ffe0ff */
[----:B------:R-:W-:Y:S02]  /*f230*/  MOV R17, R5 ;  /* 0x0000000500117202 */ /* 0x000fe40000000f00 */
[----:B------:R-:W-:Y:S01]  /*f240*/  FSEL R5, R10, -INF , !P5 ;  /* 0xff8000000a057808 */ /* 0x000fe20006800000 */
[----:B---3--:R-:W-:Y:S01]  /*f250*/  FFMA.FTZ R18, R13, -UR19, R18 ;  /* 0x800000130d127c23 */ /* 0x008fe20008010012 */
[----:B------:R-:W-:Y:S01]  /*f260*/  IABS R13, R12 ;  /* 0x0000000c000d7213 */ /* 0x000fe20000000000 */
[C---:B------:R-:W-:Y:S01]  /*f270*/  IMAD.IADD R12, R206.reuse, 0x1, -R145 ;  /* 0x00000001ce0c7824 */ /* 0x040fe200078e0a91 */
[----:B------:R-:W-:Y:S01]  /*f280*/  IABS R16, R16 ;  /* 0x0000001000107213 */ /* 0x000fe20000000000 */
[C---:B------:R-:W-:Y:S01]  /*f290*/  IMAD.IADD R10, R206.reuse, 0x1, -R139 ;  /* 0x00000001ce0a7824 */ /* 0x040fe200078e0a8b */
[----:B------:R-:W-:Y:S01]  /*f2a0*/  IABS R14, R14 ;  /* 0x0000000e000e7213 */ /* 0x000fe20000000000 */
[----:B------:R-:W2:Y:S01]  /*f2b0*/  I2F R17, R17 ;  /* 0x0000001100117306 */ /* 0x000ea20000201400 */
[----:B------:R-:W-:Y:S02]  /*f2c0*/  IABS R12, R12 ;  /* 0x0000000c000c7213 */ /* 0x000fe40000000000 */
[----:B------:R-:W-:Y:S01]  /*f2d0*/  IABS R10, R10 ;  /* 0x0000000a000a7213 */ /* 0x000fe20000000000 */
[----:B-1----:R-:W-:Y:S01]  /*f2e0*/  FFMA.FTZ R22, R9, -UR19, R22 ;  /* 0x8000001309167c23 */ /* 0x002fe20008010016 */
[----:B------:R-:W-:Y:S01]  /*f2f0*/  ISETP.GE.AND P5, PT, R145, R208, PT ;  /* 0x000000d09100720c */ /* 0x000fe20003fa6270 */
[C---:B------:R-:W-:Y:S01]  /*f300*/  IMAD.IADD R9, R206.reuse, 0x1, -R6 ;  /* 0x00000001ce097824 */ /* 0x040fe200078e0a06 */
[----:B------:R-:W-:Y:S02]  /*f310*/  IADD3 R15, R206, -R4, RZ ;  /* 0x80000004ce0f7210 */ /* 0x000fe40007ffe0ff */
[----:B------:R-:W-:Y:S01]  /*f320*/  FSEL R156, R24, -INF , !P6 ;  /* 0xff800000189c7808 */ /* 0x000fe20007000000 */
[----:B------:R-:W1:Y:S01]  /*f330*/  I2F R13, R13 ;  /* 0x0000000d000d7306 */ /* 0x000e620000201400 */
[----:B------:R-:W-:Y:S02]  /*f340*/  ISETP.GE.AND P6, PT, R133, R208, PT ;  /* 0x000000d08500720c */ /* 0x000fe40003fc6270 */
[C---:B------:R-:W-:Y:S02]  /*f350*/  ISETP.GE.AND P1, PT, R150.reuse, R205, PT ;  /* 0x000000cd9600720c */ /* 0x040fe40003f26270 */
[----:B------:R-:W-:Y:S02]  /*f360*/  ISETP.GE.OR P5, PT, R145, R207, !P5 ;  /* 0x000000cf9100720c */ /* 0x000fe40006fa6670 */
[----:B------:R-:W-:Y:S02]  /*f370*/  IABS R15, R15 ;  /* 0x0000000f000f7213 */ /* 0x000fe40000000000 */
[----:B------:R-:W-:Y:S01]  /*f380*/  ISETP.GE.OR P6, PT, R133, R207, !P6 ;  /* 0x000000cf8500720c */ /* 0x000fe200077c6670 */
[----:B------:R-:W3:Y:S01]  /*f390*/  I2F R12, R12 ;  /* 0x0000000c000c7306 */ /* 0x000ee20000201400 */
[----:B------:R-:W-:Y:S02]  /*f3a0*/  FSEL R154, R21, -INF , !P5 ;  /* 0xff800000159a7808 */ /* 0x000fe40006800000 */
[----:B------:R-:W-:Y:S01]  /*f3b0*/  ISETP.GE.OR P1, PT, R150, R204, !P1 ;  /* 0x000000cc9600720c */ /* 0x000fe20004f26670 */
[----:B--2---:R-:W-:Y:S01]  /*f3c0*/  FFMA.FTZ R28, R17, -UR19, R28 ;  /* 0x80000013111c7c23 */ /* 0x004fe2000801001c */
[-C--:B------:R-:W-:Y:S02]  /*f3d0*/  ISETP.GE.AND P5, PT, R139, R205.reuse, PT ;  /* 0x000000cd8b00720c */ /* 0x080fe40003fa6270 */
[----:B------:R-:W-:Y:S02]  /*f3e0*/  FSEL R152, R25, -INF , !P6 ;  /* 0xff80000019987808 */ /* 0x000fe40007000000 */
[-C--:B------:R-:W-:Y:S01]  /*f3f0*/  ISETP.GE.AND P6, PT, R3, R205.reuse, PT ;  /* 0x000000cd0300720c */ /* 0x080fe20003fc6270 */
[----:B------:R-:W2:Y:S01]  /*f400*/  I2F R10, R10 ;  /* 0x0000000a000a7306 */ /* 0x000ea20000201400 */
[----:B------:R-:W-:Y:S02]  /*f410*/  FSEL R11, R11, -INF , !P1 ;  /* 0xff8000000b0b7808 */ /* 0x000fe40004800000 */
[----:B------:R-:W-:Y:S01]  /*f420*/  ISETP.GE.AND P1, PT, R141, R205, PT ;  /* 0x000000cd8d00720c */ /* 0x000fe20003f26270 */
[----:B-1----:R-:W-:Y:S01]  /*f430*/  FFMA.FTZ R32, R13, -UR19, R32 ;  /* 0x800000130d207c23 */ /* 0x002fe20008010020 */
[----:B------:R-:W-:Y:S02]  /*f440*/  FMNMX.FTZ R13, R137, R2, !PT ;  /* 0x00000002890d7209 */ /* 0x000fe40007810000 */
[-C--:B------:R-:W-:Y:S02]  /*f450*/  ISETP.GE.OR P5, PT, R139, R204.reuse, !P5 ;  /* 0x000000cc8b00720c */ /* 0x080fe40006fa6670 */
[----:B------:R-:W-:Y:S01]  /*f460*/  FMNMX.FTZ R13, R134, R13, !PT ;  /* 0x0000000d860d7209 */ /* 0x000fe20007810000 */
[----:B------:R-:W1:Y:S01]  /*f470*/  I2F R16, R16 ;  /* 0x0000001000107306 */ /* 0x000e620000201400 */
[-C--:B------:R-:W-:Y:S01]  /*f480*/  ISETP.GE.OR P6, PT, R3, R204.reuse, !P6 ;  /* 0x000000cc0300720c */ /* 0x080fe200077c6670 */
[----:B------:R-:W-:Y:S01]  /*f490*/  IMAD.IADD R3, R206, 0x1, -R144 ;  /* 0x00000001ce037824 */ /* 0x000fe200078e0a90 */
[----:B------:R-:W-:Y:S01]  /*f4a0*/  FMNMX.FTZ R13, R138, R13, !PT ;  /* 0x0000000d8a0d7209 */ /* 0x000fe20007810000 */
[----:B---3--:R-:W-:Y:S01]  /*f4b0*/  FFMA.FTZ R23, R12, -UR19, R23 ;  /* 0x800000130c177c23 */ /* 0x008fe20008010017 */
[----:B------:R-:W-:Y:S02]  /*f4c0*/  ISETP.GE.OR P1, PT, R141, R204, !P1 ;  /* 0x000000cc8d00720c */ /* 0x000fe40004f26670 */
[----:B------:R-:W-:Y:S02]  /*f4d0*/  FMNMX.FTZ R13, R136, R13, !PT ;  /* 0x0000000d880d7209 */ /* 0x000fe40007810000 */
[----:B------:R-:W-:Y:S01]  /*f4e0*/  IABS R3, R3 ;  /* 0x0000000300037213 */ /* 0x000fe20000000000 */
[----:B------:R-:W3:Y:S01]  /*f4f0*/  I2F R14, R14 ;  /* 0x0000000e000e7306 */ /* 0x000ee20000201400 */
[----:B------:R-:W-:Y:S02]  /*f500*/  FMNMX.FTZ R13, R162, R13, !PT ;  /* 0x0000000da20d7209 */ /* 0x000fe40007810000 */
[----:B------:R-:W-:Y:S01]  /*f510*/  IABS R9, R9 ;  /* 0x0000000900097213 */ /* 0x000fe20000000000 */
[----:B--2---:R-:W-:Y:S01]  /*f520*/  FFMA.FTZ R19, R10, -UR19, R19 ;  /* 0x800000130a137c23 */ /* 0x004fe20008010013 */
[----:B------:R-:W-:Y:S02]  /*f530*/  FMNMX.FTZ R13, R160, R13, !PT ;  /* 0x0000000da00d7209 */ /* 0x000fe40007810000 */
[----:B------:R-:W-:Y:S02]  /*f540*/  IADD3 R10, R206, -R133, RZ ;  /* 0x80000085ce0a7210 */ /* 0x000fe40007ffe0ff */
[----:B------:R-:W-:Y:S01]  /*f550*/  FSEL R141, R19, -INF , !P5 ;  /* 0xff800000138d7808 */ /* 0x000fe20006800000 */
[----:B------:R-:W2:Y:S01]  /*f560*/  I2F R12, R15 ;  /* 0x0000000f000c7306 */ /* 0x000ea20000201400 */
[-C--:B------:R-:W-:Y:S02]  /*f570*/  ISETP.GE.AND P5, PT, R4, R208.reuse, PT ;  /* 0x000000d00400720c */ /* 0x080fe40003fa6270 */
[----:B------:R-:W-:Y:S01]  /*f580*/  FMNMX.FTZ R17, R142, R13, !PT ;  /* 0x0000000d8e117209 */ /* 0x000fe20007810000 */
[----:B-1----:R-:W-:Y:S01]  /*f590*/  FFMA.FTZ R29, R16, -UR19, R29 ;  /* 0x80000013101d7c23 */ /* 0x002fe2000801001d */
[----:B------:R-:W-:Y:S01]  /*f5a0*/  ISETP.GE.OR P5, PT, R4, R207, !P5 ;  /* 0x000000cf0400720c */ /* 0x000fe20006fa6670 */
[----:B------:R-:W-:Y:S01]  /*f5b0*/  IMAD.IADD R13, R206, 0x1, -R8 ;  /* 0x00000001ce0d7824 */ /* 0x000fe200078e0a08 */
[----:B------:R-:W-:Y:S02]  /*f5c0*/  FMNMX.FTZ R17, R140, R17, !PT ;  /* 0x000000118c117209 */ /* 0x000fe40007810000 */
[----:B------:R-:W-:Y:S01]  /*f5d0*/  FSEL R150, R29, -INF , !P5 ;  /* 0xff8000001d967808 */ /* 0x000fe20006800000 */
[----:B------:R-:W1:Y:S01]  /*f5e0*/  I2F R3, R3 ;  /* 0x0000000300037306 */ /* 0x000e620000201400 */
[----:B------:R-:W-:Y:S02]  /*f5f0*/  ISETP.GE.AND P5, PT, R8, R208, PT ;  /* 0x000000d00800720c */ /* 0x000fe40003fa6270 */
[----:B------:R-:W-:Y:S01]  /*f600*/  IABS R10, R10 ;  /* 0x0000000a000a7213 */ /* 0x000fe20000000000 */
[----:B---3--:R-:W-:Y:S01]  /*f610*/  FFMA.FTZ R33, R14, -UR19, R33 ;  /* 0x800000130e217c23 */ /* 0x008fe20008010021 */
[----:B------:R-:W-:Y:S02]  /*f620*/  FMNMX.FTZ R14, R135, R0, !PT ;  /* 0x00000000870e7209 */ /* 0x000fe40007810000 */
[----:B------:R-:W-:Y:S02]  /*f630*/  FMNMX.FTZ R17, R158, R17, !PT ;  /* 0x000000119e117209 */ /* 0x000fe40007810000 */
[----:B------:R-:W-:Y:S01]  /*f640*/  FMNMX.FTZ R14, R7, R14, !PT ;  /* 0x0000000e070e7209 */ /* 0x000fe20007810000 */
[----:B------:R-:W3:Y:S01]  /*f650*/  I2F R10, R10 ;  /* 0x0000000a000a7306 */ /* 0x000ee20000201400 */
[----:B------:R-:W-:Y:S02]  /*f660*/  ISETP.GE.OR P5, PT, R8, R207, !P5 ;  /* 0x000000cf0800720c */ /* 0x000fe40006fa6670 */
[----:B------:R-:W-:Y:S01]  /*f670*/  FMNMX.FTZ R14, R5, R14, !PT ;  /* 0x0000000e050e7209 */ /* 0x000fe20007810000 */
[----:B--2---:R-:W-:Y:S01]  /*f680*/  FFMA.FTZ R31, R12, -UR19, R31 ;  /* 0x800000130c1f7c23 */ /* 0x004fe2000801001f */
[----:B------:R-:W-:Y:S02]  /*f690*/  FMNMX.FTZ R17, R154, R17, !PT ;  /* 0x000000119a117209 */ /* 0x000fe40007810000 */
[----:B------:R-:W-:Y:S02]  /*f6a0*/  ISETP.GE.AND P0, PT, R6, R208, PT ;  /* 0x000000d00600720c */ /* 0x000fe40003f06270 */
[----:B------:R-:W-:Y:S01]  /*f6b0*/  FMNMX.FTZ R14, R11, R14, !PT ;  /* 0x0000000e0b0e7209 */ /* 0x000fe20007810000 */
[----:B------:R-:W2:Y:S01]  /*f6c0*/  I2F R9, R9 ;  /* 0x0000000900097306 */ /* 0x000ea20000201400 */
[----:B------:R-:W-:Y:S02]  /*f6d0*/  FSEL R148, R32, -INF , !P5 ;  /* 0xff80000020947808 */ /* 0x000fe40006800000 */
[----:B------:R-:W-:Y:S01]  /*f6e0*/  ISETP.GE.AND P5, PT, R6, R205, PT ;  /* 0x000000cd0600720c */ /* 0x000fe20003fa6270 */
[----:B-1----:R-:W-:Y:S01]  /*f6f0*/  FFMA.FTZ R26, R3, -UR19, R26 ;  /* 0x80000013031a7c23 */ /* 0x002fe2000801001a */
[----:B------:R-:W-:Y:S02]  /*f700*/  FSEL R143, R18, -INF , !P1 ;  /* 0xff800000128f7808 */ /* 0x000fe40004800000 */
[----:B------:R-:W-:Y:S02]  /*f710*/  FMNMX.FTZ R15, R156, R17, !PT ;  /* 0x000000119c0f7209 */ /* 0x000fe40007810000 */
[----:B------:R-:W-:Y:S02]  /*f720*/  ISETP.GE.AND P1, PT, R145, R205, PT ;  /* 0x000000cd9100720c */ /* 0x000fe40003f26270 */
[----:B------:R-:W-:Y:S02]  /*f730*/  ISETP.GE.OR P0, PT, R6, R207, !P0 ;  /* 0x000000cf0600720c */ /* 0x000fe40004706670 */
[----:B------:R-:W-:Y:S01]  /*f740*/  FMNMX.FTZ R14, R165, R14, !PT ;  /* 0x0000000ea50e7209 */ /* 0x000fe20007810000 */
[----:B---3--:R-:W-:Y:S01]  /*f750*/  FFMA.FTZ R27, R10, -UR19, R27 ;  /* 0x800000130a1b7c23 */ /* 0x008fe2000801001b */
[----:B------:R-:W-:Y:S02]  /*f760*/  ISETP.GE.OR P5, PT, R6, R204, !P5 ;  /* 0x000000cc0600720c */ /* 0x000fe40006fa6670 */
[----:B------:R-:W-:Y:S02]  /*f770*/  IABS R13, R13 ;  /* 0x0000000d000d7213 */ /* 0x000fe40000000000 */
[----:B------:R-:W-:Y:S02]  /*f780*/  IADD3 R6, R206, -R132, RZ ;  /* 0x80000084ce067210 */ /* 0x000fe40007ffe0ff */
[----:B------:R-:W-:Y:S02]  /*f790*/  FSEL R151, R28, -INF , !P0 ;  /* 0xff8000001c977808 */ /* 0x000fe40004000000 */
[----:B------:R-:W-:Y:S01]  /*f7a0*/  FMNMX.FTZ R16, R152, R15, !PT ;  /* 0x0000000f98107209 */ /* 0x000fe20007810000 */
[----:B------:R-:W1:Y:S01]  /*f7b0*/  I2F R13, R13 ;  /* 0x0000000d000d7306 */ /* 0x000e620000201400 */
[----:B------:R-:W-:Y:S01]  /*f7c0*/  ISETP.GE.OR P1, PT, R145, R204, !P1 ;  /* 0x000000cc9100720c */ /* 0x000fe20004f26670 */
[----:B--2---:R-:W-:Y:S01]  /*f7d0*/  FFMA.FTZ R30, R9, -UR19, R30 ;  /* 0x80000013091e7c23 */ /* 0x004fe2000801001e */
[----:B------:R-:W-:Y:S02]  /*f7e0*/  FMNMX.FTZ R14, R163, R14, !PT ;  /* 0x0000000ea30e7209 */ /* 0x000fe40007810000 */
[----:B------:R-:W-:Y:S02]  /*f7f0*/  IABS R6, R6 ;  /* 0x0000000600067213 */ /* 0x000fe40000000000 */
[----:B------:R-:W-:Y:S02]  /*f800*/  FSEL R159, R23, -INF , !P1 ;  /* 0xff800000179f7808 */ /* 0x000fe40004800000 */
[----:B------:R-:W-:Y:S02]  /*f810*/  FMNMX.FTZ R15, R151, R16, !PT ;  /* 0x00000010970f7209 */ /* 0x000fe40007810000 */
[----:B------:R-:W-:Y:S01]  /*f820*/  ISETP.GE.AND P1, PT, R132, R208, PT ;  /* 0x000000d08400720c */ /* 0x000fe20003f26270 */
[----:B------:R-:W2:Y:S01]  /*f830*/  I2F R6, R6 ;  /* 0x0000000600067306 */ /* 0x000ea20000201400 */
[----:B------:R-:W-:Y:S02]  /*f840*/  FMNMX.FTZ R14, R143, R14, !PT ;  /* 0x0000000e8f0e7209 */ /* 0x000fe40007810000 */
[----:B------:R-:W-:Y:S02]  /*f850*/  FMNMX.FTZ R15, R150, R15, !PT ;  /* 0x0000000f960f7209 */ /* 0x000fe40007810000 */
[----:B------:R-:W-:Y:S02]  /*f860*/  ISETP.GE.OR P1, PT, R132, R207, !P1 ;  /* 0x000000cf8400720c */ /* 0x000fe40004f26670 */
[----:B------:R-:W-:Y:S02]  /*f870*/  FSEL R161, R22, -INF , !P6 ;  /* 0xff80000016a17808 */ /* 0x000fe40007000000 */
[----:B------:R-:W-:Y:S01]  /*f880*/  FMNMX.FTZ R14, R141, R14, !PT ;  /* 0x0000000e8d0e7209 */ /* 0x000fe20007810000 */
[----:B------:R-:W-:Y:S01]  /*f890*/  LDSM.16.MT88.4 R20, [R186+0x12000] ;  /* 0x01200000ba14783b */ /* 0x000fe20000004200 */
[----:B------:R-:W-:Y:S01]  /*f8a0*/  ISETP.GE.AND P0, PT, R144, R205, PT ;  /* 0x000000cd9000720c */ /* 0x000fe20003f06270 */
[----:B-1----:R-:W-:Y:S01]  /*f8b0*/  FFMA.FTZ R34, R13, -UR19, R34 ;  /* 0x800000130d227c23 */ /* 0x002fe20008010022 */
[----:B------:R-:W-:Y:S02]  /*f8c0*/  FSEL R146, R33, -INF , !P1 ;  /* 0xff80000021927808 */ /* 0x000fe40004800000 */
[----:B------:R-:W-:Y:S02]  /*f8d0*/  FMNMX.FTZ R15, R148, R15, !PT ;  /* 0x0000000f940f7209 */ /* 0x000fe40007810000 */
[----:B------:R-:W-:Y:S02]  /*f8e0*/  FMNMX.FTZ R14, R161, R14, !PT ;  /* 0x0000000ea10e7209 */ /* 0x000fe40007810000 */
[----:B------:R-:W-:Y:S02]  /*f8f0*/  ISETP.GE.OR P0, PT, R144, R204, !P0 ;  /* 0x000000cc9000720c */ /* 0x000fe40004706670 */
[-C--:B------:R-:W-:Y:S02]  /*f900*/  ISETP.GE.AND P6, PT, R133, R205.reuse, PT ;  /* 0x000000cd8500720c */ /* 0x080fe40003fc6270 */
[----:B------:R-:W-:Y:S01]  /*f910*/  ISETP.GE.AND P1, PT, R4, R205, PT ;  /* 0x000000cd0400720c */ /* 0x000fe20003f26270 */
[----:B--2---:R-:W-:Y:S01]  /*f920*/  FFMA.FTZ R35, R6, -UR19, R35 ;  /* 0x8000001306237c23 */ /* 0x004fe20008010023 */
[----:B------:R-:W-:Y:S02]  /*f930*/  FMNMX.FTZ R3, R146, R15, !PT ;  /* 0x0000000f92037209 */ /* 0x000fe40007810000 */
[----:B------:R-:W-:Y:S02]  /*f940*/  FSEL R157, R26, -INF , !P0 ;  /* 0xff8000001a9d7808 */ /* 0x000fe40004000000 */
[----:B------:R-:W-:Y:S02]  /*f950*/  FMNMX.FTZ R14, R159, R14, !PT ;  /* 0x0000000e9f0e7209 */ /* 0x000fe40007810000 */
[-C--:B------:R-:W-:Y:S02]  /*f960*/  ISETP.GE.OR P6, PT, R133, R204.reuse, !P6 ;  /* 0x000000cc8500720c */ /* 0x080fe400077c6670 */
[----:B------:R-:W-:Y:S02]  /*f970*/  ISETP.GE.OR P1, PT, R4, R204, !P1 ;  /* 0x000000cc0400720c */ /* 0x000fe40004f26670 */
[----:B------:R-:W1:Y:S01]  /*f980*/  SHFL.BFLY PT, R4, R3, 0x2, 0x1f ;  /* 0x0c401f0003047f89 */ /* 0x000e6200000e0000 */
[----:B------:R-:W-:Y:S02]  /*f990*/  FSEL R155, R27, -INF , !P6 ;  /* 0xff8000001b9b7808 */ /* 0x000fe40007000000 */
[----:B------:R-:W-:Y:S02]  /*f9a0*/  FMNMX.FTZ R14, R157, R14, !PT ;  /* 0x0000000e9d0e7209 */ /* 0x000fe40007810000 */
[----:B------:R-:W-:Y:S02]  /*f9b0*/  FSEL R149, R30, -INF , !P5 ;  /* 0xff8000001e957808 */ /* 0x000fe40006800000 */
[----:B------:R-:W-:Y:S02]  /*f9c0*/  FMNMX.FTZ R14, R155, R14, !PT ;  /* 0x0000000e9b0e7209 */ /* 0x000fe40007810000 */
[CC--:B------:R-:W-:Y:S02]  /*f9d0*/  ISETP.GE.AND P0, PT, R8.reuse, R205.reuse, PT ;  /* 0x000000cd0800720c */ /* 0x0c0fe40003f06270 */
[----:B------:R-:W-:Y:S02]  /*f9e0*/  FSEL R147, R31, -INF , !P1 ;  /* 0xff8000001f937808 */ /* 0x000fe40004800000 */
[----:B------:R-:W-:Y:S01]  /*f9f0*/  FMNMX.FTZ R14, R149, R14, !PT ;  /* 0x0000000e950e7209 */ /* 0x000fe20007810000 */
[----:B------:R-:W-:Y:S01]  /*fa00*/  LDSM.16.MT88.4 R28, [R185+0x12000] ;  /* 0x01200000b91c783b */ /* 0x000fe20000004200 */
[----:B------:R-:W-:Y:S02]  /*fa10*/  ISETP.GE.OR P0, PT, R8, R204, !P0 ;  /* 0x000000cc0800720c */ /* 0x000fe40004706670 */
[----:B------:R-:W-:Y:S02]  /*fa20*/  ISETP.GE.AND P5, PT, R132, R205, PT ;  /* 0x000000cd8400720c */ /* 0x000fe40003fa6270 */
[----:B------:R-:W-:Y:S02]  /*fa30*/  FSEL R145, R34, -INF , !P0 ;  /* 0xff80000022917808 */ /* 0x000fe40004000000 */
[----:B------:R-:W-:Y:S02]  /*fa40*/  FMNMX.FTZ R8, R147, R14, !PT ;  /* 0x0000000e93087209 */ /* 0x000fe40007810000 */
[----:B------:R-:W-:Y:S01]  /*fa50*/  ISETP.GE.OR P5, PT, R132, R204, !P5 ;  /* 0x000000cc8400720c */ /* 0x000fe20006fa6670 */
[----:B------:R-:W-:Y:S01]  /*fa60*/  LDSM.16.MT88.4 R12, [R188+0x12000] ;  /* 0x01200000bc0c783b */ /* 0x000fe20000004200 */
[----:B------:R-:W-:Y:S02]  /*fa70*/  FMNMX.FTZ R8, R145, R8, !PT ;  /* 0x0000000891087209 */ /* 0x000fe40007810000 */
[----:B------:R-:W-:Y:S02]  /*fa80*/  FSEL R133, R35, -INF , !P5 ;  /* 0xff80000023857808 */ /* 0x000fe40006800000 */
[----:B-1----:R-:W-:Y:S02]  /*fa90*/  FMNMX.FTZ R9, R3, R4, !PT ;  /* 0x0000000403097209 */ /* 0x002fe40007810000 */
[----:B------:R-:W-:Y:S03]  /*faa0*/  FMNMX.FTZ R6, R133, R8, !PT ;  /* 0x0000000885067209 */ /* 0x000fe60007810000 */
[----:B------:R-:W1:Y:S08]  /*fab0*/  SHFL.BFLY PT, R132, R9, 0x1, 0x1f ;  /* 0x0c201f0009847f89 */ /* 0x000e7000000e0000 */
[----:B------:R-:W2:Y:S01]  /*fac0*/  SHFL.BFLY PT, R3, R6, 0x2, 0x1f ;  /* 0x0c401f0006037f89 */ /* 0x000ea200000e0000 */
[----:B-1----:R-:W-:Y:S04]  /*fad0*/  FMNMX.FTZ R132, R9, R132, !PT ;  /* 0x0000008409847209 */ /* 0x002fe80007810000 */
[C---:B------:R-:W-:Y:S01]  /*fae0*/  FSETP.NEU.FTZ.AND P1, PT, R132.reuse, -INF , PT ;  /* 0xff8000008400780b */ /* 0x040fe20003f3d000 */
[----:B------:R-:W-:Y:S01]  /*faf0*/  FMUL.FTZ R153, R132, c[0x0][0x23c] ;  /* 0x00008f0084997a20 */ /* 0x000fe20000410000 */
[----:B--2---:R-:W-:Y:S04]  /*fb00*/  FMNMX.FTZ R4, R6, R3, !PT ;  /* 0x0000000306047209 */ /* 0x004fe80007810000 */
[----:B------:R-:W-:Y:S01]  /*fb10*/  FSEL R153, R153, RZ, P1 ;  /* 0x000000ff99997208 */ /* 0x000fe20000800000 */
[----:B------:R-:W1:Y:S04]  /*fb20*/  SHFL.BFLY PT, R3, R4, 0x1, 0x1f ;  /* 0x0c201f0004037f89 */ /* 0x000e6800000e0000 */
        /* <DEDUP_REMOVED lines=8> */
[--C-:B------:R-:W-:Y:S02]  /*fbb0*/  FFMA.FTZ R223, R140, c[0x0][0x23c], -R153.reuse ;  /* 0x00008f008cdf7a23 */ /* 0x100fe40000010899 */
[--C-:B------:R-:W-:Y:S01]  /*fbc0*/  FFMA.FTZ R224, R158, c[0x0][0x23c], -R153.reuse ;  /* 0x00008f009ee07a23 */ /* 0x100fe20000010899 */
[----:B------:R-:W2:Y:S01]  /*fbd0*/  MUFU.EX2 R134, R134 ;  /* 0x0000008600867308 */ /* 0x000ea20000000800 */
[--C-:B------:R-:W-:Y:S02]  /*fbe0*/  FFMA.FTZ R229, R154, c[0x0][0x23c], -R153.reuse ;  /* 0x00008f009ae57a23 */ /* 0x100fe40000010899 */
[--C-:B------:R-:W-:Y:S01]  /*fbf0*/  FFMA.FTZ R226, R156, c[0x0][0x23c], -R153.reuse ;  /* 0x00008f009ce27a23 */ /* 0x100fe20000010899 */
[----:B-1----:R-:W-:Y:S01]  /*fc00*/  FMNMX.FTZ R3, R4, R3, !PT ;  /* 0x0000000304037209 */ /* 0x002fe20007810000 */
[--C-:B------:R-:W-:Y:S02]  /*fc10*/  FFMA.FTZ R231, R152, c[0x0][0x23c], -R153.reuse ;  /* 0x00008f0098e77a23 */ /* 0x100fe40000010899 */
[--C-:B------:R-:W-:Y:S01]  /*fc20*/  FFMA.FTZ R232, R151, c[0x0][0x23c], -R153.reuse ;  /* 0x00008f0097e87a23 */ /* 0x100fe20000010899 */
[C---:B------:R-:W-:Y:S01]  /*fc30*/  FSETP.NEU.FTZ.AND P0, PT, R3.reuse, -INF , PT ;  /* 0xff8000000300780b */ /* 0x040fe20003f1d000 */
[----:B------:R-:W-:Y:S01]  /*fc40*/  FMUL.FTZ R144, R3, c[0x0][0x23c] ;  /* 0x00008f0003907a20 */ /* 0x000fe20000410000 */
[----:B------:R-:W-:Y:S01]  /*fc50*/  MUFU.EX2 R212, R212 ;  /* 0x000000d400d47308 */ /* 0x000fe20000000800 */
[--C-:B------:R-:W-:Y:S02]  /*fc60*/  FFMA.FTZ R237, R150, c[0x0][0x23c], -R153.reuse ;  /* 0x00008f0096ed7a23 */ /* 0x100fe40000010899 */
[--C-:B------:R-:W-:Y:S01]  /*fc70*/  FFMA.FTZ R234, R148, c[0x0][0x23c], -R153.reuse ;  /* 0x00008f0094ea7a23 */ /* 0x100fe20000010899 */
[----:B------:R-:W-:Y:S01]  /*fc80*/  FSEL R144, R144, RZ, P0 ;  /* 0x000000ff90907208 */ /* 0x000fe20000000000 */
[----:B------:R-:W-:Y:S04]  /*fc90*/  FFMA.FTZ R153, R146, c[0x0][0x23c], -R153 ;  /* 0x00008f0092997a23 */ /* 0x000fe80000010899 */
[--C-:B------:R-:W-:Y:S01]  /*fca0*/  FFMA.FTZ R168, R5, c[0x0][0x23c], -R144.reuse ;  /* 0x00008f0005a87a23 */ /* 0x100fe20000010890 */
[----:B------:R-:W-:Y:S01]  /*fcb0*/  FSEL R5, R132, RZ, P1 ;  /* 0x000000ff84057208 */ /* 0x000fe20000800000 */
[--C-:B------:R-:W-:Y:S01]  /*fcc0*/  FFMA.FTZ R170, R135, c[0x0][0x23c], -R144.reuse ;  /* 0x00008f0087aa7a23 */ /* 0x100fe20000010890 */
[----:B------:R-:W1:Y:S01]  /*fcd0*/  MUFU.EX2 R171, R171 ;  /* 0x000000ab00ab7308 */ /* 0x000e620000000800 */
[----:B------:R-:W-:Y:S01]  /*fce0*/  FFMA.FTZ R169, R7, c[0x0][0x23c], -R144 ;  /* 0x00008f0007a97a23 */ /* 0x000fe20000010890 */
[----:B--2---:R-:W-:Y:S01]  /*fcf0*/  F2FP.PACK_AB R136, R134, R219 ;  /* 0x000000db8688723e */ /* 0x004fe200000000ff */
        /* <DEDUP_REMOVED lines=8> */
[----:B------:R-:W-:Y:S01]  /*fd80*/  FMUL.FTZ R0, R5, c[0x0][0x23c] ;  /* 0x00008f0005007a20 */ /* 0x000fe20000410000 */
[----:B------:R-:W-:Y:S01]  /*fd90*/  LDSM.16.MT88.4 R164, [R188+0x17800] ;  /* 0x01780000bca4783b */ /* 0x000fe20000004200 */
[--C-:B------:R-:W-:Y:S02]  /*fda0*/  FFMA.FTZ R225, R163, c[0x0][0x23c], -R144.reuse ;  /* 0x00008f00a3e17a23 */ /* 0x100fe40000010890 */
[--C-:B------:R-:W-:Y:S02]  /*fdb0*/  FFMA.FTZ R222, R143, c[0x0][0x23c], -R144.reuse ;  /* 0x00008f008fde7a23 */ /* 0x100fe40000010890 */
[--C-:B------:R-:W-:Y:S01]  /*fdc0*/  FFMA.FTZ R227, R141, c[0x0][0x23c], -R144.reuse ;  /* 0x00008f008de37a23 */ /* 0x100fe20000010890 */
[----:B------:R-:W2:Y:S01]  /*fdd0*/  MUFU.EX2 R169, R169 ;  /* 0x000000a900a97308 */ /* 0x000ea20000000800 */
[--C-:B------:R-:W-:Y:S01]  /*fde0*/  FFMA.FTZ R228, R161, c[0x0][0x23c], -R144.reuse ;  /* 0x00008f00a1e47a23 */ /* 0x100fe20000010890 */
[----:B------:R-:W-:Y:S01]  /*fdf0*/  LDSM.16.MT88.4 R140, [R185+0x14800] ;  /* 0x01480000b98c783b */ /* 0x000fe20000004200 */
[--C-:B------:R-:W-:Y:S01]  /*fe00*/  FFMA.FTZ R233, R159, c[0x0][0x23c], -R144.reuse ;  /* 0x00008f009fe97a23 */ /* 0x100fe20000010890 */
[----:B-1----:R-:W-:Y:S01]  /*fe10*/  F2FP.PACK_AB R138, R171, R212 ;  /* 0x000000d4ab8a723e */ /* 0x002fe200000000ff */
[--C-:B------:R-:W-:Y:S02]  /*fe20*/  FFMA.FTZ R230, R157, c[0x0][0x23c], -R144.reuse ;  /* 0x00008f009de67a23 */ /* 0x100fe40000010890 */
[--C-:B------:R-:W-:Y:S02]  /*fe30*/  FFMA.FTZ R235, R155, c[0x0][0x23c], -R144.reuse ;  /* 0x00008f009beb7a23 */ /* 0x100fe40000010890 */
[--C-:B------:R-:W-:Y:S01]  /*fe40*/  FFMA.FTZ R236, R149, c[0x0][0x23c], -R144.reuse ;  /* 0x00008f0095ec7a23 */ /* 0x100fe20000010890 */
[----:B------:R-:W-:Y:S01]  /*fe50*/  MUFU.EX2 R168, R168 ;  /* 0x000000a800a87308 */ /* 0x000fe20000000800 */
[----:B------:R-:W-:Y:S01]  /*fe60*/  LDSM.16.MT88.4 R148, [R188+0x15800] ;  /* 0x01580000bc94783b */ /* 0x000fe20000004200 */
[--C-:B------:R-:W-:Y:S02]  /*fe70*/  FFMA.FTZ R241, R147, c[0x0][0x23c], -R144.reuse ;  /* 0x00008f0093f17a23 */ /* 0x100fe40000010890 */
[--C-:B------:R-:W-:Y:S02]  /*fe80*/  FFMA.FTZ R238, R145, c[0x0][0x23c], -R144.reuse ;  /* 0x00008f0091ee7a23 */ /* 0x100fe40000010890 */
[----:B------:R-:W-:Y:S03]  /*fe90*/  FFMA.FTZ R144, R133, c[0x0][0x23c], -R144 ;  /* 0x00008f0085907a23 */ /* 0x000fe60000010890 */
[----:B------:R-:W-:Y:S01]  /*fea0*/  LDSM.16.MT88.4 R156, [R185+0x15800] ;  /* 0x01580000b99c783b */ /* 0x000fe20000004200 */
[----:B------:R-:W1:Y:S01]  /*feb0*/  MUFU.EX2 R135, R135 ;  /* 0x0000008700877308 */ /* 0x000e620000000800 */
[----:B--2---:R-:W-:Y:S06]  /*fec0*/  F2FP.PACK_AB R137, R169, R170 ;  /* 0x000000aaa989723e */ /* 0x004fec00000000ff */
[----:B------:R-:W-:Y:S03]  /*fed0*/  LDSM.16.MT88.4 R160, [R184+0x15800] ;  /* 0x01580000b8a0783b */ /* 0x000fe60000004200 */
[----:B------:R-:W2:Y:S10]  /*fee0*/  MUFU.EX2 R2, R2 ;  /* 0x0000000200027308 */ /* 0x000eb40000000800 */
[----:B------:R-:W3:Y:S01]  /*fef0*/  MUFU.EX2 R0, R0 ;  /* 0x0000000000007308 */ /* 0x000ee20000000800 */
[----:B-1----:R-:W-:Y:S09]  /*ff00*/  F2FP.PACK_AB R139, R135, R168 ;  /* 0x000000a8878b723e */ /* 0x002ff200000000ff */
[----:B------:R-:W-:Y:S01]  /*ff10*/  MUFU.EX2 R239, R153 ;  /* 0x0000009900ef7308 */ /* 0x000fe20000000800 */
[C---:B--2---:R-:W-:Y:S02]  /*ff20*/  FMUL.FTZ R4, R2.reuse, R128 ;  /* 0x0000008002047220 */ /* 0x044fe40000410000 */
        /* <DEDUP_REMOVED lines=11> */
[C---:B------:R-:W-:Y:S01]  /*ffe0*/  HMMA.16816.F32 R4, R136.reuse, R12, R4 ;  /* 0x0000000c8804723c */ /* 0x040fe20000001804 */
[----:B------:R-:W-:Y:S02]  /*fff0*/  FMUL.FTZ R17, R2, R117 ;  /* 0x0000007502117220 */ /* 0x000fe40000410000 */
[----:B------:R-:W-:Y:S01]  /*10000*/  LDSM.16.MT88.4 R124, [R188+0x14800] ;  /* 0x01480000bc7c783b */ /* 0x000fe20000004200 */
[C---:B------:R-:W-:Y:S02]  /*10010*/  FMUL.FTZ R18, R0.reuse, R118 ;  /* 0x0000007600127220 */ /* 0x040fe40000410000 */
[----:B------:R-:W-:Y:S02]  /*10020*/  FMUL.FTZ R19, R0, R119 ;  /* 0x0000007700137220 */ /* 0x000fe40000410000 */
[C---:B------:R-:W-:Y:S01]  /*10030*/  HMMA.16816.F32 R8, R136.reuse, R14, R8 ;  /* 0x0000000e8808723c */ /* 0x040fe20000001808 */
[C---:B------:R-:W-:Y:S01]  /*10040*/  FMUL.FTZ R12, R2.reuse, R120 ;  /* 0x00000078020c7220 */ /* 0x040fe20000410000 */
[----:B------:R-:W2:Y:S01]  /*10050*/  MUFU.EX2 R221, R221 ;  /* 0x000000dd00dd7308 */ /* 0x000ea20000000800 */
[----:B------:R-:W-:Y:S01]  /*10060*/  LDSM.16.MT88.4 R116, [R186+0x12800] ;  /* 0x01280000ba74783b */ /* 0x000fe20000004200 */
[C---:B------:R-:W-:Y:S02]  /*10070*/  FMUL.FTZ R13, R2.reuse, R121 ;  /* 0x00000079020d7220 */ /* 0x040fe40000410000 */
[----:B------:R-:W-:Y:S02]  /*10080*/  FMUL.FTZ R24, R2, R108 ;  /* 0x0000006c02187220 */ /* 0x000fe40000410000 */
[C---:B------:R-:W-:Y:S03]  /*10090*/  FMUL.FTZ R14, R0.reuse, R122 ;  /* 0x0000007a000e7220 */ /* 0x040fe60000410000 */
[----:B-1----:R-:W-:Y:S01]  /*100a0*/  LDSM.16.MT88.4 R144, [R184+0x13800] ;  /* 0x01380000b890783b */ /* 0x002fe20000004200 */
[----:B------:R-:W-:Y:S01]  /*100b0*/  FMUL.FTZ R15, R0, R123 ;  /* 0x0000007b000f7220 */ /* 0x000fe20000410000 */
[----:B------:R-:W-:Y:S01]  /*100c0*/  MUFU.EX2 R218, R218 ;  /* 0x000000da00da7308 */ /* 0x000fe20000000800 */
[----:B------:R-:W-:Y:S02]  /*100d0*/  FMUL.FTZ R25, R2, R109 ;  /* 0x0000006d02197220 */ /* 0x000fe40000410000 */
[C---:B------:R-:W-:Y:S02]  /*100e0*/  FMUL.FTZ R26, R0.reuse, R110 ;  /* 0x0000006e001a7220 */ /* 0x040fe40000410000 */
[----:B------:R-:W-:Y:S01]  /*100f0*/  FMUL.FTZ R27, R0, R111 ;  /* 0x0000006f001b7220 */ /* 0x000fe20000410000 */
[C---:B------:R-:W-:Y:S01]  /*10100*/  HMMA.16816.F32 R12, R136.reuse, R20, R12 ;  /* 0x00000014880c723c */ /* 0x040fe2000000180c */
[----:B------:R-:W1:Y:S01]  /*10110*/  LDSM.16.MT88.4 R120, [R184+0x12000] ;  /* 0x01200000b878783b */ /* 0x000e620000004200 */
[C---:B------:R-:W-:Y:S02]  /*10120*/  FMUL.FTZ R32, R2.reuse, R100 ;  /* 0x0000006402207220 */ /* 0x040fe40000410000 */
[----:B------:R-:W-:Y:S01]  /*10130*/  FMUL.FTZ R33, R2, R101 ;  /* 0x0000006502217220 */ /* 0x000fe20000410000 */
[----:B------:R-:W-:Y:S01]  /*10140*/  MUFU.EX2 R223, R223 ;  /* 0x000000df00df7308 */ /* 0x000fe20000000800 */
[----:B------:R-:W-:Y:S02]  /*10150*/  FMUL.FTZ R34, R0, R102 ;  /* 0x0000006600227220 */ /* 0x000fe40000410000 */
[C---:B------:R-:W-:Y:S01]  /*10160*/  HMMA.16816.F32 R16, R136.reuse, R22, R16 ;  /* 0x000000168810723c */ /* 0x040fe20000001810 */
[C---:B------:R-:W-:Y:S01]  /*10170*/  FMUL.FTZ R20, R2.reuse, R112 ;  /* 0x0000007002147220 */ /* 0x040fe20000410000 */
[----:B------:R-:W-:Y:S02]  /*10180*/  LDSM.16.MT88.4 R108, [R184+0x14000] ;  /* 0x01400000b86c783b */ /* 0x000fe40000004200 */
[----:B------:R-:W-:Y:S02]  /*10190*/  FMUL.FTZ R21, R2, R113 ;  /* 0x0000007102157220 */ /* 0x000fe40000410000 */
[C---:B------:R-:W-:Y:S01]  /*101a0*/  FMUL.FTZ R35, R0.reuse, R103 ;  /* 0x0000006700237220 */ /* 0x040fe20000410000 */
[----:B------:R-:W-:Y:S01]  /*101b0*/  MUFU.EX2 R220, R220 ;  /* 0x000000dc00dc7308 */ /* 0x000fe20000000800 */
[C---:B------:R-:W-:Y:S02]  /*101c0*/  FMUL.FTZ R22, R0.reuse, R114 ;  /* 0x0000007200167220 */ /* 0x040fe40000410000 */
[----:B------:R-:W-:Y:S02]  /*101d0*/  LDSM.16.MT88.4 R100, [R185+0x14000] ;  /* 0x01400000b964783b */ /* 0x000fe40000004200 */
[----:B------:R-:W-:Y:S02]  /*101e0*/  FMUL.FTZ R23, R0, R115 ;  /* 0x0000007300177220 */ /* 0x000fe40000410000 */
[C---:B------:R-:W-:Y:S02]  /*101f0*/  FMUL.FTZ R36, R2.reuse, R36 ;  /* 0x0000002402247220 */ /* 0x040fe40000410000 */
[----:B------:R-:W-:Y:S01]  /*10200*/  FMUL.FTZ R37, R2, R37 ;  /* 0x0000002502257220 */ /* 0x000fe20000410000 */
[----:B------:R-:W3:Y:S01]  /*10210*/  MUFU.EX2 R225, R225 ;  /* 0x000000e100e17308 */ /* 0x000ee20000000800 */
[----:B------:R-:W4:Y:S01]  /*10220*/  LDSM.16.MT88.4 R112, [R188+0x14000] ;  /* 0x01400000bc70783b */ /* 0x000f220000004200 */
[C---:B------:R-:W-:Y:S01]  /*10230*/  HMMA.16816.F32 R20, R136.reuse, R28, R20 ;  /* 0x0000001c8814723c */ /* 0x040fe20000001814 */
[C---:B------:R-:W-:Y:S02]  /*10240*/  FMUL.FTZ R38, R0.reuse, R38 ;  /* 0x0000002600267220 */ /* 0x040fe40000410000 */
[----:B------:R-:W-:Y:S02]  /*10250*/  FMUL.FTZ R39, R0, R39 ;  /* 0x0000002700277220 */ /* 0x000fe40000410000 */
[C---:B------:R-:W-:Y:S02]  /*10260*/  FMUL.FTZ R40, R2.reuse, R40 ;  /* 0x0000002802287220 */ /* 0x040fe40000410000 */
[----:B------:R-:W-:Y:S01]  /*10270*/  LDSM.16.MT88.4 R152, [R186+0x15800] ;  /* 0x01580000ba98783b */ /* 0x000fe20000004200 */
[C---:B------:R-:W-:Y:S01]  /*10280*/  HMMA.16816.F32 R24, R136.reuse, R30, R24 ;  /* 0x0000001e8818723c */ /* 0x040fe20000001818 */
[C---:B------:R-:W-:Y:S01]  /*10290*/  FMUL.FTZ R28, R2.reuse, R104 ;  /* 0x00000068021c7220 */ /* 0x040fe20000410000 */
[----:B------:R-:W-:Y:S02]  /*102a0*/  MUFU.EX2 R222, R222 ;  /* 0x000000de00de7308 */ /* 0x000fe40000000800 */
[C---:B------:R-:W-:Y:S02]  /*102b0*/  FMUL.FTZ R29, R2.reuse, R105 ;  /* 0x00000069021d7220 */ /* 0x040fe40000410000 */
[----:B------:R-:W-:Y:S02]  /*102c0*/  FMUL.FTZ R41, R2, R41 ;  /* 0x0000002902297220 */ /* 0x000fe40000410000 */
[C---:B------:R-:W-:Y:S04]  /*102d0*/  FMUL.FTZ R30, R0.reuse, R106 ;  /* 0x0000006a001e7220 */ /* 0x040fe80000410000 */
[C---:B------:R-:W-:Y:S01]  /*102e0*/  FMUL.FTZ R31, R0.reuse, R107 ;  /* 0x0000006b001f7220 */ /* 0x040fe20000410000 */
[----:B------:R-:W5:Y:S01]  /*102f0*/  MUFU.EX2 R227, R227 ;  /* 0x000000e300e37308 */ /* 0x000f620000000800 */
[----:B------:R-:W2:Y:S01]  /*10300*/  LDSM.16.MT88.4 R104, [R186+0x14000] ;  /* 0x01400000ba68783b */ /* 0x000ea20000004200 */
[C---:B------:R-:W-:Y:S02]  /*10310*/  FMUL.FTZ R42, R0.reuse, R42 ;  /* 0x0000002a002a7220 */ /* 0x040fe40000410000 */
[----:B------:R-:W-:Y:S02]  /*10320*/  FMUL.FTZ R43, R0, R43 ;  /* 0x0000002b002b7220 */ /* 0x000fe40000410000 */
[C---:B-1----:R-:W-:Y:S01]  /*10330*/  HMMA.16816.F32 R28, R136.reuse, R120, R28 ;  /* 0x00000078881c723c */ /* 0x042fe2000000181c */
[C---:B------:R-:W-:Y:S02]  /*10340*/  FMUL.FTZ R44, R2.reuse, R44 ;  /* 0x0000002c022c7220 */ /* 0x040fe40000410000 */
        /* <DEDUP_REMOVED lines=9> */
[C---:B----4-:R-:W-:Y:S01]  /*103e0*/  HMMA.16816.F32 R36, R136.reuse, R112, R36 ;  /* 0x000000708824723c */ /* 0x050fe20000001824 */
[C---:B------:R-:W-:Y:S03]  /*103f0*/  FMUL.FTZ R50, R0.reuse, R50 ;  /* 0x0000003200327220 */ /* 0x040fe60000410000 */
[----:B------:R-:W-:Y:S02]  /*10400*/  FMUL.FTZ R51, R0, R51 ;  /* 0x0000003300337220 */ /* 0x000fe40000410000 */
[C---:B------:R-:W-:Y:S02]  /*10410*/  FMUL.FTZ R52, R2.reuse, R52 ;  /* 0x0000003402347220 */ /* 0x040fe40000410000 */
[C---:B------:R-:W-:Y:S01]  /*10420*/  HMMA.16816.F32 R40, R136.reuse, R114, R40 ;  /* 0x000000728828723c */ /* 0x040fe20000001828 */
[----:B------:R-:W-:Y:S01]  /*10430*/  LDSM.16.MT88.4 R112, [R188+0x12800] ;  /* 0x01280000bc70783b */ /* 0x000fe20000004200 */
        /* <DEDUP_REMOVED lines=8> */
[C---:B------:R-:W-:Y:S02]  /*104c0*/  FMUL.FTZ R58, R0.reuse, R58 ;  /* 0x0000003a003a7220 */ /* 0x040fe40000410000 */
[----:B------:R-:W-:Y:S01]  /*104d0*/  FMUL.FTZ R59, R0, R59 ;  /* 0x0000003b003b7220 */ /* 0x000fe20000410000 */
[C---:B------:R-:W-:Y:S01]  /*104e0*/  HMMA.16816.F32 R48, R136.reuse, R106, R48 ;  /* 0x0000006a8830723c */ /* 0x040fe20000001830 */
[----:B------:R-:W4:Y:S01]  /*104f0*/  LDSM.16.MT88.4 R104, [R188+0x16000] ;  /* 0x01600000bc68783b */ /* 0x000f220000004200 */
[C---:B------:R-:W-:Y:S02]  /*10500*/  FMUL.FTZ R60, R2.reuse, R60 ;  /* 0x0000003c023c7220 */ /* 0x040fe40000410000 */
[----:B------:R-:W-:Y:S01]  /*10510*/  MUFU.EX2 R228, R228 ;  /* 0x000000e400e47308 */ /* 0x000fe20000000800 */
[----:B------:R-:W-:Y:S03]  /*10520*/  FMUL.FTZ R61, R2, R61 ;  /* 0x0000003d023d7220 */ /* 0x000fe60000410000 */
[C---:B------:R-:W-:Y:S01]  /*10530*/  HMMA.16816.F32 R52, R136.reuse, R100, R52 ;  /* 0x000000648834723c */ /* 0x040fe20000001834 */
[C---:B------:R-:W-:Y:S03]  /*10540*/  FMUL.FTZ R62, R0.reuse, R62 ;  /* 0x0000003e003e7220 */ /* 0x040fe60000410000 */
[----:B------:R-:W-:Y:S02]  /*10550*/  FMUL.FTZ R63, R0, R63 ;  /* 0x0000003f003f7220 */ /* 0x000fe40000410000 */
[C---:B------:R-:W-:Y:S01]  /*10560*/  FMUL.FTZ R64, R2.reuse, R64 ;  /* 0x0000004002407220 */ /* 0x040fe20000410000 */
[----:B------:R-:W1:Y:S01]  /*10570*/  MUFU.EX2 R233, R233 ;  /* 0x000000e900e97308 */ /* 0x000e620000000800 */
[C---:B------:R-:W-:Y:S01]  /*10580*/  HMMA.16816.F32 R56, R136.reuse, R102, R56 ;  /* 0x000000668838723c */ /* 0x040fe20000001838 */
[----:B------:R-:W1:Y:S03]  /*10590*/  LDSM.16.MT88.4 R100, [R186+0x16000] ;  /* 0x01600000ba64783b */ /* 0x000e660000004200 */
[----:B------:R-:W-:Y:S02]  /*105a0*/  FMUL.FTZ R65, R2, R65 ;  /* 0x0000004102417220 */ /* 0x000fe40000410000 */
[C---:B------:R-:W-:Y:S02]  /*105b0*/  FMUL.FTZ R66, R0.reuse, R66 ;  /* 0x0000004200427220 */ /* 0x040fe40000410000 */
[C---:B------:R-:W-:Y:S01]  /*105c0*/  HMMA.16816.F32 R60, R136.reuse, R108, R60 ;  /* 0x0000006c883c723c */ /* 0x040fe2000000183c */
[----:B------:R-:W-:Y:S01]  /*105d0*/  FMUL.FTZ R67, R0, R67 ;  /* 0x0000004300437220 */ /* 0x000fe20000410000 */
[----:B------:R-:W-:Y:S02]  /*105e0*/  MUFU.EX2 R230, R230 ;  /* 0x000000e600e67308 */ /* 0x000fe40000000800 */
[C---:B------:R-:W-:Y:S02]  /*105f0*/  FMUL.FTZ R68, R2.reuse, R68 ;  /* 0x0000004402447220 */ /* 0x040fe40000410000 */
[----:B------:R-:W-:Y:S02]  /*10600*/  FMUL.FTZ R69, R2, R69 ;  /* 0x0000004502457220 */ /* 0x000fe40000410000 */
[C---:B------:R-:W-:Y:S01]  /*10610*/  HMMA.16816.F32 R64, R136.reuse, R110, R64 ;  /* 0x0000006e8840723c */ /* 0x040fe20000001840 */
[----:B------:R-:W2:Y:S03]  /*10620*/  LDSM.16.MT88.4 R108, [R185+0x16000] ;  /* 0x01600000b96c783b */ /* 0x000ea60000004200 */
[C---:B------:R-:W-:Y:S01]  /*10630*/  FMUL.FTZ R70, R0.reuse, R70 ;  /* 0x0000004600467220 */ /* 0x040fe20000410000 */
[----:B------:R-:W1:Y:S01]  /*10640*/  MUFU.EX2 R235, R235 ;  /* 0x000000eb00eb7308 */ /* 0x000e620000000800 */
[----:B------:R-:W-:Y:S02]  /*10650*/  FMUL.FTZ R71, R0, R71 ;  /* 0x0000004700477220 */ /* 0x000fe40000410000 */
[C---:B------:R-:W-:Y:S04]  /*10660*/  FMUL.FTZ R72, R2.reuse, R72 ;  /* 0x0000004802487220 */ /* 0x040fe80000410000 */
[----:B------:R-:W-:Y:S01]  /*10670*/  FMUL.FTZ R73, R2, R73 ;  /* 0x0000004902497220 */ /* 0x000fe20000410000 */
[C---:B----4-:R-:W-:Y:S01]  /*10680*/  HMMA.16816.F32 R68, R136.reuse, R104, R68 ;  /* 0x000000688844723c */ /* 0x050fe20000001844 */
[C---:B------:R-:W-:Y:S01]  /*10690*/  FMUL.FTZ R74, R0.reuse, R74 ;  /* 0x0000004a004a7220 */ /* 0x040fe20000410000 */
[----:B------:R-:W-:Y:S01]  /*106a0*/  MUFU.EX2 R232, R232 ;  /* 0x000000e800e87308 */ /* 0x000fe20000000800 */
[----:B------:R-:W-:Y:S02]  /*106b0*/  FMUL.FTZ R75, R0, R75 ;  /* 0x0000004b004b7220 */ /* 0x000fe40000410000 */
[C---:B------:R-:W-:Y:S02]  /*106c0*/  FMUL.FTZ R76, R2.reuse, R76 ;  /* 0x0000004c024c7220 */ /* 0x040fe40000410000 */
[----:B------:R-:W-:Y:S02]  /*106d0*/  FMUL.FTZ R77, R2, R77 ;  /* 0x0000004d024d7220 */ /* 0x000fe40000410000 */
[C---:B------:R-:W-:Y:S01]  /*106e0*/  FMUL.FTZ R78, R0.reuse, R78 ;  /* 0x0000004e004e7220 */ /* 0x040fe20000410000 */
[C---:B------:R-:W-:Y:S01]  /*106f0*/  HMMA.16816.F32 R72, R136.reuse, R106, R72 ;  /* 0x0000006a8848723c */ /* 0x040fe20000001848 */
[----:B------:R-:W4:Y:S01]  /*10700*/  LDSM.16.MT88.4 R104, [R184+0x16000] ;  /* 0x01600000b868783b */ /* 0x000f220000004200 */
[----:B------:R-:W-:Y:S01]  /*10710*/  FMUL.FTZ R79, R0, R79 ;  /* 0x0000004f004f7220 */ /* 0x000fe20000410000 */
[----:B------:R-:W2:Y:S01]  /*10720*/  MUFU.EX2 R237, R237 ;  /* 0x000000ed00ed7308 */ /* 0x000ea20000000800 */
[C---:B------:R-:W-:Y:S02]  /*10730*/  FMUL.FTZ R80, R2.reuse, R80 ;  /* 0x0000005002507220 */ /* 0x040fe40000410000 */
[----:B------:R-:W-:Y:S02]  /*10740*/  FMUL.FTZ R81, R2, R81 ;  /* 0x0000005102517220 */ /* 0x000fe40000410000 */
[C---:B------:R-:W-:Y:S01]  /*10750*/  FMUL.FTZ R82, R0.reuse, R82 ;  /* 0x0000005200527220 */ /* 0x040fe20000410000 */
[C---:B-1----:R-:W-:Y:S03]  /*10760*/  HMMA.16816.F32 R76, R136.reuse, R100, R76 ;  /* 0x00000064884c723c */ /* 0x042fe6000000184c */
[----:B------:R-:W-:Y:S01]  /*10770*/  FMUL.FTZ R83, R0, R83 ;  /* 0x0000005300537220 */ /* 0x000fe20000410000 */
[----:B------:R-:W-:Y:S01]  /*10780*/  MUFU.EX2 R234, R234 ;  /* 0x000000ea00ea7308 */ /* 0x000fe20000000800 */
[C---:B------:R-:W-:Y:S02]  /*10790*/  FMUL.FTZ R84, R2.reuse, R84 ;  /* 0x0000005402547220 */ /* 0x040fe40000410000 */
[----:B------:R-:W-:Y:S01]  /*107a0*/  FMUL.FTZ R85, R2, R85 ;  /* 0x0000005502557220 */ /* 0x000fe20000410000 */
[----:B------:R-:W-:Y:S01]  /*107b0*/  F2FP.PACK_AB R100, R221, R216 ;  /* 0x000000d8dd64723e */ /* 0x000fe200000000ff */
[C---:B------:R-:W-:Y:S01]  /*107c0*/  FMUL.FTZ R86, R0.reuse, R86 ;  /* 0x0000005600567220 */ /* 0x040fe20000410000 */
[C---:B------:R-:W-:Y:S02]  /*107d0*/  HMMA.16816.F32 R80, R136.reuse, R102, R80 ;  /* 0x000000668850723c */ /* 0x040fe40000001850 */
[----:B------:R-:W-:Y:S01]  /*107e0*/  FMUL.FTZ R87, R0, R87 ;  /* 0x0000005700577220 */ /* 0x000fe20000410000 */
[----:B---3--:R-:W-:Y:S01]  /*107f0*/  F2FP.PACK_AB R101, R225, R220 ;  /* 0x000000dce165723e */ /* 0x008fe200000000ff */
[C---:B------:R-:W-:Y:S01]  /*10800*/  FMUL.FTZ R88, R2.reuse, R88 ;  /* 0x0000005802587220 */ /* 0x040fe20000410000 */
[----:B------:R-:W-:Y:S01]  /*10810*/  MUFU.EX2 R236, R236 ;  /* 0x000000ec00ec7308 */ /* 0x000fe20000000800 */
[----:B------:R-:W-:Y:S01]  /*10820*/  FMUL.FTZ R89, R2, R89 ;  /* 0x0000005902597220 */ /* 0x000fe20000410000 */
[----:B------:R-:W-:Y:S01]  /*10830*/  F2FP.PACK_AB R102, R223, R218 ;  /* 0x000000dadf66723e */ /* 0x000fe200000000ff */
[C---:B------:R-:W-:Y:S01]  /*10840*/  FMUL.FTZ R90, R0.reuse, R90 ;  /* 0x0000005a005a7220 */ /* 0x040fe20000410000 */
[C---:B--2---:R-:W-:Y:S03]  /*10850*/  HMMA.16816.F32 R84, R136.reuse, R108, R84 ;  /* 0x0000006c8854723c */ /* 0x044fe60000001854 */
[----:B------:R-:W-:Y:S01]  /*10860*/  FMUL.FTZ R91, R0, R91 ;  /* 0x0000005b005b7220 */ /* 0x000fe20000410000 */
[----:B-----5:R-:W-:Y:S01]  /*10870*/  F2FP.PACK_AB R103, R227, R222 ;  /* 0x000000dee367723e */ /* 0x020fe200000000ff */
[C---:B------:R-:W-:Y:S01]  /*10880*/  FMUL.FTZ R92, R2.reuse, R92 ;  /* 0x0000005c025c7220 */ /* 0x040fe20000410000 */
[----:B------:R-:W1:Y:S01]  /*10890*/  MUFU.EX2 R241, R241 ;  /* 0x000000f100f17308 */ /* 0x000e620000000800 */
[----:B------:R-:W-:Y:S02]  /*108a0*/  FMUL.FTZ R93, R2, R93 ;  /* 0x0000005d025d7220 */ /* 0x000fe40000410000 */
[C---:B------:R-:W-:Y:S01]  /*108b0*/  FMUL.FTZ R94, R0.reuse, R94 ;  /* 0x0000005e005e7220 */ /* 0x040fe20000410000 */
[C---:B------:R-:W-:Y:S01]  /*108c0*/  HMMA.16816.F32 R88, R136.reuse, R110, R88 ;  /* 0x0000006e8858723c */ /* 0x040fe20000001858 */
[----:B------:R-:W2:Y:S01]  /*108d0*/  LDSM.16.MT88.4 R108, [R185+0x12800] ;  /* 0x01280000b96c783b */ /* 0x000ea20000004200 */
[----:B------:R-:W-:Y:S02]  /*108e0*/  FMUL.FTZ R95, R0, R95 ;  /* 0x0000005f005f7220 */ /* 0x000fe40000410000 */
[C---:B------:R-:W-:Y:S02]  /*108f0*/  FMUL.FTZ R96, R2.reuse, R96 ;  /* 0x0000006002607220 */ /* 0x040fe40000410000 */
[----:B------:R-:W-:Y:S01]  /*10900*/  FMUL.FTZ R97, R2, R97 ;  /* 0x0000006102617220 */ /* 0x000fe20000410000 */
[----:B------:R-:W3:Y:S01]  /*10910*/  MUFU.EX2 R238, R238 ;  /* 0x000000ee00ee7308 */ /* 0x000ee20000000800 */
[C---:B------:R-:W-:Y:S01]  /*10920*/  FMUL.FTZ R98, R0.reuse, R98 ;  /* 0x0000006200627220 */ /* 0x040fe20000410000 */
[C---:B----4-:R-:W-:Y:S03]  /*10930*/  HMMA.16816.F32 R92, R136.reuse, R104, R92 ;  /* 0x00000068885c723c */ /* 0x050fe6000000185c */
[----:B------:R-:W-:Y:S02]  /*10940*/  FMUL.FTZ R99, R0, R99 ;  /* 0x0000006300637220 */ /* 0x000fe40000410000 */
[----:B------:R-:W-:Y:S01]  /*10950*/  FFMA.FTZ R219, R2, R217, R219 ;  /* 0x000000d902db7223 */ /* 0x000fe200000100db */
[----:B------:R-:W-:Y:S01]  /*10960*/  MOV R2, R132 ;  /* 0x0000008400027202 */ /* 0x000fe20000000f00 */
[----:B------:R-:W-:Y:S02]  /*10970*/  FFMA.FTZ R170, R0, R213, R170 ;  /* 0x000000d500aa7223 */ /* 0x000fe400000100aa */
[----:B------:R-:W-:Y:S01]  /*10980*/  FADD.FTZ R219, R134, R219 ;  /* 0x000000db86db7221 */ /* 0x000fe20000010000 */
[----:B------:R-:W-:Y:S01]  /*10990*/  HMMA.16816.F32 R96, R136, R106, R96 ;  /* 0x0000006a8860723c */ /* 0x000fe20000001860 */
[----:B------:R-:W4:Y:S01]  /*109a0*/  LDSM.16.MT88.4 R104, [R184+0x14800] ;  /* 0x01480000b868783b */ /* 0x000f220000004200 */
[----:B------:R-:W-:Y:S02]  /*109b0*/  FADD.FTZ R169, R169, R170 ;  /* 0x000000aaa9a97221 */ /* 0x000fe40000010000 */
[----:B------:R-:W-:Y:S02]  /*109c0*/  FADD.FTZ R212, R212, R219 ;  /* 0x000000dbd4d47221 */ /* 0x000fe40000010000 */
[----:B------:R-:W-:Y:S02]  /*109d0*/  FADD.FTZ R168, R168, R169 ;  /* 0x000000a9a8a87221 */ /* 0x000fe40000010000 */
[C---:B------:R-:W-:Y:S01]  /*109e0*/  HMMA.16816.F32 R4, R100.reuse, R112, R4 ;  /* 0x000000706404723c */ /* 0x040fe20000001804 */
[----:B------:R-:W-:Y:S03]  /*109f0*/  LDSM.16.MT88.4 R136, [R185+0x15000] ;  /* 0x01500000b988783b */ /* 0x000fe60000004200 */
[----:B------:R-:W-:Y:S02]  /*10a00*/  FADD.FTZ R171, R171, R212 ;  /* 0x000000d4abab7221 */ /* 0x000fe40000010000 */
[----:B------:R-:W-:Y:S02]  /*10a10*/  FADD.FTZ R135, R135, R168 ;  /* 0x000000a887877221 */ /* 0x000fe40000010000 */
[C---:B------:R-:W-:Y:S01]  /*10a20*/  HMMA.16816.F32 R8, R100.reuse, R114, R8 ;  /* 0x000000726408723c */ /* 0x040fe20000001808 */
[----:B------:R-:W-:Y:S03]  /*10a30*/  LDSM.16.MT88.4 R112, [R186+0x16800] ;  /* 0x01680000ba70783b */ /* 0x000fe60000004200 */
[----:B------:R-:W-:Y:S02]  /*10a40*/  FADD.FTZ R216, R216, R171 ;  /* 0x000000abd8d87221 */ /* 0x000fe40000010000 */
[----:B------:R-:W-:Y:S02]  /*10a50*/  FADD.FTZ R220, R220, R135 ;  /* 0x00000087dcdc7221 */ /* 0x000fe40000010000 */
[C---:B------:R-:W-:Y:S01]  /*10a60*/  HMMA.16816.F32 R12, R100.reuse, R116, R12 ;  /* 0x00000074640c723c */ /* 0x040fe2000000180c */
[----:B------:R-:W-:Y:S03]  /*10a70*/  FADD.FTZ R221, R221, R216 ;  /* 0x000000d8dddd7221 */ /* 0x000fe60000010000 */
[----:B------:R-:W-:Y:S02]  /*10a80*/  FADD.FTZ R225, R225, R220 ;  /* 0x000000dce1e17221 */ /* 0x000fe40000010000 */
[----:B------:R-:W-:Y:S02]  /*10a90*/  FADD.FTZ R218, R218, R221 ;  /* 0x000000dddada7221 */ /* 0x000fe40000010000 */
[C---:B------:R-:W-:Y:S01]  /*10aa0*/  HMMA.16816.F32 R16, R100.reuse, R118, R16 ;  /* 0x000000766410723c */ /* 0x040fe20000001810 */
[----:B------:R-:W-:Y:S03]  /*10ab0*/  LDSM.16.MT88.4 R116, [R185+0x16800] ;  /* 0x01680000b974783b */ /* 0x000fe60000004200 */
[----:B------:R-:W-:Y:S02]  /*10ac0*/  FADD.FTZ R222, R222, R225 ;  /* 0x000000e1dede7221 */ /* 0x000fe40000010000 */
[----:B------:R-:W-:Y:S02]  /*10ad0*/  FADD.FTZ R223, R223, R218 ;  /* 0x000000dadfdf7221 */ /* 0x000fe40000010000 */
[C---:B--2---:R-:W-:Y:S01]  /*10ae0*/  HMMA.16816.F32 R20, R100.reuse, R108, R20 ;  /* 0x0000006c6414723c */ /* 0x044fe20000001814 */
[----:B------:R-:W-:Y:S03]  /*10af0*/  FADD.FTZ R227, R227, R222 ;  /* 0x000000dee3e37221 */ /* 0x000fe60000010000 */
[----:B------:R-:W-:Y:S04]  /*10b00*/  IMAD.MOV.U32 R0, RZ, RZ, R3 ;  /* 0x000000ffff007224 */ /* 0x000fe800078e0003 */
        /* <DEDUP_REMOVED lines=16> */
[----:B------:R-:W4:Y:S07]  /*10c10*/  LDSM.16.MT88.4 R104, [R184+0x16800] ;  /* 0x01680000b868783b */ /* 0x000f2e0000004200 */
        /* <DEDUP_REMOVED lines=8> */
[----:B------:R-:W1:Y:S07]  /*10ca0*/  LDSM.16.MT88.4 R116, [R188+0x15000] ;  /* 0x01500000bc74783b */ /* 0x000e6e0000004200 */
[C---:B----4-:R-:W-:Y:S08]  /*10cb0*/  HMMA.16816.F32 R92, R100.reuse, R104, R92 ;  /* 0x00000068645c723c */ /* 0x050ff0000000185c */
[----:B------:R-:W-:Y:S01]  /*10cc0*/  HMMA.16816.F32 R96, R100, R106, R96 ;  /* 0x0000006a6460723c */ /* 0x000fe20000001860 */
[----:B------:R-:W4:Y:S06]  /*10cd0*/  LDSM.16.MT88.4 R104, [R184+0x15000] ;  /* 0x01500000b868783b */ /* 0x000f2c0000004200 */
        /* <DEDUP_REMOVED lines=9> */
[C---:B--2---:R-:W-:Y:S01]  /*10d70*/  HMMA.16816.F32 R4, R100.reuse, R108, R4 ;  /* 0x0000006c6404723c */ /* 0x044fe20000001804 */
[----:B------:R-:W-:Y:S02]  /*10d80*/  FADD.FTZ R230, R230, R233 ;  /* 0x000000e9e6e67221 */ /* 0x000fe40000010000 */
[----:B------:R-:W-:Y:S02]  /*10d90*/  FADD.FTZ R231, R231, R226 ;  /* 0x000000e2e7e77221 */ /* 0x000fe40000010000 */
[----:B------:R-:W-:Y:S03]  /*10da0*/  FADD.FTZ R235, R235, R230 ;  /* 0x000000e6ebeb7221 */ /* 0x000fe60000010000 */
[C---:B------:R-:W-:Y:S01]  /*10db0*/  HMMA.16816.F32 R8, R100.reuse, R110, R8 ;  /* 0x0000006e6408723c */ /* 0x040fe20000001808 */
[----:B------:R-:W2:Y:S07]  /*10dc0*/  LDSM.16.MT88.4 R108, [R188+0x17000] ;  /* 0x01700000bc6c783b */ /* 0x000eae0000004200 */
        /* <DEDUP_REMOVED lines=15> */
[C---:B------:R-:W-:Y:S01]  /*10ec0*/  HMMA.16816.F32 R56, R100.reuse, R138, R56 ;  /* 0x0000008a6438723c */ /* 0x040fe20000001838 */
[----:B------:R-:W-:Y:S03]  /*10ed0*/  F2FP.PACK_AB R137, R241, R236 ;  /* 0x000000ecf189723e */ /* 0x000fe600000000ff */
[----:B------:R-:W-:Y:S02]  /*10ee0*/  FADD.FTZ R232, R232, R231 ;  /* 0x000000e7e8e87221 */ /* 0x000fe40000010000 */
[----:B------:R-:W-:Y:S01]  /*10ef0*/  FADD.FTZ R236, R236, R235 ;  /* 0x000000ebecec7221 */ /* 0x000fe20000010000 */
[----:B------:R-:W-:Y:S01]  /*10f00*/  F2FP.PACK_AB R138, R239, R234 ;  /* 0x000000eaef8a723e */ /* 0x000fe200000000ff */
[C---:B----4-:R-:W-:Y:S01]  /*10f10*/  HMMA.16816.F32 R60, R100.reuse, R104, R60 ;  /* 0x00000068643c723c */ /* 0x050fe2000000183c */
[----:B---3--:R-:W-:Y:S03]  /*10f20*/  F2FP.PACK_AB R139, R133, R238 ;  /* 0x000000ee858b723e */ /* 0x008fe600000000ff */
[----:B------:R-:W-:Y:S02]  /*10f30*/  FADD.FTZ R237, R237, R232 ;  /* 0x000000e8eded7221 */ /* 0x000fe40000010000 */
[----:B------:R-:W-:Y:S02]  /*10f40*/  FADD.FTZ R241, R241, R236 ;  /* 0x000000ecf1f17221 */ /* 0x000fe40000010000 */
[C---:B------:R-:W-:Y:S01]  /*10f50*/  HMMA.16816.F32 R64, R100.reuse, R106, R64 ;  /* 0x0000006a6440723c */ /* 0x040fe20000001840 */
[----:B------:R-:W3:Y:S03]  /*10f60*/  LDSM.16.MT88.4 R104, [R184+0x17000] ;  /* 0x01700000b868783b */ /* 0x000ee60000004200 */
[----:B------:R-:W-:Y:S02]  /*10f70*/  FADD.FTZ R234, R234, R237 ;  /* 0x000000edeaea7221 */ /* 0x000fe40000010000 */
[----:B------:R-:W-:Y:S02]  /*10f80*/  FADD.FTZ R238, R238, R241 ;  /* 0x000000f1eeee7221 */ /* 0x000fe40000010000 */
[C---:B--2---:R-:W-:Y:S01]  /*10f90*/  HMMA.16816.F32 R68, R100.reuse, R108, R68 ;  /* 0x0000006c6444723c */ /* 0x044fe20000001844 */
[----:B------:R-:W-:Y:S03]  /*10fa0*/  FADD.FTZ R217, R239, R234 ;  /* 0x000000eaefd97221 */ /* 0x000fe60000010000 */
[----:B------:R-:W-:Y:S04]  /*10fb0*/  FADD.FTZ R213, R133, R238 ;  /* 0x000000ee85d57221 */ /* 0x000fe80000010000 */
[C---:B------:R-:W-:Y:S01]  /*10fc0*/  HMMA.16816.F32 R72, R100.reuse, R110, R72 ;  /* 0x0000006e6448723c */ /* 0x040fe20000001848 */
[----:B------:R-:W2:Y:S07]  /*10fd0*/  LDSM.16.MT88.4 R108, [R186+0x13800] ;  /* 0x01380000ba6c783b */ /* 0x000eae0000004200 */
[C---:B-----5:R-:W-:Y:S08]  /*10fe0*/  HMMA.16816.F32 R76, R100.reuse, R112, R76 ;  /* 0x00000070644c723c */ /* 0x060ff0000000184c */
[C---:B------:R-:W-:Y:S08]  /*10ff0*/  HMMA.16816.F32 R80, R100.reuse, R114, R80 ;  /* 0x000000726450723c */ /* 0x040ff00000001850 */
[C---:B-1----:R-:W-:Y:S08]  /*11000*/  HMMA.16816.F32 R84, R100.reuse, R116, R84 ;  /* 0x000000746454723c */ /* 0x042ff00000001854 */
[C---:B------:R-:W-:Y:S08]  /*11010*/  HMMA.16816.F32 R88, R100.reuse, R118, R88 ;  /* 0x000000766458723c */ /* 0x040ff00000001858 */
[C---:B---3--:R-:W-:Y:S08]  /*11020*/  HMMA.16816.F32 R92, R100.reuse, R104, R92 ;  /* 0x00000068645c723c */ /* 0x048ff0000000185c */
        /* <DEDUP_REMOVED lines=29> */
.L_x_437:
        /* <DEDUP_REMOVED lines=16> */
[----:B------:R-:W-:Y:S01]  /*11300*/  @UP1 ULDC UR17, c[0x0][0x210] ;  /* 0x0000840000111ab9 */ /* 0x000fe20000000800 */
        /* <DEDUP_REMOVED lines=8> */
[----:B------:R-:W-:-:S02]  /*11390*/  @UP1 UIMAD UR17, UR17, UR9, URZ ;  /* 0x00000009111112a4 */ /* 0x000fc4000f8e023f */
[----:B------:R-:W-:Y:S02]  /*113a0*/  ULDC.U8 UR4, c[0x0][0x328] ;  /* 0x0000ca0000047ab9 */ /* 0x000fe40000000000 */
[----:B------:R-:W-:Y:S02]  /*113b0*/  UISETP.NE.AND UP3, UPT, UR4, URZ, UPT ;  /* 0x0000003f0400728c */ /* 0x000fe4000bf65270 */
[----:B------:R-:W-:Y:S02]  /*113c0*/  @!UP4 UIMAD UR18, UR7, UR5, UR18 ;  /* 0x000000050712c2a4 */ /* 0x000fe4000f8e0212 */
[----:B------:R-:W-:Y:S01]  /*113d0*/  UISETP.NE.OR UP2, UPT, UR13, URZ, !UP3 ;  /* 0x0000003f0d00728c */ /* 0x000fe2000df45670 */
[----:B------:R-:W3:Y:S01]  /*113e0*/  S2UR UR13, SR_CTAID.X ;  /* 0x00000000000d79c3 */ /* 0x000ee20000002500 */
[----:B------:R-:W-:Y:S02]  /*113f0*/  ULDC UR5, c[0x0][0x234] ;  /* 0x00008d0000057ab9 */ /* 0x000fe40000000800 */
[----:B------:R-:W-:-:S02]  /*11400*/  UISETP.NE.OR UP0, UPT, UR10, -0x1, UP2 ;  /* 0xffffffff0a00788c */ /* 0x000fc40009705670 */
[----:B------:R-:W-:Y:S02]  /*11410*/  @!UP1 USEL UR17, UR9, UR5, !UP3 ;  /* 0x0000000509119287 */ /* 0x000fe4000d800000 */
[----:B------:R-:W-:Y:S02]  /*11420*/  ULDC UR4, c[0x0][0x1c0] ;  /* 0x0000700000047ab9 */ /* 0x000fe40000000800 */
[----:B------:R-:W-:Y:S01]  /*11430*/  @UP1 UMOV UR19, 0x1 ;  /* 0x0000000100131882 */ /* 0x000fe20000000000 */
        /* <DEDUP_REMOVED lines=23> */
[----:B------:R-:W1:Y:S01]  /*115b0*/  @P4 MUFU.LG2 R2, R2 ;  /* 0x0000000200024308 */ /* 0x000e620000000c00 */
[C---:B------:R-:W-:Y:S01]  /*115c0*/  FMUL.FTZ R129, R4.reuse, R129 ;  /* 0x0000008104817220 */ /* 0x040fe20000410000 */
[----:B------:R-:W-:Y:S01]  /*115d0*/  @!UP4 UMOV UR20, UR22 ;  /* 0x000000160014cc82 */ /* 0x000fe20008000000 */
[C---:B------:R-:W-:Y:S02]  /*115e0*/  FMUL.FTZ R124, R4.reuse, R124 ;  /* 0x0000007c047c7220 */ /* 0x040fe40000410000 */
[C---:B------:R-:W-:Y:S01]  /*115f0*/  FMUL.FTZ R125, R4.reuse, R125 ;  /* 0x0000007d047d7220 */ /* 0x040fe20000410000 */
[----:B------:R-:W-:Y:S01]  /*11600*/  F2FP.PACK_AB R128, R129, R128 ;  /* 0x000000808180723e */ /* 0x000fe200000000ff */
[C---:B------:R-:W-:Y:S01]  /*11610*/  FMUL.FTZ R120, R4.reuse, R120 ;  /* 0x0000007804787220 */ /* 0x040fe20000410000 */
[----:B------:R-:W3:Y:S01]  /*11620*/  @P3 MUFU.LG2 R0, R0 ;  /* 0x0000000000003308 */ /* 0x000ee20000000c00 */
        /* <DEDUP_REMOVED lines=65> */
[----:B------:R-:W4:Y:S01]  /*11a40*/  S2R R4, SR_TID.X ;  /* 0x0000000000047919 */ /* 0x000f220000002100 */
        /* <DEDUP_REMOVED lines=17> */
[----:B----4-:R-:W-:Y:S01]  /*11b60*/  SHF.R.S32.HI R7, RZ, 0x1f, R4 ;  /* 0x0000001fff077819 */ /* 0x010fe20000011404 */
[----:B------:R-:W-:Y:S01]  /*11b70*/  FMUL.FTZ R107, R5, R107 ;  /* 0x0000006b056b7220 */ /* 0x000fe20000410000 */
[----:B------:R-:W-:Y:S01]  /*11b80*/  F2FP.PACK_AB R114, R115, R114 ;  /* 0x000000727372723e */ /* 0x000fe200000000ff */
[----:B------:R-:W-:Y:S01]  /*11b90*/  FMUL.FTZ R106, R5, R106 ;  /* 0x0000006a056a7220 */ /* 0x000fe20000410000 */
[----:B------:R-:W-:Y:S01]  /*11ba0*/  LEA.HI R6, R7, R4, RZ, 0x2 ;  /* 0x0000000407067211 */ /* 0x000fe200078f10ff */
[----:B------:R-:W-:Y:S01]  /*11bb0*/  FMUL.FTZ R103, R5, R103 ;  /* 0x0000006705677220 */ /* 0x000fe20000410000 */
[----:B------:R-:W-:Y:S01]  /*11bc0*/  F2FP.PACK_AB R110, R111, R110 ;  /* 0x0000006e6f6e723e */ /* 0x000fe200000000ff */
        /* <DEDUP_REMOVED lines=16> */
[C---:B------:R-:W-:Y:S01]  /*11cd0*/  FMUL.FTZ R50, R5.reuse, R50 ;  /* 0x0000003205327220 */ /* 0x040fe20000410000 */
[----:B------:R-:W-:Y:S01]  /*11ce0*/  LOP3.LUT R9, R6, 0x3ffffffc, RZ, 0xc0, !PT ;  /* 0x3ffffffc06097812 */ /* 0x000fe200078ec0ff */
[C---:B------:R-:W-:Y:S01]  /*11cf0*/  FMUL.FTZ R55, R5.reuse, R55 ;  /* 0x0000003705377220 */ /* 0x040fe20000410000 */
[----:B------:R-:W-:Y:S01]  /*11d00*/  SHF.L.U32 R10, R8, 0x6, RZ ;  /* 0x00000006080a7819 */ /* 0x000fe200000006ff */
[----:B------:R-:W-:Y:S01]  /*11d10*/  FMUL.FTZ R54, R5, R54 ;  /* 0x0000003605367220 */ /* 0x000fe20000410000 */
[----:B------:R-:W-:Y:S01]  /*11d20*/  IADD3 R9, -R9, R4, RZ ;  /* 0x0000000409097210 */ /* 0x000fe20007ffe1ff */
[C---:B------:R-:W-:Y:S01]  /*11d30*/  FMUL.FTZ R59, R5.reuse, R59 ;  /* 0x0000003b053b7220 */ /* 0x040fe20000410000 */
[----:B------:R-:W-:Y:S01]  /*11d40*/  LOP3.LUT R10, R10, 0x1c0, RZ, 0xc0, !PT ;  /* 0x000001c00a0a7812 */ /* 0x000fe200078ec0ff */
[C---:B------:R-:W-:Y:S01]  /*11d50*/  FMUL.FTZ R58, R5.reuse, R58 ;  /* 0x0000003a053a7220 */ /* 0x040fe20000410000 */
[----:B------:R-:W-:Y:S01]  /*11d60*/  LOP3.LUT R11, R8, 0x1, RZ, 0xc0, !PT ;  /* 0x00000001080b7812 */ /* 0x000fe200078ec0ff */
[C---:B------:R-:W-:Y:S01]  /*11d70*/  FMUL.FTZ R63, R5.reuse, R63 ;  /* 0x0000003f053f7220 */ /* 0x040fe20000410000 */
[----:B------:R-:W-:Y:S01]  /*11d80*/  LEA.HI R10, R10, R10, RZ, 0x1d ;  /* 0x0000000a0a0a7211 */ /* 0x000fe200078fe8ff */
[----:B------:R-:W-:Y:S01]  /*11d90*/  FMUL.FTZ R62, R5, R62 ;  /* 0x0000003e053e7220 */ /* 0x000fe20000410000 */
[----:B------:R-:W-:Y:S01]  /*11da0*/  ISETP.NE.U32.AND P0, PT, R11, 0x1, PT ;  /* 0x000000010b00780c */ /* 0x000fe20003f05070 */
[----:B------:R-:W-:Y:S01]  /*11db0*/  FMUL.FTZ R67, R5, R67 ;  /* 0x0000004305437220 */ /* 0x000fe20000410000 */
[----:B------:R-:W-:Y:S01]  /*11dc0*/  F2FP.PACK_AB R42, R43, R42 ;  /* 0x0000002a2b2a723e */ /* 0x000fe200000000ff */
[C---:B------:R-:W-:Y:S01]  /*11dd0*/  FMUL.FTZ R66, R5.reuse, R66 ;  /* 0x0000004205427220 */ /* 0x040fe20000410000 */
[----:B------:R-:W-:Y:S01]  /*11de0*/  R2P PR, R8, 0x6 ;  /* 0x0000000608007804 */ /* 0x000fe20000000000 */
[C---:B------:R-:W-:Y:S01]  /*11df0*/  FMUL.FTZ R71, R5.reuse, R71 ;  /* 0x0000004705477220 */ /* 0x040fe20000410000 */
[----:B------:R-:W-:Y:S01]  /*11e00*/  MOV R8, 0x20 ;  /* 0x0000002000087802 */ /* 0x000fe20000000f00 */
[----:B------:R-:W-:Y:S01]  /*11e10*/  FMUL.FTZ R70, R5, R70 ;  /* 0x0000004605467220 */ /* 0x000fe20000410000 */
[----:B------:R-:W-:Y:S01]  /*11e20*/  F2FP.PACK_AB R46, R47, R46 ;  /* 0x0000002e2f2e723e */ /* 0x000fe200000000ff */
        /* <DEDUP_REMOVED lines=24> */
[----:B------:R-:W-:-:S02]  /*11fb0*/  FMUL.FTZ R99, R5, R99 ;  /* 0x0000006305637220 */ /* 0x000fc40000410000 */
[----:B------:R-:W-:Y:S01]  /*11fc0*/  FMUL.FTZ R98, R5, R98 ;  /* 0x0000006205627220 */ /* 0x000fe20000410000 */
[----:B------:R-:W-:Y:S01]  /*11fd0*/  LEA.HI R5, R7, R4, RZ, 0x5 ;  /* 0x0000000407057211 */ /* 0x000fe200078f28ff */
[----:B-1----:R-:W-:Y:S01]  /*11fe0*/  @P4 FMUL.FTZ R61, R2, 0.69314718246459960938 ;  /* 0x3f317218023d4820 */ /* 0x002fe20000410000 */
[----:B------:R-:W-:Y:S01]  /*11ff0*/  F2FP.PACK_AB R94, R95, R94 ;  /* 0x0000005e5f5e723e */ /* 0x000fe200000000ff */
[----:B---3--:R-:W-:Y:S01]  /*12000*/  @P3 FMUL.FTZ R0, R0, 0.69314718246459960938 ;  /* 0x3f31721800003820 */ /* 0x008fe20000410000 */
[----:B------:R-:W-:Y:S02]  /*12010*/  SHF.R.S32.HI R6, RZ, 0x5, R5 ;  /* 0x00000005ff067819 */ /* 0x000fe40000011405 */
[----:B------:R-:W-:Y:S02]  /*12020*/  F2FP.PACK_AB R98, R99, R98 ;  /* 0x000000626362723e */ /* 0x000fe400000000ff */
[----:B------:R-:W-:Y:S02]  /*12030*/  LEA R9, R6, R9, 0x9 ;  /* 0x0000000906097211 */ /* 0x000fe400078e48ff */
[----:B------:R-:W-:-:S02]  /*12040*/  SHF.R.S32.HI R59, RZ, 0x1f, R6 ;  /* 0x0000001fff3b7819 */ /* 0x000fc40000011406 */
[----:B------:R-:W-:Y:S02]  /*12050*/  LEA R9, R9, R10, 0x1 ;  /* 0x0000000a09097211 */ /* 0x000fe400078e08ff */
[----:B------:R-:W-:Y:S02]  /*12060*/  MOV R10, 0x40 ;  /* 0x00000040000a7802 */ /* 0x000fe40000000f00 */
[----:B------:R-:W-:Y:S02]  /*12070*/  SHF.L.U32 R9, R9, 0x1, RZ ;  /* 0x0000000109097819 */ /* 0x000fe400000006ff */
[----:B------:R-:W-:Y:S02]  /*12080*/  SEL R10, R10, 0xffffffc0, !P2 ;  /* 0xffffffc00a0a7807 */ /* 0x000fe40005000000 */
[C---:B------:R-:W-:Y:S01]  /*12090*/  IADD3 R11, R9.reuse, -0x10, RZ ;  /* 0xfffffff0090b7810 */ /* 0x040fe20007ffe0ff */
[----:B------:R-:W-:Y:S01]  /*120a0*/  STS [R9], R128 ;  /* 0x0000008009007388 */ /* 0x000fe20000000800 */
[----:B------:R-:W-:-:S02]  /*120b0*/  @P0 IADD3 R11, R9, 0x10, RZ ;  /* 0x00000010090b0810 */ /* 0x000fc40007ffe0ff */
[C---:B------:R-:W-:Y:S01]  /*120c0*/  IADD3 R13, R9.reuse, R8, RZ ;  /* 0x00000008090d7210 */ /* 0x040fe20007ffe0ff */
[----:B------:R-:W-:Y:S01]  /*120d0*/  STS [R9+0x400], R130 ;  /* 0x0004008209007388 */ /* 0x000fe20000000800 */
[-C--:B------:R-:W-:Y:S02]  /*120e0*/  IADD3 R15, R8, R11.reuse, RZ ;  /* 0x0000000b080f7210 */ /* 0x080fe40007ffe0ff */
[-C--:B------:R-:W-:Y:S01]  /*120f0*/  IADD3 R17, R9, R10.reuse, RZ ;  /* 0x0000000a09117210 */ /* 0x080fe20007ffe0ff */
[----:B------:R-:W-:Y:S01]  /*12100*/  STS [R11], R124 ;  /* 0x0000007c0b007388 */ /* 0x000fe20000000800 */
[----:B------:R-:W-:Y:S02]  /*12110*/  IADD3 R19, R10, R11, RZ ;  /* 0x0000000b0a137210 */ /* 0x000fe40007ffe0ff */
[-C--:B------:R-:W-:Y:S01]  /*12120*/  IADD3 R21, R13, R10.reuse, RZ ;  /* 0x0000000a0d157210 */ /* 0x080fe20007ffe0ff */
[----:B------:R-:W-:Y:S01]  /*12130*/  STS [R11+0x400], R126 ;  /* 0x0004007e0b007388 */ /* 0x000fe20000000800 */
[----:B------:R-:W-:-:S02]  /*12140*/  IADD3 R23, R15, R10, RZ ;  /* 0x0000000a0f177210 */ /* 0x000fc40007ffe0ff */
[----:B------:R-:W-:Y:S01]  /*12150*/  LEA.HI R59, R59, R6, RZ, 0x3 ;  /* 0x000000063b3b7211 */ /* 0x000fe200078f18ff */
[----:B------:R-:W-:Y:S03]  /*12160*/  STS [R13], R120 ;  /* 0x000000780d007388 */ /* 0x000fe60000000800 */
[----:B------:R-:W-:Y:S01]  /*12170*/  LOP3.LUT R59, R59, 0xffffff8, RZ, 0xc0, !PT ;  /* 0x0ffffff83b3b7812 */ /* 0x000fe200078ec0ff */
[----:B------:R-:W-:Y:S03]  /*12180*/  STS [R13+0x400], R122 ;  /* 0x0004007a0d007388 */ /* 0x000fe60000000800 */
[----:B------:R-:W-:Y:S01]  /*12190*/  IADD3 R6, R6, -R59, RZ ;  /* 0x8000003b06067210 */ /* 0x000fe20007ffe0ff */
[----:B------:R-:W-:Y:S01]  /*121a0*/  STS [R15], R116 ;  /* 0x000000740f007388 */ /* 0x000fe20000000800 */
[----:B------:R-:W-:Y:S01]  /*121b0*/  MOV R59, 0x7f800000 ;  /* 0x7f800000003b7802 */ /* 0x000fe20000000f00 */
[----:B------:R-:W-:-:S02]  /*121c0*/  @P3 FFMA.FTZ R59, R3, c[0x0][0x238], R0 ;  /* 0x00008e00033b3a23 */ /* 0x000fc40000010000 */
        /* <DEDUP_REMOVED lines=33> */
[----:B-1----:R-:W-:-:S03]  /*123e0*/  LOP3.LUT R9, R5, 0xffffffe0, RZ, 0xc0, !PT ;  /* 0xffffffe005097812 */ /* 0x002fc600078ec0ff */
[----:B------:R2:W-:Y:S01]  /*123f0*/  STS [R17+0x8000], R84 ;  /* 0x0080005411007388 */ /* 0x0005e20000000800 */
[----:B------:R-:W-:-:S03]  /*12400*/  IADD3 R58, -R9, R4, RZ ;  /* 0x00000004093a7210 */ /* 0x000fc60007ffe1ff */
[----:B------:R2:W-:Y:S01]  /*12410*/  STS [R17+0x8400], R86 ;  /* 0x0084005611007388 */ /* 0x0005e20000000800 */
[----:B------:R-:W-:-:S03]  /*12420*/  LOP3.LUT P0, RZ, R58, 0x3, RZ, 0xc0, !PT ;  /* 0x000000033aff7812 */ /* 0x000fc6000780c0ff */
[----:B------:R2:W-:Y:S04]  /*12430*/  STS [R19+0x8000], R88 ;  /* 0x0080005813007388 */ /* 0x0005e80000000800 */
[----:B------:R2:W-:Y:S04]  /*12440*/  STS [R19+0x8400], R90 ;  /* 0x0084005a13007388 */ /* 0x0005e80000000800 */
[----:B------:R2:W-:Y:S04]  /*12450*/  STS [R21+0x8000], R92 ;  /* 0x0080005c15007388 */ /* 0x0005e80000000800 */
[----:B------:R2:W-:Y:S04]  /*12460*/  STS [R21+0x8400], R94 ;  /* 0x0084005e15007388 */ /* 0x0005e80000000800 */
[----:B------:R2:W-:Y:S04]  /*12470*/  STS [R23+0x8000], R96 ;  /* 0x0080006017007388 */ /* 0x0005e80000000800 */
[----:B------:R2:W-:Y:S04]  /*12480*/  STS [R23+0x8400], R98 ;  /* 0x0084006217007388 */ /* 0x0005e80000000800 */
[----:B------:R-:W-:Y:S06]  /*12490*/  BAR.SYNC.DEFER_BLOCKING 0x0 ;  /* 0x0000000000007b1d */ /* 0x000fec0000010000 */
[----:B------:R-:W1:Y:S04]  /*124a0*/  S2R R56, SR_TID.X ;  /* 0x0000000000387919 */ /* 0x000e680000002100 */
[----:B------:R2:W3:Y:S04]  /*124b0*/  LDS.128 R48, [R199] ;  /* 0x00000000c7307984 */ /* 0x0004e80000000c00 */
[----:B------:R2:W4:Y:S01]  /*124c0*/  LDS.128 R44, [R199+0x1000] ;  /* 0x00100000c72c7984 */ /* 0x0005220000000c00 */
[----:B-1----:R-:W-:-:S03]  /*124d0*/  SHF.R.S32.HI R57, RZ, 0x1f, R56 ;  /* 0x0000001fff397819 */ /* 0x002fc60000011438 */
[----:B------:R2:W1:Y:S01]  /*124e0*/  LDS.128 R40, [R199+0x2000] ;  /* 0x00200000c7287984 */ /* 0x0004620000000c00 */
[----:B------:R-:W-:-:S03]  /*124f0*/  LEA.HI R5, R57, R56, RZ, 0x5 ;  /* 0x0000003839057211 */ /* 0x000fc600078f28ff */
[----:B------:R2:W1:Y:S01]  /*12500*/  LDS.128 R36, [R199+0x3000] ;  /* 0x00300000c7247984 */ /* 0x0004620000000c00 */
[----:B------:R-:W-:-:S03]  /*12510*/  LOP3.LUT R5, R5, 0xffffffe0, RZ, 0xc0, !PT ;  /* 0xffffffe005057812 */ /* 0x000fc600078ec0ff */
[----:B------:R2:W1:Y:S01]  /*12520*/  LDS.128 R32, [R199+0x4000] ;  /* 0x00400000c7207984 */ /* 0x0004620000000c00 */
[----:B------:R-:W-:-:S03]  /*12530*/  IADD3 R5, -R5, R56, RZ ;  /* 0x0000003805057210 */ /* 0x000fc60007ffe1ff */
[----:B------:R2:W1:Y:S01]  /*12540*/  LDS.128 R28, [R199+0x5000] ;  /* 0x00500000c71c7984 */ /* 0x0004620000000c00 */
[----:B------:R-:W-:-:S03]  /*12550*/  SHF.R.S32.HI R58, RZ, 0x1f, R5 ;  /* 0x0000001fff3a7819 */ /* 0x000fc60000011405 */
[----:B------:R2:W1:Y:S01]  /*12560*/  LDS.128 R24, [R199+0x6000] ;  /* 0x00600000c7187984 */ /* 0x0004620000000c00 */
[----:B------:R-:W-:-:S03]  /*12570*/  LEA.HI R5, R58, R5, RZ, 0x2 ;  /* 0x000000053a057211 */ /* 0x000fc600078f10ff */
[----:B------:R2:W1:Y:S01]  /*12580*/  LDS.128 R20, [R199+0x7000] ;  /* 0x00700000c7147984 */ /* 0x0004620000000c00 */
[----:B------:R-:W-:Y:S01]  /*12590*/  MOV R58, 0x7f800000 ;  /* 0x7f800000003a7802 */ /* 0x000fe20000000f00 */
[----:B------:R-:W-:Y:S01]  /*125a0*/  @P4 FFMA.FTZ R58, R132, c[0x0][0x238], R61 ;  /* 0x00008e00843a4a23 */ /* 0x000fe2000001003d */
[----:B------:R-:W-:Y:S01]  /*125b0*/  SHF.R.S32.HI R5, RZ, 0x2, R5 ;  /* 0x00000002ff057819 */ /* 0x000fe20000011405 */
[----:B------:R2:W1:Y:S03]  /*125c0*/  LDS.128 R16, [R199+0x8000] ;  /* 0x00800000c7107984 */ /* 0x0004660000000c00 */
[----:B------:R-:W-:Y:S01]  /*125d0*/  LEA R5, R6, R5, 0x4 ;  /* 0x0000000506057211 */ /* 0x000fe200078e20ff */
[----:B------:R2:W1:Y:S04]  /*125e0*/  LDS.128 R12, [R199+0x9000] ;  /* 0x00900000c70c7984 */ /* 0x0004680000000c00 */
[----:B------:R2:W1:Y:S04]  /*125f0*/  LDS.128 R8, [R199+0xa000] ;  /* 0x00a00000c7087984 */ /* 0x0004680000000c00 */
[----:B------:R2:W1:Y:S01]  /*12600*/  LDS.128 R52, [R199+0xb000] ;  /* 0x00b00000c7347984 */ /* 0x0004620000000c00 */
[----:B------:R-:W-:Y:S05]  /*12610*/  @P0 BRA `(.L_x_442) ;  /* 0x0000010000000947 */ /* 0x000fea0003800000 */
[----:B---34-:R-:W-:Y:S01]  /*12620*/  UIMAD UR7, UR13, -0x80, UR12 ;  /* 0xffffff800d0778a4 */ /* 0x018fe2000f8e020c */
        /* <DEDUP_REMOVED lines=15> */
.L_x_442:
[----:B---34-:R-:W-:Y:S05]  /*12720*/  BSYNC B0 ;  /* 0x0000000000007941 */ /* 0x018fea0003800000 */
.L_x_441:
[----:B------:R-:W3:Y:S01]  /*12730*/  S2R R0, SR_CTAID.Z ;  /* 0x0000000000007919 */ /* 0x000ee20000002700 */
[----:B------:R-:W-:Y:S01]  /*12740*/  LEA.HI R3, R7, R4, RZ, 0x3 ;  /* 0x0000000407037211 */ /* 0x000fe200078f18ff */
[----:B------:R-:W-:Y:S01]  /*12750*/  UIMAD UR12, UR13, -0x80, UR12 ;  /* 0xffffff800d0c78a4 */ /* 0x000fe2000f8e020c */
[----:B------:R-:W-:Y:S01]  /*12760*/  SHF.R.S32.HI R2, RZ, 0x1f, R210 ;  /* 0x0000001fff027819 */ /* 0x000fe200000114d2 */
[----:B------:R-:W-:Y:S01]  /*12770*/  USHF.R.S32.HI UR7, URZ, 0x1f, UR16 ;  /* 0x0000001f3f077899 */ /* 0x000fe20008011410 */
[----:B------:R-:W-:Y:S01]  /*12780*/  IADD3 R4, P0, R210, UR20, RZ ;  /* 0x00000014d2047c10 */ /* 0x000fe2000ff1e0ff */
[----:B------:R-:W-:Y:S01]  /*12790*/  ULDC.64 UR4, c[0x0][0x1f0] ;  /* 0x00007c0000047ab9 */ /* 0x000fe20000000a00 */
[----:B------:R-:W-:Y:S01]  /*127a0*/  SHF.R.S32.HI R3, RZ, 0x3, R3 ;  /* 0x00000003ff037819 */ /* 0x000fe20000011403 */
[----:B------:R-:W-:Y:S01]  /*127b0*/  UIMAD UR4, UR7, UR4, URZ ;  /* 0x00000004070472a4 */ /* 0x000fe2000f8e023f */
[----:B------:R-:W-:Y:S01]  /*127c0*/  IADD3.X R5, R2, UR8, RZ, P0, !PT ;  /* 0x0000000802057c10 */ /* 0x000fe200087fe4ff */
[----:B------:R-:W-:Y:S01]  /*127d0*/  IMAD.U32 R2, RZ, RZ, UR11 ;  /* 0x0000000bff027e24 */ /* 0x000fe2000f8e00ff */
[----:B------:R-:W-:Y:S01]  /*127e0*/  ISETP.GE.AND P0, PT, R3, UR12, PT ;  /* 0x0000000c03007c0c */ /* 0x000fe2000bf06270 */
[----:B------:R-:W-:Y:S01]  /*127f0*/  UIMAD UR4, UR16, UR5, UR4 ;  /* 0x00000005100472a4 */ /* 0x000fe2000f8e0204 */
[----:B------:R-:W-:Y:S01]  /*12800*/  LEA.HI R56, R57, R56, RZ, 0x3 ;  /* 0x0000003839387211 */ /* 0x000fe200078f18ff */
[----:B------:R-:W-:Y:S03]  /*12810*/  BSSY B0, `(.L_x_443) ;  /* 0x0000014000007945 */ /* 0x000fe60003800000 */
[----:B------:R-:W-:-:S04]  /*12820*/  SHF.R.S32.HI R56, RZ, 0x3, R56 ;  /* 0x00000003ff387819 */ /* 0x000fc80000011438 */
[----:B------:R-:W-:Y:S01]  /*12830*/  SHF.R.S32.HI R57, RZ, 0x1f, R56 ;  /* 0x0000001fff397819 */ /* 0x000fe20000011438 */
[----:B---3--:R-:W-:-:S04]  /*12840*/  IMAD.WIDE.U32 R4, R0, c[0x0][0x1f0], R4 ;  /* 0x00007c0000047a25 */ /* 0x008fc800078e0004 */
[----:B------:R-:W-:Y:S01]  /*12850*/  IMAD.WIDE R6, R2, 0x80, R56 ;  /* 0x0000008002067825 */ /* 0x000fe200078e0238 */
[----:B------:R-:W-:Y:S01]  /*12860*/  IADD3 R59, R5, UR4, RZ ;  /* 0x00000004053b7c10 */ /* 0x000fe2000fffe0ff */
        /* <DEDUP_REMOVED lines=12> */
[----:B-1----:R3:W-:Y:S04]  /*12930*/  @!P1 STG.E.128 [R60.64+0x80], R32 ;  /* 0x000080203c009986 */ /* 0x0027e8000c101d0e */
[----:B------:R3:W-:Y:S02]  /*12940*/  @!P0 STG.E.128 [R60.64+0x100], R16 ;  /* 0x000100103c008986 */ /* 0x0007e4000c101d0e */
.L_x_444:
[----:B------:R-:W-:Y:S05]  /*12950*/  BSYNC B0 ;  /* 0x0000000000007941 */ /* 0x000fea0003800000 */
.L_x_443:
[----:B------:R-:W-:Y:S01]  /*12960*/  IADD3 R0, R56, 0x20, RZ ;  /* 0x0000002038007810 */ /* 0x000fe20007ffe0ff */
[----:B------:R-:W-:Y:S03]  /*12970*/  BSSY B0, `(.L_x_445) ;  /* 0x0000013000007945 */ /* 0x000fe60003800000 */
[----:B------:R-:W-:-:S13]  /*12980*/  ISETP.GE.AND P0, PT, R0, UR6, PT ;  /* 0x0000000600007c0c */ /* 0x000fda000bf06270 */
[----:B------:R-:W-:Y:S05]  /*12990*/  @P0 BRA `(.L_x_446) ;  /* 0x0000010000000947 */ /* 0x000fea0003800000 */
[----:B------:R-:W-:Y:S01]  /*129a0*/  IADD3 R2, P0, R6, 0x20, RZ ;  /* 0x0000002006027810 */ /* 0x000fe20007f1e0ff */
[----:B-1-3--:R-:W-:Y:S01]  /*129b0*/  IMAD.MOV.U32 R16, RZ, RZ, R4 ;  /* 0x000000ffff107224 */ /* 0x00afe200078e0004 */
[----:B--2---:R-:W-:Y:S02]  /*129c0*/  MOV R17, R59 ;  /* 0x0000003b00117202 */ /* 0x004fe40000000f00 */
        /* <DEDUP_REMOVED lines=13> */
.L_x_446:
[----:B------:R-:W-:Y:S05]  /*12aa0*/  BSYNC B0 ;  /* 0x0000000000007941 */ /* 0x000fea0003800000 */
.L_x_445:
[----:B------:R-:W-:Y:S01]  /*12ab0*/  IADD3 R0, R56, 0x40, RZ ;  /* 0x0000004038007810 */ /* 0x000fe20007ffe0ff */
[----:B------:R-:W-:Y:S03]  /*12ac0*/  BSSY B0, `(.L_x_447) ;  /* 0x0000013000007945 */ /* 0x000fe60003800000 */
[----:B------:R-:W-:-:S13]  /*12ad0*/  ISETP.GE.AND P0, PT, R0, UR6, PT ;  /* 0x0000000600007c0c */ /* 0x000fda000bf06270 */
[----:B------:R-:W-:Y:S05]  /*12ae0*/  @P0 BRA `(.L_x_448) ;  /* 0x0000010000000947 */ /* 0x000fea0003800000 */
[----:B-1----:R-:W-:Y:S01]  /*12af0*/  IADD3 R2, P0, R6, 0x40, RZ ;  /* 0x0000004006027810 */ /* 0x002fe20007f1e0ff */
[----:B------:R-:W-:Y:S01]  /*12b00*/  IMAD.MOV.U32 R12, RZ, RZ, R4 ;  /* 0x000000ffff0c7224 */ /* 0x000fe200078e0004 */
        /* <DEDUP_REMOVED lines=14> */
.L_x_448:
[----:B------:R-:W-:Y:S05]  /*12bf0*/  BSYNC B0 ;  /* 0x0000000000007941 */ /* 0x000fea0003800000 */
.L_x_447:
[----:B------:R-:W-:-:S04]  /*12c00*/  IADD3 R56, R56, 0x60, RZ ;  /* 0x0000006038387810 */ /* 0x000fc80007ffe0ff */
[----:B------:R-:W-:-:S13]  /*12c10*/  ISETP.GE.AND P0, PT, R56, UR6, PT ;  /* 0x0000000638007c0c */ /* 0x000fda000bf06270 */
        /* <DEDUP_REMOVED lines=18> */
.L_x_449:
        /* <DEDUP_REMOVED lines=12> */
.L_x_1284:


//--------------------- .text._ZN5flash16flash_fwd_kernelI23Flash_fwd_kernel_traitsILi192ELi128ELi64ELi8ELb0ELb0EN7cutlass6half_tE19Flash_kernel_traitsILi192ELi128ELi64ELi8ES3_EELb0ELb0ELb1ELb1ELb0ELb0ELb1ELb0EEEvNS_16Flash_fwd_paramsE --------------------------
	.section	.text._ZN5flash16flash_fwd_kernelI23Flash_fwd_kernel_traitsILi192ELi128ELi64ELi8ELb0ELb0EN7cutlass6half_tE19Flash_kernel_traitsILi192ELi128ELi64ELi8ES3_EELb0ELb0ELb1ELb1ELb0ELb0ELb1ELb0EEEvNS_16Flash_fwd_paramsE,"ax",@progbits
	.sectioninfo	@"SHI_REGISTERS=255"
	.align	128
        .global         _ZN5flash16flash_fwd_kernelI23Flash_fwd_kernel_traitsILi192ELi128ELi64ELi8ELb0ELb0EN7cutlass6half_tE19Flash_kernel_traitsILi192ELi128ELi64ELi8ES3_EELb0ELb0ELb1ELb1ELb0ELb0ELb1ELb0EEEvNS_16Flash_fwd_paramsE
        .type           _ZN5flash16flash_fwd_kernelI23Flash_fwd_kernel_traitsILi192ELi128ELi64ELi8ELb0ELb0EN7cutlass6half_tE19Flash_kernel_traitsILi192ELi128ELi64ELi8ES3_EELb0ELb0ELb1ELb1ELb0ELb0ELb1ELb0EEEvNS_16Flash_fwd_paramsE,@function
        .size           _ZN5flash16flash_fwd_kernelI23Flash_fwd_kernel_traitsILi192ELi128ELi64ELi8ELb0ELb0EN7cutlass6half_tE19Flash_kernel_traitsILi192ELi128ELi64ELi8ES3_EELb0ELb0ELb1ELb1ELb0ELb0ELb1ELb0EEEvNS_16Flash_fwd_paramsE,(.L_x_1285 - _ZN5flash16flash_fwd_kernelI23Flash_fwd_kernel_traitsILi192ELi128ELi64ELi8ELb0ELb0EN7cutlass6half_tE19Flash_kernel_traitsILi192ELi128ELi64ELi8ES3_EELb0ELb0ELb1ELb1ELb0ELb0ELb1ELb0EEEvNS_16Flash_fwd_paramsE)
        .other          _ZN5flash16flash_fwd_kernelI23Flash_fwd_kernel_traitsILi192ELi128ELi64ELi8ELb0ELb0EN7cutlass6half_tE19Flash_kernel_traitsILi192ELi128ELi64ELi8ES3_EELb0ELb0ELb1ELb1ELb0ELb0ELb1ELb0EEEvNS_16Flash_fwd_paramsE,@"STO_CUDA_ENTRY STV_DEFAULT"
_ZN5flash16flash_fwd_kernelI23Flash_fwd_kernel_traitsILi192ELi128ELi64ELi8ELb0ELb0EN7cutlass6half_tE19Flash_kernel_traitsILi192ELi128ELi64ELi8ES3_EELb0ELb0ELb1ELb1ELb0ELb0ELb1ELb0EEEvNS_16Flash_fwd_paramsE:
.text._ZN5flash16flash_fwd_kernelI23Flash_fwd_kernel_traitsILi192ELi128ELi64ELi8ELb0ELb0EN7cutlass6half_tE19Flash_kernel_traitsILi192ELi128ELi64ELi8ES3_EELb0ELb0ELb1ELb1ELb0ELb0ELb1ELb0EEEvNS_16Flash_fwd_paramsE:
        /* <DEDUP_REMOVED lines=55> */
.L_x_450:
[----:B------:R-:W-:Y:S02]  /*0370*/  ULDC UR6, c[0x0][0x218] ;  /* 0x0000860000067ab9 */ /* 0x000fe40000000800 */
.L_x_451:
        /* <DEDUP_REMOVED lines=122> */
.L_x_454:
[----:B------:R-:W-:Y:S05]  /*0b20*/  BSYNC B0 ;  /* 0x0000000000007941 */ /* 0x000fea0003800000 */
.L_x_453:
        /* <DEDUP_REMOVED lines=20> */
.L_x_456:
[----:B------:R-:W-:Y:S05]  /*0c70*/  BSYNC B0 ;  /* 0x0000000000007941 */ /* 0x000fea0003800000 */
.L_x_455:
        /* <DEDUP_REMOVED lines=20> */
.L_x_458:
[----:B------:R-:W-:Y:S05]  /*0dc0*/  BSYNC B0 ;  /* 0x0000000000007941 */ /* 0x000fea0003800000 */
.L_x_457:
        /* <DEDUP_REMOVED lines=19> */
.L_x_460:
[----:B------:R-:W-:Y:S05]  /*0f00*/  BSYNC B0 ;  /* 0x0000000000007941 */ /* 0x000fea0003800000 */
.L_x_459:
        /* <DEDUP_REMOVED lines=35> */
.L_x_452:
        /* <DEDUP_REMOVED lines=32> */
.L_x_461:
        /* <DEDUP_REMOVED lines=44> */
.L_x_462:
        /* <DEDUP_REMOVED lines=111> */
.L_x_464:
[----:B------:R-:W-:Y:S05]  /*1cf0*/  BSYNC B0 ;  /* 0x0000000000007941 */ /* 0x000fea0003800000 */
.L_x_463:
        /* <DEDUP_REMOVED lines=37> */
.L_x_466:
[----:B------:R-:W-:Y:S05]  /*1f50*/  BSYNC B0 ;  /* 0x0000000000007941 */ /* 0x000fea0003800000 */
.L_x_465:
        /* <DEDUP_REMOVED lines=37> */
.L_x_468:
[----:B------:R-:W-:Y:S05]  /*21b0*/  BSYNC B0 ;  /* 0x0000000000007941 */ /* 0x000fea0003800000 */
.L_x_467:
        /* <DEDUP_REMOVED lines=40> */
.L_x_470:
[----:B------:R-:W-:Y:S05]  /*2440*/  BSYNC B0 ;  /* 0x0000000000007941 */ /* 0x000fea0003800000 */
.L_x_469:
        /* <DEDUP_REMOVED lines=37> */
.L_x_472:
[----:B------:R-:W-:Y:S05]  /*26a0*/  BSYNC B0 ;  /* 0x0000000000007941 */ /* 0x000fea0003800000 */
.L_x_471:
        /* <DEDUP_REMOVED lines=34> */
.L_x_474:
[----:B------:R-:W-:Y:S05]  /*28d0*/  BSYNC B0 ;  /* 0x0000000000007941 */ /* 0x000fea0003800000 */
.L_x_473:
        /* <DEDUP_REMOVED lines=70> */
.L_x_476:
[----:B--2---:R-:W-:Y:S05]  /*2d40*/  BSYNC B0 ;  /* 0x0000000000007941 */ /* 0x004fea0003800000 */
.L_x_475:
        /* <DEDUP_REMOVED lines=36> */
.L_x_478:
[----:B------:R-:W-:Y:S05]  /*2f90*/  BSYNC B0 ;  /* 0x0000000000007941 */ /* 0x000fea0003800000 */
.L_x_477:
        /* <DEDUP_REMOVED lines=19> */
[----:B------:R-:W-:Y:S02]  /*30d0*/  IMAD R201, R201, 0x200, R6 ;  /* 0x00000200c9c97824 */ /* 0x000fe400078e0206 */
[----:B------:R-:W-:Y:S01]  /*30e0*/  IMAD.IADD R4, R4, 0x1, R77 ;  /* 0x0000000104047824 */ /* 0x000fe200078e024d */
[----:B------:R-:W-:Y:S01]  /*30f0*/  LDSM.16.M88.4 R64, [R197] ;  /* 0x00000000c540783b */ /* 0x000fe20000000200 */
[----:B------:R-:W-:-:S03]  /*3100*/  IMAD.SHL.U32 R201, R201, 0x2, RZ ;  /* 0x00000002c9c97824 */ /* 0x000fc600078e00ff */
[----:B------:R-:W-:Y:S02]  /*3110*/  IADD3 R217, R4, UR4, RZ ;  /* 0x0000000404d97c10 */ /* 0x000fe4000fffe0ff */
[----:B------:R-:W3:Y:S01]  /*3120*/  LDSM.16.M88.4 R40, [R201+0xc000] ;  /* 0x00c00000c928783b */ /* 0x000ee20000000200 */
[C---:B------:R-:W-:Y:S02]  /*3130*/  IADD3 R2, R201.reuse, 0xc000, RZ ;  /* 0x0000c000c9027810 */ /* 0x040fe40007ffe0ff */
[----:B------:R-:W-:Y:S01]  /*3140*/  IADD3 R199, R201, 0xc020, RZ ;  /* 0x0000c020c9c77810 */ /* 0x000fe20007ffe0ff */
[----:B------:R-:W4:Y:S01]  /*3150*/  LDSM.16.M88.4 R32, [R201+0xc800] ;  /* 0x00c80000c920783b */ /* 0x000f220000000200 */
[----:B------:R-:W-:Y:S01]  /*3160*/  @P1 IADD3 R199, R2, -0x20, RZ ;  /* 0xffffffe002c71810 */ /* 0x000fe20007ffe0ff */
[----:B------:R-:W-:Y:S01]  /*3170*/  IMAD.MOV.U32 R2, RZ, RZ, 0x40 ;  /* 0x00000040ff027424 */ /* 0x000fe200078e00ff */
[----:B------:R-:W-:Y:S01]  /*3180*/  IADD3 R107, R4, 0x8, RZ ;  /* 0x00000008046b7810 */ /* 0x000fe20007ffe0ff */
[----:B------:R-:W5:Y:S01]  /*3190*/  LDSM.16.M88.4 R24, [R201+0xd000] ;  /* 0x00d00000c918783b */ /* 0x000f620000000200 */
[----:B------:R-:W-:-:S02]  /*31a0*/  IADD3 R216, R217, -c[0x0][0x2e4], RZ ;  /* 0x8000b900d9d87a10 */ /* 0x000fc40007ffe0ff */
[----:B------:R-:W-:Y:S01]  /*31b0*/  SEL R2, R2, 0xffffffc0, !P2 ;  /* 0xffffffc002027807 */ /* 0x000fe20005000000 */
[----:B------:R-:W1:Y:S01]  /*31c0*/  LDSM.16.M88.4 R48, [R201+0xd800] ;  /* 0x00d80000c930783b */ /* 0x000e620000000200 */
[----:B------:R-:W-:Y:S01]  /*31d0*/  IADD3 R214, R107, UR4, RZ ;  /* 0x000000046bd67c10 */ /* 0x000fe2000fffe0ff */
[----:B------:R-:W-:Y:S01]  /*31e0*/  ULDC UR4, c[0x0][0x2e8] ;  /* 0x0000ba0000047ab9 */ /* 0x000fe20000000800 */
[----:B------:R-:W-:Y:S01]  /*31f0*/  IMNMX R216, RZ, R216, !PT ;  /* 0x000000d8ffd87217 */ /* 0x000fe20007800200 */
[----:B------:R-:W2:Y:S01]  /*3200*/  LDSM.16.M88.4 R20, [R199] ;  /* 0x00000000c714783b */ /* 0x000ea20000000200 */
[----:B------:R-:W-:Y:S01]  /*3210*/  IMAD.IADD R195, R201, 0x1, R2 ;  /* 0x00000001c9c37824 */ /* 0x000fe200078e0202 */
[----:B------:R-:W-:Y:S01]  /*3220*/  UIADD3 UR4, UR5, UR4, URZ ;  /* 0x0000000405047290 */ /* 0x000fe2000fffe03f */
[----:B------:R-:W-:Y:S01]  /*3230*/  IMAD.IADD R188, R2, 0x1, R199 ;  /* 0x0000000102bc7824 */ /* 0x000fe200078e02c7 */
[----:B-1----:R-:W1:Y:S01]  /*3240*/  LDSM.16.M88.4 R12, [R199+0x800] ;  /* 0x00080000c70c783b */ /* 0x002e620000000200 */
[----:B------:R-:W-:-:S02]  /*3250*/  IADD3 R213, R214, -c[0x0][0x2e4], RZ ;  /* 0x8000b900d6d57a10 */ /* 0x000fc40007ffe0ff */
[----:B------:R-:W-:Y:S01]  /*3260*/  IADD3 R191, R199, 0x800, RZ ;  /* 0x00000800c7bf7810 */ /* 0x000fe20007ffe0ff */
[----:B------:R-:W1:Y:S01]  /*3270*/  LDSM.16.M88.4 R16, [R199+0x1000] ;  /* 0x00100000c710783b */ /* 0x000e620000000200 */
[----:B------:R-:W-:Y:S02]  /*3280*/  IADD3 R215, R4, UR4, RZ ;  /* 0x0000000404d77c10 */ /* 0x000fe4000fffe0ff */
[----:B------:R-:W-:Y:S01]  /*3290*/  IADD3 R212, R107, UR4, RZ ;  /* 0x000000046bd47c10 */ /* 0x000fe2000fffe0ff */
[----:B------:R-:W1:Y:S01]  /*32a0*/  LDSM.16.M88.4 R56, [R199+0x1800] ;  /* 0x00180000c738783b */ /* 0x000e620000000200 */
[----:B------:R-:W-:Y:S02]  /*32b0*/  IMNMX R215, R215, UR21, PT ;  /* 0x00000015d7d77c17 */ /* 0x000fe4000b800200 */
[----:B------:R-:W-:Y:S01]  /*32c0*/  IMNMX R212, R212, UR21, PT ;  /* 0x00000015d4d47c17 */ /* 0x000fe2000b800200 */
[----:B------:R-:W-:Y:S01]  /*32d0*/  LDSM.16.M88.4 R60, [R188] ;  /* 0x00000000bc3c783b */ /* 0x000fe20000000200 */
[----:B------:R-:W-:-:S02]  /*32e0*/  IMNMX R213, RZ, R213, !PT ;  /* 0x000000d5ffd57217 */ /* 0x000fc40007800200 */
[C---:B------:R-:W-:Y:S01]  /*32f0*/  IADD3 R190, R199.reuse, 0x1000, RZ ;  /* 0x00001000c7be7810 */ /* 0x040fe20007ffe0ff */
[----:B------:R-:W-:Y:S01]  /*3300*/  LDSM.16.M88.4 R72, [R195+0xd800] ;  /* 0x00d80000c348783b */ /* 0x000fe20000000200 */
[C---:B------:R-:W-:Y:S02]  /*3310*/  IADD3 R189, R199.reuse, 0x1800, RZ ;  /* 0x00001800c7bd7810 */ /* 0x040fe40007ffe0ff */
[C---:B------:R-:W-:Y:S01]  /*3320*/  IADD3 R187, R199.reuse, 0x2000, RZ ;  /* 0x00002000c7bb7810 */ /* 0x040fe20007ffe0ff */
[----:B---3--:R-:W-:Y:S01]  /*3330*/  HMMA.16816.F32 R44, R68, R40, RZ ;  /* 0x00000028442c723c */ /* 0x008fe200000018ff */
[C---:B------:R-:W-:Y:S02]  /*3340*/  IADD3 R186, R199.reuse, 0x2800, RZ ;  /* 0x00002800c7ba7810 */ /* 0x040fe40007ffe0ff */
[C---:B------:R-:W-:Y:S02]  /*3350*/  IADD3 R185, R199.reuse, 0x3000, RZ ;  /* 0x00003000c7b97810 */ /* 0x040fe40007ffe0ff */
[----:B------:R-:W-:-:S02]  /*3360*/  IADD3 R184, R199, 0x3800, RZ ;  /* 0x00003800c7b87810 */ /* 0x000fc40007ffe0ff */
[C---:B------:R-:W-:Y:S01]  /*3370*/  IADD3 R183, R199.reuse, 0x4000, RZ ;  /* 0x00004000c7b77810 */ /* 0x040fe20007ffe0ff */
[----:B----4-:R-:W-:Y:S01]  /*3380*/  HMMA.16816.F32 R36, R68, R32, RZ ;  /* 0x000000204424723c */ /* 0x010fe200000018ff */
[C---:B------:R-:W-:Y:S02]  /*3390*/  IADD3 R182, R199.reuse, 0x4800, RZ ;  /* 0x00004800c7b67810 */ /* 0x040fe40007ffe0ff */
[C---:B------:R-:W-:Y:S02]  /*33a0*/  IADD3 R181, R199.reuse, 0x5000, RZ ;  /* 0x00005000c7b57810 */ /* 0x040fe40007ffe0ff */
[----:B------:R-:W-:-:S03]  /*33b0*/  IADD3 R180, R199, 0x5800, RZ ;  /* 0x00005800c7b47810 */ /* 0x000fc60007ffe0ff */
[C---:B------:R-:W-:Y:S08]  /*33c0*/  HMMA.16816.F32 R40, R68.reuse, R42, RZ ;  /* 0x0000002a4428723c */ /* 0x040ff000000018ff */
[C---:B------:R-:W-:Y:S08]  /*33d0*/  HMMA.16816.F32 R32, R68.reuse, R34, RZ ;  /* 0x000000224420723c */ /* 0x040ff000000018ff */
[C---:B-----5:R-:W-:Y:S08]  /*33e0*/  HMMA.16816.F32 R28, R68.reuse, R24, RZ ;  /* 0x00000018441c723c */ /* 0x060ff000000018ff */
[C---:B------:R-:W-:Y:S08]  /*33f0*/  HMMA.16816.F32 R24, R68.reuse, R26, RZ ;  /* 0x0000001a4418723c */ /* 0x040ff000000018ff */
[C---:B------:R-:W-:Y:S08]  /*3400*/  HMMA.16816.F32 R8, R68.reuse, R48, RZ ;  /* 0x000000304408723c */ /* 0x040ff000000018ff */
[----:B------:R-:W-:Y:S01]  /*3410*/  HMMA.16816.F32 R68, R68, R50, RZ ;  /* 0x000000324444723c */ /* 0x000fe200000018ff */
[----:B------:R-:W-:Y:S07]  /*3420*/  LDSM.16.M88.4 R48, [R195+0xc000] ;  /* 0x00c00000c330783b */ /* 0x000fee0000000200 */
[C---:B--2---:R-:W-:Y:S08]  /*3430*/  HMMA.16816.F32 R44, R52.reuse, R20, R44 ;  /* 0x00000014342c723c */ /* 0x044ff0000000182c */
[C---:B------:R-:W-:Y:S01]  /*3440*/  HMMA.16816.F32 R40, R52.reuse, R22, R40 ;  /* 0x000000163428723c */ /* 0x040fe20000001828 */
[----:B------:R-:W-:Y:S07]  /*3450*/  LDSM.16.M88.4 R20, [R195+0xc800] ;  /* 0x00c80000c314783b */ /* 0x000fee0000000200 */
[C---:B-1----:R-:W-:Y:S08]  /*3460*/  HMMA.16816.F32 R36, R52.reuse, R12, R36 ;  /* 0x0000000c3424723c */ /* 0x042ff00000001824 */
[C---:B------:R-:W-:Y:S01]  /*3470*/  HMMA.16816.F32 R32, R52.reuse, R14, R32 ;  /* 0x0000000e3420723c */ /* 0x040fe20000001820 */
[----:B------:R-:W1:Y:S07]  /*3480*/  LDSM.16.M88.4 R12, [R198] ;  /* 0x00000000c60c783b */ /* 0x000e6e0000000200 */
[C---:B------:R-:W-:Y:S08]  /*3490*/  HMMA.16816.F32 R28, R52.reuse, R16, R28 ;  /* 0x00000010341c723c */ /* 0x040ff0000000181c */
[C---:B------:R-:W-:Y:S01]  /*34a0*/  HMMA.16816.F32 R24, R52.reuse, R18, R24 ;  /* 0x000000123418723c */ /* 0x040fe20000001818 */
[----:B------:R-:W2:Y:S07]  /*34b0*/  LDSM.16.M88.4 R16, [R195+0xd000] ;  /* 0x00d00000c310783b */ /* 0x000eae0000000200 */
[C---:B------:R-:W-:Y:S08]  /*34c0*/  HMMA.16816.F32 R8, R52.reuse, R56, R8 ;  /* 0x000000383408723c */ /* 0x040ff00000001808 */
        /* <DEDUP_REMOVED lines=9> */
[C---:B--2---:R-:W-:Y:S08]  /*3560*/  HMMA.16816.F32 R28, R12.reuse, R16, R28 ;  /* 0x000000100c1c723c */ /* 0x044ff0000000181c */
[----:B------:R-:W-:Y:S01]  /*3570*/  HMMA.16816.F32 R24, R12, R18, R24 ;  /* 0x000000120c18723c */ /* 0x000fe20000001818 */
[----:B------:R-:W1:Y:S07]  /*3580*/  LDSM.16.M88.4 R16, [R201+0xe000] ;  /* 0x00e00000c910783b */ /* 0x000e6e0000000200 */
[C---:B---3--:R-:W-:Y:S08]  /*3590*/  HMMA.16816.F32 R36, R64.reuse, R56, R36 ;  /* 0x000000384024723c */ /* 0x048ff00000001824 */
[C---:B------:R-:W-:Y:S01]  /*35a0*/  HMMA.16816.F32 R32, R64.reuse, R58, R32 ;  /* 0x0000003a4020723c */ /* 0x040fe20000001820 */
[----:B------:R-:W2:Y:S07]  /*35b0*/  LDSM.16.M88.4 R56, [R201+0xf000] ;  /* 0x00f00000c938783b */ /* 0x000eae0000000200 */
[C---:B------:R-:W-:Y:S08]  /*35c0*/  HMMA.16816.F32 R44, R64.reuse, R60, R44 ;  /* 0x0000003c402c723c */ /* 0x040ff0000000182c */
[----:B------:R-:W-:Y:S01]  /*35d0*/  HMMA.16816.F32 R40, R64, R62, R40 ;  /* 0x0000003e4028723c */ /* 0x000fe20000001828 */
[----:B------:R-:W-:Y:S07]  /*35e0*/  LDSM.16.M88.4 R60, [R200+0x4000] ;  /* 0x00400000c83c783b */ /* 0x000fee0000000200 */
[C---:B------:R-:W-:Y:S08]  /*35f0*/  HMMA.16816.F32 R8, R12.reuse, R72, R8 ;  /* 0x000000480c08723c */ /* 0x040ff00000001808 */
[----:B------:R-:W-:Y:S01]  /*3600*/  HMMA.16816.F32 R68, R12, R74, R68 ;  /* 0x0000004a0c44723c */ /* 0x000fe20000001844 */
[----:B------:R-:W3:Y:S04]  /*3610*/  LDSM.16.M88.4 R12, [R201+0xe800] ;  /* 0x00e80000c90c783b */ /* 0x000ee80000000200 */
[----:B------:R-:W-:Y:S03]  /*3620*/  LDSM.16.M88.4 R72, [R199+0x3800] ;  /* 0x00380000c748783b */ /* 0x000fe60000000200 */
[C---:B----4-:R-:W-:Y:S08]  /*3630*/  HMMA.16816.F32 R28, R64.reuse, R52, R28 ;  /* 0x00000034401c723c */ /* 0x050ff0000000181c */
[----:B------:R-:W-:Y:S01]  /*3640*/  HMMA.16816.F32 R24, R64, R54, R24 ;  /* 0x000000364018723c */ /* 0x000fe20000001818 */
[----:B------:R-:W4:Y:S07]  /*3650*/  LDSM.16.M88.4 R52, [R201+0xf800] ;  /* 0x00f80000c934783b */ /* 0x000f2e0000000200 */
[C---:B-1----:R-:W-:Y:S08]  /*3660*/  HMMA.16816.F32 R44, R20.reuse, R16, R44 ;  /* 0x00000010142c723c */ /* 0x042ff0000000182c */
[----:B------:R-:W-:Y:S01]  /*3670*/  HMMA.16816.F32 R40, R20, R18, R40 ;  /* 0x000000121428723c */ /* 0x000fe20000001828 */
        /* <DEDUP_REMOVED lines=14> */
[----:B------:R-:W-:Y:S03]  /*3760*/  LDSM.16.M88.4 R52, [R197+0x4000] ;  /* 0x00400000c534783b */ /* 0x000fe60000000200 */
[C---:B-1----:R-:W-:Y:S08]  /*3770*/  HMMA.16816.F32 R28, R60.reuse, R16, R28 ;  /* 0x000000103c1c723c */ /* 0x042ff0000000181c */
[C---:B------:R-:W-:Y:S01]  /*3780*/  HMMA.16816.F32 R56, R60.reuse, R18, R56 ;  /* 0x000000123c38723c */ /* 0x040fe20000001838 */
[----:B------:R-:W1:Y:S07]  /*3790*/  LDSM.16.M88.4 R16, [R195+0xf000] ;  /* 0x00f00000c310783b */ /* 0x000e6e0000000200 */
[C---:B-----5:R-:W-:Y:S07]  /*37a0*/  HMMA.16816.F32 R44, R60.reuse, R48, R44 ;  /* 0x000000303c2c723c */ /* 0x060fee000000182c */
[----:B------:R-:W-:Y:S01]  /*37b0*/  IMAD.U32 R49, RZ, RZ, UR22 ;  /* 0x00000016ff317e24 */ /* 0x000fe2000f8e00ff */
[----:B------:R-:W-:Y:S03]  /*37c0*/  HMMA.16816.F32 R36, R60, R64, R36 ;  /* 0x000000403c24723c */ /* 0x000fe60000001824 */
[----:B------:R-:W-:-:S05]  /*37d0*/  IMAD R2, R49, 0x40, R206 ;  /* 0x0000004031027824 */ /* 0x000fca00078e02ce */
[C---:B------:R-:W-:Y:S01]  /*37e0*/  HMMA.16816.F32 R40, R60.reuse, R50, R40 ;  /* 0x000000323c28723c */ /* 0x040fe20000001828 */
[C---:B------:R-:W-:Y:S01]  /*37f0*/  IADD3 R6, R2.reuse, 0x1, RZ ;  /* 0x0000000102067810 */ /* 0x040fe20007ffe0ff */
[----:B------:R-:W4:Y:S01]  /*3800*/  LDSM.16.M88.4 R48, [R195+0xf800] ;  /* 0x00f80000c330783b */ /* 0x000f220000000200 */
[C---:B------:R-:W-:Y:S02]  /*3810*/  IADD3 R76, R2.reuse, 0x8, RZ ;  /* 0x00000008024c7810 */ /* 0x040fe40007ffe0ff */
[C---:B------:R-:W-:Y:S02]  /*3820*/  IADD3 R78, R2.reuse, 0x9, RZ ;  /* 0x00000009024e7810 */ /* 0x040fe40007ffe0ff */
[C---:B------:R-:W-:Y:S01]  /*3830*/  IADD3 R80, R2.reuse, 0x10, RZ ;  /* 0x0000001002507810 */ /* 0x040fe20007ffe0ff */
[----:B------:R-:W-:Y:S01]  /*3840*/  HMMA.16816.F32 R32, R60, R66, R32 ;  /* 0x000000423c20723c */ /* 0x000fe20000001820 */
[C---:B------:R-:W-:Y:S01]  /*3850*/  IADD3 R84, R2.reuse, 0x18, RZ ;  /* 0x0000001802547810 */ /* 0x040fe20007ffe0ff */
[----:B------:R-:W-:Y:S01]  /*3860*/  LDSM.16.M88.4 R64, [R199+0x4800] ;  /* 0x00480000c740783b */ /* 0x000fe20000000200 */
[----:B------:R-:W-:-:S02]  /*3870*/  IADD3 R86, R2, 0x19, RZ ;  /* 0x0000001902567810 */ /* 0x000fc40007ffe0ff */
[----:B------:R-:W-:Y:S01]  /*3880*/  IADD3 R88, R2, 0x20, RZ ;  /* 0x0000002002587810 */ /* 0x000fe20007ffe0ff */
[----:B------:R-:W-:Y:S01]  /*3890*/  IMAD.IADD R112, R214, 0x1, -R84 ;  /* 0x00000001d6707824 */ /* 0x000fe200078e0a54 */
[C---:B------:R-:W-:Y:S01]  /*38a0*/  IADD3 R90, R2.reuse, 0x21, RZ ;  /* 0x00000021025a7810 */ /* 0x040fe20007ffe0ff */
[C---:B--2---:R-:W-:Y:S01]  /*38b0*/  HMMA.16816.F32 R44, R12.reuse, R24, R44 ;  /* 0x000000180c2c723c */ /* 0x044fe2000000182c */
[C---:B------:R-:W-:Y:S02]  /*38c0*/  IADD3 R94, R2.reuse, 0x29, RZ ;  /* 0x00000029025e7810 */ /* 0x040fe40007ffe0ff */
[C---:B------:R-:W-:Y:S02]  /*38d0*/  IADD3 R82, R2.reuse, 0x11, RZ ;  /* 0x0000001102527810 */ /* 0x040fe40007ffe0ff */
[C---:B------:R-:W-:Y:S02]  /*38e0*/  IADD3 R92, R2.reuse, 0x28, RZ ;  /* 0x00000028025c7810 */ /* 0x040fe40007ffe0ff */
[----:B------:R-:W-:Y:S01]  /*38f0*/  IMAD.IADD R24, R217, 0x1, -R2 ;  /* 0x00000001d9187824 */ /* 0x000fe200078e0a02 */
[----:B---3--:R-:W-:Y:S01]  /*3900*/  HMMA.16816.F32 R36, R12, R20, R36 ;  /* 0x000000140c24723c */ /* 0x008fe20000001824 */
[----:B------:R-:W-:Y:S01]  /*3910*/  IADD3 R96, R2, 0x30, RZ ;  /* 0x0000003002607810 */ /* 0x000fe20007ffe0ff */
[----:B------:R-:W-:Y:S01]  /*3920*/  IMAD.IADD R113, R214, 0x1, -R82 ;  /* 0x00000001d6717824 */ /* 0x000fe200078e0a52 */
[----:B------:R-:W-:-:S02]  /*3930*/  IADD3 R98, R2, 0x31, RZ ;  /* 0x0000003102627810 */ /* 0x000fc40007ffe0ff */
[----:B------:R-:W-:Y:S02]  /*3940*/  IABS R24, R24 ;  /* 0x0000001800187213 */ /* 0x000fe40000000000 */
[C---:B------:R-:W-:Y:S01]  /*3950*/  IMAD.IADD R20, R217.reuse, 0x1, -R6 ;  /* 0x00000001d9147824 */ /* 0x040fe200078e0a06 */
[C---:B------:R-:W-:Y:S01]  /*3960*/  HMMA.16816.F32 R40, R12.reuse, R26, R40 ;  /* 0x0000001a0c28723c */ /* 0x040fe20000001828 */
[C---:B------:R-:W-:Y:S01]  /*3970*/  IMAD.IADD R21, R217.reuse, 0x1, -R76 ;  /* 0x00000001d9157824 */ /* 0x040fe200078e0a4c */
[C---:B------:R-:W-:Y:S01]  /*3980*/  IADD3 R102, R2.reuse, 0x39, RZ ;  /* 0x0000003902667810 */ /* 0x040fe20007ffe0ff */
[----:B------:R-:W-:Y:S01]  /*3990*/  IMAD.MOV.U32 R77, RZ, RZ, R24 ;  /* 0x000000ffff4d7224 */ /* 0x000fe200078e0018 */
[----:B------:R-:W-:Y:S01]  /*39a0*/  IABS R20, R20 ;  /* 0x0000001400147213 */ /* 0x000fe20000000000 */
[----:B------:R-:W2:Y:S01]  /*39b0*/  LDSM.16.M88.4 R24, [R188+0x2000] ;  /* 0x00200000bc18783b */ /* 0x000ea20000000200 */
[----:B------:R-:W-:Y:S01]  /*39c0*/  IADD3 R100, R2, 0x38, RZ ;  /* 0x0000003802647810 */ /* 0x000fe20007ffe0ff */
[----:B------:R-:W-:Y:S01]  /*39d0*/  IMAD.IADD R119, R214, 0x1, -R98 ;  /* 0x00000001d6777824 */ /* 0x000fe200078e0a62 */
[C---:B-1----:R-:W-:Y:S01]  /*39e0*/  HMMA.16816.F32 R28, R12.reuse, R16, R28 ;  /* 0x000000100c1c723c */ /* 0x042fe2000000181c */
[----:B------:R-:W-:Y:S01]  /*39f0*/  IMAD.MOV.U32 R79, RZ, RZ, R20 ;  /* 0x000000ffff4f7224 */ /* 0x000fe200078e0014 */
[----:B------:R-:W-:Y:S01]  /*3a00*/  IABS R20, R21 ;  /* 0x0000001500147213 */ /* 0x000fe20000000000 */
[----:B------:R-:W-:Y:S01]  /*3a10*/  I2F R77, R77 ;  /* 0x0000004d004d7306 */ /* 0x000fe20000201400 */
[----:B------:R-:W-:Y:S01]  /*3a20*/  IABS R113, R113 ;  /* 0x0000007100717213 */ /* 0x000fe20000000000 */
[C---:B------:R-:W-:Y:S01]  /*3a30*/  IMAD.IADD R103, R217.reuse, 0x1, -R100 ;  /* 0x00000001d9677824 */ /* 0x040fe200078e0a64 */
[C---:B------:R-:W-:Y:S01]  /*3a40*/  ISETP.GE.AND P6, PT, R6.reuse, R215, PT ;  /* 0x000000d70600720c */ /* 0x040fe20003fc6270 */
[C---:B------:R-:W-:Y:S01]  /*3a50*/  IMAD.IADD R16, R217.reuse, 0x1, -R78 ;  /* 0x00000001d9107824 */ /* 0x040fe200078e0a4e */
[----:B------:R-:W-:Y:S01]  /*3a60*/  HMMA.16816.F32 R32, R12, R22, R32 ;  /* 0x000000160c20723c */ /* 0x000fe20000001820 */
[----:B------:R-:W-:Y:S01]  /*3a70*/  IMAD.MOV.U32 R81, RZ, RZ, R20 ;  /* 0x000000ffff517224 */ /* 0x000fe200078e0014 */
[----:B------:R-:W-:Y:S01]  /*3a80*/  ISETP.GE.AND P2, PT, R6, R212, PT ;  /* 0x000000d40600720c */ /* 0x000fe20003f46270 */
[----:B------:R-:W1:Y:S01]  /*3a90*/  LDSM.16.M88.4 R20, [R188+0x2800] ;  /* 0x00280000bc14783b */ /* 0x000e620000000200 */
[----:B------:R-:W-:Y:S01]  /*3aa0*/  IABS R16, R16 ;  /* 0x0000001000107213 */ /* 0x000fe20000000000 */
[----:B------:R-:W-:Y:S01]  /*3ab0*/  IMAD.IADD R17, R217, 0x1, -R80 ;  /* 0x00000001d9117824 */ /* 0x000fe200078e0a50 */
[----:B------:R-:W-:Y:S01]  /*3ac0*/  ISETP.GE.AND P0, PT, R76, R212, PT ;  /* 0x000000d44c00720c */ /* 0x000fe20003f06270 */
[----:B------:R-:W-:Y:S01]  /*3ad0*/  I2F R81, R81 ;  /* 0x0000005100517306 */ /* 0x000fe20000201400 */
[----:B------:R-:W-:Y:S01]  /*3ae0*/  HMMA.16816.F32 R8, R60, R72, R8 ;  /* 0x000000483c08723c */ /* 0x000fe20000001808 */
[----:B------:R-:W-:Y:S01]  /*3af0*/  IMAD.MOV.U32 R83, RZ, RZ, R16 ;  /* 0x000000ffff537224 */ /* 0x000fe200078e0010 */
[----:B------:R-:W-:-:S02]  /*3b00*/  IABS R16, R17 ;  /* 0x0000001100107213 */ /* 0x000fc40000000000 */
[C---:B------:R-:W-:Y:S02]  /*3b10*/  ISETP.GE.AND P4, PT, R2.reuse, R215, PT ;  /* 0x000000d70200720c */ /* 0x040fe40003f86270 */
[----:B------:R-:W-:Y:S01]  /*3b20*/  ISETP.GE.AND P5, PT, R2, R212, PT ;  /* 0x000000d40200720c */ /* 0x000fe20003fa6270 */
[----:B------:R-:W-:Y:S01]  /*3b30*/  IMAD.MOV.U32 R85, RZ, RZ, R16 ;  /* 0x000000ffff557224 */ /* 0x000fe200078e0010 */
[----:B------:R-:W-:Y:S01]  /*3b40*/  HMMA.16816.F32 R68, R60, R74, R68 ;  /* 0x0000004a3c44723c */ /* 0x000fe20000001844 */
[CC--:B------:R-:W-:Y:S01]  /*3b50*/  ISETP.LT.OR P6, PT, R6.reuse, R216.reuse, P6 ;  /* 0x000000d80600720c */ /* 0x0c0fe200037c1670 */
[----:B------:R-:W-:Y:S01]  /*3b60*/  I2F R79, R79 ;  /* 0x0000004f004f7306 */ /* 0x000fe20000201400 */
[-C--:B------:R-:W-:Y:S02]  /*3b70*/  ISETP.LT.OR P2, PT, R6, R213.reuse, P2 ;  /* 0x000000d50600720c */ /* 0x080fe40001741670 */
[----:B------:R-:W-:Y:S02]  /*3b80*/  ISETP.LT.OR P0, PT, R76, R213, P0 ;  /* 0x000000d54c00720c */ /* 0x000fe40000701670 */
[----:B------:R-:W-:Y:S01]  /*3b90*/  IMAD.IADD R60, R217, 0x1, -R102 ;  /* 0x00000001d93c7824 */ /* 0x000fe200078e0a66 */
[----:B------:R-:W-:Y:S01]  /*3ba0*/  HMMA.16816.F32 R56, R12, R18, R56 ;  /* 0x000000120c38723c */ /* 0x000fe20000001838 */
[----:B------:R-:W3:Y:S01]  /*3bb0*/  LDSM.16.M88.4 R16, [R188+0x3000] ;  /* 0x00300000bc10783b */ /* 0x000ee20000000200 */
[----:B------:R-:W-:Y:S01]  /*3bc0*/  I2F R83, R83 ;  /* 0x0000005300537306 */ /* 0x000fe20000201400 */
[----:B------:R-:W-:-:S02]  /*3bd0*/  ISETP.LT.OR P4, PT, R2, R216, P4 ;  /* 0x000000d80200720c */ /* 0x000fc40002781670 */
[----:B------:R-:W-:Y:S02]  /*3be0*/  IABS R60, R60 ;  /* 0x0000003c003c7213 */ /* 0x000fe40000000000 */
[----:B------:R-:W-:Y:S01]  /*3bf0*/  ISETP.LT.OR P5, PT, R2, R213, P5 ;  /* 0x000000d50200720c */ /* 0x000fe20002fa1670 */
[C---:B----4-:R-:W-:Y:S01]  /*3c00*/  HMMA.16816.F32 R8, R12.reuse, R48, R8 ;  /* 0x000000300c08723c */ /* 0x050fe20000001808 */
[----:B------:R-:W-:Y:S01]  /*3c10*/  IABS R112, R112 ;  /* 0x0000007000707213 */ /* 0x000fe20000000000 */
[----:B------:R4:W-:Y:S01]  /*3c20*/  I2F R105, R60 ;  /* 0x0000003c00697306 */ /* 0x0009e20000201400 */
[-C--:B------:R-:W-:Y:S02]  /*3c30*/  ISETP.GE.AND P1, PT, R76, R215.reuse, PT ;  /* 0x000000d74c00720c */ /* 0x080fe40003f26270 */
[----:B------:R-:W-:Y:S02]  /*3c40*/  ISETP.GE.AND P3, PT, R78, R215, PT ;  /* 0x000000d74e00720c */ /* 0x000fe40003f66270 */
[----:B------:R-:W-:Y:S01]  /*3c50*/  IMAD.IADD R48, R217, 0x1, -R82 ;  /* 0x00000001d9307824 */ /* 0x000fe200078e0a52 */
[----:B------:R-:W-:Y:S01]  /*3c60*/  HMMA.16816.F32 R68, R12, R50, R68 ;  /* 0x000000320c44723c */ /* 0x000fe20000001844 */
[-C--:B------:R-:W-:Y:S01]  /*3c70*/  ISETP.LT.OR P1, PT, R76, R216.reuse, P1 ;  /* 0x000000d84c00720c */ /* 0x080fe20000f21670 */
[----:B------:R-:W-:Y:S01]  /*3c80*/  I2F R85, R85 ;  /* 0x0000005500557306 */ /* 0x000fe20000201400 */
[----:B------:R-:W-:-:S02]  /*3c90*/  ISETP.LT.OR P3, PT, R78, R216, P3 ;  /* 0x000000d84e00720c */ /* 0x000fc40001f61670 */
[----:B------:R-:W-:Y:S02]  /*3ca0*/  IABS R48, R48 ;  /* 0x0000003000307213 */ /* 0x000fe40000000000 */
[C---:B------:R-:W-:Y:S01]  /*3cb0*/  IMAD.IADD R12, R217.reuse, 0x1, -R84 ;  /* 0x00000001d90c7824 */ /* 0x040fe200078e0a54 */
[C---:B--2---:R-:W-:Y:S01]  /*3cc0*/  HMMA.16816.F32 R44, R52.reuse, R24, R44 ;  /* 0x00000018342c723c */ /* 0x044fe2000000182c */
[----:B------:R-:W-:Y:S01]  /*3cd0*/  IABS R103, R103 ;  /* 0x0000006700677213 */ /* 0x000fe20000000000 */
[----:B------:R2:W-:Y:S01]  /*3ce0*/  I2F R87, R48 ;  /* 0x0000003000577306 */ /* 0x0005e20000201400 */
[----:B----4-:R-:W-:Y:S01]  /*3cf0*/  IMAD.IADD R60, R214, 0x1, -R78 ;  /* 0x00000001d63c7824 */ /* 0x010fe200078e0a4e */
[----:B------:R-:W-:Y:S02]  /*3d00*/  IABS R12, R12 ;  /* 0x0000000c000c7213 */ /* 0x000fe40000000000 */
[----:B------:R-:W-:Y:S01]  /*3d10*/  IABS R119, R119 ;  /* 0x0000007700777213 */ /* 0x000fe20000000000 */
[C---:B------:R-:W-:Y:S01]  /*3d20*/  IMAD.IADD R24, R217.reuse, 0x1, -R86 ;  /* 0x00000001d9187824 */ /* 0x040fe200078e0a56 */
[C---:B-1----:R-:W-:Y:S01]  /*3d30*/  HMMA.16816.F32 R36, R52.reuse, R20, R36 ;  /* 0x000000143424723c */ /* 0x042fe20000001824 */
[----:B------:R-:W-:Y:S01]  /*3d40*/  IMAD.MOV.U32 R89, RZ, RZ, R12 ;  /* 0x000000ffff597224 */ /* 0x000fe200078e000c */
[----:B------:R-:W-:Y:S01]  /*3d50*/  IABS R60, R60 ;  /* 0x0000003c003c7213 */ /* 0x000fe20000000000 */
[----:B------:R-:W1:Y:S01]  /*3d60*/  LDSM.16.M88.4 R12, [R188+0x3800] ;  /* 0x00380000bc0c783b */ /* 0x000e620000000200 */
[----:B------:R-:W-:Y:S01]  /*3d70*/  IABS R24, R24 ;  /* 0x0000001800187213 */ /* 0x000fe20000000000 */
[C---:B------:R-:W-:Y:S01]  /*3d80*/  IMAD.IADD R25, R217.reuse, 0x1, -R88 ;  /* 0x00000001d9197824 */ /* 0x040fe200078e0a58 */
[----:B------:R-:W-:Y:S01]  /*3d90*/  I2F R113, R113 ;  /* 0x0000007100717306 */ /* 0x000fe20000201400 */
[C---:B------:R-:W-:Y:S01]  /*3da0*/  IMAD.IADD R20, R217.reuse, 0x1, -R90 ;  /* 0x00000001d9147824 */ /* 0x040fe200078e0a5a */
[C---:B------:R-:W-:Y:S01]  /*3db0*/  HMMA.16816.F32 R40, R52.reuse, R26, R40 ;  /* 0x0000001a3428723c */ /* 0x040fe20000001828 */
[----:B------:R-:W-:Y:S01]  /*3dc0*/  IMAD.MOV.U32 R91, RZ, RZ, R24 ;  /* 0x000000ffff5b7224 */ /* 0x000fe200078e0018 */
[----:B------:R-:W-:Y:S01]  /*3dd0*/  IABS R24, R25 ;  /* 0x0000001900187213 */ /* 0x000fe20000000000 */
[C---:B--2---:R-:W-:Y:S01]  /*3de0*/  IMAD.IADD R48, R217.reuse, 0x1, -R92 ;  /* 0x00000001d9307824 */ /* 0x044fe200078e0a5c */
[----:B------:R-:W-:Y:S01]  /*3df0*/  IABS R20, R20 ;  /* 0x0000001400147213 */ /* 0x000fe20000000000 */
[----:B------:R-:W-:Y:S01]  /*3e00*/  IMAD.MOV.U32 R110, RZ, RZ, R60 ;  /* 0x000000ffff6e7224 */ /* 0x000fe200078e003c */
[----:B------:R2:W-:Y:S01]  /*3e10*/  I2F R93, R24 ;  /* 0x00000018005d7306 */ /* 0x0005e20000201400 */
[----:B------:R-:W-:Y:S01]  /*3e20*/  LDSM.16.M88.4 R60, [R201+0x11800] ;  /* 0x01180000c93c783b */ /* 0x000fe20000000200 */
[C---:B------:R-:W-:Y:S01]  /*3e30*/  HMMA.16816.F32 R32, R52.reuse, R22, R32 ;  /* 0x000000163420723c */ /* 0x040fe20000001820 */
[----:B------:R-:W-:Y:S01]  /*3e40*/  IMAD.MOV.U32 R95, RZ, RZ, R20 ;  /* 0x000000ffff5f7224 */ /* 0x000fe200078e0014 */
[----:B------:R-:W-:Y:S01]  /*3e50*/  IABS R48, R48 ;  /* 0x0000003000307213 */ /* 0x000fe20000000000 */
[----:B------:R-:W-:Y:S03]  /*3e60*/  LDSM.16.M88.4 R20, [R201+0x10000] ;  /* 0x01000000c914783b */ /* 0x000fe60000000200 */
[----:B------:R-:W-:Y:S01]  /*3e70*/  I2F R89, R89 ;  /* 0x0000005900597306 */ /* 0x000fe20000201400 */
[----:B------:R-:W-:Y:S01]  /*3e80*/  IMAD.MOV.U32 R97, RZ, RZ, R48 ;  /* 0x000000ffff617224 */ /* 0x000fe200078e0030 */
[C---:B---3--:R-:W-:Y:S01]  /*3e90*/  HMMA.16816.F32 R28, R52.reuse, R16, R28 ;  /* 0x00000010341c723c */ /* 0x048fe2000000181c */
[C---:B------:R-:W-:Y:S01]  /*3ea0*/  IMAD.IADD R48, R217.reuse, 0x1, -R96 ;  /* 0x00000001d9307824 */ /* 0x040fe200078e0a60 */
[----:B--2---:R-:W2:Y:S05]  /*3eb0*/  LDSM.16.M88.4 R24, [R202+0x8000] ;  /* 0x00800000ca18783b */ /* 0x004eaa0000000200 */
[----:B------:R-:W-:Y:S01]  /*3ec0*/  IMAD.IADD R16, R217, 0x1, -R94 ;  /* 0x00000001d9107824 */ /* 0x000fe200078e0a5e */
[----:B------:R-:W-:Y:S01]  /*3ed0*/  HMMA.16816.F32 R56, R52, R18, R56 ;  /* 0x000000123438723c */ /* 0x000fe20000001838 */
[----:B------:R-:W-:Y:S01]  /*3ee0*/  IABS R48, R48 ;  /* 0x0000003000307213 */ /* 0x000fe20000000000 */
[----:B------:R-:W-:Y:S02]  /*3ef0*/  I2F R110, R110 ;  /* 0x0000006e006e7306 */ /* 0x000fe40000201400 */
[----:B------:R-:W-:-:S05]  /*3f00*/  IABS R16, R16 ;  /* 0x0000001000107213 */ /* 0x000fca0000000000 */
[----:B------:R-:W-:Y:S01]  /*3f10*/  IMAD.MOV.U32 R99, RZ, RZ, R16 ;  /* 0x000000ffff637224 */ /* 0x000fe200078e0010 */
[----:B------:R3:W-:Y:S01]  /*3f20*/  I2F R101, R48 ;  /* 0x0000003000657306 */ /* 0x0007e20000201400 */
[----:B------:R-:W4:Y:S01]  /*3f30*/  LDSM.16.M88.4 R16, [R201+0x10800] ;  /* 0x01080000c910783b */ /* 0x000f220000000200 */
[C---:B-1----:R-:W-:Y:S06]  /*3f40*/  HMMA.16816.F32 R8, R52.reuse, R12, R8 ;  /* 0x0000000c3408723c */ /* 0x042fec0000001808 */
[----:B------:R-:W-:Y:S01]  /*3f50*/  I2F R95, R95 ;  /* 0x0000005f005f7306 */ /* 0x000fe20000201400 */
[----:B------:R-:W-:Y:S01]  /*3f60*/  IMAD.IADD R12, R217, 0x1, -R98 ;  /* 0x00000001d90c7824 */ /* 0x000fe200078e0a62 */
[----:B------:R-:W-:Y:S01]  /*3f70*/  HMMA.16816.F32 R68, R52, R14, R68 ;  /* 0x0000000e3444723c */ /* 0x000fe20000001844 */
[----:B------:R-:W1:Y:S03]  /*3f80*/  LDSM.16.M88.4 R52, [R201+0x11000] ;  /* 0x01100000c934783b */ /* 0x000e660000000200 */
[----:B------:R-:W-:Y:S01]  /*3f90*/  IABS R12, R12 ;  /* 0x0000000c000c7213 */ /* 0x000fe20000000000 */
[----:B---3--:R-:W3:Y:S01]  /*3fa0*/  LDSM.16.M88.4 R48, [R200+0x8000] ;  /* 0x00800000c830783b */ /* 0x008ee20000000200 */
[----:B------:R-:W-:Y:S08]  /*3fb0*/  I2F R91, R91 ;  /* 0x0000005b005b7306 */ /* 0x000ff00000201400 */
[----:B------:R5:W-:Y:S01]  /*3fc0*/  I2F R104, R12 ;  /* 0x0000000c00687306 */ /* 0x000be20000201400 */
[C---:B--2---:R-:W-:Y:S07]  /*3fd0*/  HMMA.16816.F32 R44, R24.reuse, R20, R44 ;  /* 0x00000014182c723c */ /* 0x044fee000000182c */
[----:B------:R-:W-:Y:S01]  /*3fe0*/  I2F R112, R112 ;  /* 0x0000007000707306 */ /* 0x000fe20000201400 */
[C---:B------:R-:W-:Y:S01]  /*3ff0*/  IMAD.IADD R20, R214.reuse, 0x1, -R2 ;  /* 0x00000001d6147824 */ /* 0x040fe200078e0a02 */
[----:B------:R-:W-:Y:S01]  /*4000*/  HMMA.16816.F32 R40, R24, R22, R40 ;  /* 0x000000161828723c */ /* 0x000fe20000001828 */
[----:B------:R-:W-:-:S03]  /*4010*/  IMAD.IADD R21, R214, 0x1, -R6 ;  /* 0x00000001d6157824 */ /* 0x000fc600078e0a06 */
[----:B------:R-:W-:Y:S01]  /*4020*/  IABS R20, R20 ;  /* 0x0000001400147213 */ /* 0x000fe20000000000 */
[----:B-----5:R-:W2:Y:S01]  /*4030*/  LDSM.16.M88.4 R12, [R199+0x4000] ;  /* 0x00400000c70c783b */ /* 0x020ea20000000200 */
[----:B------:R-:W-:Y:S02]  /*4040*/  I2F R97, R97 ;  /* 0x0000006100617306 */ /* 0x000fe40000201400 */
[----:B----4-:R-:W-:Y:S01]  /*4050*/  HMMA.16816.F32 R36, R24, R16, R36 ;  /* 0x000000101824723c */ /* 0x010fe20000001824 */
[----:B------:R-:W-:Y:S01]  /*4060*/  IMAD.MOV.U32 R106, RZ, RZ, R20 ;  /* 0x000000ffff6a7224 */ /* 0x000fe200078e0014 */
[----:B------:R-:W-:-:S04]  /*4070*/  IABS R20, R21 ;  /* 0x0000001500147213 */ /* 0x000fc80000000000 */
[----:B------:R-:W-:Y:S01]  /*4080*/  I2F R99, R99 ;  /* 0x0000006300637306 */ /* 0x000fe20000201400 */
[----:B------:R-:W-:Y:S01]  /*4090*/  IMAD.IADD R16, R214, 0x1, -R76 ;  /* 0x00000001d6107824 */ /* 0x000fe200078e0a4c */
[----:B------:R-:W-:Y:S01]  /*40a0*/  HMMA.16816.F32 R32, R24, R18, R32 ;  /* 0x000000121820723c */ /* 0x000fe20000001820 */
[----:B------:R-:W-:-:S03]  /*40b0*/  IMAD.MOV.U32 R108, RZ, RZ, R20 ;  /* 0x000000ffff6c7224 */ /* 0x000fc600078e0014 */
[----:B------:R-:W-:Y:S02]  /*40c0*/  IABS R20, R16 ;  /* 0x0000001000147213 */ /* 0x000fe40000000000 */
[----:B------:R-:W-:Y:S01]  /*40d0*/  LDSM.16.M88.4 R16, [R198+0x8000] ;  /* 0x00800000c610783b */ /* 0x000fe20000000200 */
[----:B------:R-:W-:Y:S01]  /*40e0*/  I2F R106, R106 ;  /* 0x0000006a006a7306 */ /* 0x000fe20000201400 */
[C---:B-1----:R-:W-:Y:S01]  /*40f0*/  HMMA.16816.F32 R28, R24.reuse, R52, R28 ;  /* 0x00000034181c723c */ /* 0x042fe2000000181c */
[----:B------:R-:W-:Y:S02]  /*4100*/  IMAD.MOV.U32 R109, RZ, RZ, R20 ;  /* 0x000000ffff6d7224 */ /* 0x000fe400078e0014 */
[----:B------:R-:W1:Y:S04]  /*4110*/  LDSM.16.M88.4 R20, [R195+0x10000] ;  /* 0x01000000c314783b */ /* 0x000e680000000200 */
[----:B------:R-:W-:Y:S01]  /*4120*/  IMAD.IADD R52, R214, 0x1, -R80 ;  /* 0x00000001d6347824 */ /* 0x000fe200078e0a50 */
[----:B------:R-:W-:Y:S01]  /*4130*/  HMMA.16816.F32 R72, R24, R54, R56 ;  /* 0x000000361848723c */ /* 0x000fe20000001838 */
[----:B------:R-:W-:Y:S01]  /*4140*/  LDSM.16.M88.4 R56, [R188+0x4000] ;  /* 0x00400000bc38783b */ /* 0x000fe20000000200 */
[----:B------:R-:W-:Y:S02]  /*4150*/  I2F R109, R109 ;  /* 0x0000006d006d7306 */ /* 0x000fe40000201400 */
[----:B------:R-:W-:-:S04]  /*4160*/  IABS R52, R52 ;  /* 0x0000003400347213 */ /* 0x000fc80000000000 */
[C---:B---3--:R-:W-:Y:S02]  /*4170*/  HMMA.16816.F32 R36, R48.reuse, R64, R36 ;  /* 0x000000403024723c */ /* 0x048fe40000001824 */
[----:B------:R3:W-:Y:S06]  /*4180*/  I2F R111, R52 ;  /* 0x00000034006f7306 */ /* 0x0007ec0000201400 */
[C---:B--2---:R-:W-:Y:S02]  /*4190*/  HMMA.16816.F32 R44, R48.reuse, R12, R44 ;  /* 0x0000000c302c723c */ /* 0x044fe4000000182c */
[----:B------:R-:W-:Y:S05]  /*41a0*/  I2F R108, R108 ;  /* 0x0000006c006c7306 */ /* 0x000fea0000201400 */
[C---:B------:R-:W-:Y:S01]  /*41b0*/  IMAD.IADD R12, R214.reuse, 0x1, -R86 ;  /* 0x00000001d60c7824 */ /* 0x040fe200078e0a56 */
[----:B------:R-:W-:Y:S01]  /*41c0*/  HMMA.16816.F32 R40, R48, R14, R40 ;  /* 0x0000000e3028723c */ /* 0x000fe20000001828 */
[----:B------:R-:W-:Y:S01]  /*41d0*/  IMAD.IADD R13, R214, 0x1, -R88 ;  /* 0x00000001d60d7824 */ /* 0x000fe200078e0a58 */
[----:B---3--:R-:W2:Y:S01]  /*41e0*/  LDSM.16.M88.4 R52, [R197+0x8000] ;  /* 0x00800000c534783b */ /* 0x008ea20000000200 */
[----:B------:R-:W-:Y:S01]  /*41f0*/  I2F R103, R103 ;  /* 0x0000006700677306 */ /* 0x000fe20000201400 */
[----:B------:R-:W-:-:S04]  /*4200*/  IABS R12, R12 ;  /* 0x0000000c000c7213 */ /* 0x000fc80000000000 */
[----:B------:R-:W-:Y:S01]  /*4210*/  HMMA.16816.F32 R32, R48, R66, R32 ;  /* 0x000000423020723c */ /* 0x000fe20000001820 */
[----:B------:R-:W-:Y:S01]  /*4220*/  IMAD.MOV.U32 R114, RZ, RZ, R12 ;  /* 0x000000ffff727224 */ /* 0x000fe200078e000c */
[----:B------:R-:W-:Y:S01]  /*4230*/  IABS R12, R13 ;  /* 0x0000000d000c7213 */ /* 0x000fe20000000000 */
[----:B------:R-:W-:Y:S05]  /*4240*/  I2F R119, R119 ;  /* 0x0000007700777306 */ /* 0x000fea0000201400 */
[C---:B-1----:R-:W-:Y:S03]  /*4250*/  HMMA.16816.F32 R44, R16.reuse, R20, R44 ;  /* 0x00000014102c723c */ /* 0x042fe6000000182c */
[----:B------:R1:W-:Y:S04]  /*4260*/  I2F R115, R12 ;  /* 0x0000000c00737306 */ /* 0x0003e80000201400 */
[C---:B------:R-:W-:Y:S01]  /*4270*/  IMAD.IADD R20, R214.reuse, 0x1, -R90 ;  /* 0x00000001d6147824 */ /* 0x040fe200078e0a5a */
[----:B------:R-:W-:Y:S01]  /*4280*/  HMMA.16816.F32 R40, R16, R22, R40 ;  /* 0x000000161028723c */ /* 0x000fe20000001828 */
[----:B------:R-:W-:-:S02]  /*4290*/  IMAD.IADD R21, R214, 0x1, -R92 ;  /* 0x00000001d6157824 */ /* 0x000fc400078e0a5c */
[----:B------:R-:W-:Y:S01]  /*42a0*/  I2F R114, R114 ;  /* 0x0000007200727306 */ /* 0x000fe20000201400 */
[----:B------:R-:W-:-:S04]  /*42b0*/  IABS R20, R20 ;  /* 0x0000001400147213 */ /* 0x000fc80000000000 */
[----:B------:R-:W-:Y:S01]  /*42c0*/  HMMA.16816.F32 R68, R24, R62, R68 ;  /* 0x0000003e1844723c */ /* 0x000fe20000001844 */
[----:B------:R-:W-:Y:S01]  /*42d0*/  IMAD.MOV.U32 R116, RZ, RZ, R20 ;  /* 0x000000ffff747224 */ /* 0x000fe200078e0014 */
[----:B------:R-:W-:Y:S01]  /*42e0*/  IABS R20, R21 ;  /* 0x0000001500147213 */ /* 0x000fe20000000000 */
[----:B------:R-:W-:-:S04]  /*42f0*/  IMAD.IADD R21, R214, 0x1, -R94 ;  /* 0x00000001d6157824 */ /* 0x000fc800078e0a5e */
[----:B------:R-:W-:Y:S01]  /*4300*/  IMAD.MOV.U32 R64, RZ, RZ, R20 ;  /* 0x000000ffff407224 */ /* 0x000fe200078e0014 */
[----:B------:R-:W-:Y:S01]  /*4310*/  IABS R20, R21 ;  /* 0x0000001500147213 */ /* 0x000fe20000000000 */
[----:B-1----:R-:W-:Y:S01]  /*4320*/  HMMA.16816.F32 R12, R24, R60, R8 ;  /* 0x0000003c180c723c */ /* 0x002fe20000001808 */
[----:B------:R-:W1:Y:S01]  /*4330*/  LDSM.16.M88.4 R8, [R195+0x10800] ;  /* 0x01080000c308783b */ /* 0x000e620000000200 */
[----:B------:R-:W-:Y:S03]  /*4340*/  I2F R116, R116 ;  /* 0x0000007400747306 */ /* 0x000fe60000201400 */
[----:B------:R-:W3:Y:S02]  /*4350*/  LDSM.16.M88.4 R24, [R188+0x4800] ;  /* 0x00480000bc18783b */ /* 0x000ee40000000200 */
[----:B------:R-:W-:Y:S01]  /*4360*/  IMAD.IADD R60, R214, 0x1, -R96 ;  /* 0x00000001d63c7824 */ /* 0x000fe200078e0a60 */
[----:B--2---:R-:W-:Y:S02]  /*4370*/  HMMA.16816.F32 R44, R52, R56, R44 ;  /* 0x00000038342c723c */ /* 0x004fe4000000182c */
[----:B------:R2:W-:Y:S02]  /*4380*/  I2F R65, R20 ;  /* 0x0000001400417306 */ /* 0x0005e40000201400 */
[----:B------:R-:W-:-:S03]  /*4390*/  IABS R60, R60 ;  /* 0x0000003c003c7213 */ /* 0x000fc60000000000 */
[C---:B------:R-:W-:Y:S01]  /*43a0*/  IMAD.IADD R56, R214.reuse, 0x1, -R100 ;  /* 0x00000001d6387824 */ /* 0x040fe200078e0a64 */
[----:B------:R-:W-:Y:S01]  /*43b0*/  HMMA.16816.F32 R40, R52, R58, R40 ;  /* 0x0000003a3428723c */ /* 0x000fe20000001828 */
[----:B------:R-:W-:Y:S01]  /*43c0*/  IMAD.IADD R57, R214, 0x1, -R102 ;  /* 0x00000001d6397824 */ /* 0x000fe200078e0a66 */
[----:B------:R4:W-:Y:S02]  /*43d0*/  I2F R117, R60 ;  /* 0x0000003c00757306 */ /* 0x0009e40000201400 */
[----:B------:R-:W-:-:S05]  /*43e0*/  IABS R56, R56 ;  /* 0x0000003800387213 */ /* 0x000fca0000000000 */
[----:B------:R-:W-:Y:S01]  /*43f0*/  IMAD.MOV.U32 R118, RZ, RZ, R56 ;  /* 0x000000ffff767224 */ /* 0x000fe200078e0038 */
[----:B--2---:R-:W2:Y:S01]  /*4400*/  LDSM.16.M88.4 R20, [R199+0x5000] ;  /* 0x00500000c714783b */ /* 0x004ea20000000200 */
[----:B------:R-:W-:Y:S01]  /*4410*/  IABS R56, R57 ;  /* 0x0000003900387213 */ /* 0x000fe20000000000 */
[----:B------:R-:W-:Y:S04]  /*4420*/  I2F R64, R64 ;  /* 0x0000004000407306 */ /* 0x000fe80000201400 */
[----:B------:R-:W-:Y:S01]  /*4430*/  FMUL.FTZ R66, R45, c[0x0][0x2ec] ;  /* 0x0000bb002d427a20 */ /* 0x000fe20000410000 */
[----:B----4-:R-:W-:Y:S01]  /*4440*/  LDSM.16.M88.4 R60, [R195+0x11000] ;  /* 0x01100000c33c783b */ /* 0x010fe20000000200 */
[----:B------:R-:W-:Y:S02]  /*4450*/  FMUL.FTZ R44, R44, c[0x0][0x2ec] ;  /* 0x0000bb002c2c7a20 */ /* 0x000fe40000410000 */
[----:B------:R4:W-:Y:S01]  /*4460*/  I2F R120, R56 ;  /* 0x0000003800787306 */ /* 0x0009e20000201400 */
[----:B------:R-:W-:-:S02]  /*4470*/  FMUL.FTZ R45, R46, c[0x0][0x2ec] ;  /* 0x0000bb002e2d7a20 */ /* 0x000fc40000410000 */
[----:B------:R-:W-:Y:S01]  /*4480*/  FMUL.FTZ R47, R47, c[0x0][0x2ec] ;  /* 0x0000bb002f2f7a20 */ /* 0x000fe20000410000 */
[C---:B-1----:R-:W-:Y:S01]  /*4490*/  HMMA.16816.F32 R36, R16.reuse, R8, R36 ;  /* 0x000000081024723c */ /* 0x042fe20000001824 */
[----:B------:R-:W-:Y:S02]  /*44a0*/  FMUL.FTZ R42, R42, c[0x0][0x2ec] ;  /* 0x0000bb002a2a7a20 */ /* 0x000fe40000410000 */
[----:B------:R-:W-:Y:S01]  /*44b0*/  FMUL.FTZ R40, R40, c[0x0][0x2ec] ;  /* 0x0000bb0028287a20 */ /* 0x000fe20000410000 */
[----:B------:R-:W-:Y:S01]  /*44c0*/  MUFU.TANH R44, R44 ;  /* 0x0000002c002c7308 */ /* 0x000fe20000002400 */
[----:B------:R-:W-:Y:S02]  /*44d0*/  FMUL.FTZ R46, R41, c[0x0][0x2ec] ;  /* 0x0000bb00292e7a20 */ /* 0x000fe40000410000 */
[----:B------:R-:W-:Y:S01]  /*44e0*/  FMUL.FTZ R41, R43, c[0x0][0x2ec] ;  /* 0x0000bb002b297a20 */ /* 0x000fe20000410000 */
[----:B------:R-:W-:Y:S01]  /*44f0*/  HMMA.16816.F32 R32, R16, R10, R32 ;  /* 0x0000000a1020723c */ /* 0x000fe20000001820 */
[----:B------:R-:W-:Y:S03]  /*4500*/  LDSM.16.M88.4 R8, [R188+0x5000] ;  /* 0x00500000bc08783b */ /* 0x000fe60000000200 */
[----:B------:R-:W1:Y:S01]  /*4510*/  MUFU.TANH R42, R42 ;  /* 0x0000002a002a7308 */ /* 0x000e620000002400 */
[----:B----4-:R-:W4:Y:S07]  /*4520*/  LDSM.16.M88.4 R56, [R199+0x5800] ;  /* 0x00580000c738783b */ /* 0x010f2e0000000200 */
[----:B------:R-:W-:Y:S04]  /*4530*/  MUFU.TANH R45, R45 ;  /* 0x0000002d002d7308 */ /* 0x000fe80000002400 */
[----:B---3--:R-:W-:Y:S04]  /*4540*/  HMMA.16816.F32 R36, R52, R24, R36 ;  /* 0x000000183424723c */ /* 0x008fe80000001824 */
[----:B------:R-:W3:Y:S01]  /*4550*/  MUFU.TANH R47, R47 ;  /* 0x0000002f002f7308 */ /* 0x000ee20000002400 */
[----:B-1----:R-:W-:-:S03]  /*4560*/  FFMA.FTZ R6, R109, -UR19, R42 ;  /* 0x800000136d067c23 */ /* 0x002fc6000801002a */
[----:B--2---:R-:W-:Y:S02]  /*4570*/  HMMA.16816.F32 R28, R48, R20, R28 ;  /* 0x00000014301c723c */ /* 0x004fe4000000181c */
[----:B------:R-:W-:Y:S02]  /*4580*/  FSEL R6, R6, -INF , !P0 ;  /* 0xff80000006067808 */ /* 0x000fe40004000000 */
[----:B------:R-:W1:Y:S01]  /*4590*/  MUFU.TANH R40, R40 ;  /* 0x0000002800287308 */ /* 0x000e620000002400 */
[----:B------:R-:W-:-:S03]  /*45a0*/  ISETP.GE.AND P0, PT, R84, R215, PT ;  /* 0x000000d75400720c */ /* 0x000fc60003f06270 */
[----:B------:R-:W-:Y:S01]  /*45b0*/  HMMA.16816.F32 R72, R48, R22, R72 ;  /* 0x000000163048723c */ /* 0x000fe20000001848 */
[----:B------:R-:W2:Y:S01]  /*45c0*/  LDSM.16.M88.4 R20, [R195+0x11800] ;  /* 0x01180000c314783b */ /* 0x000ea20000000200 */
[----:B------:R-:W-:Y:S02]  /*45d0*/  ISETP.LT.OR P0, PT, R84, R216, P0 ;  /* 0x000000d85400720c */ /* 0x000fe40000701670 */
[----:B------:R-:W5:Y:S01]  /*45e0*/  MUFU.TANH R66, R66 ;  /* 0x0000004200427308 */ /* 0x000f620000002400 */
[----:B---3--:R-:W-:-:S03]  /*45f0*/  FFMA.FTZ R4, R108, -UR19, R47 ;  /* 0x800000136c047c23 */ /* 0x008fc6000801002f */
[----:B------:R-:W-:Y:S01]  /*4600*/  HMMA.16816.F32 R32, R52, R26, R32 ;  /* 0x0000001a3420723c */ /* 0x000fe20000001820 */
[----:B------:R-:W3:Y:S01]  /*4610*/  LDSM.16.M88.4 R24, [R188+0x5800] ;  /* 0x00580000bc18783b */ /* 0x000ee20000000200 */
[----:B------:R-:W-:Y:S01]  /*4620*/  FMUL.FTZ R36, R36, c[0x0][0x2ec] ;  /* 0x0000bb0024247a20 */ /* 0x000fe20000410000 */
[----:B------:R-:W-:Y:S01]  /*4630*/  FSEL R4, R4, -INF , !P2 ;  /* 0xff80000004047808 */ /* 0x000fe20005000000 */
[----:B------:R-:W-:Y:S01]  /*4640*/  FMUL.FTZ R38, R38, c[0x0][0x2ec] ;  /* 0x0000bb0026267a20 */ /* 0x000fe20000410000 */
[----:B------:R-:W-:Y:S01]  /*4650*/  MUFU.TANH R46, R46 ;  /* 0x0000002e002e7308 */ /* 0x000fe20000002400 */
[----:B------:R-:W-:Y:S01]  /*4660*/  FMUL.FTZ R39, R39, c[0x0][0x2ec] ;  /* 0x0000bb0027277a20 */ /* 0x000fe20000410000 */
[----:B------:R-:W-:Y:S01]  /*4670*/  ISETP.GE.AND P2, PT, R80, R212, PT ;  /* 0x000000d45000720c */ /* 0x000fe20003f46270 */
[----:B----4-:R-:W-:Y:S01]  /*4680*/  HMMA.16816.F32 R12, R48, R56, R12 ;  /* 0x00000038300c723c */ /* 0x010fe2000000180c */
[----:B------:R-:W-:Y:S01]  /*4690*/  FMUL.FTZ R37, R37, c[0x0][0x2ec] ;  /* 0x0000bb0025257a20 */ /* 0x000fe20000410000 */
[----:B------:R-:W-:-:S04]  /*46a0*/  DEPBAR.LE SB0, 0x0 ;  /* 0x000080000000791a */ /* 0x000fc80000000000 */
[----:B------:R-:W-:Y:S01]  /*46b0*/  MUFU.TANH R41, R41 ;  /* 0x0000002900297308 */ /* 0x000fe20000002400 */
[----:B-1----:R-:W-:Y:S01]  /*46c0*/  FFMA.FTZ R81, R81, -UR19, R40 ;  /* 0x8000001351517c23 */ /* 0x002fe20008010028 */
[----:B------:R-:W-:Y:S01]  /*46d0*/  HMMA.16816.F32 R28, R16, R60, R28 ;  /* 0x0000003c101c723c */ /* 0x000fe2000000181c */
[----:B-----5:R-:W-:Y:S01]  /*46e0*/  FFMA.FTZ R66, R79, -UR19, R66 ;  /* 0x800000134f427c23 */ /* 0x020fe20008010042 */
[----:B------:R-:W-:-:S04]  /*46f0*/  ISETP.LT.OR P2, PT, R80, R213, P2 ;  /* 0x000000d55000720c */ /* 0x000fc80001741670 */
[----:B------:R-:W1:Y:S02]  /*4700*/  MUFU.TANH R36, R36 ;  /* 0x0000002400247308 */ /* 0x000e640000002400 */
[----:B------:R-:W-:Y:S01]  /*4710*/  HMMA.16816.F32 R68, R48, R58, R68 ;  /* 0x0000003a3044723c */ /* 0x000fe20000001844 */
[----:B------:R-:W-:Y:S02]  /*4720*/  FMUL.FTZ R32, R32, c[0x0][0x2ec] ;  /* 0x0000bb0020207a20 */ /* 0x000fe40000410000 */
[----:B------:R-:W-:-:S03]  /*4730*/  FMUL.FTZ R35, R35, c[0x0][0x2ec] ;  /* 0x0000bb0023237a20 */ /* 0x000fc60000410000 */
[----:B------:R-:W4:Y:S02]  /*4740*/  MUFU.TANH R38, R38 ;  /* 0x0000002600267308 */ /* 0x000f240000002400 */
[C---:B------:R-:W-:Y:S06]  /*4750*/  HMMA.16816.F32 R72, R16.reuse, R62, R72 ;  /* 0x0000003e1048723c */ /* 0x040fec0000001848 */
[----:B------:R-:W5:Y:S02]  /*4760*/  MUFU.TANH R32, R32 ;  /* 0x0000002000207308 */ /* 0x000f640000002400 */
[----:B--2---:R-:W-:Y:S06]  /*4770*/  HMMA.16816.F32 R12, R16, R20, R12 ;  /* 0x00000014100c723c */ /* 0x004fec000000180c */
[----:B------:R-:W2:Y:S01]  /*4780*/  MUFU.TANH R48, R39 ;  /* 0x0000002700307308 */ /* 0x000ea20000002400 */
[----:B------:R-:W-:Y:S01]  /*4790*/  FFMA.FTZ R21, R77, -UR19, R44 ;  /* 0x800000134d157c23 */ /* 0x000fe2000801002c */
[----:B------:R-:W-:Y:S01]  /*47a0*/  HMMA.16816.F32 R28, R52, R8, R28 ;  /* 0x00000008341c723c */ /* 0x000fe2000000181c */
[----:B------:R-:W-:-:S03]  /*47b0*/  FFMA.FTZ R20, R106, -UR19, R45 ;  /* 0x800000136a147c23 */ /* 0x000fc6000801002d */
[----:B------:R-:W-:Y:S02]  /*47c0*/  FSEL R21, R21, -INF , !P4 ;  /* 0xff80000015157808 */ /* 0x000fe40006000000 */
[----:B------:R-:W-:Y:S01]  /*47d0*/  MUFU.TANH R56, R37 ;  /* 0x0000002500387308 */ /* 0x000fe20000002400 */
[----:B------:R-:W-:Y:S01]  /*47e0*/  FMUL.FTZ R8, R33, c[0x0][0x2ec] ;  /* 0x0000bb0021087a20 */ /* 0x000fe20000410000 */
[----:B------:R-:W-:Y:S01]  /*47f0*/  HMMA.16816.F32 R68, R16, R22, R68 ;  /* 0x000000161044723c */ /* 0x000fe20000001844 */
[----:B------:R-:W-:Y:S01]  /*4800*/  FMUL.FTZ R33, R34, c[0x0][0x2ec] ;  /* 0x0000bb0022217a20 */ /* 0x000fe20000410000 */
[----:B------:R-:W-:Y:S01]  /*4810*/  FSEL R20, R20, -INF , !P5 ;  /* 0xff80000014147808 */ /* 0x000fe20006800000 */
[----:B-1----:R-:W-:Y:S01]  /*4820*/  FFMA.FTZ R9, R85, -UR19, R36 ;  /* 0x8000001355097c23 */ /* 0x002fe20008010024 */
[----:B------:R-:W-:Y:S02]  /*4830*/  ISETP.GE.AND P4, PT, R78, R212, PT ;  /* 0x000000d44e00720c */ /* 0x000fe40003f86270 */
[----:B------:R-:W-:Y:S01]  /*4840*/  MUFU.TANH R8, R8 ;  /* 0x0000000800087308 */ /* 0x000fe20000002400 */
[----:B------:R-:W-:Y:S01]  /*4850*/  ISETP.GE.AND P5, PT, R80, R215, PT ;  /* 0x000000d75000720c */ /* 0x000fe20003fa6270 */
[----:B------:R-:W-:Y:S01]  /*4860*/  HMMA.16816.F32 R72, R52, R10, R72 ;  /* 0x0000000a3448723c */ /* 0x000fe20000001848 */
[----:B----4-:R-:W-:Y:S01]  /*4870*/  FFMA.FTZ R16, R111, -UR19, R38 ;  /* 0x800000136f107c23 */ /* 0x010fe20008010026 */
[----:B------:R-:W-:-:S02]  /*4880*/  ISETP.LT.OR P4, PT, R78, R213, P4 ;  /* 0x000000d54e00720c */ /* 0x000fc40002781670 */
[----:B------:R-:W-:Y:S02]  /*4890*/  ISETP.LT.OR P5, PT, R80, R216, P5 ;  /* 0x000000d85000720c */ /* 0x000fe40002fa1670 */
[----:B------:R-:W-:Y:S01]  /*48a0*/  MUFU.TANH R33, R33 ;  /* 0x0000002100217308 */ /* 0x000fe20000002400 */
[----:B-----5:R-:W-:Y:S01]  /*48b0*/  FFMA.FTZ R11, R89, -UR19, R32 ;  /* 0x80000013590b7c23 */ /* 0x020fe20008010020 */
[C---:B---3--:R-:W-:Y:S01]  /*48c0*/  HMMA.16816.F32 R12, R52.reuse, R24, R12 ;  /* 0x00000018340c723c */ /* 0x048fe2000000180c */
[----:B------:R-:W-:Y:S01]  /*48d0*/  FMUL.FTZ R31, R31, c[0x0][0x2ec] ;  /* 0x0000bb001f1f7a20 */ /* 0x000fe20000410000 */
[----:B------:R-:W-:Y:S01]  /*48e0*/  FSEL R9, R9, -INF , !P5 ;  /* 0xff80000009097808 */ /* 0x000fe20006800000 */
[----:B------:R-:W-:Y:S01]  /*48f0*/  FMUL.FTZ R29, R29, c[0x0][0x2ec] ;  /* 0x0000bb001d1d7a20 */ /* 0x000fe20000410000 */
[----:B------:R-:W-:Y:S01]  /*4900*/  FSEL R11, R11, -INF , !P0 ;  /* 0xff8000000b0b7808 */ /* 0x000fe20004000000 */
[----:B------:R-:W-:Y:S01]  /*4910*/  FMUL.FTZ R2, R30, c[0x0][0x2ec] ;  /* 0x0000bb001e027a20 */ /* 0x000fe20000410000 */
[----:B------:R-:W-:Y:S01]  /*4920*/  MUFU.TANH R35, R35 ;  /* 0x0000002300237308 */ /* 0x000fe20000002400 */
[----:B------:R-:W-:Y:S01]  /*4930*/  FMUL.FTZ R28, R28, c[0x0][0x2ec] ;  /* 0x0000bb001c1c7a20 */ /* 0x000fe20000410000 */
[----:B------:R-:W-:Y:S01]  /*4940*/  HMMA.16816.F32 R68, R52, R26, R68 ;  /* 0x0000001a3444723c */ /* 0x000fe20000001844 */
[-C--:B------:R-:W-:Y:S01]  /*4950*/  ISETP.GE.AND P0, PT, R90, R212.reuse, PT ;  /* 0x000000d45a00720c */ /* 0x080fe20003f06270 */
[----:B------:R-:W-:Y:S01]  /*4960*/  FFMA.FTZ R25, R83, -UR19, R46 ;  /* 0x8000001353197c23 */ /* 0x000fe2000801002e */
[----:B------:R-:W-:Y:S01]  /*4970*/  FSEL R16, R16, -INF , !P2 ;  /* 0xff80000010107808 */ /* 0x000fe20005000000 */
[----:B--2---:R-:W-:Y:S01]  /*4980*/  FFMA.FTZ R10, R113, -UR19, R48 ;  /* 0x80000013710a7c23 */ /* 0x004fe20008010030 */
[----:B------:R-:W-:Y:S01]  /*4990*/  ISETP.LT.OR P0, PT, R90, R213, P0 ;  /* 0x000000d55a00720c */ /* 0x000fe20000701670 */
[----:B------:R-:W1:Y:S01]  /*49a0*/  MUFU.TANH R31, R31 ;  /* 0x0000001f001f7308 */ /* 0x000e620000002400 */
[----:B------:R-:W-:Y:S01]  /*49b0*/  FSEL R25, R25, -INF , !P3 ;  /* 0xff80000019197808 */ /* 0x000fe20005800000 */
[----:B------:R-:W-:Y:S01]  /*49c0*/  FMUL.FTZ R19, R74, c[0x0][0x2ec] ;  /* 0x0000bb004a137a20 */ /* 0x000fe20000410000 */
[-C--:B------:R-:W-:Y:S01]  /*49d0*/  ISETP.GE.AND P3, PT, R84, R212.reuse, PT ;  /* 0x000000d45400720c */ /* 0x080fe20003f66270 */
[----:B------:R-:W-:Y:S01]  /*49e0*/  FMUL.FTZ R42, R72, c[0x0][0x2ec] ;  /* 0x0000bb00482a7a20 */ /* 0x000fe20000410000 */
[----:B------:R-:W-:Y:S01]  /*49f0*/  ISETP.GE.AND P5, PT, R86, R212, PT ;  /* 0x000000d45600720c */ /* 0x000fe20003fa6270 */
[----:B------:R-:W-:Y:S01]  /*4a00*/  FMUL.FTZ R24, R73, c[0x0][0x2ec] ;  /* 0x0000bb0049187a20 */ /* 0x000fe20000410000 */
[----:B------:R-:W-:Y:S01]  /*4a10*/  ISETP.GE.AND P2, PT, R88, R215, PT ;  /* 0x000000d75800720c */ /* 0x000fe20003f46270 */
[----:B------:R2:W3:Y:S01]  /*4a20*/  MUFU.TANH R30, R29 ;  /* 0x0000001d001e7308 */ /* 0x0004e20000002400 */
[----:B------:R-:W-:Y:S01]  /*4a30*/  FMUL.FTZ R18, R75, c[0x0][0x2ec] ;  /* 0x0000bb004b127a20 */ /* 0x000fe20000410000 */
[-C--:B------:R-:W-:Y:S01]  /*4a40*/  ISETP.LT.OR P3, PT, R84, R213.reuse, P3 ;  /* 0x000000d55400720c */ /* 0x080fe20001f61670 */
[----:B------:R-:W-:Y:S01]  /*4a50*/  FMUL.FTZ R26, R14, c[0x0][0x2ec] ;  /* 0x0000bb000e1a7a20 */ /* 0x000fe20000410000 */
[----:B------:R-:W-:Y:S01]  /*4a60*/  ISETP.LT.OR P5, PT, R86, R213, P5 ;  /* 0x000000d55600720c */ /* 0x000fe20002fa1670 */
[----:B------:R-:W-:Y:S01]  /*4a70*/  FMUL.FTZ R12, R12, c[0x0][0x2ec] ;  /* 0x0000bb000c0c7a20 */ /* 0x000fe20000410000 */
[----:B------:R-:W-:Y:S01]  /*4a80*/  ISETP.LT.OR P2, PT, R88, R216, P2 ;  /* 0x000000d85800720c */ /* 0x000fe20001741670 */
[----:B------:R-:W-:Y:S01]  /*4a90*/  FMUL.FTZ R14, R15, c[0x0][0x2ec] ;  /* 0x0000bb000f0e7a20 */ /* 0x000fe20000410000 */
[----:B------:R4:W5:Y:S01]  /*4aa0*/  MUFU.TANH R34, R28 ;  /* 0x0000001c00227308 */ /* 0x0009620000002400 */
[----:B-1----:R-:W-:-:S02]  /*4ab0*/  FFMA.FTZ R31, R116, -UR19, R31 ;  /* 0x80000013741f7c23 */ /* 0x002fc4000801001f */
[----:B------:R-:W-:Y:S02]  /*4ac0*/  FMUL.FTZ R32, R69, c[0x0][0x2ec] ;  /* 0x0000bb0045207a20 */ /* 0x000fe40000410000 */
[----:B------:R-:W-:Y:S01]  /*4ad0*/  FMUL.FTZ R71, R71, c[0x0][0x2ec] ;  /* 0x0000bb0047477a20 */ /* 0x000fe20000410000 */
[----:B------:R-:W-:Y:S01]  /*4ae0*/  FSEL R174, R31, -INF , !P0 ;  /* 0xff8000001fae7808 */ /* 0x000fe20004000000 */
[----:B------:R-:W-:Y:S01]  /*4af0*/  FMUL.FTZ R23, R13, c[0x0][0x2ec] ;  /* 0x0000bb000d177a20 */ /* 0x000fe20000410000 */
[----:B------:R1:W1:Y:S01]  /*4b00*/  MUFU.TANH R40, R2 ;  /* 0x0000000200287308 */ /* 0x0002620000002400 */
[----:B--2---:R-:W-:Y:S01]  /*4b10*/  FSEL R29, R81, -INF , !P1 ;  /* 0xff800000511d7808 */ /* 0x004fe20004800000 */
[----:B---3--:R-:W-:Y:S01]  /*4b20*/  FFMA.FTZ R95, R95, -UR19, R30 ;  /* 0x800000135f5f7c23 */ /* 0x008fe2000801001e */
[-C--:B------:R-:W-:Y:S01]  /*4b30*/  ISETP.GE.AND P1, PT, R82, R212.reuse, PT ;  /* 0x000000d45200720c */ /* 0x080fe20003f26270 */
[----:B------:R-:W-:Y:S01]  /*4b40*/  FMUL.FTZ R30, R68, c[0x0][0x2ec] ;  /* 0x0000bb00441e7a20 */ /* 0x000fe20000410000 */
[-C--:B------:R-:W-:Y:S01]  /*4b50*/  ISETP.GE.AND P0, PT, R96, R212.reuse, PT ;  /* 0x000000d46000720c */ /* 0x080fe20003f06270 */
[----:B------:R-:W-:Y:S01]  /*4b60*/  FMUL.FTZ R70, R70, c[0x0][0x2ec] ;  /* 0x0000bb0046467a20 */ /* 0x000fe20000410000 */
[----:B------:R-:W-:Y:S01]  /*4b70*/  ISETP.LT.OR P1, PT, R82, R213, P1 ;  /* 0x000000d55200720c */ /* 0x000fe20000f21670 */
[----:B------:R-:W2:Y:S01]  /*4b80*/  MUFU.TANH R19, R19 ;  /* 0x0000001300137308 */ /* 0x000ea20000002400 */
[----:B----4-:R-:W-:Y:S01]  /*4b90*/  FSEL R28, R66, -INF , !P6 ;  /* 0xff800000421c7808 */ /* 0x010fe20007000000 */
[----:B------:R-:W-:Y:S01]  /*4ba0*/  FFMA.FTZ R13, R91, -UR19, R8 ;  /* 0x800000135b0d7c23 */ /* 0x000fe20008010008 */
[----:B------:R-:W-:Y:S01]  /*4bb0*/  FSEL R10, R10, -INF , !P1 ;  /* 0xff8000000a0a7808 */ /* 0x000fe20004800000 */
[----:B------:R-:W-:Y:S01]  /*4bc0*/  FFMA.FTZ R17, R87, -UR19, R56 ;  /* 0x8000001357117c23 */ /* 0x000fe20008010038 */
[----:B------:R-:W-:Y:S01]  /*4bd0*/  ISETP.GE.AND P6, PT, R82, R215, PT ;  /* 0x000000d75200720c */ /* 0x000fe20003fc6270 */
[----:B------:R-:W-:Y:S01]  /*4be0*/  FFMA.FTZ R33, R112, -UR19, R33 ;  /* 0x8000001370217c23 */ /* 0x000fe20008010021 */
[----:B------:R-:W-:Y:S01]  /*4bf0*/  ISETP.GE.AND P1, PT, R88, R212, PT ;  /* 0x000000d45800720c */ /* 0x000fe20003f26270 */
[----:B------:R-:W3:Y:S01]  /*4c00*/  MUFU.TANH R26, R26 ;  /* 0x0000001a001a7308 */ /* 0x000ee20000002400 */
[----:B-1----:R-:W-:Y:S01]  /*4c10*/  FFMA.FTZ R2, R110, -UR19, R41 ;  /* 0x800000136e027c23 */ /* 0x002fe20008010029 */
[----:B------:R-:W-:Y:S01]  /*4c20*/  ISETP.LT.OR P6, PT, R82, R216, P6 ;  /* 0x000000d85200720c */ /* 0x000fe200037c1670 */
[----:B------:R-:W-:Y:S01]  /*4c30*/  FFMA.FTZ R8, R114, -UR19, R35 ;  /* 0x8000001372087c23 */ /* 0x000fe20008010023 */
[----:B------:R-:W-:Y:S01]  /*4c40*/  ISETP.LT.OR P1, PT, R88, R213, P1 ;  /* 0x000000d55800720c */ /* 0x000fe20000f21670 */
[----:B-----5:R-:W-:Y:S01]  /*4c50*/  FFMA.FTZ R34, R93, -UR19, R34 ;  /* 0x800000135d227c23 */ /* 0x020fe20008010022 */
[----:B------:R-:W-:Y:S01]  /*4c60*/  FSEL R2, R2, -INF , !P4 ;  /* 0xff80000002027808 */ /* 0x000fe20006000000 */
[----:B------:R-:W-:Y:S01]  /*4c70*/  FFMA.FTZ R40, R115, -UR19, R40 ;  /* 0x8000001373287c23 */ /* 0x000fe20008010028 */
[----:B------:R-:W1:Y:S01]  /*4c80*/  MUFU.TANH R42, R42 ;  /* 0x0000002a002a7308 */ /* 0x000e620000002400 */
[----:B------:R-:W-:Y:S01]  /*4c90*/  ISETP.GE.AND P4, PT, R86, R215, PT ;  /* 0x000000d75600720c */ /* 0x000fe20003f86270 */
[----:B--2---:R-:W-:Y:S01]  /*4ca0*/  FFMA.FTZ R64, R64, -UR19, R19 ;  /* 0x8000001340407c23 */ /* 0x004fe20008010013 */
[----:B------:R-:W-:-:S02]  /*4cb0*/  ISETP.LT.OR P0, PT, R96, R213, P0 ;  /* 0x000000d56000720c */ /* 0x000fc40000701670 */
[----:B------:R-:W-:Y:S02]  /*4cc0*/  ISETP.LT.OR P4, PT, R86, R216, P4 ;  /* 0x000000d85600720c */ /* 0x000fe40002781670 */
[----:B------:R-:W-:Y:S01]  /*4cd0*/  FSEL R17, R17, -INF , !P6 ;  /* 0xff80000011117808 */ /* 0x000fe20007000000 */
[----:B------:R-:W2:Y:S01]  /*4ce0*/  MUFU.TANH R24, R24 ;  /* 0x0000001800187308 */ /* 0x000ea20000002400 */
[----:B---3--:R-:W-:Y:S01]  /*4cf0*/  FFMA.FTZ R26, R117, -UR19, R26 ;  /* 0x80000013751a7c23 */ /* 0x008fe2000801001a */
[----:B------:R-:W-:Y:S02]  /*4d00*/  FSEL R13, R13, -INF , !P4 ;  /* 0xff8000000d0d7808 */ /* 0x000fe40006000000 */
[----:B------:R-:W-:Y:S02]  /*4d10*/  FSEL R8, R8, -INF , !P5 ;  /* 0xff80000008087808 */ /* 0x000fe40006800000 */
[----:B------:R-:W-:Y:S02]  /*4d20*/  FSEL R169, R34, -INF , !P2 ;  /* 0xff80000022a97808 */ /* 0x000fe40005000000 */
[----:B------:R-:W3:Y:S01]  /*4d30*/  MUFU.TANH R18, R18 ;  /* 0x0000001200127308 */ /* 0x000ee20000002400 */
[----:B------:R-:W-:Y:S01]  /*4d40*/  FSEL R164, R40, -INF , !P1 ;  /* 0xff80000028a47808 */ /* 0x000fe20004800000 */
[----:B-1----:R-:W-:Y:S01]  /*4d50*/  FFMA.FTZ R42, R97, -UR19, R42 ;  /* 0x80000013612a7c23 */ /* 0x002fe2000801002a */
[----:B------:R-:W-:-:S02]  /*4d60*/  ISETP.GE.AND P6, PT, R90, R215, PT ;  /* 0x000000d75a00720c */ /* 0x000fc40003fc6270 */
[-C--:B------:R-:W-:Y:S02]  /*4d70*/  ISETP.GE.AND P4, PT, R94, R215.reuse, PT ;  /* 0x000000d75e00720c */ /* 0x080fe40003f86270 */
[-C--:B------:R-:W-:Y:S01]  /*4d80*/  ISETP.GE.AND P5, PT, R92, R212.reuse, PT ;  /* 0x000000d45c00720c */ /* 0x080fe20003fa6270 */
[----:B------:R1:W4:Y:S01]  /*4d90*/  MUFU.TANH R22, R12 ;  /* 0x0000000c00167308 */ /* 0x0003220000002400 */
[----:B------:R-:W-:Y:S01]  /*4da0*/  ISETP.GE.AND P2, PT, R94, R212, PT ;  /* 0x000000d45e00720c */ /* 0x000fe20003f46270 */
[----:B--2---:R-:W-:Y:S01]  /*4db0*/  FFMA.FTZ R24, R99, -UR19, R24 ;  /* 0x8000001363187c23 */ /* 0x004fe20008010018 */
[----:B------:R-:W-:Y:S02]  /*4dc0*/  ISETP.GE.AND P1, PT, R96, R215, PT ;  /* 0x000000d76000720c */ /* 0x000fe40003f26270 */
[----:B------:R-:W-:Y:S02]  /*4dd0*/  FSEL R166, R26, -INF , !P0 ;  /* 0xff8000001aa67808 */ /* 0x000fe40004000000 */
[----:B------:R-:W-:Y:S01]  /*4de0*/  PLOP3.LUT P0, PT, PT, PT, UP0, 0x80, 0x0 ;  /* 0x000000000000781c */ /* 0x000fe20003f0f008 */
[----:B------:R-:W-:Y:S01]  /*4df0*/  I2F R118, R118 ;  /* 0x0000007600767306 */ /* 0x000fe20000201400 */
[----:B---3--:R-:W-:Y:S01]  /*4e00*/  FFMA.FTZ R18, R65, -UR19, R18 ;  /* 0x8000001341127c23 */ /* 0x008fe20008010012 */
[----:B------:R-:W-:-:S02]  /*4e10*/  ISETP.LT.OR P6, PT, R90, R216, P6 ;  /* 0x000000d85a00720c */ /* 0x000fc400037c1670 */
[----:B------:R-:W-:Y:S02]  /*4e20*/  ISETP.LT.OR P5, PT, R92, R213, P5 ;  /* 0x000000d55c00720c */ /* 0x000fe40002fa1670 */
[-C--:B------:R-:W-:Y:S02]  /*4e30*/  ISETP.LT.OR P4, PT, R94, R216.reuse, P4 ;  /* 0x000000d85e00720c */ /* 0x080fe40002781670 */
[----:B------:R-:W2:Y:S01]  /*4e40*/  MUFU.TANH R15, R23 ;  /* 0x00000017000f7308 */ /* 0x000ea20000002400 */
[----:B-1----:R-:W-:Y:S01]  /*4e50*/  FSEL R12, R33, -INF , !P3 ;  /* 0xff800000210c7808 */ /* 0x002fe20005800000 */
[----:B----4-:R-:W-:Y:S01]  /*4e60*/  FFMA.FTZ R22, R101, -UR19, R22 ;  /* 0x8000001365167c23 */ /* 0x010fe20008010016 */
[----:B------:R-:W-:Y:S02]  /*4e70*/  ISETP.GE.AND P3, PT, R92, R215, PT ;  /* 0x000000d75c00720c */ /* 0x000fe40003f66270 */
[----:B------:R-:W-:Y:S02]  /*4e80*/  ISETP.LT.OR P2, PT, R94, R213, P2 ;  /* 0x000000d55e00720c */ /* 0x000fe40001741670 */
[-C--:B------:R-:W-:Y:S01]  /*4e90*/  ISETP.LT.OR P3, PT, R92, R216.reuse, P3 ;  /* 0x000000d85c00720c */ /* 0x080fe20001f61670 */
[----:B------:R-:W1:Y:S01]  /*4ea0*/  MUFU.TANH R14, R14 ;  /* 0x0000000e000e7308 */ /* 0x000e620000002400 */
[----:B------:R-:W-:-:S02]  /*4eb0*/  ISETP.LT.OR P1, PT, R96, R216, P1 ;  /* 0x000000d86000720c */ /* 0x000fc40000f21670 */
[----:B------:R-:W-:Y:S02]  /*4ec0*/  FSEL R161, R95, -INF , !P6 ;  /* 0xff8000005fa17808 */ /* 0x000fe40007000000 */
[----:B------:R-:W-:Y:S02]  /*4ed0*/  FSEL R167, R42, -INF , !P3 ;  /* 0xff8000002aa77808 */ /* 0x000fe40005800000 */
[----:B------:R-:W-:Y:S01]  /*4ee0*/  FSEL R168, R64, -INF , !P5 ;  /* 0xff80000040a87808 */ /* 0x000fe20006800000 */
[----:B------:R-:W3:Y:S01]  /*4ef0*/  MUFU.TANH R30, R30 ;  /* 0x0000001e001e7308 */ /* 0x000ee20000002400 */
[----:B------:R-:W-:Y:S01]  /*4f00*/  FSEL R163, R24, -INF , !P4 ;  /* 0xff80000018a37808 */ /* 0x000fe20006000000 */
[----:B--2---:R-:W-:Y:S01]  /*4f10*/  FFMA.FTZ R15, R104, -UR19, R15 ;  /* 0x80000013680f7c23 */ /* 0x004fe2000801000f */
[----:B------:R-:W-:Y:S02]  /*4f20*/  FSEL R172, R18, -INF , !P2 ;  /* 0xff80000012ac7808 */ /* 0x000fe40005000000 */
[----:B------:R-:W-:-:S02]  /*4f30*/  FSEL R173, R22, -INF , !P1 ;  /* 0xff80000016ad7808 */ /* 0x000fc40004800000 */
[CC--:B------:R-:W-:Y:S01]  /*4f40*/  ISETP.GE.AND P6, PT, R98.reuse, R215.reuse, PT ;  /* 0x000000d76200720c */ /* 0x0c0fe20003fc6270 */
[----:B------:R-:W2:Y:S01]  /*4f50*/  MUFU.TANH R32, R32 ;  /* 0x0000002000207308 */ /* 0x000ea20000002400 */
[-C--:B------:R-:W-:Y:S01]  /*4f60*/  ISETP.GE.AND P3, PT, R98, R212.reuse, PT ;  /* 0x000000d46200720c */ /* 0x080fe20003f66270 */
[----:B-1----:R-:W-:Y:S01]  /*4f70*/  FFMA.FTZ R14, R119, -UR19, R14 ;  /* 0x80000013770e7c23 */ /* 0x002fe2000801000e */
[-C--:B------:R-:W-:Y:S02]  /*4f80*/  ISETP.GE.AND P5, PT, R100, R215.reuse, PT ;  /* 0x000000d76400720c */ /* 0x080fe40003fa6270 */
[----:B------:R-:W-:Y:S02]  /*4f90*/  ISETP.GE.AND P4, PT, R102, R215, PT ;  /* 0x000000d76600720c */ /* 0x000fe40003f86270 */
[-C--:B------:R-:W-:Y:S01]  /*4fa0*/  ISETP.GE.AND P2, PT, R100, R212.reuse, PT ;  /* 0x000000d46400720c */ /* 0x080fe20003f46270 */
[----:B------:R-:W1:Y:S01]  /*4fb0*/  MUFU.TANH R19, R70 ;  /* 0x0000004600137308 */ /* 0x000e620000002400 */
[----:B------:R-:W-:Y:S01]  /*4fc0*/  ISETP.GE.AND P1, PT, R102, R212, PT ;  /* 0x000000d46600720c */ /* 0x000fe20003f26270 */
[----:B---3--:R-:W-:Y:S01]  /*4fd0*/  FFMA.FTZ R30, R103, -UR19, R30 ;  /* 0x80000013671e7c23 */ /* 0x008fe2000801001e */
[----:B------:R-:W-:-:S02]  /*4fe0*/  ISETP.LT.OR P6, PT, R98, R216, P6 ;  /* 0x000000d86200720c */ /* 0x000fc400037c1670 */
[-C--:B------:R-:W-:Y:S02]  /*4ff0*/  ISETP.LT.OR P3, PT, R98, R213.reuse, P3 ;  /* 0x000000d56200720c */ /* 0x080fe40001f61670 */
[CC--:B------:R-:W-:Y:S01]  /*5000*/  ISETP.LT.OR P5, PT, R100.reuse, R216.reuse, P5 ;  /* 0x000000d86400720c */ /* 0x0c0fe20002fa1670 */
[----:B------:R-:W3:Y:S01]  /*5010*/  MUFU.TANH R71, R71 ;  /* 0x0000004700477308 */ /* 0x000ee20000002400 */
[----:B--2---:R-:W-:Y:S01]  /*5020*/  FFMA.FTZ R32, R105, -UR19, R32 ;  /* 0x8000001369207c23 */ /* 0x004fe20008010020 */
[-C--:B------:R-:W-:Y:S01]  /*5030*/  ISETP.LT.OR P2, PT, R100, R213.reuse, P2 ;  /* 0x000000d56400720c */ /* 0x080fe20001741670 */
[----:B------:R-:W-:Y:S01]  /*5040*/  BAR.SYNC.DEFER_BLOCKING 0x0 ;  /* 0x0000000000007b1d */ /* 0x000fe20000010000 */
[C---:B------:R-:W-:Y:S02]  /*5050*/  ISETP.LT.OR P4, PT, R102.reuse, R216, P4 ;  /* 0x000000d86600720c */ /* 0x040fe40002781670 */
[----:B------:R-:W-:Y:S01]  /*5060*/  ISETP.LT.OR P1, PT, R102, R213, P1 ;  /* 0x000000d56600720c */ /* 0x000fe20000f21670 */
[----:B-1----:R-:W-:Y:S01]  /*5070*/  FFMA.FTZ R118, R118, -UR19, R19 ;  /* 0x8000001376767c23 */ /* 0x002fe20008010013 */
[----:B------:R-:W-:-:S02]  /*5080*/  FSEL R171, R15, -INF , !P6 ;  /* 0xff8000000fab7808 */ /* 0x000fc40007000000 */
[----:B------:R-:W-:Y:S02]  /*5090*/  FSEL R146, R14, -INF , !P3 ;  /* 0xff8000000e927808 */ /* 0x000fe40005800000 */
[----:B------:R-:W-:Y:S02]  /*50a0*/  FSEL R147, R30, -INF , !P5 ;  /* 0xff8000001e937808 */ /* 0x000fe40006800000 */
[----:B------:R-:W-:Y:S01]  /*50b0*/  FSEL R144, R118, -INF , !P2 ;  /* 0xff80000076907808 */ /* 0x000fe20005000000 */
[----:B---3--:R-:W-:Y:S01]  /*50c0*/  FFMA.FTZ R120, R120, -UR19, R71 ;  /* 0x8000001378787c23 */ /* 0x008fe20008010047 */
[----:B------:R-:W-:-:S04]  /*50d0*/  FSEL R145, R32, -INF , !P4 ;  /* 0xff80000020917808 */ /* 0x000fc80006000000 */
        /* <DEDUP_REMOVED lines=57> */
.L_x_481:
[----:B------:R-:W-:Y:S05]  /*5470*/  BSYNC B0 ;  /* 0x0000000000007941 */ /* 0x000fea0003800000 */
.L_x_480:
[----:B------:R-:W0:Y:S02]  /*5480*/  LDGDEPBAR ;  /* 0x00000000000079af */ /* 0x000e240000000000 */
.L_x_479:
        /* <DEDUP_REMOVED lines=76> */
[----:B------:R-:W-:Y:S01]  /*5950*/  FFMA.FTZ R139, R11, c[0x0][0x23c], -R170 ;  /* 0x00008f000b8b7a23 */ /* 0x000fe200000108aa */
[----:B------:R-:W-:Y:S01]  /*5960*/  LDSM.16.MT88.4 R24, [R194+0x14800] ;  /* 0x01480000c218783b */ /* 0x000fe20000004200 */
[--C-:B------:R-:W-:Y:S01]  /*5970*/  FFMA.FTZ R150, R16, c[0x0][0x23c], -R165.reuse ;  /* 0x00008f0010967a23 */ /* 0x100fe200000108a5 */
[----:B------:R-:W-:Y:S01]  /*5980*/  MUFU.EX2 R155, R155 ;  /* 0x0000009b009b7308 */ /* 0x000fe20000000800 */
[--C-:B------:R-:W-:Y:S01]  /*5990*/  FFMA.FTZ R133, R10, c[0x0][0x23c], -R165.reuse ;  /* 0x00008f000a857a23 */ /* 0x100fe200000108a5 */
        /* <DEDUP_REMOVED lines=224> */
[----:B------:R-:W-:Y:S01]  /*67a0*/  ISETP.GE.AND P4, PT, R218, c[0x0][0x220], PT ;  /* 0x00008800da007a0c */ /* 0x000fe20003f86270 */
[----:B------:R-:W-:Y:S01]  /*67b0*/  BAR.SYNC.DEFER_BLOCKING 0x0 ;  /* 0x0000000000007b1d */ /* 0x000fe20000010000 */
[----:B------:R-:W-:Y:S01]  /*67c0*/  ISETP.GE.AND P3, PT, R205, c[0x0][0x220], PT ;  /* 0x00008800cd007a0c */ /* 0x000fe20003f66270 */
[----:B------:R-:W-:Y:S01]  /*67d0*/  USHF.R.S32.HI UR5, URZ, 0x1f, UR22 ;  /* 0x0000001f3f057899 */ /* 0x000fe20008011416 */
[----:B------:R-:W-:Y:S01]  /*67e0*/  ISETP.GE.AND P2, PT, R204, c[0x0][0x220], PT ;  /* 0x00008800cc007a0c */ /* 0x000fe20003f46270 */
[----:B------:R-:W-:Y:S01]  /*67f0*/  UIMAD UR4, UR17, UR22, URZ ;  /* 0x00000016110472a4 */ /* 0x000fe2000f8e023f */
[----:B------:R-:W-:Y:S01]  /*6800*/  IMAD.WIDE.U32 R4, R203, UR22, R136 ;  /* 0x00000016cb047c25 */ /* 0x000fe2000f8e0088 */
[----:B------:R-:W-:Y:S02]  /*6810*/  UISETP.GT.AND UP0, UPT, UR22, UR7, UPT ;  /* 0x000000071600728c */ /* 0x000fe4000bf04270 */
[----:B------:R-:W-:Y:S01]  /*6820*/  UIMAD UR4, UR5, UR16, UR4 ;  /* 0x00000010050472a4 */ /* 0x000fe2000f8e0204 */
[----:B------:R-:W-:-:S03]  /*6830*/  IMAD.U32 R133, RZ, RZ, UR22 ;  /* 0x00000016ff857e24 */ /* 0x000fc6000f8e00ff */
[C---:B------:R-:W-:Y:S02]  /*6840*/  @!P4 LEA R12, P6, R4.reuse, c[0x0][0x170], 0x1 ;  /* 0x00005c00040cca11 */ /* 0x040fe400078c08ff */
[----:B------:R-:W-:Y:S02]  /*6850*/  IADD3 R0, R5, UR4, RZ ;  /* 0x0000000405007c10 */ /* 0x000fe4000fffe0ff */
[C---:B------:R-:W-:Y:S02]  /*6860*/  @!P3 LEA R8, P1, R4.reuse, c[0x0][0x170], 0x1 ;  /* 0x00005c000408ba11 */ /* 0x040fe400078208ff */
[C---:B------:R-:W-:Y:S02]  /*6870*/  @!P2 LEA R6, P0, R4.reuse, c[0x0][0x170], 0x1 ;  /* 0x00005c000406aa11 */ /* 0x040fe400078008ff */
[C---:B------:R-:W-:Y:S02]  /*6880*/  IADD3 R5, P5, R4.reuse, UR18, RZ ;  /* 0x0000001204057c10 */ /* 0x040fe4000ffbe0ff */
[----:B------:R-:W-:-:S02]  /*6890*/  @!P4 LEA.HI.X R13, R4, c[0x0][0x174], R0, 0x1, P6 ;  /* 0x00005d00040dca11 */ /* 0x000fc400030f0c00 */
[C-C-:B------:R-:W-:Y:S01]  /*68a0*/  @!P3 LEA.HI.X R9, R4.reuse, c[0x0][0x174], R0.reuse, 0x1, P1 ;  /* 0x00005d000409ba11 */ /* 0x140fe200008f0c00 */
[----:B------:R-:W-:Y:S01]  /*68b0*/  @P4 STS.128 [R207+0x12000], RZ ;  /* 0x012000ffcf004388 */ /* 0x000fe20000000c00 */
[----:B------:R-:W-:Y:S02]  /*68c0*/  @!P2 LEA.HI.X R7, R4, c[0x0][0x174], R0, 0x1, P0 ;  /* 0x00005d000407aa11 */ /* 0x000fe400000f0c00 */
        /* <DEDUP_REMOVED lines=8> */
[----:B------:R-:W-:-:S02]  /*6950*/  @!P2 LEA R4, P1, R5, c[0x0][0x170], 0x1 ;  /* 0x00005c000504aa11 */ /* 0x000fc400078208ff */
[C-C-:B------:R-:W-:Y:S01]  /*6960*/  @!P4 LEA.HI.X R11, R5.reuse, c[0x0][0x174], R0.reuse, 0x1, P0 ;  /* 0x00005d00050bca11 */ /* 0x140fe200000f0c00 */
[----:B------:R-:W-:Y:S01]  /*6970*/  @!PT LDS RZ, [RZ] ;  /* 0x00000000fffff984 */ /* 0x000fe20000000800 */
[----:B------:R-:W-:Y:S01]  /*6980*/  @!PT LDS RZ, [RZ] ;  /* 0x00000000fffff984 */ /* 0x000fe20000000800 */
[----:B------:R-:W-:Y:S01]  /*6990*/  @!PT LDS RZ, [RZ] ;  /* 0x00000000fffff984 */ /* 0x000fe20000000800 */
[----:B------:R2:W-:Y:S01]  /*69a0*/  @!P3 LDGSTS.E.BYPASS.LTC128B.128 [R207+0x14000], [R8.64+0x80] ;  /* 0x1400008008cfbfae */ /* 0x0005e2000b901d4e */
[C-C-:B------:R-:W-:Y:S02]  /*69b0*/  @!P3 LEA.HI.X R17, R5.reuse, c[0x0][0x174], R0.reuse, 0x1, P5 ;  /* 0x00005d000511ba11 */ /* 0x140fe400028f0c00 */
[----:B------:R-:W-:Y:S01]  /*69c0*/  @!P2 LEA.HI.X R5, R5, c[0x0][0x174], R0, 0x1, P1 ;  /* 0x00005d000505aa11 */ /* 0x000fe200008f0c00 */
[----:B------:R-:W-:Y:S01]  /*69d0*/  @P2 STS.128 [R207+0x16000], RZ ;  /* 0x016000ffcf002388 */ /* 0x000fe20000000c00 */
[----:B------:R-:W-:-:S03]  /*69e0*/  IMAD R0, R133, 0x40, R206 ;  /* 0x0000004085007824 */ /* 0x000fc600078e02ce */
[----:B------:R-:W-:Y:S01]  /*69f0*/  @!PT LDS RZ, [RZ] ;  /* 0x00000000fffff984 */ /* 0x000fe20000000800 */
[----:B------:R-:W-:Y:S01]  /*6a00*/  @!PT LDS RZ, [RZ] ;  /* 0x00000000fffff984 */ /* 0x000fe20000000800 */
[----:B------:R-:W-:Y:S01]  /*6a10*/  @!PT LDS RZ, [RZ] ;  /* 0x00000000fffff984 */ /* 0x000fe20000000800 */
[----:B------:R3:W-:Y:S01]  /*6a20*/  @!P2 LDGSTS.E.BYPASS.LTC128B.128 [R207+0x16000], [R6.64+0x100] ;  /* 0x1600010006cfafae */ /* 0x0007e2000b901d4e */
[C-C-:B------:R-:W-:Y:S01]  /*6a30*/  IMAD.IADD R2, R217.reuse, 0x1, -R0.reuse ;  /* 0x00000001d9027824 */ /* 0x140fe200078e0a00 */
[----:B------:R-:W-:Y:S01]  /*6a40*/  IADD3 R176, R0, 0x18, RZ ;  /* 0x0000001800b07810 */ /* 0x000fe20007ffe0ff */
[----:B------:R-:W-:Y:S01]  /*6a50*/  IMAD.IADD R138, R214, 0x1, -R0 ;  /* 0x00000001d68a7824 */ /* 0x000fe200078e0a00 */
[----:B------:R-:W-:Y:S01]  /*6a60*/  @P4 STS.128 [R207+0x13000], RZ ;  /* 0x013000ffcf004388 */ /* 0x000fe20000000c00 */
[C---:B------:R-:W-:Y:S02]  /*6a70*/  IADD3 R222, R0.reuse, 0x20, RZ ;  /* 0x0000002000de7810 */ /* 0x040fe40007ffe0ff */
[----:B------:R-:W-:Y:S01]  /*6a80*/  IABS R2, R2 ;  /* 0x0000000200027213 */ /* 0x000fe20000000000 */
[----:B------:R-:W-:Y:S01]  /*6a90*/  @!PT LDS RZ, [RZ] ;  /* 0x00000000fffff984 */ /* 0x000fe20000000800 */
[----:B------:R-:W-:Y:S01]  /*6aa0*/  @!PT LDS RZ, [RZ] ;  /* 0x00000000fffff984 */ /* 0x000fe20000000800 */
[----:B------:R-:W-:Y:S01]  /*6ab0*/  @!PT LDS RZ, [RZ] ;  /* 0x00000000fffff984 */ /* 0x000fe20000000800 */
[----:B------:R2:W-:Y:S01]  /*6ac0*/  @!P4 LDGSTS.E.BYPASS.LTC128B.128 [R207+0x13000], [R10.64] ;  /* 0x130000000acfcfae */ /* 0x0005e2000b901d4e */
[C---:B------:R-:W-:Y:S02]  /*6ad0*/  IADD3 R178, R0.reuse, 0x19, RZ ;  /* 0x0000001900b27810 */ /* 0x040fe40007ffe0ff */
[C---:B------:R-:W-:Y:S01]  /*6ae0*/  IADD3 R226, R0.reuse, 0x21, RZ ;  /* 0x0000002100e27810 */ /* 0x040fe20007ffe0ff */
[----:B------:R-:W-:Y:S01]  /*6af0*/  @P3 STS.128 [R207+0x15000], RZ ;  /* 0x015000ffcf003388 */ /* 0x000fe20000000c00 */
[----:B------:R-:W-:Y:S01]  /*6b00*/  IMAD.MOV.U32 R133, RZ, RZ, R2 ;  /* 0x000000ffff857224 */ /* 0x000fe200078e0002 */
[C---:B------:R-:W-:Y:S01]  /*6b10*/  IADD3 R2, R0.reuse, 0x1, RZ ;  /* 0x0000000100027810 */ /* 0x040fe20007ffe0ff */
[C---:B------:R-:W-:Y:S01]  /*6b20*/  IMAD.IADD R179, R217.reuse, 0x1, -R178 ;  /* 0x00000001d9b37824 */ /* 0x040fe200078e0ab2 */
[----:B------:R-:W-:Y:S01]  /*6b30*/  @!PT LDS RZ, [RZ] ;  /* 0x00000000fffff984 */ /* 0x000fe20000000800 */
[----:B------:R-:W-:Y:S01]  /*6b40*/  @!PT LDS RZ, [RZ] ;  /* 0x00000000fffff984 */ /* 0x000fe20000000800 */
[----:B------:R-:W-:Y:S01]  /*6b50*/  @!PT LDS RZ, [RZ] ;  /* 0x00000000fffff984 */ /* 0x000fe20000000800 */
[----:B------:R4:W-:Y:S01]  /*6b60*/  @!P3 LDGSTS.E.BYPASS.LTC128B.128 [R207+0x15000], [R16.64+0x80] ;  /* 0x1500008010cfbfae */ /* 0x0009e2000b901d4e */
[----:B------:R-:W-:Y:S01]  /*6b70*/  IADD3 R229, R0, 0x28, RZ ;  /* 0x0000002800e57810 */ /* 0x000fe20007ffe0ff */
[----:B------:R-:W-:Y:S01]  /*6b80*/  IMAD.IADD R232, R214, 0x1, -R226 ;  /* 0x00000001d6e87824 */ /* 0x000fe200078e0ae2 */
[C---:B------:R-:W-:Y:S01]  /*6b90*/  IADD3 R231, R0.reuse, 0x29, RZ ;  /* 0x0000002900e77810 */ /* 0x040fe20007ffe0ff */
[----:B------:R-:W-:Y:S01]  /*6ba0*/  @P2 STS.128 [R207+0x17000], RZ ;  /* 0x017000ffcf002388 */ /* 0x000fe20000000c00 */
[C---:B------:R-:W-:Y:S01]  /*6bb0*/  IMAD.IADD R139, R217.reuse, 0x1, -R2 ;  /* 0x00000001d98b7824 */ /* 0x040fe200078e0a02 */
[----:B------:R-:W-:Y:S01]  /*6bc0*/  I2F R133, R133 ;  /* 0x0000008500857306 */ /* 0x000fe20000201400 */
[----:B------:R-:W-:Y:S01]  /*6bd0*/  IABS R138, R138 ;  /* 0x0000008a008a7213 */ /* 0x000fe20000000000 */
[----:B------:R-:W-:Y:S01]  /*6be0*/  @!PT LDS RZ, [RZ] ;  /* 0x00000000fffff984 */ /* 0x000fe20000000800 */
[----:B------:R-:W-:Y:S01]  /*6bf0*/  @!PT LDS RZ, [RZ] ;  /* 0x00000000fffff984 */ /* 0x000fe20000000800 */
[----:B------:R-:W-:Y:S01]  /*6c00*/  @!PT LDS RZ, [RZ] ;  /* 0x00000000fffff984 */ /* 0x000fe20000000800 */
[----:B------:R3:W-:Y:S01]  /*6c10*/  @!P2 LDGSTS.E.BYPASS.LTC128B.128 [R207+0x17000], [R4.64+0x100] ;  /* 0x1700010004cfafae */ /* 0x0007e2000b901d4e */
[--C-:B------:R-:W-:Y:S01]  /*6c20*/  IMAD.IADD R235, R217, 0x1, -R231.reuse ;  /* 0x00000001d9eb7824 */ /* 0x100fe200078e0ae7 */
[----:B------:R-:W-:Y:S01]  /*6c30*/  ISETP.GE.AND P0, PT, R0, R215, PT ;  /* 0x000000d70000720c */ /* 0x000fe20003f06270 */
[----:B------:R-:W-:Y:S01]  /*6c40*/  IMAD.IADD R236, R214, 0x1, -R231 ;  /* 0x00000001d6ec7824 */ /* 0x000fe200078e0ae7 */
[----:B------:R-:W-:Y:S01]  /*6c50*/  LDSM.16.M88.4 R160, [R202] ;  /* 0x00000000caa0783b */ /* 0x000fe20000000200 */
[C---:B------:R-:W-:Y:S01]  /*6c60*/  ISETP.GE.AND P5, PT, R0.reuse, R212, PT ;  /* 0x000000d40000720c */ /* 0x040fe20003fa6270 */
[----:B------:R-:W-:Y:S01]  /*6c70*/  I2F R138, R138 ;  /* 0x0000008a008a7306 */ /* 0x000fe20000201400 */
[----:B------:R-:W-:Y:S01]  /*6c80*/  IABS R235, R235 ;  /* 0x000000eb00eb7213 */ /* 0x000fe20000000000 */
[----:B------:R-:W5:Y:S01]  /*6c90*/  LDSM.16.M88.4 R28, [R201+0xc000] ;  /* 0x00c00000c91c783b */ /* 0x000f620000000200 */
[----:B------:R-:W-:Y:S01]  /*6ca0*/  IADD3 R237, R0, 0x39, RZ ;  /* 0x0000003900ed7810 */ /* 0x000fe20007ffe0ff */
[----:B------:R-:W-:Y:S01]  /*6cb0*/  IMAD.IADD R233, R214, 0x1, -R229 ;  /* 0x00000001d6e97824 */ /* 0x000fe200078e0ae5 */
[C---:B------:R-:W-:Y:S01]  /*6cc0*/  ISETP.LT.OR P0, PT, R0.reuse, R216, P0 ;  /* 0x000000d80000720c */ /* 0x040fe20000701670 */
[----:B-1----:R-:W4:Y:S01]  /*6cd0*/  LDSM.16.M88.4 R12, [R201+0xd000] ;  /* 0x00d00000c90c783b */ /* 0x002f220000000200 */
[----:B------:R-:W-:-:S02]  /*6ce0*/  ISETP.LT.OR P5, PT, R0, R213, P5 ;  /* 0x000000d50000720c */ /* 0x000fc40002fa1670 */
[C---:B------:R-:W-:Y:S01]  /*6cf0*/  ISETP.GE.AND P6, PT, R2.reuse, R215, PT ;  /* 0x000000d70200720c */ /* 0x040fe20003fc6270 */
[----:B------:R-:W1:Y:S01]  /*6d00*/  LDSM.16.M88.4 R20, [R201+0xc800] ;  /* 0x00c80000c914783b */ /* 0x000e620000000200 */
[C---:B------:R-:W-:Y:S02]  /*6d10*/  ISETP.GE.AND P1, PT, R2.reuse, R212, PT ;  /* 0x000000d40200720c */ /* 0x040fe40003f26270 */
[C---:B------:R-:W-:Y:S01]  /*6d20*/  ISETP.LT.OR P6, PT, R2.reuse, R216, P6 ;  /* 0x000000d80200720c */ /* 0x040fe200037c1670 */
[----:B------:R-:W1:Y:S01]  /*6d30*/  LDSM.16.M88.4 R144, [R201+0xd800] ;  /* 0x00d80000c990783b */ /* 0x000e620000000200 */
[----:B------:R-:W-:Y:S02]  /*6d40*/  ISETP.LT.OR P1, PT, R2, R213, P1 ;  /* 0x000000d50200720c */ /* 0x000fe40000f21670 */
[----:B------:R-:W-:Y:S01]  /*6d50*/  IABS R179, R179 ;  /* 0x000000b300b37213 */ /* 0x000fe20000000000 */
[----:B------:R-:W-:Y:S01]  /*6d60*/  LDSM.16.M88.4 R172, [R200] ;  /* 0x00000000c8ac783b */ /* 0x000fe20000000200 */
[----:B------:R-:W-:-:S02]  /*6d70*/  IABS R233, R233 ;  /* 0x000000e900e97213 */ /* 0x000fc40000000000 */
[----:B------:R-:W-:Y:S01]  /*6d80*/  IABS R232, R232 ;  /* 0x000000e800e87213 */ /* 0x000fe20000000000 */
[----:B------:R-:W1:Y:S01]  /*6d90*/  LDSM.16.M88.4 R140, [R199] ;  /* 0x00000000c78c783b */ /* 0x000e620000000200 */
[----:B------:R-:W-:Y:S03]  /*6da0*/  I2F R179, R179 ;  /* 0x000000b300b37306 */ /* 0x000fe60000201400 */
[----:B---3--:R-:W3:Y:S04]  /*6db0*/  LDSM.16.M88.4 R4, [R190] ;  /* 0x00000000be04783b */ /* 0x008ee80000000200 */
[----:B--2---:R-:W2:Y:S01]  /*6dc0*/  LDSM.16.M88.4 R8, [R191] ;  /* 0x00000000bf08783b */ /* 0x004ea20000000200 */
[----:B------:R-:W-:Y:S03]  /*6dd0*/  I2F R233, R233 ;  /* 0x000000e900e97306 */ /* 0x000fe60000201400 */
[----:B------:R-:W1:Y:S04]  /*6de0*/  LDSM.16.M88.4 R168, [R189] ;  /* 0x00000000bda8783b */ /* 0x000e680000000200 */
[----:B------:R-:W-:Y:S01]  /*6df0*/  LDSM.16.M88.4 R156, [R198] ;  /* 0x00000000c69c783b */ /* 0x000fe20000000200 */
[----:B------:R-:W-:Y:S01]  /*6e00*/  I2F R232, R232 ;  /* 0x000000e800e87306 */ /* 0x000fe20000201400 */
[C---:B-----5:R-:W-:Y:S02]  /*6e10*/  HMMA.16816.F32 R32, R160.reuse, R28, RZ ;  /* 0x0000001ca020723c */ /* 0x060fe400000018ff */
[----:B------:R-:W5:Y:S04]  /*6e20*/  LDSM.16.M88.4 R152, [R195+0xc000] ;  /* 0x00c00000c398783b */ /* 0x000f680000000200 */
[----:B------:R-:W-:Y:S02]  /*6e30*/  LDSM.16.M88.4 R148, [R195+0xc800] ;  /* 0x00c80000c394783b */ /* 0x000fe40000000200 */
[C---:B----4-:R-:W-:Y:S02]  /*6e40*/  HMMA.16816.F32 R16, R160.reuse, R12, RZ ;  /* 0x0000000ca010723c */ /* 0x050fe400000018ff */
[----:B------:R-:W0:Y:S06]  /*6e50*/  LDGDEPBAR ;  /* 0x00000000000079af */ /* 0x000e2c0000000000 */
[C---:B------:R-:W-:Y:S08]  /*6e60*/  HMMA.16816.F32 R28, R160.reuse, R30, RZ ;  /* 0x0000001ea01c723c */ /* 0x040ff000000018ff */
[C---:B------:R-:W-:Y:S08]  /*6e70*/  HMMA.16816.F32 R12, R160.reuse, R14, RZ ;  /* 0x0000000ea00c723c */ /* 0x040ff000000018ff */
[C---:B-1----:R-:W-:Y:S08]  /*6e80*/  HMMA.16816.F32 R24, R160.reuse, R20, RZ ;  /* 0x00000014a018723c */ /* 0x042ff000000018ff */
[C---:B------:R-:W-:Y:S08]  /*6e90*/  HMMA.16816.F32 R20, R160.reuse, R22, RZ ;  /* 0x00000016a014723c */ /* 0x040ff000000018ff */
[C---:B------:R-:W-:Y:S08]  /*6ea0*/  HMMA.16816.F32 R164, R160.reuse, R144, RZ ;  /* 0x00000090a0a4723c */ /* 0x040ff000000018ff */
[----:B------:R-:W-:Y:S01]  /*6eb0*/  HMMA.16816.F32 R160, R160, R146, RZ ;  /* 0x00000092a0a0723c */ /* 0x000fe200000018ff */
[----:B------:R-:W1:Y:S07]  /*6ec0*/  LDSM.16.M88.4 R144, [R195+0xd000] ;  /* 0x00d00000c390783b */ /* 0x000e6e0000000200 */
[C---:B------:R-:W-:Y:S08]  /*6ed0*/  HMMA.16816.F32 R32, R172.reuse, R140, R32 ;  /* 0x0000008cac20723c */ /* 0x040ff00000001820 */
[C---:B------:R-:W-:Y:S01]  /*6ee0*/  HMMA.16816.F32 R28, R172.reuse, R142, R28 ;  /* 0x0000008eac1c723c */ /* 0x040fe2000000181c */
[----:B------:R-:W4:Y:S07]  /*6ef0*/  LDSM.16.M88.4 R140, [R195+0xd800] ;  /* 0x00d80000c38c783b */ /* 0x000f2e0000000200 */
[C---:B---3--:R-:W-:Y:S08]  /*6f00*/  HMMA.16816.F32 R16, R172.reuse, R4, R16 ;  /* 0x00000004ac10723c */ /* 0x048ff00000001810 */
[C---:B------:R-:W-:Y:S01]  /*6f10*/  HMMA.16816.F32 R12, R172.reuse, R6, R12 ;  /* 0x00000006ac0c723c */ /* 0x040fe2000000180c */
[----:B------:R-:W-:Y:S07]  /*6f20*/  LDSM.16.M88.4 R4, [R188] ;  /* 0x00000000bc04783b */ /* 0x000fee0000000200 */
[C---:B--2---:R-:W-:Y:S08]  /*6f30*/  HMMA.16816.F32 R24, R172.reuse, R8, R24 ;  /* 0x00000008ac18723c */ /* 0x044ff00000001818 */
[C---:B------:R-:W-:Y:S01]  /*6f40*/  HMMA.16816.F32 R20, R172.reuse, R10, R20 ;  /* 0x0000000aac14723c */ /* 0x040fe20000001814 */
[----:B------:R-:W2:Y:S07]  /*6f50*/  LDSM.16.M88.4 R8, [R197] ;  /* 0x00000000c508783b */ /* 0x000eae0000000200 */
[C---:B------:R-:W-:Y:S08]  /*6f60*/  HMMA.16816.F32 R164, R172.reuse, R168, R164 ;  /* 0x000000a8aca4723c */ /* 0x040ff000000018a4 */
[----:B------:R-:W-:Y:S01]  /*6f70*/  HMMA.16816.F32 R168, R172, R170, R160 ;  /* 0x000000aaaca8723c */ /* 0x000fe200000018a0 */
[----:B------:R-:W3:Y:S07]  /*6f80*/  LDSM.16.M88.4 R160, [R188+0x800] ;  /* 0x00080000bca0783b */ /* 0x000eee0000000200 */
        /* <DEDUP_REMOVED lines=11> */
[----:B------:R-:W4:Y:S04]  /*7040*/  LDSM.16.M88.4 R140, [R201+0xe000] ;  /* 0x00e00000c98c783b */ /* 0x000f280000000200 */
[----:B------:R-:W-:Y:S03]  /*7050*/  LDSM.16.M88.4 R156, [R201+0xe800] ;  /* 0x00e80000c99c783b */ /* 0x000fe60000000200 */
[C---:B--2---:R-:W-:Y:S08]  /*7060*/  HMMA.16816.F32 R32, R8.reuse, R4, R32 ;  /* 0x000000040820723c */ /* 0x044ff00000001820 */
[C---:B------:R-:W-:Y:S01]  /*7070*/  HMMA.16816.F32 R28, R8.reuse, R6, R28 ;  /* 0x00000006081c723c */ /* 0x040fe2000000181c */
[----:B------:R-:W2:Y:S07]  /*7080*/  LDSM.16.M88.4 R4, [R201+0xf000] ;  /* 0x00f00000c904783b */ /* 0x000eae0000000200 */
[C---:B---3--:R-:W-:Y:S08]  /*7090*/  HMMA.16816.F32 R24, R8.reuse, R160, R24 ;  /* 0x000000a00818723c */ /* 0x048ff00000001818 */
[C---:B------:R-:W-:Y:S01]  /*70a0*/  HMMA.16816.F32 R20, R8.reuse, R162, R20 ;  /* 0x000000a20814723c */ /* 0x040fe20000001814 */
[----:B------:R-:W3:Y:S07]  /*70b0*/  LDSM.16.M88.4 R160, [R201+0xf800] ;  /* 0x00f80000c9a0783b */ /* 0x000eee0000000200 */
[C---:B-1----:R-:W-:Y:S08]  /*70c0*/  HMMA.16816.F32 R16, R8.reuse, R144, R16 ;  /* 0x000000900810723c */ /* 0x042ff00000001810 */
[C---:B------:R-:W-:Y:S01]  /*70d0*/  HMMA.16816.F32 R12, R8.reuse, R146, R12 ;  /* 0x00000092080c723c */ /* 0x040fe2000000180c */
[----:B------:R-:W-:Y:S07]  /*70e0*/  LDSM.16.M88.4 R144, [R185] ;  /* 0x00000000b990783b */ /* 0x000fee0000000200 */
[C---:B------:R-:W-:Y:S08]  /*70f0*/  HMMA.16816.F32 R164, R8.reuse, R152, R164 ;  /* 0x0000009808a4723c */ /* 0x040ff000000018a4 */
[----:B------:R-:W-:Y:S01]  /*7100*/  HMMA.16816.F32 R168, R8, R154, R168 ;  /* 0x0000009a08a8723c */ /* 0x000fe200000018a8 */
[----:B------:R-:W-:Y:S04]  /*7110*/  LDSM.16.M88.4 R8, [R187] ;  /* 0x00000000bb08783b */ /* 0x000fe80000000200 */
[----:B------:R-:W-:Y:S03]  /*7120*/  LDSM.16.M88.4 R152, [R186] ;  /* 0x00000000ba98783b */ /* 0x000fe60000000200 */
[C---:B----4-:R-:W-:Y:S08]  /*7130*/  HMMA.16816.F32 R32, R148.reuse, R140, R32 ;  /* 0x0000008c9420723c */ /* 0x050ff00000001820 */
[C---:B------:R-:W-:Y:S01]  /*7140*/  HMMA.16816.F32 R28, R148.reuse, R142, R28 ;  /* 0x0000008e941c723c */ /* 0x040fe2000000181c */
[----:B------:R-:W1:Y:S07]  /*7150*/  LDSM.16.M88.4 R140, [R200+0x4000] ;  /* 0x00400000c88c783b */ /* 0x000e6e0000000200 */
[C---:B--2---:R-:W-:Y:S08]  /*7160*/  HMMA.16816.F32 R16, R148.reuse, R4, R16 ;  /* 0x000000049410723c */ /* 0x044ff00000001810 */
[C---:B------:R-:W-:Y:S01]  /*7170*/  HMMA.16816.F32 R12, R148.reuse, R6, R12 ;  /* 0x00000006940c723c */ /* 0x040fe2000000180c */
[----:B------:R-:W2:Y:S07]  /*7180*/  LDSM.16.M88.4 R4, [R184] ;  /* 0x00000000b804783b */ /* 0x000eae0000000200 */
[C---:B---3--:R-:W-:Y:S01]  /*7190*/  HMMA.16816.F32 R172, R148.reuse, R160, R164 ;  /* 0x000000a094ac723c */ /* 0x048fe200000018a4 */
[----:B------:R-:W-:Y:S07]  /*71a0*/  LDSM.16.M88.4 R164, [R198+0x4000] ;  /* 0x00400000c6a4783b */ /* 0x000fee0000000200 */
[C---:B------:R-:W-:Y:S07]  /*71b0*/  HMMA.16816.F32 R168, R148.reuse, R162, R168 ;  /* 0x000000a294a8723c */ /* 0x040fee00000018a8 */
[C---:B------:R-:W-:Y:S01]  /*71c0*/  IADD3 R162, R0.reuse, 0x10, RZ ;  /* 0x0000001000a27810 */ /* 0x040fe20007ffe0ff */
        /* <DEDUP_REMOVED lines=9> */
[----:B------:R-:W2:Y:S07]  /*7260*/  LDSM.16.M88.4 R4, [R195+0xf800] ;  /* 0x00f80000c304783b */ /* 0x000eae0000000200 */
[C---:B------:R-:W-:Y:S08]  /*7270*/  HMMA.16816.F32 R24, R140.reuse, R152, R24 ;  /* 0x000000988c18723c */ /* 0x040ff00000001818 */
[C---:B------:R-:W-:Y:S01]  /*7280*/  HMMA.16816.F32 R20, R140.reuse, R154, R20 ;  /* 0x0000009a8c14723c */ /* 0x040fe20000001814 */
[----:B------:R-:W-:Y:S07]  /*7290*/  LDSM.16.M88.4 R152, [R197+0x4000] ;  /* 0x00400000c598783b */ /* 0x000fee0000000200 */
[C---:B------:R-:W-:Y:S08]  /*72a0*/  HMMA.16816.F32 R16, R140.reuse, R144, R16 ;  /* 0x000000908c10723c */ /* 0x040ff00000001810 */
[----:B------:R-:W-:Y:S01]  /*72b0*/  HMMA.16816.F32 R12, R140, R146, R12 ;  /* 0x000000928c0c723c */ /* 0x000fe2000000180c */
[----:B------:R-:W4:Y:S04]  /*72c0*/  LDSM.16.M88.4 R144, [R188+0x2000] ;  /* 0x00200000bc90783b */ /* 0x000f280000000200 */
[----:B------:R-:W5:Y:S03]  /*72d0*/  LDSM.16.M88.4 R140, [R188+0x2800] ;  /* 0x00280000bc8c783b */ /* 0x000f660000000200 */
[C---:B---3--:R-:W-:Y:S08]  /*72e0*/  HMMA.16816.F32 R32, R164.reuse, R156, R32 ;  /* 0x0000009ca420723c */ /* 0x048ff00000001820 */
[C---:B------:R-:W-:Y:S01]  /*72f0*/  HMMA.16816.F32 R28, R164.reuse, R158, R28 ;  /* 0x0000009ea41c723c */ /* 0x040fe2000000181c */
[----:B------:R-:W-:Y:S07]  /*7300*/  LDSM.16.M88.4 R156, [R188+0x3000] ;  /* 0x00300000bc9c783b */ /* 0x000fee0000000200 */
[C---:B-1----:R-:W-:Y:S08]  /*7310*/  HMMA.16816.F32 R16, R164.reuse, R8, R16 ;  /* 0x00000008a410723c */ /* 0x042ff00000001810 */
[C---:B------:R-:W-:Y:S01]  /*7320*/  HMMA.16816.F32 R12, R164.reuse, R10, R12 ;  /* 0x0000000aa40c723c */ /* 0x040fe2000000180c */
[----:B------:R-:W-:Y:S07]  /*7330*/  LDSM.16.M88.4 R8, [R202+0x8000] ;  /* 0x00800000ca08783b */ /* 0x000fee0000000200 */
[C---:B--2---:R-:W-:Y:S08]  /*7340*/  HMMA.16816.F32 R172, R164.reuse, R4, R172 ;  /* 0x00000004a4ac723c */ /* 0x044ff000000018ac */
[C---:B------:R-:W-:Y:S01]  /*7350*/  HMMA.16816.F32 R168, R164.reuse, R6, R168 ;  /* 0x00000006a4a8723c */ /* 0x040fe200000018a8 */
[----:B------:R-:W1:Y:S07]  /*7360*/  LDSM.16.M88.4 R4, [R201+0x10000] ;  /* 0x01000000c904783b */ /* 0x000e6e0000000200 */
[C---:B------:R-:W-:Y:S08]  /*7370*/  HMMA.16816.F32 R24, R164.reuse, R148, R24 ;  /* 0x00000094a418723c */ /* 0x040ff00000001818 */
[----:B------:R-:W-:Y:S01]  /*7380*/  HMMA.16816.F32 R20, R164, R150, R20 ;  /* 0x00000096a414723c */ /* 0x000fe20000001814 */
[----:B------:R-:W2:Y:S06]  /*7390*/  LDSM.16.M88.4 R148, [R188+0x3800] ;  /* 0x00380000bc94783b */ /* 0x000eac0000000200 */
[----:B------:R-:W-:Y:S01]  /*73a0*/  IADD3 R164, R0, 0x11, RZ ;  /* 0x0000001100a47810 */ /* 0x000fe20007ffe0ff */
[C---:B----4-:R-:W-:Y:S08]  /*73b0*/  HMMA.16816.F32 R32, R152.reuse, R144, R32 ;  /* 0x000000909820723c */ /* 0x050ff00000001820 */
[C---:B------:R-:W-:Y:S01]  /*73c0*/  HMMA.16816.F32 R28, R152.reuse, R146, R28 ;  /* 0x00000092981c723c */ /* 0x040fe2000000181c */
[----:B------:R-:W-:Y:S07]  /*73d0*/  LDSM.16.M88.4 R144, [R201+0x11000] ;  /* 0x01100000c990783b */ /* 0x000fee0000000200 */
[C---:B-----5:R-:W-:Y:S08]  /*73e0*/  HMMA.16816.F32 R24, R152.reuse, R140, R24 ;  /* 0x0000008c9818723c */ /* 0x060ff00000001818 */
[----:B------:R-:W-:Y:S01]  /*73f0*/  HMMA.16816.F32 R20, R152, R142, R20 ;  /* 0x0000008e9814723c */ /* 0x000fe20000001814 */
[----:B------:R-:W3:Y:S07]  /*7400*/  LDSM.16.M88.4 R140, [R201+0x10800] ;  /* 0x01080000c98c783b */ /* 0x000eee0000000200 */
[----:B-1----:R-:W-:Y:S07]  /*7410*/  HMMA.16816.F32 R32, R8, R4, R32 ;  /* 0x000000040820723c */ /* 0x002fee0000001820 */
[----:B------:R-:W-:Y:S01]  /*7420*/  IMAD.IADD R4, R214, 0x1, -R2 ;  /* 0x00000001d6047824 */ /* 0x000fe200078e0a02 */
[C---:B--2---:R-:W-:Y:S08]  /*7430*/  HMMA.16816.F32 R172, R152.reuse, R148, R172 ;  /* 0x0000009498ac723c */ /* 0x044ff000000018ac */
[C---:B------:R-:W-:Y:S01]  /*7440*/  HMMA.16816.F32 R168, R152.reuse, R150, R168 ;  /* 0x0000009698a8723c */ /* 0x040fe200000018a8 */
[----:B------:R-:W1:Y:S07]  /*7450*/  LDSM.16.M88.4 R148, [R201+0x11800] ;  /* 0x01180000c994783b */ /* 0x000e6e0000000200 */
[C---:B------:R-:W-:Y:S07]  /*7460*/  HMMA.16816.F32 R12, R152.reuse, R158, R12 ;  /* 0x0000009e980c723c */ /* 0x040fee000000180c */
[----:B------:R-:W-:Y:S01]  /*7470*/  IABS R158, R4 ;  /* 0x00000004009e7213 */ /* 0x000fe20000000000 */
[----:B------:R-:W-:Y:S01]  /*7480*/  HMMA.16816.F32 R16, R152, R156, R16 ;  /* 0x0000009c9810723c */ /* 0x000fe20000001810 */
[----:B------:R-:W-:Y:S04]  /*7490*/  LDSM.16.M88.4 R152, [R200+0x8000] ;  /* 0x00800000c898783b */ /* 0x000fe80000000200 */
[----:B------:R-:W-:Y:S02]  /*74a0*/  I2F R158, R158 ;  /* 0x0000009e009e7306 */ /* 0x000fe40000201400 */
[----:B------:R-:W-:Y:S01]  /*74b0*/  IABS R156, R139 ;  /* 0x0000008b009c7213 */ /* 0x000fe20000000000 */
[----:B------:R-:W-:Y:S01]  /*74c0*/  HMMA.16816.F32 R28, R8, R6, R28 ;  /* 0x00000006081c723c */ /* 0x000fe2000000181c */
[----:B------:R-:W2:Y:S01]  /*74d0*/  LDSM.16.M88.4 R4, [R183] ;  /* 0x00000000b704783b */ /* 0x000ea20000000200 */
[----:B------:R-:W-:-:S02]  /*74e0*/  IADD3 R139, R0, 0x8, RZ ;  /* 0x00000008008b7810 */ /* 0x000fc40007ffe0ff */
[----:B------:R-:W-:Y:S01]  /*74f0*/  IADD3 R157, R0, 0x9, RZ ;  /* 0x00000009009d7810 */ /* 0x000fe20007ffe0ff */
[----:B------:R-:W-:Y:S02]  /*7500*/  I2F R156, R156 ;  /* 0x0000009c009c7306 */ /* 0x000fe40000201400 */
[----:B------:R-:W-:Y:S01]  /*7510*/  IMAD.IADD R159, R217, 0x1, -R139 ;  /* 0x00000001d99f7824 */ /* 0x000fe200078e0a8b */
[----:B---3--:R-:W-:Y:S04]  /*7520*/  HMMA.16816.F32 R24, R8, R140, R24 ;  /* 0x0000008c0818723c */ /* 0x008fe80000001818 */
[----:B------:R-:W-:-:S03]  /*7530*/  IABS R159, R159 ;  /* 0x0000009f009f7213 */ /* 0x000fc60000000000 */
[----:B------:R-:W-:Y:S01]  /*7540*/  IMAD.IADD R140, R214, 0x1, -R139 ;  /* 0x00000001d68c7824 */ /* 0x000fe200078e0a8b */
[----:B------:R-:W-:Y:S01]  /*7550*/  HMMA.16816.F32 R20, R8, R142, R20 ;  /* 0x0000008e0814723c */ /* 0x000fe20000001814 */
[----:B------:R-:W-:Y:S01]  /*7560*/  IMAD.IADD R141, R217, 0x1, -R157 ;  /* 0x00000001d98d7824 */ /* 0x000fe200078e0a9d */
[----:B------:R-:W-:Y:S02]  /*7570*/  I2F R159, R159 ;  /* 0x0000009f009f7306 */ /* 0x000fe40000201400 */
[----:B------:R-:W-:-:S04]  /*7580*/  IABS R140, R140 ;  /* 0x0000008c008c7213 */ /* 0x000fc80000000000 */
[----:B------:R-:W-:Y:S01]  /*7590*/  HMMA.16816.F32 R16, R8, R144, R16 ;  /* 0x000000900810723c */ /* 0x000fe20000001810 */
[----:B------:R-:W-:Y:S01]  /*75a0*/  IMAD.MOV.U32 R160, RZ, RZ, R140 ;  /* 0x000000ffffa07224 */ /* 0x000fe200078e008c */
[----:B------:R-:W-:-:S05]  /*75b0*/  IABS R140, R141 ;  /* 0x0000008d008c7213 */ /* 0x000fca0000000000 */
[----:B------:R-:W-:Y:S01]  /*75c0*/  IMAD.MOV.U32 R161, RZ, RZ, R140 ;  /* 0x000000ffffa17224 */ /* 0x000fe200078e008c */
[----:B------:R-:W-:Y:S01]  /*75d0*/  HMMA.16816.F32 R12, R8, R146, R12 ;  /* 0x00000092080c723c */ /* 0x000fe2000000180c */
[----:B------:R-:W3:Y:S01]  /*75e0*/  LDSM.16.M88.4 R140, [R182] ;  /* 0x00000000b68c783b */ /* 0x000ee20000000200 */
[----:B------:R-:W-:Y:S01]  /*75f0*/  IMAD.IADD R144, R214, 0x1, -R157 ;  /* 0x00000001d6907824 */ /* 0x000fe200078e0a9d */
[----:B------:R-:W-:Y:S01]  /*7600*/  I2F R160, R160 ;  /* 0x000000a000a07306 */ /* 0x000fe20000201400 */
[----:B------:R-:W-:-:S03]  /*7610*/  IMAD.IADD R145, R217, 0x1, -R162 ;  /* 0x00000001d9917824 */ /* 0x000fc600078e0aa2 */
[----:B------:R-:W-:Y:S01]  /*7620*/  IABS R144, R144 ;  /* 0x0000009000907213 */ /* 0x000fe20000000000 */
[C---:B-1----:R-:W-:Y:S03]  /*7630*/  HMMA.16816.F32 R172, R8.reuse, R148, R172 ;  /* 0x0000009408ac723c */ /* 0x042fe600000018ac */
[----:B------:R-:W-:Y:S01]  /*7640*/  I2F R161, R161 ;  /* 0x000000a100a17306 */ /* 0x000fe20000201400 */
[----:B------:R-:W-:Y:S01]  /*7650*/  IMAD.MOV.U32 R163, RZ, RZ, R144 ;  /* 0x000000ffffa37224 */ /* 0x000fe200078e0090 */
[----:B------:R-:W-:Y:S01]  /*7660*/  IABS R144, R145 ;  /* 0x0000009100907213 */ /* 0x000fe20000000000 */
[C---:B------:R-:W-:Y:S02]  /*7670*/  IMAD.IADD R145, R214.reuse, 0x1, -R162 ;  /* 0x00000001d6917824 */ /* 0x040fe400078e0aa2 */
[----:B------:R-:W-:Y:S01]  /*7680*/  HMMA.16816.F32 R168, R8, R150, R168 ;  /* 0x0000009608a8723c */ /* 0x000fe200000018a8 */
[----:B------:R-:W1:Y:S01]  /*7690*/  LDSM.16.M88.4 R8, [R181] ;  /* 0x00000000b508783b */ /* 0x000e620000000200 */
[----:B------:R-:W-:Y:S01]  /*76a0*/  IMAD.MOV.U32 R165, RZ, RZ, R144 ;  /* 0x000000ffffa57224 */ /* 0x000fe200078e0090 */
[----:B------:R-:W-:Y:S01]  /*76b0*/  IABS R144, R145 ;  /* 0x0000009100907213 */ /* 0x000fe20000000000 */
[----:B------:R-:W-:Y:S01]  /*76c0*/  IMAD.IADD R145, R217, 0x1, -R164 ;  /* 0x00000001d9917824 */ /* 0x000fe200078e0aa4 */
[----:B------:R-:W-:Y:S01]  /*76d0*/  I2F R163, R163 ;  /* 0x000000a300a37306 */ /* 0x000fe20000201400 */
[----:B------:R-:W-:-:S02]  /*76e0*/  IMAD.IADD R148, R214, 0x1, -R178 ;  /* 0x00000001d6947824 */ /* 0x000fc400078e0ab2 */
[C---:B--2---:R-:W-:Y:S01]  /*76f0*/  HMMA.16816.F32 R32, R152.reuse, R4, R32 ;  /* 0x000000049820723c */ /* 0x044fe20000001820 */
[----:B------:R-:W-:Y:S01]  /*7700*/  IMAD.MOV.U32 R166, RZ, RZ, R144 ;  /* 0x000000ffffa67224 */ /* 0x000fe200078e0090 */
[----:B------:R-:W-:Y:S01]  /*7710*/  IABS R144, R145 ;  /* 0x0000009100907213 */ /* 0x000fe20000000000 */
[----:B------:R-:W-:Y:S01]  /*7720*/  IMAD.IADD R145, R217, 0x1, -R176 ;  /* 0x00000001d9917824 */ /* 0x000fe200078e0ab0 */
[----:B------:R-:W-:Y:S01]  /*7730*/  IABS R148, R148 ;  /* 0x0000009400947213 */ /* 0x000fe20000000000 */
[----:B------:R-:W-:Y:S02]  /*7740*/  I2F R165, R165 ;  /* 0x000000a500a57306 */ /* 0x000fe40000201400 */
[----:B------:R-:W-:Y:S01]  /*7750*/  IMAD.IADD R4, R214, 0x1, -R164 ;  /* 0x00000001d6047824 */ /* 0x000fe200078e0aa4 */
[----:B------:R-:W-:Y:S01]  /*7760*/  HMMA.16816.F32 R28, R152, R6, R28 ;  /* 0x00000006981c723c */ /* 0x000fe2000000181c */
[----:B------:R-:W-:Y:S01]  /*7770*/  IABS R145, R145 ;  /* 0x0000009100917213 */ /* 0x000fe20000000000 */
[----:B------:R-:W-:-:S02]  /*7780*/  IMAD.MOV.U32 R223, RZ, RZ, R148 ;  /* 0x000000ffffdf7224 */ /* 0x000fc400078e0094 */
[----:B------:R-:W-:Y:S01]  /*7790*/  IABS R4, R4 ;  /* 0x0000000400047213 */ /* 0x000fe20000000000 */
[----:B------:R2:W-:Y:S01]  /*77a0*/  I2F R167, R144 ;  /* 0x0000009000a77306 */ /* 0x0005e20000201400 */
[----:B------:R-:W-:-:S03]  /*77b0*/  IMAD.IADD R148, R214, 0x1, -R222 ;  /* 0x00000001d6947824 */ /* 0x000fc600078e0ade */
[----:B------:R-:W-:Y:S01]  /*77c0*/  IMAD.MOV.U32 R177, RZ, RZ, R4 ;  /* 0x000000ffffb17224 */ /* 0x000fe200078e0004 */
[C---:B---3--:R-:W-:Y:S01]  /*77d0*/  HMMA.16816.F32 R24, R152.reuse, R140, R24 ;  /* 0x0000008c9818723c */ /* 0x048fe20000001818 */
[----:B------:R-:W3:Y:S01]  /*77e0*/  LDSM.16.M88.4 R4, [R180] ;  /* 0x00000000b404783b */ /* 0x000ee20000000200 */
[----:B------:R-:W-:Y:S01]  /*77f0*/  IABS R148, R148 ;  /* 0x0000009400947213 */ /* 0x000fe20000000000 */
[----:B------:R4:W-:Y:S05]  /*7800*/  I2F R220, R145 ;  /* 0x0000009100dc7306 */ /* 0x0009ea0000201400 */
[C---:B------:R-:W-:Y:S01]  /*7810*/  HMMA.16816.F32 R20, R152.reuse, R142, R20 ;  /* 0x0000008e9814723c */ /* 0x040fe20000001814 */
[----:B------:R-:W-:Y:S01]  /*7820*/  LDSM.16.M88.4 R140, [R195+0x10000] ;  /* 0x01000000c38c783b */ /* 0x000fe20000000200 */
[----:B--2---:R-:W-:Y:S01]  /*7830*/  IMAD.IADD R144, R214, 0x1, -R176 ;  /* 0x00000001d6907824 */ /* 0x004fe200078e0ab0 */
[----:B------:R2:W-:Y:S05]  /*7840*/  I2F R228, R148 ;  /* 0x0000009400e47306 */ /* 0x0005ea0000201400 */
[----:B-1----:R-:W-:Y:S01]  /*7850*/  HMMA.16816.F32 R16, R152, R8, R16 ;  /* 0x000000089810723c */ /* 0x002fe20000001810 */
[----:B------:R-:W-:-:S02]  /*7860*/  IABS R224, R144 ;  /* 0x0000009000e07213 */ /* 0x000fc40000000000 */
[----:B----4-:R-:W1:Y:S01]  /*7870*/  LDSM.16.M88.4 R144, [R198+0x8000] ;  /* 0x00800000c690783b */ /* 0x010e620000000200 */
[----:B------:R-:W-:Y:S03]  /*7880*/  I2F R166, R166 ;  /* 0x000000a600a67306 */ /* 0x000fe60000201400 */
[C---:B------:R-:W-:Y:S01]  /*7890*/  IMAD.IADD R8, R217.reuse, 0x1, -R222 ;  /* 0x00000001d9087824 */ /* 0x040fe200078e0ade */
[C---:B------:R-:W-:Y:S04]  /*78a0*/  HMMA.16816.F32 R12, R152.reuse, R10, R12 ;  /* 0x0000000a980c723c */ /* 0x040fe8000000180c */
[----:B------:R-:W-:Y:S01]  /*78b0*/  IABS R8, R8 ;  /* 0x0000000800087213 */ /* 0x000fe20000000000 */
[C---:B--2---:R-:W-:Y:S01]  /*78c0*/  IMAD.IADD R148, R217.reuse, 0x1, -R229 ;  /* 0x00000001d9947824 */ /* 0x044fe200078e0ae5 */
[----:B------:R-:W-:Y:S03]  /*78d0*/  I2F R224, R224 ;  /* 0x000000e000e07306 */ /* 0x000fe60000201400 */
[----:B------:R-:W-:Y:S01]  /*78e0*/  IMAD.MOV.U32 R227, RZ, RZ, R8 ;  /* 0x000000ffffe37224 */ /* 0x000fe200078e0008 */
[----:B------:R-:W-:Y:S01]  /*78f0*/  IABS R234, R148 ;  /* 0x0000009400ea7213 */ /* 0x000fe20000000000 */
[----:B------:R-:W2:Y:S03]  /*7900*/  LDSM.16.M88.4 R8, [R195+0x10800] ;  /* 0x01080000c308783b */ /* 0x000ea60000000200 */
[----:B------:R-:W-:Y:S01]  /*7910*/  I2F R177, R177 ;  /* 0x000000b100b17306 */ /* 0x000fe20000201400 */
[----:B------:R-:W4:Y:S01]  /*7920*/  LDSM.16.M88.4 R148, [R195+0x11800] ;  /* 0x01180000c394783b */ /* 0x000f220000000200 */
[C---:B---3--:R-:W-:Y:S06]  /*7930*/  HMMA.16816.F32 R172, R152.reuse, R4, R172 ;  /* 0x0000000498ac723c */ /* 0x048fec00000018ac */
[----:B------:R-:W-:Y:S01]  /*7940*/  I2F R227, R227 ;  /* 0x000000e300e37306 */ /* 0x000fe20000201400 */
[----:B------:R-:W-:Y:S01]  /*7950*/  IMAD.IADD R4, R217, 0x1, -R226 ;  /* 0x00000001d9047824 */ /* 0x000fe200078e0ae2 */
[----:B------:R-:W-:Y:S01]  /*7960*/  HMMA.16816.F32 R168, R152, R6, R168 ;  /* 0x0000000698a8723c */ /* 0x000fe200000018a8 */
[----:B------:R-:W-:Y:S03]  /*7970*/  LDSM.16.M88.4 R152, [R197+0x8000] ;  /* 0x00800000c598783b */ /* 0x000fe60000000200 */
[----:B------:R-:W-:-:S02]  /*7980*/  IABS R4, R4 ;  /* 0x0000000400047213 */ /* 0x000fc40000000000 */
[----:B------:R-:W-:Y:S03]  /*7990*/  I2F R234, R234 ;  /* 0x000000ea00ea7306 */ /* 0x000fe60000201400 */
[----:B------:R-:W-:Y:S01]  /*79a0*/  IMAD.MOV.U32 R230, RZ, RZ, R4 ;  /* 0x000000ffffe67224 */ /* 0x000fe200078e0004 */
[C---:B-1----:R-:W-:Y:S01]  /*79b0*/  HMMA.16816.F32 R32, R144.reuse, R140, R32 ;  /* 0x0000008c9020723c */ /* 0x042fe20000001820 */
[----:B------:R-:W1:Y:S03]  /*79c0*/  LDSM.16.M88.4 R4, [R195+0x11000] ;  /* 0x01100000c304783b */ /* 0x000e660000000200 */
[----:B------:R-:W-:Y:S04]  /*79d0*/  I2F R223, R223 ;  /* 0x000000df00df7306 */ /* 0x000fe80000201400 */
[C---:B------:R-:W-:Y:S01]  /*79e0*/  HMMA.16816.F32 R28, R144.reuse, R142, R28 ;  /* 0x0000008e901c723c */ /* 0x040fe2000000181c */
[----:B------:R-:W3:Y:S03]  /*79f0*/  LDSM.16.M88.4 R140, [R188+0x4000] ;  /* 0x00400000bc8c783b */ /* 0x000ee60000000200 */
[----:B------:R-:W-:Y:S04]  /*7a00*/  I2F R230, R230 ;  /* 0x000000e600e67306 */ /* 0x000fe80000201400 */
[C---:B--2---:R-:W-:Y:S07]  /*7a10*/  HMMA.16816.F32 R24, R144.reuse, R8, R24 ;  /* 0x000000089018723c */ /* 0x044fee0000001818 */
[----:B------:R-:W-:Y:S01]  /*7a20*/  IADD3 R8, R0, 0x30, RZ ;  /* 0x0000003000087810 */ /* 0x000fe20007ffe0ff */
[----:B------:R-:W-:Y:S01]  /*7a30*/  HMMA.16816.F32 R20, R144, R10, R20 ;  /* 0x0000000a9014723c */ /* 0x000fe20000001814 */
[----:B------:R-:W-:Y:S01]  /*7a40*/  IMAD.MOV.U32 R9, RZ, RZ, R235 ;  /* 0x000000ffff097224 */ /* 0x000fe200078e00eb */
[----:B------:R-:W-:-:S05]  /*7a50*/  IABS R235, R236 ;  /* 0x000000ec00eb7213 */ /* 0x000fca0000000000 */
[----:B------:R-:W-:Y:S01]  /*7a60*/  IMAD.IADD R11, R217, 0x1, -R8 ;  /* 0x00000001d90b7824 */ /* 0x000fe200078e0a08 */
[----:B----4-:R-:W-:Y:S01]  /*7a70*/  HMMA.16816.F32 R172, R144, R148, R172 ;  /* 0x0000009490ac723c */ /* 0x010fe200000018ac */
[----:B------:R-:W-:Y:S01]  /*7a80*/  IMAD.MOV.U32 R10, RZ, RZ, R235 ;  /* 0x000000ffff0a7224 */ /* 0x000fe200078e00eb */
[----:B------:R-:W-:Y:S02]  /*7a90*/  I2F R9, R9 ;  /* 0x0000000900097306 */ /* 0x000fe40000201400 */
[----:B------:R-:W-:-:S03]  /*7aa0*/  IABS R11, R11 ;  /* 0x0000000b000b7213 */ /* 0x000fc60000000000 */
[C---:B------:R-:W-:Y:S01]  /*7ab0*/  IADD3 R148, R0.reuse, 0x38, RZ ;  /* 0x0000003800947810 */ /* 0x040fe20007ffe0ff */
[C---:B------:R-:W-:Y:S01]  /*7ac0*/  HMMA.16816.F32 R168, R144.reuse, R150, R168 ;  /* 0x0000009690a8723c */ /* 0x040fe200000018a8 */
[----:B------:R-:W-:Y:S01]  /*7ad0*/  IMAD.MOV.U32 R235, RZ, RZ, R11 ;  /* 0x000000ffffeb7224 */ /* 0x000fe200078e000b */
[----:B------:R-:W-:Y:S01]  /*7ae0*/  IADD3 R11, R0, 0x31, RZ ;  /* 0x00000031000b7810 */ /* 0x000fe20007ffe0ff */
[----:B------:R-:W-:Y:S05]  /*7af0*/  I2F R10, R10 ;  /* 0x0000000a000a7306 */ /* 0x000fea0000201400 */
[----:B-1----:R-:W-:Y:S03]  /*7b00*/  HMMA.16816.F32 R16, R144, R4, R16 ;  /* 0x000000049010723c */ /* 0x002fe60000001810 */
[----:B------:R-:W-:Y:S04]  /*7b10*/  I2F R235, R235 ;  /* 0x000000eb00eb7306 */ /* 0x000fe80000201400 */
[----:B------:R-:W-:Y:S01]  /*7b20*/  IMAD.IADD R4, R214, 0x1, -R8 ;  /* 0x00000001d6047824 */ /* 0x000fe200078e0a08 */
[----:B---3--:R-:W-:Y:S01]  /*7b30*/  HMMA.16816.F32 R32, R152, R140, R32 ;  /* 0x0000008c9820723c */ /* 0x008fe20000001820 */
[----:B------:R-:W-:-:S03]  /*7b40*/  IMAD.IADD R5, R217, 0x1, -R11 ;  /* 0x00000001d9057824 */ /* 0x000fc600078e0a0b */
[----:B------:R-:W-:-:S03]  /*7b50*/  IABS R4, R4 ;  /* 0x0000000400047213 */ /* 0x000fc60000000000 */
[----:B------:R-:W-:Y:S01]  /*7b60*/  IMAD.IADD R141, R217, 0x1, -R148 ;  /* 0x00000001d98d7824 */ /* 0x000fe200078e0a94 */
[----:B------:R-:W-:Y:S01]  /*7b70*/  HMMA.16816.F32 R12, R144, R6, R12 ;  /* 0x00000006900c723c */ /* 0x000fe2000000180c */
[----:B------:R-:W-:Y:S01]  /*7b80*/  IMAD.MOV.U32 R236, RZ, RZ, R4 ;  /* 0x000000ffffec7224 */ /* 0x000fe200078e0004 */
[----:B------:R-:W-:Y:S01]  /*7b90*/  IABS R4, R5 ;  /* 0x0000000500047213 */ /* 0x000fe20000000000 */
[----:B------:R-:W-:Y:S01]  /*7ba0*/  IMAD.IADD R5, R214, 0x1, -R11 ;  /* 0x00000001d6057824 */ /* 0x000fe200078e0a0b */
[----:B------:R-:W-:-:S03]  /*7bb0*/  IABS R141, R141 ;  /* 0x0000008d008d7213 */ /* 0x000fc60000000000 */
[----:B------:R-:W-:Y:S01]  /*7bc0*/  IMAD.MOV.U32 R149, RZ, RZ, R4 ;  /* 0x000000ffff957224 */ /* 0x000fe200078e0004 */
[----:B------:R-:W-:Y:S01]  /*7bd0*/  IABS R4, R5 ;  /* 0x0000000500047213 */ /* 0x000fe20000000000 */
[----:B------:R-:W-:Y:S01]  /*7be0*/  HMMA.16816.F32 R28, R152, R142, R28 ;  /* 0x0000008e981c723c */ /* 0x000fe2000000181c */
[----:B------:R-:W-:Y:S01]  /*7bf0*/  I2F R236, R236 ;  /* 0x000000ec00ec7306 */ /* 0x000fe20000201400 */
[----:B------:R-:W-:Y:S02]  /*7c00*/  IMAD.MOV.U32 R238, RZ, RZ, R141 ;  /* 0x000000ffffee7224 */ /* 0x000fe400078e008d */
[----:B------:R-:W-:-:S03]  /*7c10*/  IMAD.IADD R141, R214, 0x1, -R237 ;  /* 0x00000001d68d7824 */ /* 0x000fc600078e0aed */
[----:B------:R-:W-:Y:S02]  /*7c20*/  FMUL.FTZ R32, R32, c[0x0][0x2ec] ;  /* 0x0000bb0020207a20 */ /* 0x000fe40000410000 */
[----:B------:R1:W-:Y:S01]  /*7c30*/  I2F R140, R4 ;  /* 0x00000004008c7306 */ /* 0x0003e20000201400 */
[----:B------:R-:W-:Y:S01]  /*7c40*/  FMUL.FTZ R239, R34, c[0x0][0x2ec] ;  /* 0x0000bb0022ef7a20 */ /* 0x000fe20000410000 */
[----:B------:R-:W-:Y:S01]  /*7c50*/  IABS R141, R141 ;  /* 0x0000008d008d7213 */ /* 0x000fe20000000000 */
[----:B------:R-:W-:Y:S02]  /*7c60*/  FMUL.FTZ R33, R33, c[0x0][0x2ec] ;  /* 0x0000bb0021217a20 */ /* 0x000fe40000410000 */
[----:B------:R-:W-:Y:S02]  /*7c70*/  FMUL.FTZ R35, R35, c[0x0][0x2ec] ;  /* 0x0000bb0023237a20 */ /* 0x000fe40000410000 */
[----:B------:R-:W-:Y:S01]  /*7c80*/  IMAD.IADD R142, R214, 0x1, -R148 ;  /* 0x00000001d68e7824 */ /* 0x000fe200078e0a94 */
[----:B------:R-:W2:Y:S01]  /*7c90*/  MUFU.TANH R240, R32 ;  /* 0x0000002000f07308 */ /* 0x000ea20000002400 */
[----:B------:R-:W-:-:S03]  /*7ca0*/  IMAD.IADD R143, R217, 0x1, -R237 ;  /* 0x00000001d98f7824 */ /* 0x000fc600078e0aed */
[----:B------:R-:W-:Y:S02]  /*7cb0*/  IABS R142, R142 ;  /* 0x0000008e008e7213 */ /* 0x000fe40000000000 */
[----:B------:R-:W-:Y:S01]  /*7cc0*/  IABS R143, R143 ;  /* 0x0000008f008f7213 */ /* 0x000fe20000000000 */
[----:B------:R-:W-:Y:S01]  /*7cd0*/  FMUL.FTZ R28, R28, c[0x0][0x2ec] ;  /* 0x0000bb001c1c7a20 */ /* 0x000fe20000410000 */
[----:B-1----:R-:W1:Y:S01]  /*7ce0*/  LDSM.16.M88.4 R4, [R188+0x4800] ;  /* 0x00480000bc04783b */ /* 0x002e620000000200 */
[----:B------:R-:W-:Y:S01]  /*7cf0*/  MUFU.TANH R239, R239 ;  /* 0x000000ef00ef7308 */ /* 0x000fe20000002400 */
[----:B------:R-:W-:Y:S02]  /*7d00*/  FMUL.FTZ R34, R29, c[0x0][0x2ec] ;  /* 0x0000bb001d227a20 */ /* 0x000fe40000410000 */
[----:B------:R-:W-:Y:S02]  /*7d10*/  FMUL.FTZ R29, R30, c[0x0][0x2ec] ;  /* 0x0000bb001e1d7a20 */ /* 0x000fe40000410000 */
[----:B------:R-:W-:-:S02]  /*7d20*/  FMUL.FTZ R31, R31, c[0x0][0x2ec] ;  /* 0x0000bb001f1f7a20 */ /* 0x000fc40000410000 */
[----:B--2---:R-:W-:Y:S01]  /*7d30*/  FFMA.FTZ R0, R133, -UR19, R240 ;  /* 0x8000001385007c23 */ /* 0x004fe200080100f0 */
[----:B------:R-:W2:Y:S04]  /*7d40*/  MUFU.TANH R246, R28 ;  /* 0x0000001c00f67308 */ /* 0x000ea80000002400 */
[----:B------:R-:W-:Y:S02]  /*7d50*/  FSEL R0, R0, -INF , !P0 ;  /* 0xff80000000007808 */ /* 0x000fe40004000000 */
[C---:B------:R-:W-:Y:S02]  /*7d60*/  ISETP.GE.AND P0, PT, R139.reuse, R215, PT ;  /* 0x000000d78b00720c */ /* 0x040fe40003f06270 */
[----:B------:R-:W3:Y:S02]  /*7d70*/  MUFU.TANH R29, R29 ;  /* 0x0000001d001d7308 */ /* 0x000ee40000002400 */
[----:B------:R-:W-:-:S06]  /*7d80*/  ISETP.LT.OR P0, PT, R139, R216, P0 ;  /* 0x000000d88b00720c */ /* 0x000fcc0000701670 */
[----:B------:R-:W4:Y:S01]  /*7d90*/  MUFU.TANH R33, R33 ;  /* 0x0000002100217308 */ /* 0x000f220000002400 */
[----:B--2---:R-:W-:Y:S02]  /*7da0*/  FFMA.FTZ R159, R159, -UR19, R246 ;  /* 0x800000139f9f7c23 */ /* 0x004fe400080100f6 */
[----:B------:R-:W-:-:S05]  /*7db0*/  FFMA.FTZ R28, R138, -UR19, R239 ;  /* 0x800000138a1c7c23 */ /* 0x000fca00080100ef */
[----:B------:R-:W2:Y:S01]  /*7dc0*/  MUFU.TANH R35, R35 ;  /* 0x0000002300237308 */ /* 0x000ea20000002400 */
[----:B------:R-:W-:Y:S01]  /*7dd0*/  FSEL R28, R28, -INF , !P5 ;  /* 0xff8000001c1c7808 */ /* 0x000fe20006800000 */
[----:B---3--:R-:W-:Y:S01]  /*7de0*/  FFMA.FTZ R29, R160, -UR19, R29 ;  /* 0x80000013a01d7c23 */ /* 0x008fe2000801001d */
[C---:B------:R-:W-:Y:S01]  /*7df0*/  ISETP.GE.AND P5, PT, R139.reuse, R212, PT ;  /* 0x000000d48b00720c */ /* 0x040fe20003fa6270 */
[----:B-1----:R-:W-:Y:S04]  /*7e00*/  HMMA.16816.F32 R24, R152, R4, R24 ;  /* 0x000000049818723c */ /* 0x002fe80000001818 */
[----:B------:R-:W-:Y:S01]  /*7e10*/  MUFU.TANH R34, R34 ;  /* 0x0000002200227308 */ /* 0x000fe20000002400 */
[----:B------:R-:W-:Y:S01]  /*7e20*/  ISETP.LT.OR P5, PT, R139, R213, P5 ;  /* 0x000000d58b00720c */ /* 0x000fe20002fa1670 */
[----:B----4-:R-:W-:-:S03]  /*7e30*/  FFMA.FTZ R30, R156, -UR19, R33 ;  /* 0x800000139c1e7c23 */ /* 0x010fc60008010021 */
[----:B------:R-:W-:Y:S01]  /*7e40*/  FSEL R29, R29, -INF , !P5 ;  /* 0xff8000001d1d7808 */ /* 0x000fe20006800000 */
[----:B------:R-:W-:Y:S01]  /*7e50*/  HMMA.16816.F32 R20, R152, R6, R20 ;  /* 0x000000069814723c */ /* 0x000fe20000001814 */
[----:B------:R-:W1:Y:S01]  /*7e60*/  LDSM.16.M88.4 R4, [R188+0x5000] ;  /* 0x00500000bc04783b */ /* 0x000e620000000200 */
[----:B------:R2:W3:Y:S01]  /*7e70*/  MUFU.TANH R242, R31 ;  /* 0x0000001f00f27308 */ /* 0x0004e20000002400 */
[----:B------:R-:W-:Y:S02]  /*7e80*/  FSEL R30, R30, -INF , !P6 ;  /* 0xff8000001e1e7808 */ /* 0x000fe40007000000 */
[C---:B------:R-:W-:Y:S02]  /*7e90*/  ISETP.GE.AND P5, PT, R162.reuse, R212, PT ;  /* 0x000000d4a200720c */ /* 0x040fe40003fa6270 */
[C---:B------:R-:W-:Y:S02]  /*7ea0*/  ISETP.GE.AND P6, PT, R157.reuse, R215, PT ;  /* 0x000000d79d00720c */ /* 0x040fe40003fc6270 */
[----:B------:R-:W-:Y:S01]  /*7eb0*/  ISETP.LT.OR P5, PT, R162, R213, P5 ;  /* 0x000000d5a200720c */ /* 0x000fe20002fa1670 */
[----:B------:R-:W-:Y:S01]  /*7ec0*/  I2F R238, R238 ;  /* 0x000000ee00ee7306 */ /* 0x000fe20000201400 */
[----:B------:R-:W-:-:S03]  /*7ed0*/  ISETP.LT.OR P6, PT, R157, R216, P6 ;  /* 0x000000d89d00720c */ /* 0x000fc600037c1670 */
[----:B------:R-:W-:Y:S02]  /*7ee0*/  FMUL.FTZ R244, R24, c[0x0][0x2ec] ;  /* 0x0000bb0018f47a20 */ /* 0x000fe40000410000 */
[----:B------:R-:W-:Y:S02]  /*7ef0*/  FMUL.FTZ R32, R27, c[0x0][0x2ec] ;  /* 0x0000bb001b207a20 */ /* 0x000fe40000410000 */
[----:B------:R-:W-:Y:S01]  /*7f00*/  I2F R149, R149 ;  /* 0x0000009500957306 */ /* 0x000fe20000201400 */
[----:B------:R-:W-:Y:S02]  /*7f10*/  FMUL.FTZ R24, R25, c[0x0][0x2ec] ;  /* 0x0000bb0019187a20 */ /* 0x000fe40000410000 */
[----:B------:R-:W-:-:S03]  /*7f20*/  FMUL.FTZ R25, R26, c[0x0][0x2ec] ;  /* 0x0000bb001a197a20 */ /* 0x000fc60000410000 */
[----:B------:R-:W-:Y:S02]  /*7f30*/  FMUL.FTZ R27, R20, c[0x0][0x2ec] ;  /* 0x0000bb00141b7a20 */ /* 0x000fe40000410000 */
[----:B------:R-:W-:Y:S01]  /*7f40*/  FMUL.FTZ R20, R21, c[0x0][0x2ec] ;  /* 0x0000bb0015147a20 */ /* 0x000fe20000410000 */
[----:B------:R-:W4:Y:S01]  /*7f50*/  MUFU.TANH R244, R244 ;  /* 0x000000f400f47308 */ /* 0x000f220000002400 */
[----:B------:R-:W-:Y:S02]  /*7f60*/  FMUL.FTZ R21, R22, c[0x0][0x2ec] ;  /* 0x0000bb0016157a20 */ /* 0x000fe40000410000 */
[----:B--2---:R-:W-:Y:S02]  /*7f70*/  FFMA.FTZ R31, R158, -UR19, R35 ;  /* 0x800000139e1f7c23 */ /* 0x004fe40008010023 */
[----:B------:R-:W-:Y:S02]  /*7f80*/  FMUL.FTZ R2, R23, c[0x0][0x2ec] ;  /* 0x0000bb0017027a20 */ /* 0x000fe40000410000 */
[----:B---3--:R-:W-:Y:S01]  /*7f90*/  FFMA.FTZ R33, R163, -UR19, R242 ;  /* 0x80000013a3217c23 */ /* 0x008fe200080100f2 */
[----:B------:R-:W2:Y:S01]  /*7fa0*/  MUFU.TANH R27, R27 ;  /* 0x0000001b001b7308 */ /* 0x000ea20000002400 */
[----:B------:R-:W-:-:S02]  /*7fb0*/  FSEL R31, R31, -INF , !P1 ;  /* 0xff8000001f1f7808 */ /* 0x000fc40004800000 */
[CC--:B------:R-:W-:Y:S01]  /*7fc0*/  ISETP.GE.AND P1, PT, R157.reuse, R212.reuse, PT ;  /* 0x000000d49d00720c */ /* 0x0c0fe20003f26270 */
[C---:B-1----:R-:W-:Y:S03]  /*7fd0*/  HMMA.16816.F32 R16, R152.reuse, R4, R16 ;  /* 0x000000049810723c */ /* 0x042fe60000001810 */
[-C--:B------:R-:W-:Y:S01]  /*7fe0*/  ISETP.LT.OR P1, PT, R157, R213.reuse, P1 ;  /* 0x000000d59d00720c */ /* 0x080fe20000f21670 */
[----:B------:R-:W1:Y:S01]  /*7ff0*/  MUFU.TANH R25, R25 ;  /* 0x0000001900197308 */ /* 0x000e620000002400 */
[----:B----4-:R-:W-:Y:S02]  /*8000*/  FFMA.FTZ R26, R165, -UR19, R244 ;  /* 0x80000013a51a7c23 */ /* 0x010fe400080100f4 */
[----:B------:R-:W-:Y:S02]  /*8010*/  FSEL R33, R33, -INF , !P1 ;  /* 0xff80000021217808 */ /* 0x000fe40004800000 */
[----:B------:R-:W-:Y:S01]  /*8020*/  ISETP.GE.AND P1, PT, R164, R212, PT ;  /* 0x000000d4a400720c */ /* 0x000fe20003f26270 */
[----:B------:R-:W-:Y:S01]  /*8030*/  HMMA.16816.F32 R12, R152, R6, R12 ;  /* 0x00000006980c723c */ /* 0x000fe2000000180c */
[----:B------:R-:W3:Y:S01]  /*8040*/  LDSM.16.M88.4 R4, [R188+0x5800] ;  /* 0x00580000bc04783b */ /* 0x000ee20000000200 */
[----:B------:R-:W4:Y:S01]  /*8050*/  MUFU.TANH R24, R24 ;  /* 0x0000001800187308 */ /* 0x000f220000002400 */
[----:B--2---:R-:W-:Y:S01]  /*8060*/  FFMA.FTZ R22, R220, -UR19, R27 ;  /* 0x80000013dc167c23 */ /* 0x004fe2000801001b */
[----:B------:R-:W-:Y:S01]  /*8070*/  ISETP.LT.OR P1, PT, R164, R213, P1 ;  /* 0x000000d5a400720c */ /* 0x000fe20000f21670 */
[----:B------:R-:W-:-:S05]  /*8080*/  DEPBAR.LE SB0, 0x0 ;  /* 0x000080000000791a */ /* 0x000fca0000000000 */
[----:B------:R-:W2:Y:S01]  /*8090*/  MUFU.TANH R21, R21 ;  /* 0x0000001500157308 */ /* 0x000ea20000002400 */
[----:B-1----:R-:W-:-:S03]  /*80a0*/  FFMA.FTZ R25, R166, -UR19, R25 ;  /* 0x80000013a6197c23 */ /* 0x002fc60008010019 */
[----:B------:R-:W-:Y:S01]  /*80b0*/  FMUL.FTZ R138, R16, c[0x0][0x2ec] ;  /* 0x0000bb00108a7a20 */ /* 0x000fe20000410000 */
[----:B------:R-:W-:-:S03]  /*80c0*/  FSEL R16, R159, -INF , !P0 ;  /* 0xff8000009f107808 */ /* 0x000fc60004000000 */
[----:B------:R-:W1:Y:S01]  /*80d0*/  MUFU.TANH R32, R32 ;  /* 0x0000002000207308 */ /* 0x000e620000002400 */
[-C--:B------:R-:W-:Y:S01]  /*80e0*/  ISETP.GE.AND P0, PT, R162, R215.reuse, PT ;  /* 0x000000d7a200720c */ /* 0x080fe20003f06270 */
[----:B------:R-:W-:Y:S01]  /*80f0*/  FMUL.FTZ R23, R18, c[0x0][0x2ec] ;  /* 0x0000bb0012177a20 */ /* 0x000fe20000410000 */
[----:B------:R-:W-:Y:S01]  /*8100*/  FSEL R25, R25, -INF , !P5 ;  /* 0xff80000019197808 */ /* 0x000fe20006800000 */
[----:B------:R-:W-:Y:S01]  /*8110*/  FFMA.FTZ R18, R161, -UR19, R34 ;  /* 0x80000013a1127c23 */ /* 0x000fe20008010022 */
[----:B------:R-:W-:Y:S01]  /*8120*/  ISETP.LT.OR P0, PT, R162, R216, P0 ;  /* 0x000000d8a200720c */ /* 0x000fe20000701670 */
[----:B------:R-:W-:Y:S01]  /*8130*/  FMUL.FTZ R12, R12, c[0x0][0x2ec] ;  /* 0x0000bb000c0c7a20 */ /* 0x000fe20000410000 */
[----:B------:R-:W-:Y:S01]  /*8140*/  ISETP.GE.AND P5, PT, R176, R212, PT ;  /* 0x000000d4b000720c */ /* 0x000fe20003fa6270 */
[----:B------:R-:W5:Y:S01]  /*8150*/  MUFU.TANH R138, R138 ;  /* 0x0000008a008a7308 */ /* 0x000f620000002400 */
[----:B------:R-:W-:Y:S01]  /*8160*/  FSEL R26, R26, -INF , !P0 ;  /* 0xff8000001a1a7808 */ /* 0x000fe20004000000 */
[----:B------:R-:W-:Y:S01]  /*8170*/  FMUL.FTZ R17, R17, c[0x0][0x2ec] ;  /* 0x0000bb0011117a20 */ /* 0x000fe20000410000 */
[-C--:B------:R-:W-:Y:S01]  /*8180*/  ISETP.GE.AND P0, PT, R176, R215.reuse, PT ;  /* 0x000000d7b000720c */ /* 0x080fe20003f06270 */
[----:B------:R-:W-:Y:S01]  /*8190*/  FMUL.FTZ R19, R19, c[0x0][0x2ec] ;  /* 0x0000bb0013137a20 */ /* 0x000fe20000410000 */
[----:B------:R-:W-:Y:S01]  /*81a0*/  FSEL R18, R18, -INF , !P6 ;  /* 0xff80000012127808 */ /* 0x000fe20007000000 */
[----:B----4-:R-:W-:Y:S01]  /*81b0*/  FFMA.FTZ R24, R167, -UR19, R24 ;  /* 0x80000013a7187c23 */ /* 0x010fe20008010018 */
[-C--:B------:R-:W-:Y:S01]  /*81c0*/  ISETP.LT.OR P0, PT, R176, R216.reuse, P0 ;  /* 0x000000d8b000720c */ /* 0x080fe20000701670 */
[----:B------:R-:W4:Y:S01]  /*81d0*/  MUFU.TANH R20, R20 ;  /* 0x0000001400147308 */ /* 0x000f220000002400 */
[-C--:B------:R-:W-:Y:S01]  /*81e0*/  ISETP.GE.AND P6, PT, R164, R215.reuse, PT ;  /* 0x000000d7a400720c */ /* 0x080fe20003fc6270 */
[----:B--2---:R-:W-:Y:S01]  /*81f0*/  FFMA.FTZ R21, R224, -UR19, R21 ;  /* 0x80000013e0157c23 */ /* 0x004fe20008010015 */
[----:B------:R-:W-:Y:S01]  /*8200*/  FSEL R22, R22, -INF , !P0 ;  /* 0xff80000016167808 */ /* 0x000fe20004000000 */
[----:B-1----:R-:W-:Y:S01]  /*8210*/  FFMA.FTZ R32, R177, -UR19, R32 ;  /* 0x80000013b1207c23 */ /* 0x002fe20008010020 */
[C---:B------:R-:W-:Y:S01]  /*8220*/  ISETP.GE.AND P0, PT, R222.reuse, R215, PT ;  /* 0x000000d7de00720c */ /* 0x040fe20003f06270 */
[----:B------:R-:W-:Y:S01]  /*8230*/  FMUL.FTZ R15, R15, c[0x0][0x2ec] ;  /* 0x0000bb000f0f7a20 */ /* 0x000fe20000410000 */
[----:B---3--:R-:W-:Y:S01]  /*8240*/  HMMA.16816.F32 R172, R152, R4, R172 ;  /* 0x0000000498ac723c */ /* 0x008fe200000018ac */
[----:B------:R1:W2:Y:S01]  /*8250*/  MUFU.TANH R5, R12 ;  /* 0x0000000c00057308 */ /* 0x0002a20000002400 */
[----:B-----5:R-:W-:Y:S01]  /*8260*/  FFMA.FTZ R138, R227, -UR19, R138 ;  /* 0x80000013e38a7c23 */ /* 0x020fe2000801008a */
[----:B------:R-:W-:-:S02]  /*8270*/  ISETP.LT.OR P0, PT, R222, R216, P0 ;  /* 0x000000d8de00720c */ /* 0x000fc40000701670 */
[----:B------:R-:W-:Y:S02]  /*8280*/  ISETP.LT.OR P5, PT, R176, R213, P5 ;  /* 0x000000d5b000720c */ /* 0x000fe40002fa1670 */
[----:B------:R-:W-:Y:S01]  /*8290*/  ISETP.LT.OR P6, PT, R164, R216, P6 ;  /* 0x000000d8a400720c */ /* 0x000fe200037c1670 */
[----:B------:R-:W-:Y:S01]  /*82a0*/  HMMA.16816.F32 R168, R152, R6, R168 ;  /* 0x0000000698a8723c */ /* 0x000fe200000018a8 */
[----:B------:R-:W3:Y:S01]  /*82b0*/  MUFU.TANH R23, R23 ;  /* 0x0000001700177308 */ /* 0x000ee20000002400 */
[----:B------:R-:W-:Y:S01]  /*82c0*/  FSEL R176, R138, -INF , !P0 ;  /* 0xff8000008ab07808 */ /* 0x000fe20004000000 */
[----:B------:R-:W-:Y:S01]  /*82d0*/  FMUL.FTZ R4, R13, c[0x0][0x2ec] ;  /* 0x0000bb000d047a20 */ /* 0x000fe20000410000 */
[-C--:B------:R-:W-:Y:S01]  /*82e0*/  ISETP.GE.AND P0, PT, R229, R215.reuse, PT ;  /* 0x000000d7e500720c */ /* 0x080fe20003f06270 */
[----:B----4-:R-:W-:Y:S01]  /*82f0*/  FFMA.FTZ R20, R179, -UR19, R20 ;  /* 0x80000013b3147c23 */ /* 0x010fe20008010014 */
[----:B------:R-:W-:Y:S02]  /*8300*/  FSEL R24, R24, -INF , !P6 ;  /* 0xff80000018187808 */ /* 0x000fe40007000000 */
[----:B------:R-:W-:Y:S01]  /*8310*/  FSEL R21, R21, -INF , !P5 ;  /* 0xff80000015157808 */ /* 0x000fe20006800000 */
[----:B------:R-:W4:Y:S01]  /*8320*/  MUFU.TANH R2, R2 ;  /* 0x0000000200027308 */ /* 0x000f220000002400 */
[----:B-1----:R-:W-:Y:S01]  /*8330*/  FMUL.FTZ R12, R14, c[0x0][0x2ec] ;  /* 0x0000bb000e0c7a20 */ /* 0x002fe20000410000 */
[----:B------:R-:W-:Y:S01]  /*8340*/  ISETP.GE.AND P6, PT, R178, R215, PT ;  /* 0x000000d7b200720c */ /* 0x000fe20003fc6270 */
[----:B--2---:R-:W-:Y:S01]  /*8350*/  FFMA.FTZ R5, R234, -UR19, R5 ;  /* 0x80000013ea057c23 */ /* 0x004fe20008010005 */
[----:B------:R-:W-:-:S02]  /*8360*/  ISETP.GE.AND P5, PT, R222, R212, PT ;  /* 0x000000d4de00720c */ /* 0x000fc40003fa6270 */
[----:B------:R-:W-:Y:S01]  /*8370*/  ISETP.LT.OR P0, PT, R229, R216, P0 ;  /* 0x000000d8e500720c */ /* 0x000fe20000701670 */
[----:B------:R-:W-:Y:S01]  /*8380*/  FMUL.FTZ R6, R172, c[0x0][0x2ec] ;  /* 0x0000bb00ac067a20 */ /* 0x000fe20000410000 */
[----:B------:R-:W1:Y:S01]  /*8390*/  MUFU.TANH R17, R17 ;  /* 0x0000001100117308 */ /* 0x000e620000002400 */
[----:B------:R-:W-:Y:S01]  /*83a0*/  FMUL.FTZ R7, R174, c[0x0][0x2ec] ;  /* 0x0000bb00ae077a20 */ /* 0x000fe20000410000 */
[----:B------:R-:W-:Y:S01]  /*83b0*/  FSEL R27, R32, -INF , !P1 ;  /* 0xff800000201b7808 */ /* 0x000fe20004800000 */
[----:B---3--:R-:W-:Y:S01]  /*83c0*/  FFMA.FTZ R177, R228, -UR19, R23 ;  /* 0x80000013e4b17c23 */ /* 0x008fe20008010017 */
[C---:B------:R-:W-:Y:S01]  /*83d0*/  ISETP.GE.AND P1, PT, R178.reuse, R212, PT ;  /* 0x000000d4b200720c */ /* 0x040fe20003f26270 */
[----:B------:R-:W-:Y:S01]  /*83e0*/  FMUL.FTZ R175, R175, c[0x0][0x2ec] ;  /* 0x0000bb00afaf7a20 */ /* 0x000fe20000410000 */
[----:B------:R-:W-:Y:S01]  /*83f0*/  ISETP.LT.OR P6, PT, R178, R216, P6 ;  /* 0x000000d8b200720c */ /* 0x000fe200037c1670 */
[----:B------:R-:W-:Y:S01]  /*8400*/  FMUL.FTZ R169, R169, c[0x0][0x2ec] ;  /* 0x0000bb00a9a97a20 */ /* 0x000fe20000410000 */
[----:B------:R-:W2:Y:S01]  /*8410*/  MUFU.TANH R12, R12 ;  /* 0x0000000c000c7308 */ /* 0x000ea20000002400 */
[-C--:B------:R-:W-:Y:S01]  /*8420*/  ISETP.LT.OR P5, PT, R222, R213.reuse, P5 ;  /* 0x000000d5de00720c */ /* 0x080fe20002fa1670 */
[----:B----4-:R-:W-:Y:S01]  /*8430*/  FFMA.FTZ R2, R223, -UR19, R2 ;  /* 0x80000013df027c23 */ /* 0x010fe20008010002 */
[----:B------:R-:W-:Y:S01]  /*8440*/  FSEL R174, R5, -INF , !P0 ;  /* 0xff80000005ae7808 */ /* 0x000fe20004000000 */
[----:B------:R-:W-:Y:S01]  /*8450*/  FMUL.FTZ R5, R168, c[0x0][0x2ec] ;  /* 0x0000bb00a8057a20 */ /* 0x000fe20000410000 */
[----:B------:R-:W-:Y:S01]  /*8460*/  ISETP.LT.OR P1, PT, R178, R213, P1 ;  /* 0x000000d5b200720c */ /* 0x000fe20000f21670 */
[----:B------:R-:W-:Y:S01]  /*8470*/  FMUL.FTZ R170, R170, c[0x0][0x2ec] ;  /* 0x0000bb00aaaa7a20 */ /* 0x000fe20000410000 */
[----:B------:R-:W-:Y:S01]  /*8480*/  FSEL R20, R20, -INF , !P6 ;  /* 0xff80000014147808 */ /* 0x000fe20007000000 */
[----:B------:R-:W3:Y:S01]  /*8490*/  MUFU.TANH R19, R19 ;  /* 0x0000001300137308 */ /* 0x000ee20000002400 */
[----:B------:R-:W-:Y:S01]  /*84a0*/  FSEL R177, R177, -INF , !P5 ;  /* 0xff800000b1b17808 */ /* 0x000fe20006800000 */
[----:B-1----:R-:W-:Y:S01]  /*84b0*/  FFMA.FTZ R17, R230, -UR19, R17 ;  /* 0x80000013e6117c23 */ /* 0x002fe20008010011 */
[----:B------:R-:W-:Y:S01]  /*84c0*/  ISETP.GE.AND P6, PT, R226, R215, PT ;  /* 0x000000d7e200720c */ /* 0x000fe20003fc6270 */
[----:B------:R-:W-:Y:S01]  /*84d0*/  FMUL.FTZ R171, R171, c[0x0][0x2ec] ;  /* 0x0000bb00abab7a20 */ /* 0x000fe20000410000 */
[----:B------:R-:W-:-:S02]  /*84e0*/  ISETP.GE.AND P5, PT, R229, R212, PT ;  /* 0x000000d4e500720c */ /* 0x000fc40003fa6270 */
[----:B------:R-:W-:Y:S01]  /*84f0*/  FSEL R23, R2, -INF , !P1 ;  /* 0xff80000002177808 */ /* 0x000fe20004800000 */
[----:B------:R-:W1:Y:S01]  /*8500*/  MUFU.TANH R6, R6 ;  /* 0x0000000600067308 */ /* 0x000e620000002400 */
[----:B------:R-:W-:Y:S01]  /*8510*/  FMUL.FTZ R2, R173, c[0x0][0x2ec] ;  /* 0x0000bb00ad027a20 */ /* 0x000fe20000410000 */
[C---:B------:R-:W-:Y:S01]  /*8520*/  ISETP.GE.AND P1, PT, R226.reuse, R212, PT ;  /* 0x000000d4e200720c */ /* 0x040fe20003f26270 */
[----:B--2---:R-:W-:Y:S01]  /*8530*/  FFMA.FTZ R12, R233, -UR19, R12 ;  /* 0x80000013e90c7c23 */ /* 0x004fe2000801000c */
[----:B------:R-:W-:Y:S02]  /*8540*/  ISETP.LT.OR P6, PT, R226, R216, P6 ;  /* 0x000000d8e200720c */ /* 0x000fe400037c1670 */
[----:B------:R-:W-:Y:S02]  /*8550*/  ISETP.LT.OR P5, PT, R229, R213, P5 ;  /* 0x000000d5e500720c */ /* 0x000fe40002fa1670 */
[----:B------:R-:W2:Y:S01]  /*8560*/  MUFU.TANH R4, R4 ;  /* 0x0000000400047308 */ /* 0x000ea20000002400 */
[----:B------:R-:W-:Y:S01]  /*8570*/  ISETP.GE.AND P0, PT, R8, R215, PT ;  /* 0x000000d70800720c */ /* 0x000fe20003f06270 */
[----:B---3--:R-:W-:Y:S01]  /*8580*/  FFMA.FTZ R19, R232, -UR19, R19 ;  /* 0x80000013e8137c23 */ /* 0x008fe20008010013 */
[----:B------:R-:W-:-:S02]  /*8590*/  ISETP.LT.OR P1, PT, R226, R213, P1 ;  /* 0x000000d5e200720c */ /* 0x000fc40000f21670 */
[----:B------:R-:W-:Y:S02]  /*85a0*/  FSEL R178, R17, -INF , !P6 ;  /* 0xff80000011b27808 */ /* 0x000fe40007000000 */
[----:B------:R-:W-:Y:S01]  /*85b0*/  FSEL R167, R12, -INF , !P5 ;  /* 0xff8000000ca77808 */ /* 0x000fe20006800000 */
[----:B------:R-:W3:Y:S01]  /*85c0*/  MUFU.TANH R7, R7 ;  /* 0x0000000700077308 */ /* 0x000ee20000002400 */
[----:B------:R-:W-:Y:S01]  /*85d0*/  ISETP.GE.AND P6, PT, R231, R215, PT ;  /* 0x000000d7e700720c */ /* 0x000fe20003fc6270 */
[----:B-1----:R-:W-:Y:S01]  /*85e0*/  FFMA.FTZ R6, R235, -UR19, R6 ;  /* 0x80000013eb067c23 */ /* 0x002fe20008010006 */
[C---:B------:R-:W-:Y:S02]  /*85f0*/  ISETP.GE.AND P5, PT, R8.reuse, R212, PT ;  /* 0x000000d40800720c */ /* 0x040fe40003fa6270 */
[----:B------:R-:W-:Y:S02]  /*8600*/  ISETP.LT.OR P0, PT, R8, R216, P0 ;  /* 0x000000d80800720c */ /* 0x000fe40000701670 */
[----:B------:R-:W-:Y:S01]  /*8610*/  FSEL R173, R19, -INF , !P1 ;  /* 0xff80000013ad7808 */ /* 0x000fe20004800000 */
[----:B------:R-:W1:Y:S01]  /*8620*/  MUFU.TANH R15, R15 ;  /* 0x0000000f000f7308 */ /* 0x000e620000002400 */
[----:B--2---:R-:W-:Y:S01]  /*8630*/  FFMA.FTZ R4, R9, -UR19, R4 ;  /* 0x8000001309047c23 */ /* 0x004fe20008010004 */
[----:B------:R-:W-:-:S02]  /*8640*/  ISETP.GE.AND P1, PT, R231, R212, PT ;  /* 0x000000d4e700720c */ /* 0x000fc40003f26270 */
[C---:B------:R-:W-:Y:S02]  /*8650*/  ISETP.LT.OR P6, PT, R231.reuse, R216, P6 ;  /* 0x000000d8e700720c */ /* 0x040fe400037c1670 */
[----:B------:R-:W-:Y:S02]  /*8660*/  ISETP.LT.OR P5, PT, R8, R213, P5 ;  /* 0x000000d50800720c */ /* 0x000fe40002fa1670 */
[----:B------:R-:W2:Y:S01]  /*8670*/  MUFU.TANH R5, R5 ;  /* 0x0000000500057308 */ /* 0x000ea20000002400 */
[----:B---3--:R-:W-:Y:S01]  /*8680*/  FFMA.FTZ R7, R236, -UR19, R7 ;  /* 0x80000013ec077c23 */ /* 0x008fe20008010007 */
[----:B------:R-:W-:Y:S02]  /*8690*/  FSEL R160, R6, -INF , !P0 ;  /* 0xff80000006a07808 */ /* 0x000fe40004000000 */
[----:B------:R-:W-:Y:S02]  /*86a0*/  ISETP.GE.AND P0, PT, R148, R215, PT ;  /* 0x000000d79400720c */ /* 0x000fe40003f06270 */
[----:B------:R-:W-:-:S02]  /*86b0*/  ISETP.LT.OR P1, PT, R231, R213, P1 ;  /* 0x000000d5e700720c */ /* 0x000fc40000f21670 */
[----:B------:R-:W3:Y:S01]  /*86c0*/  MUFU.TANH R2, R2 ;  /* 0x0000000200027308 */ /* 0x000ee20000002400 */
[----:B-1----:R-:W-:Y:S01]  /*86d0*/  FFMA.FTZ R10, R10, -UR19, R15 ;  /* 0x800000130a0a7c23 */ /* 0x002fe2000801000f */
[----:B------:R-:W-:Y:S02]  /*86e0*/  FSEL R172, R4, -INF , !P6 ;  /* 0xff80000004ac7808 */ /* 0x000fe40007000000 */
[----:B------:R-:W-:Y:S02]  /*86f0*/  FSEL R155, R7, -INF , !P5 ;  /* 0xff800000079b7808 */ /* 0x000fe40006800000 */
[----:B------:R-:W-:Y:S02]  /*8700*/  ISETP.LT.OR P0, PT, R148, R216, P0 ;  /* 0x000000d89400720c */ /* 0x000fe40000701670 */
[----:B------:R-:W1:Y:S01]  /*8710*/  MUFU.TANH R175, R175 ;  /* 0x000000af00af7308 */ /* 0x000e620000002400 */
[----:B--2---:R-:W-:Y:S01]  /*8720*/  FFMA.FTZ R5, R238, -UR19, R5 ;  /* 0x80000013ee057c23 */ /* 0x004fe20008010005 */
[----:B------:R-:W-:-:S02]  /*8730*/  FSEL R165, R10, -INF , !P1 ;  /* 0xff8000000aa57808 */ /* 0x000fc40004800000 */
[C---:B------:R-:W-:Y:S02]  /*8740*/  ISETP.GE.AND P6, PT, R11.reuse, R215, PT ;  /* 0x000000d70b00720c */ /* 0x040fe40003fc6270 */
[----:B------:R-:W-:Y:S02]  /*8750*/  ISETP.GE.AND P1, PT, R11, R212, PT ;  /* 0x000000d40b00720c */ /* 0x000fe40003f26270 */
[----:B------:R-:W-:Y:S01]  /*8760*/  I2F R142, R142 ;  /* 0x0000008e008e7306 */ /* 0x000fe20000201400 */
[----:B------:R-:W-:Y:S01]  /*8770*/  FSEL R146, R5, -INF , !P0 ;  /* 0xff80000005927808 */ /* 0x000fe20004000000 */
[----:B---3--:R-:W-:Y:S01]  /*8780*/  FFMA.FTZ R2, R149, -UR19, R2 ;  /* 0x8000001395027c23 */ /* 0x008fe20008010002 */
[----:B------:R-:W-:Y:S02]  /*8790*/  PLOP3.LUT P0, PT, PT, PT, UP0, 0x80, 0x0 ;  /* 0x000000000000781c */ /* 0x000fe40003f0f008 */
[C---:B------:R-:W-:Y:S02]  /*87a0*/  ISETP.LT.OR P6, PT, R11.reuse, R216, P6 ;  /* 0x000000d80b00720c */ /* 0x040fe400037c1670 */
[----:B------:R-:W-:Y:S01]  /*87b0*/  ISETP.LT.OR P1, PT, R11, R213, P1 ;  /* 0x000000d50b00720c */ /* 0x000fe20000f21670 */
[----:B------:R-:W-:Y:S01]  /*87c0*/  I2F R143, R143 ;  /* 0x0000008f008f7306 */ /* 0x000fe20000201400 */
[----:B-1----:R-:W-:Y:S01]  /*87d0*/  FFMA.FTZ R140, R140, -UR19, R175 ;  /* 0x800000138c8c7c23 */ /* 0x002fe200080100af */
[----:B------:R-:W-:Y:S01]  /*87e0*/  FSEL R158, R2, -INF , !P6 ;  /* 0xff800000029e7808 */ /* 0x000fe20007000000 */
[----:B------:R-:W-:Y:S01]  /*87f0*/  BAR.SYNC.DEFER_BLOCKING 0x0 ;  /* 0x0000000000007b1d */ /* 0x000fe20000010000 */
[----:B------:R-:W-:-:S02]  /*8800*/  ISETP.GE.AND P5, PT, R148, R212, PT ;  /* 0x000000d49400720c */ /* 0x000fc40003fa6270 */
[----:B------:R-:W-:Y:S02]  /*8810*/  FSEL R147, R140, -INF , !P1 ;  /* 0xff8000008c937808 */ /* 0x000fe40004800000 */
[C---:B------:R-:W-:Y:S01]  /*8820*/  ISETP.GE.AND P6, PT, R237.reuse, R215, PT ;  /* 0x000000d7ed00720c */ /* 0x040fe20003fc6270 */
[----:B------:R-:W-:Y:S01]  /*8830*/  I2F R141, R141 ;  /* 0x0000008d008d7306 */ /* 0x000fe20000201400 */
[C---:B------:R-:W-:Y:S02]  /*8840*/  ISETP.GE.AND P1, PT, R237.reuse, R212, PT ;  /* 0x000000d4ed00720c */ /* 0x040fe40003f26270 */
[-C--:B------:R-:W-:Y:S02]  /*8850*/  ISETP.LT.OR P5, PT, R148, R213.reuse, P5 ;  /* 0x000000d59400720c */ /* 0x080fe40002fa1670 */
[C---:B------:R-:W-:Y:S02]  /*8860*/  ISETP.LT.OR P6, PT, R237.reuse, R216, P6 ;  /* 0x000000d8ed00720c */ /* 0x040fe400037c1670 */
[----:B------:R-:W-:Y:S01]  /*8870*/  ISETP.LT.OR P1, PT, R237, R213, P1 ;  /* 0x000000d5ed00720c */ /* 0x000fe20000f21670 */
[----:B------:R-:W1:Y:S08]  /*8880*/  MUFU.TANH R4, R169 ;  /* 0x000000a900047308 */ /* 0x000e700000002400 */
[----:B------:R-:W2:Y:S08]  /*8890*/  MUFU.TANH R7, R170 ;  /* 0x000000aa00077308 */ /* 0x000eb00000002400 */
[----:B------:R-:W3:Y:S01]  /*88a0*/  MUFU.TANH R6, R171 ;  /* 0x000000ab00067308 */ /* 0x000ee20000002400 */
[----:B-1----:R-:W-:-:S05]  /*88b0*/  FFMA.FTZ R4, R143, -UR19, R4 ;  /* 0x800000138f047c23 */ /* 0x002fca0008010004 */
[----:B------:R-:W-:Y:S01]  /*88c0*/  FSEL R144, R4, -INF , !P6 ;  /* 0xff80000004907808 */ /* 0x000fe20007000000 */
[----:B--2---:R-:W-:-:S05]  /*88d0*/  FFMA.FTZ R7, R142, -UR19, R7 ;  /* 0x800000138e077c23 */ /* 0x004fca0008010007 */
        /* <DEDUP_REMOVED lines=62> */
.L_x_485:
[----:B------:R-:W-:Y:S05]  /*8cc0*/  BSYNC B0 ;  /* 0x0000000000007941 */ /* 0x000fea0003800000 */
.L_x_484:
[----:B------:R-:W0:Y:S02]  /*8cd0*/  LDGDEPBAR ;  /* 0x00000000000079af */ /* 0x000e240000000000 */
.L_x_483:
[----:B--2---:R-:W-:Y:S01]  /*8ce0*/  FMNMX.FTZ R5, R132, R0, !PT ;  /* 0x0000000084057209 */ /* 0x004fe20007810000 */
[----:B-1----:R-:W-:Y:S01]  /*8cf0*/  LDSM.16.MT88.4 R12, [R194+0x12000] ;  /* 0x01200000c20c783b */ /* 0x002fe20000004200 */
        /* <DEDUP_REMOVED lines=34> */
[----:B-1----:R-:W-:-:S03]  /*8f20*/  FMNMX.FTZ R7, R8, R7, !PT ;  /* 0x0000000708077209 */ /* 0x002fc60007810000 */
[----:B------:R-:W-:Y:S01]  /*8f30*/  LDSM.16.MT88.4 R8, [R193+0x12000] ;  /* 0x01200000c108783b */ /* 0x000fe20000004200 */
[----:B--2---:R-:W-:-:S03]  /*8f40*/  FMNMX.FTZ R5, R6, R5, !PT ;  /* 0x0000000506057209 */ /* 0x004fc60007810000 */
[----:B------:R-:W1:Y:S04]  /*8f50*/  SHFL.BFLY PT, R2, R7, 0x1, 0x1f ;  /* 0x0c201f0007027f89 */ /* 0x000e6800000e0000 */
[----:B------:R-:W2:Y:S01]  /*8f60*/  SHFL.BFLY PT, R4, R5, 0x1, 0x1f ;  /* 0x0c201f0005047f89 */ /* 0x000ea200000e0000 */
[----:B-1----:R-:W-:-:S04]  /*8f70*/  FMNMX.FTZ R2, R7, R2, !PT ;  /* 0x0000000207027209 */ /* 0x002fc80007810000 */
[C---:B------:R-:W-:Y:S01]  /*8f80*/  FSETP.NEU.FTZ.AND P5, PT, R2.reuse, -INF , PT ;  /* 0xff8000000200780b */ /* 0x040fe20003fbd000 */
[----:B------:R-:W-:-:S05]  /*8f90*/  FMUL.FTZ R157, R2, c[0x0][0x23c] ;  /* 0x00008f00029d7a20 */ /* 0x000fca0000410000 */
[----:B------:R-:W-:-:S05]  /*8fa0*/  FSEL R157, R157, RZ, P5 ;  /* 0x000000ff9d9d7208 */ /* 0x000fca0002800000 */
[--C-:B------:R-:W-:Y:S01]  /*8fb0*/  FFMA.FTZ R151, R0, c[0x0][0x23c], -R157.reuse ;  /* 0x00008f0000977a23 */ /* 0x100fe2000001089d */
[----:B--2---:R-:W-:Y:S01]  /*8fc0*/  FMNMX.FTZ R0, R5, R4, !PT ;  /* 0x0000000405007209 */ /* 0x004fe20007810000 */
[--C-:B------:R-:W-:Y:S01]  /*8fd0*/  FFMA.FTZ R150, R30, c[0x0][0x23c], -R157.reuse ;  /* 0x00008f001e967a23 */ /* 0x100fe2000001089d */
[----:B------:R-:W-:Y:S01]  /*8fe0*/  FSEL R5, R2, RZ, P5 ;  /* 0x000000ff02057208 */ /* 0x000fe20002800000 */
[----:B------:R-:W-:Y:S01]  /*8ff0*/  FFMA.FTZ R149, R16, c[0x0][0x23c], -R157 ;  /* 0x00008f0010957a23 */ /* 0x000fe2000001089d */
[C---:B------:R-:W-:Y:S01]  /*9000*/  FSETP.NEU.FTZ.AND P1, PT, R0.reuse, -INF , PT ;  /* 0xff8000000000780b */ /* 0x040fe20003f3d000 */
[----:B------:R-:W-:Y:S01]  /*9010*/  FMUL.FTZ R156, R0, c[0x0][0x23c] ;  /* 0x00008f00009c7a20 */ /* 0x000fe20000410000 */
[----:B------:R-:W-:Y:S01]  /*9020*/  MUFU.EX2 R151, R151 ;  /* 0x0000009700977308 */ /* 0x000fe20000000800 */
[----:B------:R-:W-:Y:S01]  /*9030*/  FADD.FTZ R4, R132, -R5 ;  /* 0x8000000584047221 */ /* 0x000fe20000010000 */
[----:B------:R-:W-:Y:S01]  /*9040*/  FSEL R6, R0, RZ, P1 ;  /* 0x000000ff00067208 */ /* 0x000fe20000800000 */
[----:B------:R-:W-:Y:S01]  /*9050*/  FFMA.FTZ R148, R18, c[0x0][0x23c], -R157 ;  /* 0x00008f0012947a23 */ /* 0x000fe2000001089d */
[----:B------:R-:W-:Y:S01]  /*9060*/  FSEL R156, R156, RZ, P1 ;  /* 0x000000ff9c9c7208 */ /* 0x000fe20000800000 */
[----:B------:R-:W-:Y:S01]  /*9070*/  FMUL.FTZ R154, R4, c[0x0][0x23c] ;  /* 0x00008f00049a7a20 */ /* 0x000fe20000410000 */
[----:B------:R-:W1:Y:S01]  /*9080*/  LDSM.16.MT88.4 R16, [R196+0x12000] ;  /* 0x01200000c410783b */ /* 0x000e620000004200 */
[----:B------:R-:W-:Y:S01]  /*9090*/  FADD.FTZ R6, R3, -R6 ;  /* 0x8000000603067221 */ /* 0x000fe20000010000 */
[----:B------:R-:W2:Y:S01]  /*90a0*/  MUFU.EX2 R150, R150 ;  /* 0x0000009600967308 */ /* 0x000ea20000000800 */
[----:B------:R-:W-:-:S02]  /*90b0*/  FFMA.FTZ R139, R28, c[0x0][0x23c], -R156 ;  /* 0x00008f001c8b7a23 */ /* 0x000fc4000001089c */
[--C-:B------:R-:W-:Y:S02]  /*90c0*/  FFMA.FTZ R138, R31, c[0x0][0x23c], -R156.reuse ;  /* 0x00008f001f8a7a23 */ /* 0x100fe4000001089c */
[--C-:B------:R-:W-:Y:S02]  /*90d0*/  FFMA.FTZ R133, R29, c[0x0][0x23c], -R156.reuse ;  /* 0x00008f001d857a23 */ /* 0x100fe4000001089c */
[----:B------:R-:W-:Y:S01]  /*90e0*/  FFMA.FTZ R132, R33, c[0x0][0x23c], -R156 ;  /* 0x00008f0021847a23 */ /* 0x000fe2000001089c */
[----:B------:R-:W-:Y:S01]  /*90f0*/  MUFU.EX2 R149, R149 ;  /* 0x0000009500957308 */ /* 0x000fe20000000800 */
[----:B------:R-:W-:Y:S01]  /*9100*/  FMUL.FTZ R152, R6, c[0x0][0x23c] ;  /* 0x00008f0006987a20 */ /* 0x000fe20000410000 */
[----:B------:R-:W-:Y:S01]  /*9110*/  LDSM.16.MT88.4 R32, [R193+0x12800] ;  /* 0x01280000c120783b */ /* 0x000fe20000004200 */
[--C-:B------:R-:W-:Y:S02]  /*9120*/  FFMA.FTZ R3, R26, c[0x0][0x23c], -R157.reuse ;  /* 0x00008f001a037a23 */ /* 0x100fe4000001089d */
[--C-:B------:R-:W-:Y:S01]  /*9130*/  FFMA.FTZ R162, R24, c[0x0][0x23c], -R157.reuse ;  /* 0x00008f0018a27a23 */ /* 0x100fe2000001089d */
[----:B------:R-:W-:Y:S01]  /*9140*/  LDSM.16.MT88.4 R28, [R192+0x12800] ;  /* 0x01280000c01c783b */ /* 0x000fe20000004200 */
[--C-:B------:R-:W-:Y:S01]  /*9150*/  FFMA.FTZ R159, R22, c[0x0][0x23c], -R157.reuse ;  /* 0x00008f00169f7a23 */ /* 0x100fe2000001089d */
[----:B------:R-:W3:Y:S01]  /*9160*/  MUFU.EX2 R148, R148 ;  /* 0x0000009400947308 */ /* 0x000ee20000000800 */
[----:B--2---:R-:W-:Y:S01]  /*9170*/  F2FP.PACK_AB R4, R150, R151 ;  /* 0x000000979604723e */ /* 0x004fe200000000ff */
[----:B------:R-:W-:-:S02]  /*9180*/  FFMA.FTZ R164, R20, c[0x0][0x23c], -R157 ;  /* 0x00008f0014a47a23 */ /* 0x000fc4000001089d */
[--C-:B------:R-:W-:Y:S02]  /*9190*/  FFMA.FTZ R161, R25, c[0x0][0x23c], -R156.reuse ;  /* 0x00008f0019a17a23 */ /* 0x100fe4000001089c */
[--C-:B------:R-:W-:Y:S02]  /*91a0*/  FFMA.FTZ R166, R27, c[0x0][0x23c], -R156.reuse ;  /* 0x00008f001ba67a23 */ /* 0x100fe4000001089c */
[----:B------:R-:W-:Y:S01]  /*91b0*/  MUFU.EX2 R139, R139 ;  /* 0x0000008b008b7308 */ /* 0x000fe20000000800 */
[--C-:B------:R-:W-:Y:S01]  /*91c0*/  FFMA.FTZ R163, R21, c[0x0][0x23c], -R156.reuse ;  /* 0x00008f0015a37a23 */ /* 0x100fe2000001089c */
[----:B------:R-:W-:Y:S01]  /*91d0*/  LDSM.16.MT88.4 R24, [R196+0x14800] ;  /* 0x01480000c418783b */ /* 0x000fe20000004200 */
[----:B------:R-:W-:Y:S02]  /*91e0*/  FFMA.FTZ R168, R23, c[0x0][0x23c], -R156 ;  /* 0x00008f0017a87a23 */ /* 0x000fe4000001089c */
[--C-:B------:R-:W-:Y:S01]  /*91f0*/  FFMA.FTZ R169, R176, c[0x0][0x23c], -R157.reuse ;  /* 0x00008f00b0a97a23 */ /* 0x100fe2000001089d */
[----:B------:R-:W-:Y:S01]  /*9200*/  LDSM.16.MT88.4 R20, [R194+0x14800] ;  /* 0x01480000c214783b */ /* 0x000fe20000004200 */
        /* <DEDUP_REMOVED lines=18> */
[--C-:B------:R-:W-:Y:S02]  /*9330*/  FFMA.FTZ R175, R145, c[0x0][0x23c], -R156.reuse ;  /* 0x00008f0091af7a23 */ /* 0x100fe4000001089c */
[----:B------:R-:W-:Y:S02]  /*9340*/  FFMA.FTZ R157, R144, c[0x0][0x23c], -R157 ;  /* 0x00008f00909d7a23 */ /* 0x000fe4000001089d */
[----:B------:R-:W-:Y:S01]  /*9350*/  FFMA.FTZ R156, R153, c[0x0][0x23c], -R156 ;  /* 0x00008f00999c7a23 */ /* 0x000fe2000001089c */
[----:B------:R-:W4:Y:S01]  /*9360*/  MUFU.EX2 R152, R152 ;  /* 0x0000009800987308 */ /* 0x000f220000000800 */
[----:B---3--:R-:W-:Y:S01]  /*9370*/  F2FP.PACK_AB R7, R132, R133 ;  /* 0x000000858407723e */ /* 0x008fe200000000ff */
[----:B------:R-:W-:Y:S01]  /*9380*/  LDSM.16.MT88.4 R144, [R194+0x13800] ;  /* 0x01380000c290783b */ /* 0x000fe20000004200 */
[----:B--2---:R-:W-:-:S05]  /*9390*/  FMUL.FTZ R120, R120, R154 ;  /* 0x0000009a78787220 */ /* 0x004fca0000410000 */
        /* <DEDUP_REMOVED lines=214> */
[----:B------:R-:W-:-:S02]  /*a100*/  F2FP.PACK_AB R5, R173, R172 ;  /* 0x000000acad05723e */ /* 0x000fc400000000ff */
        /* <DEDUP_REMOVED lines=132> */
[----:B------:R-:W-:Y:S02]  /*a950*/  @P4 STS.128 [R207+0x13000], RZ ;  /* 0x013000ffcf004388 */ /* 0x000fe40000000c00 */
[--C-:B------:R-:W-:Y:S01]  /*a960*/  IMAD.IADD R132, R217, 0x1, -R3.reuse ;  /* 0x00000001d9847824 */ /* 0x100fe200078e0a03 */
[C---:B------:R-:W-:Y:S01]  /*a970*/  IADD3 R176, R3.reuse, 0x18, RZ ;  /* 0x0000001803b07810 */ /* 0x040fe20007ffe0ff */
[----:B------:R-:W-:Y:S01]  /*a980*/  @!PT LDS RZ, [RZ] ;  /* 0x00000000fffff984 */ /* 0x000fe20000000800 */
[----:B------:R-:W-:Y:S01]  /*a990*/  @!PT LDS RZ, [RZ] ;  /* 0x00000000fffff984 */ /* 0x000fe20000000800 */
[----:B------:R-:W-:Y:S01]  /*a9a0*/  @!PT LDS RZ, [RZ] ;  /* 0x00000000fffff984 */ /* 0x000fe20000000800 */
[----:B------:R3:W-:Y:S01]  /*a9b0*/  @!P4 LDGSTS.E.BYPASS.LTC128B.128 [R207+0x13000], [R16.64] ;  /* 0x1300000010cfcfae */ /* 0x0007e2000b901d4e */
[C---:B------:R-:W-:Y:S01]  /*a9c0*/  IADD3 R222, R3.reuse, 0x20, RZ ;  /* 0x0000002003de7810 */ /* 0x040fe20007ffe0ff */
[C---:B------:R-:W-:Y:S01]  /*a9d0*/  IMAD.IADD R138, R214.reuse, 0x1, -R3 ;  /* 0x00000001d68a7824 */ /* 0x040fe200078e0a03 */
[----:B------:R-:W-:Y:S01]  /*a9e0*/  IABS R132, R132 ;  /* 0x0000008400847213 */ /* 0x000fe20000000000 */
[----:B------:R-:W-:Y:S01]  /*a9f0*/  @P3 STS.128 [R207+0x15000], RZ ;  /* 0x015000ffcf003388 */ /* 0x000fe20000000c00 */
[C---:B------:R-:W-:Y:S02]  /*aa00*/  IADD3 R178, R3.reuse, 0x19, RZ ;  /* 0x0000001903b27810 */ /* 0x040fe40007ffe0ff */
[C---:B------:R-:W-:Y:S01]  /*aa10*/  IADD3 R226, R3.reuse, 0x21, RZ ;  /* 0x0000002103e27810 */ /* 0x040fe20007ffe0ff */
[----:B------:R-:W-:Y:S01]  /*aa20*/  @!PT LDS RZ, [RZ] ;  /* 0x00000000fffff984 */ /* 0x000fe20000000800 */
[----:B------:R-:W-:Y:S01]  /*aa30*/  @!PT LDS RZ, [RZ] ;  /* 0x00000000fffff984 */ /* 0x000fe20000000800 */
[----:B------:R-:W-:Y:S01]  /*aa40*/  @!PT LDS RZ, [RZ] ;  /* 0x00000000fffff984 */ /* 0x000fe20000000800 */
[----:B------:R4:W-:Y:S01]  /*aa50*/  @!P3 LDGSTS.E.BYPASS.LTC128B.128 [R207+0x15000], [R24.64+0x80] ;  /* 0x1500008018cfbfae */ /* 0x0009e2000b901d4e */
[----:B------:R-:W-:Y:S01]  /*aa60*/  IMAD.MOV.U32 R133, RZ, RZ, R132 ;  /* 0x000000ffff857224 */ /* 0x000fe200078e0084 */
[----:B------:R-:W-:Y:S01]  /*aa70*/  IADD3 R132, R3, 0x1, RZ ;  /* 0x0000000103847810 */ /* 0x000fe20007ffe0ff */
[----:B------:R-:W-:Y:S01]  /*aa80*/  IMAD.IADD R179, R217, 0x1, -R178 ;  /* 0x00000001d9b37824 */ /* 0x000fe200078e0ab2 */
[----:B------:R-:W-:Y:S01]  /*aa90*/  @P2 STS.128 [R207+0x17000], RZ ;  /* 0x017000ffcf002388 */ /* 0x000fe20000000c00 */
[C---:B------:R-:W-:Y:S01]  /*aaa0*/  IADD3 R229, R3.reuse, 0x28, RZ ;  /* 0x0000002803e57810 */ /* 0x040fe20007ffe0ff */
[C---:B------:R-:W-:Y:S01]  /*aab0*/  IMAD.IADD R232, R214.reuse, 0x1, -R226 ;  /* 0x00000001d6e87824 */ /* 0x040fe200078e0ae2 */
[----:B------:R-:W-:Y:S01]  /*aac0*/  IADD3 R231, R3, 0x29, RZ ;  /* 0x0000002903e77810 */ /* 0x000fe20007ffe0ff */
[----:B------:R-:W-:Y:S01]  /*aad0*/  @!PT LDS RZ, [RZ] ;  /* 0x00000000fffff984 */ /* 0x000fe20000000800 */
[----:B------:R-:W-:Y:S01]  /*aae0*/  @!PT LDS RZ, [RZ] ;  /* 0x00000000fffff984 */ /* 0x000fe20000000800 */
[----:B------:R-:W-:Y:S01]  /*aaf0*/  @!PT LDS RZ, [RZ] ;  /* 0x00000000fffff984 */ /* 0x000fe20000000800 */
[----:B------:R3:W-:Y:S01]  /*ab00*/  @!P2 LDGSTS.E.BYPASS.LTC128B.128 [R207+0x17000], [R18.64+0x100] ;  /* 0x1700010012cfafae */ /* 0x0007e2000b901d4e */
[C---:B------:R-:W-:Y:S01]  /*ab10*/  IMAD.IADD R139, R217.reuse, 0x1, -R132 ;  /* 0x00000001d98b7824 */ /* 0x040fe200078e0a84 */
[----:B------:R-:W-:Y:S01]  /*ab20*/  I2F R133, R133 ;  /* 0x0000008500857306 */ /* 0x000fe20000201400 */
[----:B------:R-:W-:Y:S01]  /*ab30*/  IABS R138, R138 ;  /* 0x0000008a008a7213 */ /* 0x000fe20000000000 */
[----:B------:R-:W-:Y:S01]  /*ab40*/  LDSM.16.M88.4 R160, [R202] ;  /* 0x00000000caa0783b */ /* 0x000fe20000000200 */
[--C-:B------:R-:W-:Y:S01]  /*ab50*/  IMAD.IADD R235, R217, 0x1, -R231.reuse ;  /* 0x00000001d9eb7824 */ /* 0x100fe200078e0ae7 */
[C---:B------:R-:W-:Y:S01]  /*ab60*/  ISETP.GE.AND P0, PT, R3.reuse, R215, PT ;  /* 0x000000d70300720c */ /* 0x040fe20003f06270 */
[C---:B------:R-:W-:Y:S01]  /*ab70*/  IMAD.IADD R236, R214.reuse, 0x1, -R231 ;  /* 0x00000001d6ec7824 */ /* 0x040fe200078e0ae7 */
[----:B------:R-:W5:Y:S01]  /*ab80*/  LDSM.16.M88.4 R28, [R201+0xc000] ;  /* 0x00c00000c91c783b */ /* 0x000f620000000200 */
[C---:B------:R-:W-:Y:S01]  /*ab90*/  ISETP.GE.AND P5, PT, R3.reuse, R212, PT ;  /* 0x000000d40300720c */ /* 0x040fe20003fa6270 */
[----:B------:R-:W-:Y:S01]  /*aba0*/  I2F R138, R138 ;  /* 0x0000008a008a7306 */ /* 0x000fe20000201400 */
[----:B------:R-:W-:Y:S01]  /*abb0*/  IABS R235, R235 ;  /* 0x000000eb00eb7213 */ /* 0x000fe20000000000 */
[----:B------:R-:W3:Y:S01]  /*abc0*/  LDSM.16.M88.4 R12, [R201+0xd000] ;  /* 0x00d00000c90c783b */ /* 0x000ee20000000200 */
[C---:B------:R-:W-:Y:S01]  /*abd0*/  IADD3 R237, R3.reuse, 0x39, RZ ;  /* 0x0000003903ed7810 */ /* 0x040fe20007ffe0ff */
[----:B------:R-:W-:Y:S01]  /*abe0*/  IMAD.IADD R233, R214, 0x1, -R229 ;  /* 0x00000001d6e97824 */ /* 0x000fe200078e0ae5 */
[C---:B------:R-:W-:Y:S01]  /*abf0*/  ISETP.LT.OR P0, PT, R3.reuse, R216, P0 ;  /* 0x000000d80300720c */ /* 0x040fe20000701670 */
[----:B------:R-:W4:Y:S01]  /*ac00*/  LDSM.16.M88.4 R20, [R201+0xc800] ;  /* 0x00c80000c914783b */ /* 0x000f220000000200 */
[----:B------:R-:W-:-:S02]  /*ac10*/  ISETP.LT.OR P5, PT, R3, R213, P5 ;  /* 0x000000d50300720c */ /* 0x000fc40002fa1670 */
[C---:B------:R-:W-:Y:S01]  /*ac20*/  ISETP.GE.AND P6, PT, R132.reuse, R215, PT ;  /* 0x000000d78400720c */ /* 0x040fe20003fc6270 */
[----:B------:R-:W4:Y:S01]  /*ac30*/  LDSM.16.M88.4 R144, [R201+0xd800] ;  /* 0x00d80000c990783b */ /* 0x000f220000000200 */
[C---:B------:R-:W-:Y:S02]  /*ac40*/  ISETP.GE.AND P1, PT, R132.reuse, R212, PT ;  /* 0x000000d48400720c */ /* 0x040fe40003f26270 */
[C---:B------:R-:W-:Y:S01]  /*ac50*/  ISETP.LT.OR P6, PT, R132.reuse, R216, P6 ;  /* 0x000000d88400720c */ /* 0x040fe200037c1670 */
[----:B------:R-:W-:Y:S01]  /*ac60*/  LDSM.16.M88.4 R172, [R200] ;  /* 0x00000000c8ac783b */ /* 0x000fe20000000200 */
[----:B------:R-:W-:Y:S02]  /*ac70*/  IABS R179, R179 ;  /* 0x000000b300b37213 */ /* 0x000fe40000000000 */
[----:B------:R-:W-:Y:S01]  /*ac80*/  ISETP.LT.OR P1, PT, R132, R213, P1 ;  /* 0x000000d58400720c */ /* 0x000fe20000f21670 */
[----:B------:R-:W4:Y:S01]  /*ac90*/  LDSM.16.M88.4 R140, [R199] ;  /* 0x00000000c78c783b */ /* 0x000f220000000200 */
[----:B------:R-:W-:-:S02]  /*aca0*/  IABS R232, R232 ;  /* 0x000000e800e87213 */ /* 0x000fc40000000000 */
[----:B------:R-:W-:Y:S01]  /*acb0*/  I2F R179, R179 ;  /* 0x000000b300b37306 */ /* 0x000fe20000201400 */
[----:B-1----:R-:W1:Y:S01]  /*acc0*/  LDSM.16.M88.4 R4, [R190] ;  /* 0x00000000be04783b */ /* 0x002e620000000200 */
[----:B------:R-:W-:-:S03]  /*acd0*/  IABS R233, R233 ;  /* 0x000000e900e97213 */ /* 0x000fc60000000000 */
[----:B--2---:R-:W2:Y:S03]  /*ace0*/  LDSM.16.M88.4 R8, [R191] ;  /* 0x00000000bf08783b */ /* 0x004ea60000000200 */
[----:B------:R-:W-:Y:S01]  /*acf0*/  I2F R232, R232 ;  /* 0x000000e800e87306 */ /* 0x000fe20000201400 */
[----:B------:R-:W1:Y:S04]  /*ad00*/  LDSM.16.M88.4 R168, [R189] ;  /* 0x00000000bda8783b */ /* 0x000e680000000200 */
[----:B------:R-:W-:Y:S03]  /*ad10*/  LDSM.16.M88.4 R156, [R198] ;  /* 0x00000000c69c783b */ /* 0x000fe60000000200 */
[----:B------:R-:W-:Y:S01]  /*ad20*/  I2F R233, R233 ;  /* 0x000000e900e97306 */ /* 0x000fe20000201400 */
[C---:B-----5:R-:W-:Y:S01]  /*ad30*/  HMMA.16816.F32 R32, R160.reuse, R28, RZ ;  /* 0x0000001ca020723c */ /* 0x060fe200000018ff */
[----:B------:R-:W5:Y:S04]  /*ad40*/  LDSM.16.M88.4 R152, [R195+0xc000] ;  /* 0x00c00000c398783b */ /* 0x000f680000000200 */
[----:B------:R-:W-:Y:S03]  /*ad50*/  LDSM.16.M88.4 R148, [R195+0xc800] ;  /* 0x00c80000c394783b */ /* 0x000fe60000000200 */
[C---:B---3--:R-:W-:Y:S01]  /*ad60*/  HMMA.16816.F32 R16, R160.reuse, R12, RZ ;  /* 0x0000000ca010723c */ /* 0x048fe200000018ff */
[----:B------:R-:W0:Y:S07]  /*ad70*/  LDGDEPBAR ;  /* 0x00000000000079af */ /* 0x000e2e0000000000 */
[C---:B------:R-:W-:Y:S08]  /*ad80*/  HMMA.16816.F32 R28, R160.reuse, R30, RZ ;  /* 0x0000001ea01c723c */ /* 0x040ff000000018ff */
[C---:B------:R-:W-:Y:S08]  /*ad90*/  HMMA.16816.F32 R12, R160.reuse, R14, RZ ;  /* 0x0000000ea00c723c */ /* 0x040ff000000018ff */
[C---:B----4-:R-:W-:Y:S08]  /*ada0*/  HMMA.16816.F32 R24, R160.reuse, R20, RZ ;  /* 0x00000014a018723c */ /* 0x050ff000000018ff */
[C---:B------:R-:W-:Y:S08]  /*adb0*/  HMMA.16816.F32 R20, R160.reuse, R22, RZ ;  /* 0x00000016a014723c */ /* 0x040ff000000018ff */
[C---:B------:R-:W-:Y:S08]  /*adc0*/  HMMA.16816.F32 R164, R160.reuse, R144, RZ ;  /* 0x00000090a0a4723c */ /* 0x040ff000000018ff */
[----:B------:R-:W-:Y:S01]  /*add0*/  HMMA.16816.F32 R160, R160, R146, RZ ;  /* 0x00000092a0a0723c */ /* 0x000fe200000018ff */
[----:B------:R-:W3:Y:S07]  /*ade0*/  LDSM.16.M88.4 R144, [R195+0xd000] ;  /* 0x00d00000c390783b */ /* 0x000eee0000000200 */
[C---:B------:R-:W-:Y:S08]  /*adf0*/  HMMA.16816.F32 R32, R172.reuse, R140, R32 ;  /* 0x0000008cac20723c */ /* 0x040ff00000001820 */
[C---:B------:R-:W-:Y:S01]  /*ae00*/  HMMA.16816.F32 R28, R172.reuse, R142, R28 ;  /* 0x0000008eac1c723c */ /* 0x040fe2000000181c */
[----:B------:R-:W4:Y:S07]  /*ae10*/  LDSM.16.M88.4 R140, [R195+0xd800] ;  /* 0x00d80000c38c783b */ /* 0x000f2e0000000200 */
[C---:B-1----:R-:W-:Y:S08]  /*ae20*/  HMMA.16816.F32 R16, R172.reuse, R4, R16 ;  /* 0x00000004ac10723c */ /* 0x042ff00000001810 */
[C---:B------:R-:W-:Y:S01]  /*ae30*/  HMMA.16816.F32 R12, R172.reuse, R6, R12 ;  /* 0x00000006ac0c723c */ /* 0x040fe2000000180c */
[----:B------:R-:W-:Y:S07]  /*ae40*/  LDSM.16.M88.4 R4, [R188] ;  /* 0x00000000bc04783b */ /* 0x000fee0000000200 */
[C---:B--2---:R-:W-:Y:S08]  /*ae50*/  HMMA.16816.F32 R24, R172.reuse, R8, R24 ;  /* 0x00000008ac18723c */ /* 0x044ff00000001818 */
[C---:B------:R-:W-:Y:S01]  /*ae60*/  HMMA.16816.F32 R20, R172.reuse, R10, R20 ;  /* 0x0000000aac14723c */ /* 0x040fe20000001814 */
[----:B------:R-:W1:Y:S07]  /*ae70*/  LDSM.16.M88.4 R8, [R197] ;  /* 0x00000000c508783b */ /* 0x000e6e0000000200 */
[C---:B------:R-:W-:Y:S08]  /*ae80*/  HMMA.16816.F32 R164, R172.reuse, R168, R164 ;  /* 0x000000a8aca4723c */ /* 0x040ff000000018a4 */
[----:B------:R-:W-:Y:S01]  /*ae90*/  HMMA.16816.F32 R168, R172, R170, R160 ;  /* 0x000000aaaca8723c */ /* 0x000fe200000018a0 */
[----:B------:R-:W2:Y:S07]  /*aea0*/  LDSM.16.M88.4 R160, [R188+0x800] ;  /* 0x00080000bca0783b */ /* 0x000eae0000000200 */
[C---:B-----5:R-:W-:Y:S08]  /*aeb0*/  HMMA.16816.F32 R32, R156.reuse, R152, R32 ;  /* 0x000000989c20723c */ /* 0x060ff00000001820 */
[C---:B------:R-:W-:Y:S01]  /*aec0*/  HMMA.16816.F32 R28, R156.reuse, R154, R28 ;  /* 0x0000009a9c1c723c */ /* 0x040fe2000000181c */
[----:B------:R-:W-:Y:S07]  /*aed0*/  LDSM.16.M88.4 R152, [R188+0x1800] ;  /* 0x00180000bc98783b */ /* 0x000fee0000000200 */
[C---:B---3--:R-:W-:Y:S08]  /*aee0*/  HMMA.16816.F32 R16, R156.reuse, R144, R16 ;  /* 0x000000909c10723c */ /* 0x048ff00000001810 */
[C---:B------:R-:W-:Y:S01]  /*aef0*/  HMMA.16816.F32 R12, R156.reuse, R146, R12 ;  /* 0x000000929c0c723c */ /* 0x040fe2000000180c */
[----:B------:R-:W3:Y:S07]  /*af00*/  LDSM.16.M88.4 R144, [R188+0x1000] ;  /* 0x00100000bc90783b */ /* 0x000eee0000000200 */
[C---:B------:R-:W-:Y:S08]  /*af10*/  HMMA.16816.F32 R24, R156.reuse, R148, R24 ;  /* 0x000000949c18723c */ /* 0x040ff00000001818 */
[C---:B------:R-:W-:Y:S01]  /*af20*/  HMMA.16816.F32 R20, R156.reuse, R150, R20 ;  /* 0x000000969c14723c */ /* 0x040fe20000001814 */
[----:B------:R-:W-:Y:S07]  /*af30*/  LDSM.16.M88.4 R148, [R202+0x4000] ;  /* 0x00400000ca94783b */ /* 0x000fee0000000200 */
[C---:B----4-:R-:W-:Y:S08]  /*af40*/  HMMA.16816.F32 R164, R156.reuse, R140, R164 ;  /* 0x0000008c9ca4723c */ /* 0x050ff000000018a4 */
[----:B------:R-:W-:Y:S01]  /*af50*/  HMMA.16816.F32 R168, R156, R142, R168 ;  /* 0x0000008e9ca8723c */ /* 0x000fe200000018a8 */
[----:B------:R-:W4:Y:S04]  /*af60*/  LDSM.16.M88.4 R140, [R201+0xe000] ;  /* 0x00e00000c98c783b */ /* 0x000f280000000200 */
[----:B------:R-:W-:Y:S03]  /*af70*/  LDSM.16.M88.4 R156, [R201+0xe800] ;  /* 0x00e80000c99c783b */ /* 0x000fe60000000200 */
[C---:B-1----:R-:W-:Y:S08]  /*af80*/  HMMA.16816.F32 R32, R8.reuse, R4, R32 ;  /* 0x000000040820723c */ /* 0x042ff00000001820 */
[C---:B------:R-:W-:Y:S01]  /*af90*/  HMMA.16816.F32 R28, R8.reuse, R6, R28 ;  /* 0x00000006081c723c */ /* 0x040fe2000000181c */
[----:B------:R-:W1:Y:S07]  /*afa0*/  LDSM.16.M88.4 R4, [R201+0xf000] ;  /* 0x00f00000c904783b */ /* 0x000e6e0000000200 */
[C---:B--2---:R-:W-:Y:S08]  /*afb0*/  HMMA.16816.F32 R24, R8.reuse, R160, R24 ;  /* 0x000000a00818723c */ /* 0x044ff00000001818 */
[C---:B------:R-:W-:Y:S01]  /*afc0*/  HMMA.16816.F32 R20, R8.reuse, R162, R20 ;  /* 0x000000a20814723c */ /* 0x040fe20000001814 */
[----:B------:R-:W2:Y:S07]  /*afd0*/  LDSM.16.M88.4 R160, [R201+0xf800] ;  /* 0x00f80000c9a0783b */ /* 0x000eae0000000200 */
[C---:B---3--:R-:W-:Y:S08]  /*afe0*/  HMMA.16816.F32 R16, R8.reuse, R144, R16 ;  /* 0x000000900810723c */ /* 0x048ff00000001810 */
        /* <DEDUP_REMOVED lines=8> */
[----:B------:R-:W3:Y:S07]  /*b070*/  LDSM.16.M88.4 R140, [R200+0x4000] ;  /* 0x00400000c88c783b */ /* 0x000eee0000000200 */
[C---:B-1----:R-:W-:Y:S08]  /*b080*/  HMMA.16816.F32 R16, R148.reuse, R4, R16 ;  /* 0x000000049410723c */ /* 0x042ff00000001810 */
[C---:B------:R-:W-:Y:S01]  /*b090*/  HMMA.16816.F32 R12, R148.reuse, R6, R12 ;  /* 0x00000006940c723c */ /* 0x040fe2000000180c */
[----:B------:R-:W1:Y:S07]  /*b0a0*/  LDSM.16.M88.4 R4, [R184] ;  /* 0x00000000b804783b */ /* 0x000e6e0000000200 */
[C---:B--2---:R-:W-:Y:S01]  /*b0b0*/  HMMA.16816.F32 R172, R148.reuse, R160, R164 ;  /* 0x000000a094ac723c */ /* 0x044fe200000018a4 */
[----:B------:R-:W-:Y:S07]  /*b0c0*/  LDSM.16.M88.4 R164, [R198+0x4000] ;  /* 0x00400000c6a4783b */ /* 0x000fee0000000200 */
[C---:B------:R-:W-:Y:S07]  /*b0d0*/  HMMA.16816.F32 R168, R148.reuse, R162, R168 ;  /* 0x000000a294a8723c */ /* 0x040fee00000018a8 */
[C---:B------:R-:W-:Y:S01]  /*b0e0*/  IADD3 R162, R3.reuse, 0x10, RZ ;  /* 0x0000001003a27810 */ /* 0x040fe20007ffe0ff */
[C---:B------:R-:W-:Y:S08]  /*b0f0*/  HMMA.16816.F32 R24, R148.reuse, R156, R24 ;  /* 0x0000009c9418723c */ /* 0x040ff00000001818 */
[----:B------:R-:W-:Y:S01]  /*b100*/  HMMA.16816.F32 R20, R148, R158, R20 ;  /* 0x0000009e9414723c */ /* 0x000fe20000001814 */
[----:B------:R-:W2:Y:S04]  /*b110*/  LDSM.16.M88.4 R156, [R195+0xe000] ;  /* 0x00e00000c39c783b */ /* 0x000ea80000000200 */
[----:B------:R-:W-:Y:S03]  /*b120*/  LDSM.16.M88.4 R148, [R195+0xe800] ;  /* 0x00e80000c394783b */ /* 0x000fe60000000200 */
[C---:B---3--:R-:W-:Y:S08]  /*b130*/  HMMA.16816.F32 R32, R140.reuse, R8, R32 ;  /* 0x000000088c20723c */ /* 0x048ff00000001820 */
[C---:B------:R-:W-:Y:S01]  /*b140*/  HMMA.16816.F32 R28, R140.reuse, R10, R28 ;  /* 0x0000000a8c1c723c */ /* 0x040fe2000000181c */
[----:B------:R-:W3:Y:S07]  /*b150*/  LDSM.16.M88.4 R8, [R195+0xf000] ;  /* 0x00f00000c308783b */ /* 0x000eee0000000200 */
[C---:B-1----:R-:W-:Y:S08]  /*b160*/  HMMA.16816.F32 R172, R140.reuse, R4, R172 ;  /* 0x000000048cac723c */ /* 0x042ff000000018ac */
[C---:B------:R-:W-:Y:S01]  /*b170*/  HMMA.16816.F32 R168, R140.reuse, R6, R168 ;  /* 0x000000068ca8723c */ /* 0x040fe200000018a8 */
[----:B------:R-:W1:Y:S07]  /*b180*/  LDSM.16.M88.4 R4, [R195+0xf800] ;  /* 0x00f80000c304783b */ /* 0x000e6e0000000200 */
[C---:B------:R-:W-:Y:S08]  /*b190*/  HMMA.16816.F32 R24, R140.reuse, R152, R24 ;  /* 0x000000988c18723c */ /* 0x040ff00000001818 */
[C---:B------:R-:W-:Y:S01]  /*b1a0*/  HMMA.16816.F32 R20, R140.reuse, R154, R20 ;  /* 0x0000009a8c14723c */ /* 0x040fe20000001814 */
[----:B------:R-:W-:Y:S07]  /*b1b0*/  LDSM.16.M88.4 R152, [R197+0x4000] ;  /* 0x00400000c598783b */ /* 0x000fee0000000200 */
[C---:B------:R-:W-:Y:S08]  /*b1c0*/  HMMA.16816.F32 R16, R140.reuse, R144, R16 ;  /* 0x000000908c10723c */ /* 0x040ff00000001810 */
[----:B------:R-:W-:Y:S01]  /*b1d0*/  HMMA.16816.F32 R12, R140, R146, R12 ;  /* 0x000000928c0c723c */ /* 0x000fe2000000180c */
[----:B------:R-:W4:Y:S04]  /*b1e0*/  LDSM.16.M88.4 R144, [R188+0x2000] ;  /* 0x00200000bc90783b */ /* 0x000f280000000200 */
[----:B------:R-:W5:Y:S03]  /*b1f0*/  LDSM.16.M88.4 R140, [R188+0x2800] ;  /* 0x00280000bc8c783b */ /* 0x000f660000000200 */
[C---:B--2---:R-:W-:Y:S08]  /*b200*/  HMMA.16816.F32 R32, R164.reuse, R156, R32 ;  /* 0x0000009ca420723c */ /* 0x044ff00000001820 */
[C---:B------:R-:W-:Y:S01]  /*b210*/  HMMA.16816.F32 R28, R164.reuse, R158, R28 ;  /* 0x0000009ea41c723c */ /* 0x040fe2000000181c */
[----:B------:R-:W-:Y:S07]  /*b220*/  LDSM.16.M88.4 R156, [R188+0x3000] ;  /* 0x00300000bc9c783b */ /* 0x000fee0000000200 */
[C---:B---3--:R-:W-:Y:S08]  /*b230*/  HMMA.16816.F32 R16, R164.reuse, R8, R16 ;  /* 0x00000008a410723c */ /* 0x048ff00000001810 */
[C---:B------:R-:W-:Y:S01]  /*b240*/  HMMA.16816.F32 R12, R164.reuse, R10, R12 ;  /* 0x0000000aa40c723c */ /* 0x040fe2000000180c */
[----:B------:R-:W-:Y:S07]  /*b250*/  LDSM.16.M88.4 R8, [R202+0x8000] ;  /* 0x00800000ca08783b */ /* 0x000fee0000000200 */
[C---:B-1----:R-:W-:Y:S08]  /*b260*/  HMMA.16816.F32 R172, R164.reuse, R4, R172 ;  /* 0x00000004a4ac723c */ /* 0x042ff000000018ac */
[C---:B------:R-:W-:Y:S01]  /*b270*/  HMMA.16816.F32 R168, R164.reuse, R6, R168 ;  /* 0x00000006a4a8723c */ /* 0x040fe200000018a8 */
[----:B------:R-:W1:Y:S07]  /*b280*/  LDSM.16.M88.4 R4, [R201+0x10000] ;  /* 0x01000000c904783b */ /* 0x000e6e0000000200 */
[C---:B------:R-:W-:Y:S08]  /*b290*/  HMMA.16816.F32 R24, R164.reuse, R148, R24 ;  /* 0x00000094a418723c */ /* 0x040ff00000001818 */
[----:B------:R-:W-:Y:S01]  /*b2a0*/  HMMA.16816.F32 R20, R164, R150, R20 ;  /* 0x00000096a414723c */ /* 0x000fe20000001814 */
[----:B------:R-:W2:Y:S06]  /*b2b0*/  LDSM.16.M88.4 R148, [R188+0x3800] ;  /* 0x00380000bc94783b */ /* 0x000eac0000000200 */
[C---:B------:R-:W-:Y:S01]  /*b2c0*/  IADD3 R164, R3.reuse, 0x11, RZ ;  /* 0x0000001103a47810 */ /* 0x040fe20007ffe0ff */
        /* <DEDUP_REMOVED lines=132> */
[----:B------:R-:W-:Y:S01]  /*bb10*/  IMAD.MOV.U32 R238, RZ, RZ, R141 ;  /* 0x000000ffffee7224 */ /* 0x000fe200078e008d */
[----:B------:R-:W-:Y:S01]  /*bb20*/  I2F R236, R236 ;  /* 0x000000ec00ec7306 */ /* 0x000fe20000201400 */
[----:B------:R-:W-:-:S04]  /*bb30*/  IMAD.IADD R141, R214, 0x1, -R237 ;  /* 0x00000001d68d7824 */ /* 0x000fc800078e0aed */
[----:B------:R-:W-:Y:S01]  /*bb40*/  FMUL.FTZ R32, R32, c[0x0][0x2ec] ;  /* 0x0000bb0020207a20 */ /* 0x000fe20000410000 */
[----:B------:R-:W-:Y:S01]  /*bb50*/  IABS R141, R141 ;  /* 0x0000008d008d7213 */ /* 0x000fe20000000000 */
[----:B------:R-:W-:Y:S01]  /*bb60*/  FMUL.FTZ R34, R34, c[0x0][0x2ec] ;  /* 0x0000bb0022227a20 */ /* 0x000fe20000410000 */
[----:B------:R1:W-:Y:S01]  /*bb70*/  I2F R140, R4 ;  /* 0x00000004008c7306 */ /* 0x0003e20000201400 */
[----:B------:R-:W-:Y:S02]  /*bb80*/  FMUL.FTZ R33, R33, c[0x0][0x2ec] ;  /* 0x0000bb0021217a20 */ /* 0x000fe40000410000 */
[----:B------:R-:W-:Y:S02]  /*bb90*/  FMUL.FTZ R35, R35, c[0x0][0x2ec] ;  /* 0x0000bb0023237a20 */ /* 0x000fe40000410000 */
[----:B------:R-:W-:Y:S02]  /*bba0*/  IMAD.IADD R142, R214, 0x1, -R148 ;  /* 0x00000001d68e7824 */ /* 0x000fe400078e0a94 */
[----:B------:R-:W-:Y:S01]  /*bbb0*/  IMAD.IADD R143, R217, 0x1, -R237 ;  /* 0x00000001d98f7824 */ /* 0x000fe200078e0aed */
[----:B------:R-:W2:Y:S02]  /*bbc0*/  MUFU.TANH R240, R32 ;  /* 0x0000002000f07308 */ /* 0x000ea40000002400 */
[----:B------:R-:W-:-:S02]  /*bbd0*/  IABS R142, R142 ;  /* 0x0000008e008e7213 */ /* 0x000fc40000000000 */
[----:B------:R-:W-:Y:S02]  /*bbe0*/  IABS R143, R143 ;  /* 0x0000008f008f7213 */ /* 0x000fe40000000000 */
[----:B------:R-:W-:Y:S01]  /*bbf0*/  FMUL.FTZ R28, R28, c[0x0][0x2ec] ;  /* 0x0000bb001c1c7a20 */ /* 0x000fe20000410000 */
[----:B-1----:R-:W1:Y:S01]  /*bc00*/  LDSM.16.M88.4 R4, [R188+0x4800] ;  /* 0x00480000bc04783b */ /* 0x002e620000000200 */
[----:B------:R-:W-:Y:S01]  /*bc10*/  MUFU.TANH R239, R34 ;  /* 0x0000002200ef7308 */ /* 0x000fe20000002400 */
[----:B------:R-:W-:Y:S02]  /*bc20*/  FMUL.FTZ R241, R30, c[0x0][0x2ec] ;  /* 0x0000bb001ef17a20 */ /* 0x000fe40000410000 */
[----:B------:R-:W-:Y:S02]  /*bc30*/  FMUL.FTZ R29, R29, c[0x0][0x2ec] ;  /* 0x0000bb001d1d7a20 */ /* 0x000fe40000410000 */
[----:B------:R-:W-:Y:S02]  /*bc40*/  FMUL.FTZ R31, R31, c[0x0][0x2ec] ;  /* 0x0000bb001f1f7a20 */ /* 0x000fe40000410000 */
[----:B--2---:R-:W-:Y:S01]  /*bc50*/  FFMA.FTZ R3, R133, -UR19, R240 ;  /* 0x8000001385037c23 */ /* 0x004fe200080100f0 */
[----:B------:R-:W2:Y:S04]  /*bc60*/  MUFU.TANH R28, R28 ;  /* 0x0000001c001c7308 */ /* 0x000ea80000002400 */
[----:B------:R-:W-:-:S02]  /*bc70*/  FSEL R3, R3, -INF , !P0 ;  /* 0xff80000003037808 */ /* 0x000fc40004000000 */
[C---:B------:R-:W-:Y:S02]  /*bc80*/  ISETP.GE.AND P0, PT, R139.reuse, R215, PT ;  /* 0x000000d78b00720c */ /* 0x040fe40003f06270 */
[----:B------:R-:W-:Y:S02]  /*bc90*/  MUFU.TANH R241, R241 ;  /* 0x000000f100f17308 */ /* 0x000fe40000002400 */
[----:B------:R-:W-:-:S06]  /*bca0*/  ISETP.LT.OR P0, PT, R139, R216, P0 ;  /* 0x000000d88b00720c */ /* 0x000fcc0000701670 */
[----:B------:R-:W3:Y:S01]  /*bcb0*/  MUFU.TANH R33, R33 ;  /* 0x0000002100217308 */ /* 0x000ee20000002400 */
[----:B--2---:R-:W-:-:S07]  /*bcc0*/  FFMA.FTZ R159, R159, -UR19, R28 ;  /* 0x800000139f9f7c23 */ /* 0x004fce000801001c */
[----:B------:R-:W2:Y:S01]  /*bcd0*/  MUFU.TANH R35, R35 ;  /* 0x0000002300237308 */ /* 0x000ea20000002400 */
[----:B-1----:R-:W-:Y:S07]  /*bce0*/  HMMA.16816.F32 R24, R152, R4, R24 ;  /* 0x000000049818723c */ /* 0x002fee0000001818 */
[----:B------:R1:W-:Y:S01]  /*bcf0*/  MUFU.TANH R32, R29 ;  /* 0x0000001d00207308 */ /* 0x0003e20000002400 */
[----:B---3--:R-:W-:-:S05]  /*bd00*/  FFMA.FTZ R33, R156, -UR19, R33 ;  /* 0x800000139c217c23 */ /* 0x008fca0008010021 */
[----:B------:R-:W-:Y:S01]  /*bd10*/  FSEL R28, R33, -INF , !P6 ;  /* 0xff800000211c7808 */ /* 0x000fe20007000000 */
[----:B------:R-:W-:Y:S01]  /*bd20*/  HMMA.16816.F32 R20, R152, R6, R20 ;  /* 0x000000069814723c */ /* 0x000fe20000001814 */
[----:B------:R-:W3:Y:S01]  /*bd30*/  LDSM.16.M88.4 R4, [R188+0x5000] ;  /* 0x00500000bc04783b */ /* 0x000ee20000000200 */
[----:B------:R4:W5:Y:S01]  /*bd40*/  MUFU.TANH R34, R31 ;  /* 0x0000001f00227308 */ /* 0x0009620000002400 */
[----:B--2---:R-:W-:Y:S01]  /*bd50*/  FFMA.FTZ R35, R158, -UR19, R35 ;  /* 0x800000139e237c23 */ /* 0x004fe20008010023 */
[----:B------:R-:W-:-:S04]  /*bd60*/  ISETP.GE.AND P6, PT, R157, R215, PT ;  /* 0x000000d79d00720c */ /* 0x000fc80003fc6270 */
[----:B------:R-:W-:Y:S01]  /*bd70*/  FSEL R33, R35, -INF , !P1 ;  /* 0xff80000023217808 */ /* 0x000fe20004800000 */
[----:B-1----:R-:W-:Y:S01]  /*bd80*/  FFMA.FTZ R29, R138, -UR19, R239 ;  /* 0x800000138a1d7c23 */ /* 0x002fe200080100ef */
[C---:B------:R-:W-:Y:S01]  /*bd90*/  ISETP.GE.AND P1, PT, R157.reuse, R212, PT ;  /* 0x000000d49d00720c */ /* 0x040fe20003f26270 */
[----:B------:R-:W-:Y:S01]  /*bda0*/  I2F R238, R238 ;  /* 0x000000ee00ee7306 */ /* 0x000fe20000201400 */
[----:B------:R-:W-:Y:S02]  /*bdb0*/  ISETP.LT.OR P6, PT, R157, R216, P6 ;  /* 0x000000d89d00720c */ /* 0x000fe400037c1670 */
[----:B------:R-:W-:Y:S01]  /*bdc0*/  FSEL R29, R29, -INF , !P5 ;  /* 0xff8000001d1d7808 */ /* 0x000fe20006800000 */
[----:B------:R-:W-:Y:S01]  /*bdd0*/  FMUL.FTZ R242, R24, c[0x0][0x2ec] ;  /* 0x0000bb0018f27a20 */ /* 0x000fe20000410000 */
[----:B------:R-:W-:Y:S01]  /*bde0*/  ISETP.GE.AND P5, PT, R139, R212, PT ;  /* 0x000000d48b00720c */ /* 0x000fe20003fa6270 */
[----:B------:R-:W-:Y:S01]  /*bdf0*/  FMUL.FTZ R30, R27, c[0x0][0x2ec] ;  /* 0x0000bb001b1e7a20 */ /* 0x000fe20000410000 */
[-C--:B------:R-:W-:Y:S01]  /*be00*/  ISETP.LT.OR P1, PT, R157, R213.reuse, P1 ;  /* 0x000000d59d00720c */ /* 0x080fe20000f21670 */
[----:B------:R-:W-:Y:S01]  /*be10*/  FMUL.FTZ R24, R25, c[0x0][0x2ec] ;  /* 0x0000bb0019187a20 */ /* 0x000fe20000410000 */
[----:B------:R-:W-:Y:S01]  /*be20*/  ISETP.LT.OR P5, PT, R139, R213, P5 ;  /* 0x000000d58b00720c */ /* 0x000fe20002fa1670 */
[----:B------:R-:W1:Y:S01]  /*be30*/  MUFU.TANH R242, R242 ;  /* 0x000000f200f27308 */ /* 0x000e620000002400 */
[----:B------:R-:W-:-:S02]  /*be40*/  FMUL.FTZ R25, R26, c[0x0][0x2ec] ;  /* 0x0000bb001a197a20 */ /* 0x000fc40000410000 */
[----:B------:R-:W-:Y:S02]  /*be50*/  FMUL.FTZ R27, R20, c[0x0][0x2ec] ;  /* 0x0000bb00141b7a20 */ /* 0x000fe40000410000 */
[----:B------:R-:W-:Y:S02]  /*be60*/  FMUL.FTZ R20, R21, c[0x0][0x2ec] ;  /* 0x0000bb0015147a20 */ /* 0x000fe40000410000 */
[----:B----4-:R-:W-:Y:S01]  /*be70*/  FFMA.FTZ R31, R160, -UR19, R241 ;  /* 0x80000013a01f7c23 */ /* 0x010fe200080100f1 */
[----:B------:R-:W2:Y:S01]  /*be80*/  MUFU.TANH R25, R25 ;  /* 0x0000001900197308 */ /* 0x000ea20000002400 */
[----:B------:R-:W-:Y:S02]  /*be90*/  FMUL.FTZ R21, R22, c[0x0][0x2ec] ;  /* 0x0000bb0016157a20 */ /* 0x000fe40000410000 */
[----:B------:R-:W-:Y:S01]  /*bea0*/  FMUL.FTZ R23, R23, c[0x0][0x2ec] ;  /* 0x0000bb0017177a20 */ /* 0x000fe20000410000 */
[----:B------:R-:W-:Y:S01]  /*beb0*/  FSEL R31, R31, -INF , !P5 ;  /* 0xff8000001f1f7808 */ /* 0x000fe20006800000 */
[----:B-----5:R-:W-:Y:S01]  /*bec0*/  FFMA.FTZ R34, R163, -UR19, R34 ;  /* 0x80000013a3227c23 */ /* 0x020fe20008010022 */
[----:B------:R-:W-:-:S02]  /*bed0*/  ISETP.GE.AND P5, PT, R162, R212, PT ;  /* 0x000000d4a200720c */ /* 0x000fc40003fa6270 */
[----:B------:R-:W4:Y:S01]  /*bee0*/  MUFU.TANH R27, R27 ;  /* 0x0000001b001b7308 */ /* 0x000f220000002400 */
[----:B-1----:R-:W-:Y:S01]  /*bef0*/  FFMA.FTZ R26, R165, -UR19, R242 ;  /* 0x80000013a51a7c23 */ /* 0x002fe200080100f2 */
[-C--:B------:R-:W-:Y:S01]  /*bf00*/  ISETP.LT.OR P5, PT, R162, R213.reuse, P5 ;  /* 0x000000d5a200720c */ /* 0x080fe20002fa1670 */
[C---:B---3--:R-:W-:Y:S01]  /*bf10*/  HMMA.16816.F32 R16, R152.reuse, R4, R16 ;  /* 0x000000049810723c */ /* 0x048fe20000001810 */
[----:B------:R-:W-:Y:S02]  /*bf20*/  FSEL R35, R34, -INF , !P1 ;  /* 0xff80000022237808 */ /* 0x000fe40004800000 */
[----:B------:R-:W-:Y:S02]  /*bf30*/  ISETP.GE.AND P1, PT, R164, R212, PT ;  /* 0x000000d4a400720c */ /* 0x000fe40003f26270 */
[----:B------:R-:W1:Y:S01]  /*bf40*/  MUFU.TANH R24, R24 ;  /* 0x0000001800187308 */ /* 0x000e620000002400 */
[----:B--2---:R-:W-:Y:S01]  /*bf50*/  FFMA.FTZ R25, R166, -UR19, R25 ;  /* 0x80000013a6197c23 */ /* 0x004fe20008010019 */
[----:B------:R-:W-:Y:S01]  /*bf60*/  ISETP.LT.OR P1, PT, R164, R213, P1 ;  /* 0x000000d5a400720c */ /* 0x000fe20000f21670 */
[----:B------:R-:W-:Y:S01]  /*bf70*/  HMMA.16816.F32 R12, R152, R6, R12 ;  /* 0x00000006980c723c */ /* 0x000fe2000000180c */
[----:B------:R-:W2:Y:S01]  /*bf80*/  LDSM.16.M88.4 R4, [R188+0x5800] ;  /* 0x00580000bc04783b */ /* 0x000ea20000000200 */
[----:B------:R-:W-:-:S04]  /*bf90*/  DEPBAR.LE SB0, 0x0 ;  /* 0x000080000000791a */ /* 0x000fc80000000000 */
[----:B----4-:R-:W-:Y:S01]  /*bfa0*/  FFMA.FTZ R22, R220, -UR19, R27 ;  /* 0x80000013dc167c23 */ /* 0x010fe2000801001b */
[----:B------:R-:W3:Y:S01]  /*bfb0*/  MUFU.TANH R30, R30 ;  /* 0x0000001e001e7308 */ /* 0x000ee20000002400 */
[----:B------:R-:W-:Y:S02]  /*bfc0*/  FSEL R25, R25, -INF , !P5 ;  /* 0xff80000019197808 */ /* 0x000fe40006800000 */
[----:B------:R-:W-:Y:S01]  /*bfd0*/  ISETP.GE.AND P5, PT, R176, R212, PT ;  /* 0x000000d4b000720c */ /* 0x000fe20003fa6270 */
[----:B-1----:R-:W-:-:S03]  /*bfe0*/  FFMA.FTZ R24, R167, -UR19, R24 ;  /* 0x80000013a7187c23 */ /* 0x002fc60008010018 */
[----:B------:R-:W-:Y:S01]  /*bff0*/  ISETP.LT.OR P5, PT, R176, R213, P5 ;  /* 0x000000d5b000720c */ /* 0x000fe20002fa1670 */
[----:B------:R-:W1:Y:S01]  /*c000*/  MUFU.TANH R21, R21 ;  /* 0x0000001500157308 */ /* 0x000e620000002400 */
[----:B------:R-:W-:Y:S01]  /*c010*/  FMUL.FTZ R138, R16, c[0x0][0x2ec] ;  /* 0x0000bb00108a7a20 */ /* 0x000fe20000410000 */
[----:B------:R-:W-:Y:S01]  /*c020*/  FSEL R16, R159, -INF , !P0 ;  /* 0xff8000009f107808 */ /* 0x000fe20004000000 */
[----:B------:R-:W-:Y:S01]  /*c030*/  FMUL.FTZ R17, R17, c[0x0][0x2ec] ;  /* 0x0000bb0011117a20 */ /* 0x000fe20000410000 */
[----:B------:R-:W-:Y:S01]  /*c040*/  ISETP.GE.AND P0, PT, R162, R215, PT ;  /* 0x000000d7a200720c */ /* 0x000fe20003f06270 */
[----:B------:R-:W-:-:S03]  /*c050*/  FMUL.FTZ R19, R19, c[0x0][0x2ec] ;  /* 0x0000bb0013137a20 */ /* 0x000fc60000410000 */
[-C--:B------:R-:W-:Y:S01]  /*c060*/  ISETP.LT.OR P0, PT, R162, R216.reuse, P0 ;  /* 0x000000d8a200720c */ /* 0x080fe20000701670 */
[----:B------:R-:W4:Y:S01]  /*c070*/  MUFU.TANH R138, R138 ;  /* 0x0000008a008a7308 */ /* 0x000f220000002400 */
[----:B------:R-:W-:Y:S02]  /*c080*/  FMUL.FTZ R12, R12, c[0x0][0x2ec] ;  /* 0x0000bb000c0c7a20 */ /* 0x000fe40000410000 */
[----:B------:R-:W-:Y:S01]  /*c090*/  FSEL R26, R26, -INF , !P0 ;  /* 0xff8000001a1a7808 */ /* 0x000fe20004000000 */
[----:B---3--:R-:W-:Y:S01]  /*c0a0*/  FFMA.FTZ R30, R177, -UR19, R30 ;  /* 0x80000013b11e7c23 */ /* 0x008fe2000801001e */
[C---:B------:R-:W-:Y:S01]  /*c0b0*/  ISETP.GE.AND P0, PT, R176.reuse, R215, PT ;  /* 0x000000d7b000720c */ /* 0x040fe20003f06270 */
[----:B------:R-:W-:Y:S02]  /*c0c0*/  FMUL.FTZ R15, R15, c[0x0][0x2ec] ;  /* 0x0000bb000f0f7a20 */ /* 0x000fe40000410000 */
[----:B------:R3:W-:Y:S01]  /*c0d0*/  MUFU.TANH R132, R23 ;  /* 0x0000001700847308 */ /* 0x0007e20000002400 */
[----:B------:R-:W-:Y:S01]  /*c0e0*/  ISETP.LT.OR P0, PT, R176, R216, P0 ;  /* 0x000000d8b000720c */ /* 0x000fe20000701670 */
[----:B-1----:R-:W-:Y:S01]  /*c0f0*/  FFMA.FTZ R21, R224, -UR19, R21 ;  /* 0x80000013e0157c23 */ /* 0x002fe20008010015 */
[----:B------:R-:W-:-:S02]  /*c100*/  FSEL R27, R30, -INF , !P1 ;  /* 0xff8000001e1b7808 */ /* 0x000fc40004800000 */
[----:B------:R-:W-:Y:S02]  /*c110*/  FSEL R22, R22, -INF , !P0 ;  /* 0xff80000016167808 */ /* 0x000fe40004000000 */
[CC--:B------:R-:W-:Y:S01]  /*c120*/  ISETP.GE.AND P0, PT, R222.reuse, R215.reuse, PT ;  /* 0x000000d7de00720c */ /* 0x0c0fe20003f06270 */
[----:B------:R-:W1:Y:S01]  /*c130*/  MUFU.TANH R20, R20 ;  /* 0x0000001400147308 */ /* 0x000e620000002400 */
[C---:B--2---:R-:W-:Y:S01]  /*c140*/  HMMA.16816.F32 R172, R152.reuse, R4, R172 ;  /* 0x0000000498ac723c */ /* 0x044fe200000018ac */
[----:B----4-:R-:W-:Y:S01]  /*c150*/  FFMA.FTZ R138, R227, -UR19, R138 ;  /* 0x80000013e38a7c23 */ /* 0x010fe2000801008a */
[----:B------:R-:W-:Y:S02]  /*c160*/  ISETP.LT.OR P0, PT, R222, R216, P0 ;  /* 0x000000d8de00720c */ /* 0x000fe40000701670 */
[----:B------:R-:W-:Y:S02]  /*c170*/  FSEL R21, R21, -INF , !P5 ;  /* 0xff80000015157808 */ /* 0x000fe40006800000 */
[----:B------:R-:W-:Y:S01]  /*c180*/  FSEL R176, R138, -INF , !P0 ;  /* 0xff8000008ab07808 */ /* 0x000fe20004000000 */
[----:B------:R2:W4:Y:S01]  /*c190*/  MUFU.TANH R5, R12 ;  /* 0x0000000c00057308 */ /* 0x0005220000002400 */
[----:B------:R-:W-:Y:S01]  /*c1a0*/  HMMA.16816.F32 R168, R152, R6, R168 ;  /* 0x0000000698a8723c */ /* 0x000fe200000018a8 */
[----:B---3--:R-:W-:Y:S01]  /*c1b0*/  FMUL.FTZ R23, R18, c[0x0][0x2ec] ;  /* 0x0000bb0012177a20 */ /* 0x008fe20000410000 */
[-C--:B------:R-:W-:Y:S01]  /*c1c0*/  ISETP.GE.AND P0, PT, R229, R215.reuse, PT ;  /* 0x000000d7e500720c */ /* 0x080fe20003f06270 */
[----:B------:R-:W-:Y:S01]  /*c1d0*/  FFMA.FTZ R18, R161, -UR19, R32 ;  /* 0x80000013a1127c23 */ /* 0x000fe20008010020 */
[----:B------:R-:W-:Y:S01]  /*c1e0*/  ISETP.GE.AND P1, PT, R178, R212, PT ;  /* 0x000000d4b200720c */ /* 0x000fe20003f26270 */
[----:B------:R-:W-:Y:S01]  /*c1f0*/  FMUL.FTZ R4, R13, c[0x0][0x2ec] ;  /* 0x0000bb000d047a20 */ /* 0x000fe20000410000 */
[----:B------:R-:W-:Y:S01]  /*c200*/  ISETP.LT.OR P0, PT, R229, R216, P0 ;  /* 0x000000d8e500720c */ /* 0x000fe20000701670 */
[----:B------:R-:W3:Y:S01]  /*c210*/  MUFU.TANH R23, R23 ;  /* 0x0000001700177308 */ /* 0x000ee20000002400 */
[----:B------:R-:W-:Y:S01]  /*c220*/  FSEL R18, R18, -INF , !P6 ;  /* 0xff80000012127808 */ /* 0x000fe20007000000 */
[----:B-1----:R-:W-:Y:S01]  /*c230*/  FFMA.FTZ R20, R179, -UR19, R20 ;  /* 0x80000013b3147c23 */ /* 0x002fe20008010014 */
[----:B------:R-:W-:Y:S01]  /*c240*/  ISETP.GE.AND P6, PT, R164, R215, PT ;  /* 0x000000d7a400720c */ /* 0x000fe20003fc6270 */
[----:B------:R-:W-:Y:S01]  /*c250*/  FFMA.FTZ R132, R223, -UR19, R132 ;  /* 0x80000013df847c23 */ /* 0x000fe20008010084 */
[----:B------:R-:W-:-:S02]  /*c260*/  ISETP.GE.AND P5, PT, R222, R212, PT ;  /* 0x000000d4de00720c */ /* 0x000fc40003fa6270 */
[-C--:B------:R-:W-:Y:S01]  /*c270*/  ISETP.LT.OR P6, PT, R164, R216.reuse, P6 ;  /* 0x000000d8a400720c */ /* 0x080fe200037c1670 */
[----:B--2---:R-:W-:Y:S01]  /*c280*/  FMUL.FTZ R12, R14, c[0x0][0x2ec] ;  /* 0x0000bb000e0c7a20 */ /* 0x004fe20000410000 */
[----:B------:R-:W1:Y:S01]  /*c290*/  MUFU.TANH R17, R17 ;  /* 0x0000001100117308 */ /* 0x000e620000002400 */
[----:B------:R-:W-:Y:S01]  /*c2a0*/  FMUL.FTZ R14, R172, c[0x0][0x2ec] ;  /* 0x0000bb00ac0e7a20 */ /* 0x000fe20000410000 */
[----:B------:R-:W-:Y:S01]  /*c2b0*/  FSEL R24, R24, -INF , !P6 ;  /* 0xff80000018187808 */ /* 0x000fe20007000000 */
[----:B----4-:R-:W-:Y:S01]  /*c2c0*/  FFMA.FTZ R5, R234, -UR19, R5 ;  /* 0x80000013ea057c23 */ /* 0x010fe20008010005 */
[C---:B------:R-:W-:Y:S01]  /*c2d0*/  ISETP.GE.AND P6, PT, R178.reuse, R215, PT ;  /* 0x000000d7b200720c */ /* 0x040fe20003fc6270 */
[----:B------:R-:W-:Y:S01]  /*c2e0*/  FMUL.FTZ R6, R173, c[0x0][0x2ec] ;  /* 0x0000bb00ad067a20 */ /* 0x000fe20000410000 */
[-C--:B------:R-:W-:Y:S01]  /*c2f0*/  ISETP.LT.OR P1, PT, R178, R213.reuse, P1 ;  /* 0x000000d5b200720c */ /* 0x080fe20000f21670 */
[----:B---3--:R-:W-:Y:S01]  /*c300*/  FFMA.FTZ R177, R228, -UR19, R23 ;  /* 0x80000013e4b17c23 */ /* 0x008fe20008010017 */
[----:B------:R-:W2:Y:S01]  /*c310*/  MUFU.TANH R19, R19 ;  /* 0x0000001300137308 */ /* 0x000ea20000002400 */
[----:B------:R-:W-:Y:S01]  /*c320*/  ISETP.LT.OR P6, PT, R178, R216, P6 ;  /* 0x000000d8b200720c */ /* 0x000fe200037c1670 */
[----:B------:R-:W-:Y:S01]  /*c330*/  FMUL.FTZ R13, R174, c[0x0][0x2ec] ;  /* 0x0000bb00ae0d7a20 */ /* 0x000fe20000410000 */
[----:B------:R-:W-:Y:S01]  /*c340*/  FSEL R172, R5, -INF , !P0 ;  /* 0xff80000005ac7808 */ /* 0x000fe20004000000 */
[----:B------:R-:W-:Y:S01]  /*c350*/  FMUL.FTZ R5, R168, c[0x0][0x2ec] ;  /* 0x0000bb00a8057a20 */ /* 0x000fe20000410000 */
[----:B------:R-:W-:Y:S01]  /*c360*/  ISETP.LT.OR P5, PT, R222, R213, P5 ;  /* 0x000000d5de00720c */ /* 0x000fe20002fa1670 */
[----:B------:R-:W-:Y:S01]  /*c370*/  FMUL.FTZ R7, R175, c[0x0][0x2ec] ;  /* 0x0000bb00af077a20 */ /* 0x000fe20000410000 */
[----:B------:R-:W-:Y:S01]  /*c380*/  FSEL R20, R20, -INF , !P6 ;  /* 0xff80000014147808 */ /* 0x000fe20007000000 */
[----:B------:R-:W3:Y:S01]  /*c390*/  MUFU.TANH R12, R12 ;  /* 0x0000000c000c7308 */ /* 0x000ee20000002400 */
[----:B------:R-:W-:Y:S01]  /*c3a0*/  ISETP.GE.AND P6, PT, R226, R215, PT ;  /* 0x000000d7e200720c */ /* 0x000fe20003fc6270 */
[----:B-1----:R-:W-:Y:S01]  /*c3b0*/  FFMA.FTZ R17, R230, -UR19, R17 ;  /* 0x80000013e6117c23 */ /* 0x002fe20008010011 */
[----:B------:R-:W-:Y:S01]  /*c3c0*/  FSEL R23, R132, -INF , !P1 ;  /* 0xff80000084177808 */ /* 0x000fe20004800000 */
[----:B------:R-:W-:Y:S01]  /*c3d0*/  FMUL.FTZ R169, R169, c[0x0][0x2ec] ;  /* 0x0000bb00a9a97a20 */ /* 0x000fe20000410000 */
[----:B------:R-:W-:Y:S01]  /*c3e0*/  FSEL R177, R177, -INF , !P5 ;  /* 0xff800000b1b17808 */ /* 0x000fe20006800000 */
[----:B------:R-:W-:Y:S01]  /*c3f0*/  FMUL.FTZ R171, R171, c[0x0][0x2ec] ;  /* 0x0000bb00abab7a20 */ /* 0x000fe20000410000 */
[-C--:B------:R-:W-:Y:S01]  /*c400*/  ISETP.GE.AND P1, PT, R226, R212.reuse, PT ;  /* 0x000000d4e200720c */ /* 0x080fe20003f26270 */
[----:B------:R-:W1:Y:S01]  /*c410*/  MUFU.TANH R14, R14 ;  /* 0x0000000e000e7308 */ /* 0x000e620000002400 */
[----:B------:R-:W-:Y:S01]  /*c420*/  ISETP.GE.AND P5, PT, R229, R212, PT ;  /* 0x000000d4e500720c */ /* 0x000fe20003fa6270 */
[----:B--2---:R-:W-:Y:S01]  /*c430*/  FFMA.FTZ R19, R232, -UR19, R19 ;  /* 0x80000013e8137c23 */ /* 0x004fe20008010013 */
[----:B------:R-:W-:-:S02]  /*c440*/  ISETP.LT.OR P6, PT, R226, R216, P6 ;  /* 0x000000d8e200720c */ /* 0x000fc400037c1670 */
[----:B------:R-:W-:Y:S02]  /*c450*/  ISETP.GE.AND P0, PT, R8, R215, PT ;  /* 0x000000d70800720c */ /* 0x000fe40003f06270 */
[-C--:B------:R-:W-:Y:S01]  /*c460*/  ISETP.LT.OR P1, PT, R226, R213.reuse, P1 ;  /* 0x000000d5e200720c */ /* 0x080fe20000f21670 */
[----:B------:R-:W2:Y:S01]  /*c470*/  MUFU.TANH R4, R4 ;  /* 0x0000000400047308 */ /* 0x000ea20000002400 */
[----:B---3--:R-:W-:Y:S01]  /*c480*/  FFMA.FTZ R12, R233, -UR19, R12 ;  /* 0x80000013e90c7c23 */ /* 0x008fe2000801000c */
[----:B------:R-:W-:Y:S02]  /*c490*/  ISETP.LT.OR P5, PT, R229, R213, P5 ;  /* 0x000000d5e500720c */ /* 0x000fe40002fa1670 */
[----:B------:R-:W-:Y:S02]  /*c4a0*/  FSEL R174, R17, -INF , !P6 ;  /* 0xff80000011ae7808 */ /* 0x000fe40007000000 */
[----:B------:R-:W-:Y:S02]  /*c4b0*/  ISETP.GE.AND P6, PT, R231, R215, PT ;  /* 0x000000d7e700720c */ /* 0x000fe40003fc6270 */
[----:B------:R-:W3:Y:S01]  /*c4c0*/  MUFU.TANH R15, R15 ;  /* 0x0000000f000f7308 */ /* 0x000ee20000002400 */
[----:B-1----:R-:W-:Y:S01]  /*c4d0*/  FFMA.FTZ R14, R235, -UR19, R14 ;  /* 0x80000013eb0e7c23 */ /* 0x002fe2000801000e */
[----:B------:R-:W-:-:S02]  /*c4e0*/  ISETP.LT.OR P0, PT, R8, R216, P0 ;  /* 0x000000d80800720c */ /* 0x000fc40000701670 */
[----:B------:R-:W-:Y:S02]  /*c4f0*/  FSEL R175, R19, -INF , !P1 ;  /* 0xff80000013af7808 */ /* 0x000fe40004800000 */
[----:B------:R-:W-:Y:S02]  /*c500*/  FSEL R173, R12, -INF , !P5 ;  /* 0xff8000000cad7808 */ /* 0x000fe40006800000 */
[----:B------:R-:W1:Y:S01]  /*c510*/  MUFU.TANH R5, R5 ;  /* 0x0000000500057308 */ /* 0x000e620000002400 */
[----:B--2---:R-:W-:Y:S01]  /*c520*/  FFMA.FTZ R4, R9, -UR19, R4 ;  /* 0x8000001309047c23 */ /* 0x004fe20008010004 */
[CC--:B------:R-:W-:Y:S01]  /*c530*/  ISETP.GE.AND P1, PT, R231.reuse, R212.reuse, PT ;  /* 0x000000d4e700720c */ /* 0x0c0fe20003f26270 */
[----:B------:R-:W-:Y:S01]  /*c540*/  FMUL.FTZ R9, R170, c[0x0][0x2ec] ;  /* 0x0000bb00aa097a20 */ /* 0x000fe20000410000 */
[----:B------:R-:W-:Y:S02]  /*c550*/  ISETP.GE.AND P5, PT, R8, R212, PT ;  /* 0x000000d40800720c */ /* 0x000fe40003fa6270 */
[----:B------:R-:W-:-:S02]  /*c560*/  ISETP.LT.OR P6, PT, R231, R216, P6 ;  /* 0x000000d8e700720c */ /* 0x000fc400037c1670 */
[----:B------:R-:W-:Y:S01]  /*c570*/  I2F R149, R149 ;  /* 0x0000009500957306 */ /* 0x000fe20000201400 */
[----:B------:R-:W-:Y:S01]  /*c580*/  FSEL R158, R14, -INF , !P0 ;  /* 0xff8000000e9e7808 */ /* 0x000fe20004000000 */
[----:B---3--:R-:W-:Y:S01]  /*c590*/  FFMA.FTZ R10, R10, -UR19, R15 ;  /* 0x800000130a0a7c23 */ /* 0x008fe2000801000f */
[----:B------:R-:W-:Y:S02]  /*c5a0*/  ISETP.GE.AND P0, PT, R148, R215, PT ;  /* 0x000000d79400720c */ /* 0x000fe40003f06270 */
[-C--:B------:R-:W-:Y:S02]  /*c5b0*/  ISETP.LT.OR P1, PT, R231, R213.reuse, P1 ;  /* 0x000000d5e700720c */ /* 0x080fe40000f21670 */
[----:B------:R-:W-:Y:S01]  /*c5c0*/  ISETP.LT.OR P5, PT, R8, R213, P5 ;  /* 0x000000d50800720c */ /* 0x000fe20002fa1670 */
[----:B------:R-:W2:Y:S01]  /*c5d0*/  MUFU.TANH R6, R6 ;  /* 0x0000000600067308 */ /* 0x000ea20000002400 */
[----:B------:R-:W-:Y:S01]  /*c5e0*/  FSEL R168, R4, -INF , !P6 ;  /* 0xff80000004a87808 */ /* 0x000fe20007000000 */
[----:B-1----:R-:W-:Y:S01]  /*c5f0*/  FFMA.FTZ R5, R238, -UR19, R5 ;  /* 0x80000013ee057c23 */ /* 0x002fe20008010005 */
[----:B------:R-:W-:-:S02]  /*c600*/  ISETP.LT.OR P0, PT, R148, R216, P0 ;  /* 0x000000d89400720c */ /* 0x000fc40000701670 */
[----:B------:R-:W-:Y:S02]  /*c610*/  FSEL R167, R10, -INF , !P1 ;  /* 0xff8000000aa77808 */ /* 0x000fe40004800000 */
[C---:B------:R-:W-:Y:S01]  /*c620*/  ISETP.GE.AND P6, PT, R11.reuse, R215, PT ;  /* 0x000000d70b00720c */ /* 0x040fe20003fc6270 */
[----:B------:R-:W1:Y:S01]  /*c630*/  MUFU.TANH R13, R13 ;  /* 0x0000000d000d7308 */ /* 0x000e620000002400 */
[----:B------:R-:W-:Y:S02]  /*c640*/  ISETP.GE.AND P1, PT, R11, R212, PT ;  /* 0x000000d40b00720c */ /* 0x000fe40003f26270 */
[----:B------:R-:W-:Y:S02]  /*c650*/  FSEL R146, R5, -INF , !P0 ;  /* 0xff80000005927808 */ /* 0x000fe40004000000 */
[----:B------:R-:W-:Y:S02]  /*c660*/  PLOP3.LUT P0, PT, PT, PT, UP0, 0x80, 0x0 ;  /* 0x000000000000781c */ /* 0x000fe40003f0f008 */
[----:B------:R-:W-:Y:S01]  /*c670*/  ISETP.LT.OR P6, PT, R11, R216, P6 ;  /* 0x000000d80b00720c */ /* 0x000fe200037c1670 */
[----:B------:R-:W3:Y:S01]  /*c680*/  MUFU.TANH R7, R7 ;  /* 0x0000000700077308 */ /* 0x000ee20000002400 */
[----:B--2---:R-:W-:Y:S01]  /*c690*/  FFMA.FTZ R6, R149, -UR19, R6 ;  /* 0x8000001395067c23 */ /* 0x004fe20008010006 */
[----:B------:R-:W-:-:S04]  /*c6a0*/  ISETP.LT.OR P1, PT, R11, R213, P1 ;  /* 0x000000d50b00720c */ /* 0x000fc80000f21670 */
[----:B------:R-:W-:Y:S02]  /*c6b0*/  FSEL R156, R6, -INF , !P6 ;  /* 0xff800000069c7808 */ /* 0x000fe40007000000 */
[----:B------:R-:W-:Y:S01]  /*c6c0*/  I2F R142, R142 ;  /* 0x0000008e008e7306 */ /* 0x000fe20000201400 */
[----:B-1----:R-:W-:Y:S01]  /*c6d0*/  FFMA.FTZ R13, R236, -UR19, R13 ;  /* 0x80000013ec0d7c23 */ /* 0x002fe2000801000d */
[----:B------:R-:W-:-:S04]  /*c6e0*/  ISETP.GE.AND P6, PT, R237, R215, PT ;  /* 0x000000d7ed00720c */ /* 0x000fc80003fc6270 */
[----:B------:R-:W-:Y:S02]  /*c6f0*/  FSEL R155, R13, -INF , !P5 ;  /* 0xff8000000d9b7808 */ /* 0x000fe40006800000 */
[----:B------:R-:W-:Y:S01]  /*c700*/  I2F R143, R143 ;  /* 0x0000008f008f7306 */ /* 0x000fe20000201400 */
[----:B---3--:R-:W-:Y:S01]  /*c710*/  FFMA.FTZ R7, R140, -UR19, R7 ;  /* 0x800000138c077c23 */ /* 0x008fe20008010007 */
[----:B------:R-:W-:Y:S01]  /*c720*/  BAR.SYNC.DEFER_BLOCKING 0x0 ;  /* 0x0000000000007b1d */ /* 0x000fe20000010000 */
[----:B------:R-:W-:Y:S02]  /*c730*/  ISETP.GE.AND P5, PT, R148, R212, PT ;  /* 0x000000d49400720c */ /* 0x000fe40003fa6270 */
[----:B------:R-:W-:Y:S02]  /*c740*/  ISETP.LT.OR P6, PT, R237, R216, P6 ;  /* 0x000000d8ed00720c */ /* 0x000fe400037c1670 */
[----:B------:R-:W-:Y:S01]  /*c750*/  FSEL R147, R7, -INF , !P1 ;  /* 0xff80000007937808 */ /* 0x000fe20004800000 */
[----:B------:R-:W-:Y:S01]  /*c760*/  I2F R141, R141 ;  /* 0x0000008d008d7306 */ /* 0x000fe20000201400 */
[----:B------:R-:W-:-:S02]  /*c770*/  ISETP.GE.AND P1, PT, R237, R212, PT ;  /* 0x000000d4ed00720c */ /* 0x000fc40003f26270 */
[-C--:B------:R-:W-:Y:S02]  /*c780*/  ISETP.LT.OR P5, PT, R148, R213.reuse, P5 ;  /* 0x000000d59400720c */ /* 0x080fe40002fa1670 */
[----:B------:R-:W-:-:S03]  /*c790*/  ISETP.LT.OR P1, PT, R237, R213, P1 ;  /* 0x000000d5ed00720c */ /* 0x000fc60000f21670 */
        /* <DEDUP_REMOVED lines=24> */
[----:B------:R-:W-:Y:S02]  /*c920*/  @!P2 LEA R12, P1, R6, c[0x0][0x168], 0x1 ;  /* 0x00005a00060caa11 */ /* 0x000fe400078208ff */
        /* <DEDUP_REMOVED lines=43> */
.L_x_488:
[----:B------:R-:W-:Y:S05]  /*cbe0*/  BSYNC B0 ;  /* 0x0000000000007941 */ /* 0x000fea0003800000 */
.L_x_487:
[----:B------:R-:W0:Y:S02]  /*cbf0*/  LDGDEPBAR ;  /* 0x00000000000079af */ /* 0x000e240000000000 */
.L_x_486:
[----:B------:R-:W-:Y:S01]  /*cc00*/  FMNMX.FTZ R5, R2, R3, !PT ;  /* 0x0000000302057209 */ /* 0x000fe20007810000 */
[----:B-1----:R-:W-:Y:S01]  /*cc10*/  LDSM.16.MT88.4 R12, [R194+0x12000] ;  /* 0x01200000c20c783b */ /* 0x002fe20000004200 */
[----:B--2---:R-:W-:Y:S02]  /*cc20*/  FMNMX.FTZ R6, R0, R29, !PT ;  /* 0x0000001d00067209 */ /* 0x004fe40007810000 */
        /* <DEDUP_REMOVED lines=48> */
[C---:B------:R-:W-:Y:S01]  /*cf30*/  FMUL.FTZ R154, R3.reuse, c[0x0][0x23c] ;  /* 0x00008f00039a7a20 */ /* 0x040fe20000410000 */
        /* <DEDUP_REMOVED lines=354> */
.L_x_482:
        /* <DEDUP_REMOVED lines=11> */
.L_x_492:
        /* <DEDUP_REMOVED lines=10> */
[C---:B------:R-:W-:Y:S04]  /*e6b0*/  LEA R7, P0, R6.reuse, R208, 0x6 ;  /* 0x000000d006077211 */ /* 0x040fe800078030ff */
[----:B------:R-:W-:Y:S01]  /*e6c0*/  IMAD.U32 R9, RZ, RZ, UR20 ;  /* 0x00000014ff097e24 */ /* 0x000fe2000f8e00ff */
[C---:B------:R-:W-:Y:S02]  /*e6d0*/  @!P4 LEA R18, P1, R7.reuse, c[0x0][0x168], 0x1 ;  /* 0x00005a000712ca11 */ /* 0x040fe400078208ff */
[C---:B------:R-:W-:Y:S02]  /*e6e0*/  @!P2 LEA R12, P5, R7.reuse, c[0x0][0x168], 0x1 ;  /* 0x00005a00070caa11 */ /* 0x040fe400078a08ff */
        /* <DEDUP_REMOVED lines=44> */
.L_x_490:
        /* <DEDUP_REMOVED lines=33> */
[----:B------:R-:W-:Y:S01]  /*ebc0*/  PLOP3.LUT P0, PT, PT, PT, UP0, 0x80, 0x0 ;  /* 0x000000000000781c */ /* 0x000fe20003f0f008 */
        /* <DEDUP_REMOVED lines=185> */
[----:B-----5:R-:W-:Y:S02]  /*f760*/  FMUL.FTZ R228, R10, c[0x0][0x2ec] ;  /* 0x0000bb000ae47a20 */ /* 0x020fe40000410000 */
        /* <DEDUP_REMOVED lines=9> */
[----:B----4-:R-:W-:Y:S01]  /*f800*/  FMUL.FTZ R236, R16, c[0x0][0x2ec] ;  /* 0x0000bb0010ec7a20 */ /* 0x010fe20000410000 */
[----:B------:R-:W-:Y:S04]  /*f810*/  HMMA.16816.F32 R32, R172, R134, R32 ;  /* 0x00000086ac20723c */ /* 0x000fe80000001820 */
[----:B------:R-:W4:Y:S01]  /*f820*/  MUFU.TANH R227, R227 ;  /* 0x000000e300e37308 */ /* 0x000f220000002400 */
        /* <DEDUP_REMOVED lines=10> */
[----:B------:R5:W1:Y:S01]  /*f8d0*/  MUFU.TANH R21, R250 ;  /* 0x000000fa00157308 */ /* 0x000a620000002400 */
        /* <DEDUP_REMOVED lines=8> */
[----:B------:R-:W-:Y:S05]  /*f960*/  FMUL.FTZ R251, R34, c[0x0][0x2ec] ;  /* 0x0000bb0022fb7a20 */ /* 0x000fea0000410000 */
[----:B------:R-:W1:Y:S01]  /*f970*/  MUFU.TANH R229, R229 ;  /* 0x000000e500e57308 */ /* 0x000e620000002400 */
[----:B-----5:R-:W-:Y:S09]  /*f980*/  FMUL.FTZ R250, R35, c[0x0][0x2ec] ;  /* 0x0000bb0023fa7a20 */ /* 0x020ff20000410000 */
        /* <DEDUP_REMOVED lines=24> */
.L_x_491:
[----:B------:R-:W-:Y:S01]  /*fb10*/  IMAD.U32 R5, RZ, RZ, UR13 ;  /* 0x0000000dff057e24 */ /* 0x000fe2000f8e00ff */
[----:B------:R-:W-:Y:S02]  /*fb20*/  UISETP.GT.AND UP0, UPT, UR13, UR7, UPT ;  /* 0x000000070d00728c */ /* 0x000fe4000bf04270 */
[----:B------:R-:W-:Y:S01]  /*fb30*/  UMOV UR22, UR13 ;  /* 0x0000000d00167c82 */ /* 0x000fe20008000000 */
[----:B------:R-:W-:Y:S05]  /*fb40*/  IMAD R6, R5, 0x40, R206 ;  /* 0x0000004005067824 */ /* 0x000fea00078e02ce */
[C---:B------:R-:W-:Y:S02]  /*fb50*/  IADD3 R4, R217.reuse, -R6, RZ ;  /* 0x80000006d9047210 */ /* 0x040fe40007ffe0ff */
[----:B------:R-:W-:Y:S02]  /*fb60*/  IADD3 R20, R6, 0x1, RZ ;  /* 0x0000000106147810 */ /* 0x000fe40007ffe0ff */
[----:B------:R-:W-:Y:S01]  /*fb70*/  IABS R27, R4 ;  /* 0x00000004001b7213 */ /* 0x000fe20000000000 */
[----:B------:R-:W-:Y:S01]  /*fb80*/  IMAD.IADD R4, R214, 0x1, -R6 ;  /* 0x00000001d6047824 */ /* 0x000fe200078e0a06 */
[C---:B------:R-:W-:Y:S02]  /*fb90*/  IADD3 R23, R6.reuse, 0x8, RZ ;  /* 0x0000000806177810 */ /* 0x040fe40007ffe0ff */
[C---:B-1----:R-:W-:Y:S02]  /*fba0*/  IADD3 R19, R6.reuse, 0x9, RZ ;  /* 0x0000000906137810 */ /* 0x042fe40007ffe0ff */
[----:B------:R-:W-:Y:S01]  /*fbb0*/  IABS R25, R4 ;  /* 0x0000000400197213 */ /* 0x000fe20000000000 */
[C-C-:B------:R-:W-:Y:S01]  /*fbc0*/  IMAD.IADD R4, R217.reuse, 0x1, -R20.reuse ;  /* 0x00000001d9047824 */ /* 0x140fe200078e0a14 */
[C---:B------:R-:W-:Y:S01]  /*fbd0*/  IADD3 R9, R6.reuse, 0x10, RZ ;  /* 0x0000001006097810 */ /* 0x040fe20007ffe0ff */
[----:B------:R-:W-:Y:S01]  /*fbe0*/  I2F R27, R27 ;  /* 0x0000001b001b7306 */ /* 0x000fe20000201400 */
[C---:B------:R-:W-:Y:S02]  /*fbf0*/  IADD3 R13, R6.reuse, 0x11, RZ ;  /* 0x00000011060d7810 */ /* 0x040fe40007ffe0ff */
[----:B------:R-:W-:Y:S02]  /*fc00*/  IABS R17, R4 ;  /* 0x0000000400117213 */ /* 0x000fe40000000000 */
[C---:B------:R-:W-:Y:S02]  /*fc10*/  IADD3 R4, R217.reuse, -R23, RZ ;  /* 0x80000017d9047210 */ /* 0x040fe40007ffe0ff */
[C---:B------:R-:W-:Y:S02]  /*fc20*/  IADD3 R12, R6.reuse, 0x18, RZ ;  /* 0x00000018060c7810 */ /* 0x040fe40007ffe0ff */
[----:B------:R-:W-:Y:S01]  /*fc30*/  IABS R18, R4 ;  /* 0x0000000400127213 */ /* 0x000fe20000000000 */
[C---:B------:R-:W-:Y:S01]  /*fc40*/  IMAD.IADD R4, R217.reuse, 0x1, -R19 ;  /* 0x00000001d9047824 */ /* 0x040fe200078e0a13 */
[----:B------:R-:W-:Y:S01]  /*fc50*/  I2F R17, R17 ;  /* 0x0000001100117306 */ /* 0x000fe20000201400 */
[C---:B------:R-:W-:Y:S02]  /*fc60*/  IADD3 R11, R6.reuse, 0x19, RZ ;  /* 0x00000019060b7810 */ /* 0x040fe40007ffe0ff */
[C---:B------:R-:W-:Y:S02]  /*fc70*/  ISETP.GE.AND P6, PT, R6.reuse, R213, PT ;  /* 0x000000d50600720c */ /* 0x040fe40003fc6270 */
[----:B------:R-:W-:Y:S02]  /*fc80*/  IABS R15, R4 ;  /* 0x00000004000f7213 */ /* 0x000fe40000000000 */
[C---:B------:R-:W-:Y:S02]  /*fc90*/  IADD3 R4, R217.reuse, -R9, RZ ;  /* 0x80000009d9047210 */ /* 0x040fe40007ffe0ff */
[C---:B------:R-:W-:Y:S01]  /*fca0*/  ISETP.GE.OR P6, PT, R6.reuse, R212, !P6 ;  /* 0x000000d40600720c */ /* 0x040fe200077c6670 */
[----:B------:R-:W-:Y:S01]  /*fcb0*/  I2F R18, R18 ;  /* 0x0000001200127306 */ /* 0x000fe20000201400 */
[----:B------:R-:W-:Y:S01]  /*fcc0*/  IABS R10, R4 ;  /* 0x00000004000a7213 */ /* 0x000fe20000000000 */
[C---:B------:R-:W-:Y:S01]  /*fcd0*/  IMAD.IADD R4, R217.reuse, 0x1, -R13 ;  /* 0x00000001d9047824 */ /* 0x040fe200078e0a0d */
[-C--:B------:R-:W-:Y:S02]  /*fce0*/  ISETP.GE.AND P1, PT, R6, R216.reuse, PT ;  /* 0x000000d80600720c */ /* 0x080fe40003f26270 */
[----:B------:R-:W-:Y:S02]  /*fcf0*/  ISETP.GE.AND P5, PT, R20, R216, PT ;  /* 0x000000d81400720c */ /* 0x000fe40003fa6270 */
[----:B------:R-:W-:Y:S02]  /*fd00*/  IABS R8, R4 ;  /* 0x0000000400087213 */ /* 0x000fe40000000000 */
[C---:B------:R-:W-:Y:S01]  /*fd10*/  IADD3 R4, R217.reuse, -R12, RZ ;  /* 0x8000000cd9047210 */ /* 0x040fe20007ffe0ff */
[----:B------:R-:W-:Y:S01]  /*fd20*/  I2F R10, R10 ;  /* 0x0000000a000a7306 */ /* 0x000fe20000201400 */
[-C--:B------:R-:W-:Y:S02]  /*fd30*/  ISETP.GE.OR P1, PT, R6, R215.reuse, !P1 ;  /* 0x000000d70600720c */ /* 0x080fe40004f26670 */
[----:B------:R-:W-:Y:S01]  /*fd40*/  IABS R5, R4 ;  /* 0x0000000400057213 */ /* 0x000fe20000000000 */
[----:B------:R-:W-:Y:S01]  /*fd50*/  IMAD.IADD R4, R214, 0x1, -R20 ;  /* 0x00000001d6047824 */ /* 0x000fe200078e0a14 */
[C---:B------:R-:W-:Y:S02]  /*fd60*/  ISETP.GE.OR P5, PT, R20.reuse, R215, !P5 ;  /* 0x000000d71400720c */ /* 0x040fe40006fa6670 */
[C---:B------:R-:W-:Y:S02]  /*fd70*/  ISETP.GE.AND P0, PT, R20.reuse, R213, PT ;  /* 0x000000d51400720c */ /* 0x040fe40003f06270 */
[----:B------:R-:W-:Y:S01]  /*fd80*/  IABS R14, R4 ;  /* 0x00000004000e7213 */ /* 0x000fe20000000000 */
[----:B------:R-:W-:Y:S01]  /*fd90*/  I2F R25, R25 ;  /* 0x0000001900197306 */ /* 0x000fe20000201400 */
[C---:B------:R-:W-:Y:S02]  /*fda0*/  IADD3 R4, R217.reuse, -R11, RZ ;  /* 0x8000000bd9047210 */ /* 0x040fe40007ffe0ff */
[----:B------:R-:W-:Y:S02]  /*fdb0*/  ISETP.GE.OR P0, PT, R20, R212, !P0 ;  /* 0x000000d41400720c */ /* 0x000fe40004706670 */
[----:B------:R-:W-:Y:S01]  /*fdc0*/  IABS R24, R4 ;  /* 0x0000000400187213 */ /* 0x000fe20000000000 */
[----:B------:R-:W-:Y:S04]  /*fdd0*/  IMAD.IADD R4, R214, 0x1, -R23 ;  /* 0x00000001d6047824 */ /* 0x000fe800078e0a17 */
[----:B------:R-:W-:Y:S01]  /*fde0*/  I2F R5, R5 ;  /* 0x0000000500057306 */ /* 0x000fe20000201400 */
[----:B------:R-:W-:Y:S02]  /*fdf0*/  IABS R7, R4 ;  /* 0x0000000400077213 */ /* 0x000fe40000000000 */
[C---:B------:R-:W-:Y:S04]  /*fe00*/  IADD3 R4, R6.reuse, 0x20, RZ ;  /* 0x0000002006047810 */ /* 0x040fe80007ffe0ff */
[----:B------:R-:W-:Y:S03]  /*fe10*/  IADD3 R16, R217, -R4, RZ ;  /* 0x80000004d9107210 */ /* 0x000fe60007ffe0ff */
[----:B------:R-:W-:Y:S01]  /*fe20*/  I2F R15, R15 ;  /* 0x0000000f000f7306 */ /* 0x000fe20000201400 */
[----:B------:R-:W-:Y:S09]  /*fe30*/  IABS R16, R16 ;  /* 0x0000001000107213 */ /* 0x000ff20000000000 */
[----:B------:R1:W-:Y:S10]  /*fe40*/  I2F R26, R16 ;  /* 0x00000010001a7306 */ /* 0x0003f40000201400 */
[----:B------:R-:W-:Y:S10]  /*fe50*/  I2F R8, R8 ;  /* 0x0000000800087306 */ /* 0x000ff40000201400 */
[----:B------:R-:W-:Y:S01]  /*fe60*/  I2F R14, R14 ;  /* 0x0000000e000e7306 */ /* 0x000fe20000201400 */
[----:B-1----:R-:W-:Y:S09]  /*fe70*/  IADD3 R16, R6, 0x21, RZ ;  /* 0x0000002106107810 */ /* 0x002ff20007ffe0ff */
[----:B------:R-:W-:Y:S10]  /*fe80*/  I2F R24, R24 ;  /* 0x0000001800187306 */ /* 0x000ff40000201400 */
[----:B------:R-:W1:Y:S02]  /*fe90*/  I2F R7, R7 ;  /* 0x0000000700077306 */ /* 0x000e640000201400 */
[----:B-1----:R-:W-:Y:S02]  /*fea0*/  FFMA.FTZ R228, R7, -UR19, R228 ;  /* 0x8000001307e47c23 */ /* 0x002fe400080100e4 */
[----:B------:R-:W-:Y:S02]  /*feb0*/  FFMA.FTZ R224, R17, -UR19, R224 ;  /* 0x8000001311e07c23 */ /* 0x000fe400080100e0 */
[----:B------:R-:W-:Y:S02]  /*fec0*/  IMAD.IADD R17, R214, 0x1, -R19 ;  /* 0x00000001d6117824 */ /* 0x000fe400078e0a13 */
[----:B------:R-:W-:Y:S01]  /*fed0*/  FFMA.FTZ R233, R10, -UR19, R233 ;  /* 0x800000130ae97c23 */ /* 0x000fe200080100e9 */
[----:B------:R-:W-:Y:S01]  /*fee0*/  FSEL R224, R224, -INF , !P5 ;  /* 0xff800000e0e07808 */ /* 0x000fe20006800000 */
[----:B------:R-:W-:Y:S01]  /*fef0*/  IMAD.IADD R10, R214, 0x1, -R9 ;  /* 0x00000001d60a7824 */ /* 0x000fe200078e0a09 */
[----:B------:R-:W-:Y:S01]  /*ff00*/  IABS R17, R17 ;  /* 0x0000001100117213 */ /* 0x000fe20000000000 */
[----:B------:R-:W-:Y:S01]  /*ff10*/  FFMA.FTZ R227, R18, -UR19, R227 ;  /* 0x8000001312e37c23 */ /* 0x000fe200080100e3 */
[----:B------:R-:W-:Y:S01]  /*ff20*/  ISETP.GE.AND P5, PT, R9, R216, PT ;  /* 0x000000d80900720c */ /* 0x000fe20003fa6270 */
[----:B------:R-:W-:Y:S01]  /*ff30*/  FFMA.FTZ R226, R25, -UR19, R226 ;  /* 0x8000001319e27c23 */ /* 0x000fe200080100e2 */
[----:B------:R-:W1:Y:S01]  /*ff40*/  I2F R28, R17 ;  /* 0x00000011001c7306 */ /* 0x000e620000201400 */
[----:B------:R-:W-:Y:S01]  /*ff50*/  IABS R10, R10 ;  /* 0x0000000a000a7213 */ /* 0x000fe20000000000 */
[----:B------:R-:W-:Y:S01]  /*ff60*/  FFMA.FTZ R236, R5, -UR19, R236 ;  /* 0x8000001305ec7c23 */ /* 0x000fe200080100ec */
[-C--:B------:R-:W-:Y:S01]  /*ff70*/  ISETP.GE.OR P5, PT, R9, R215.reuse, !P5 ;  /* 0x000000d70900720c */ /* 0x080fe20006fa6670 */
[----:B------:R-:W-:Y:S01]  /*ff80*/  FFMA.FTZ R230, R15, -UR19, R230 ;  /* 0x800000130fe67c23 */ /* 0x000fe200080100e6 */
[----:B------:R-:W-:Y:S01]  /*ff90*/  FSEL R5, R226, -INF , !P6 ;  /* 0xff800000e2057808 */ /* 0x000fe20007000000 */
[----:B------:R-:W-:Y:S01]  /*ffa0*/  FFMA.FTZ R220, R27, -UR19, R220 ;  /* 0x800000131bdc7c23 */ /* 0x000fe200080100dc */
[CC--:B------:R-:W-:Y:S01]  /*ffb0*/  ISETP.GE.AND P6, PT, R19.reuse, R216.reuse, PT ;  /* 0x000000d81300720c */ /* 0x0c0fe20003fc6270 */
[----:B------:R-:W-:Y:S01]  /*ffc0*/  FFMA.FTZ R235, R8, -UR19, R235 ;  /* 0x8000001308eb7c23 */ /* 0x000fe200080100eb */
[----:B------:R-:W-:Y:S01]  /*ffd0*/  IADD3 R15, R6, 0x28, RZ ;  /* 0x00000028060f7810 */ /* 0x000fe20007ffe0ff */
[----:B------:R2:W3:Y:S01]  /*ffe0*/  I2F R18, R10 ;  /* 0x0000000a00127306 */ /* 0x0004e20000201400 */
[-C--:B------:R-:W-:Y:S01]  /*fff0*/  ISETP.GE.OR P6, PT, R19, R215.reuse, !P6 ;  /* 0x000000d71300720c */ /* 0x080fe200077c6670 */
[----:B------:R-:W-:Y:S01]  /*10000*/  FFMA.FTZ R3, R14, -UR19, R3 ;  /* 0x800000130e037c23 */ /* 0x000fe20008010003 */
[----:B------:R-:W-:Y:S01]  /*10010*/  FSEL R220, R220, -INF , !P1 ;  /* 0xff800000dcdc7808 */ /* 0x000fe20004800000 */
[----:B------:R-:W-:Y:S01]  /*10020*/  FFMA.FTZ R239, R24, -UR19, R239 ;  /* 0x8000001318ef7c23 */ /* 0x000fe200080100ef */
[----:B------:R-:W-:Y:S01]  /*10030*/  FSEL R230, R230, -INF , !P6 ;  /* 0xff800000e6e67808 */ /* 0x000fe20007000000 */
[----:B------:R-:W-:Y:S01]  /*10040*/  FFMA.FTZ R241, R26, -UR19, R241 ;  /* 0x800000131af17c23 */ /* 0x000fe200080100f1 */
[-C--:B------:R-:W-:Y:S01]  /*10050*/  ISETP.GE.AND P6, PT, R12, R216.reuse, PT ;  /* 0x000000d80c00720c */ /* 0x080fe20003fc6270 */
[----:B------:R-:W-:Y:S01]  /*10060*/  IMAD.IADD R27, R214, 0x1, -R13 ;  /* 0x00000001d61b7824 */ /* 0x000fe200078e0a0d */
[CC--:B------:R-:W-:Y:S02]  /*10070*/  ISETP.GE.AND P1, PT, R23.reuse, R216.reuse, PT ;  /* 0x000000d81700720c */ /* 0x0c0fe40003f26270 */
[-C--:B------:R-:W-:Y:S02]  /*10080*/  ISETP.GE.OR P6, PT, R12, R215.reuse, !P6 ;  /* 0x000000d70c00720c */ /* 0x080fe400077c6670 */
[----:B------:R-:W-:Y:S01]  /*10090*/  ISETP.GE.OR P1, PT, R23, R215, !P1 ;  /* 0x000000d71700720c */ /* 0x000fe20004f26670 */
[----:B-1----:R-:W-:Y:S01]  /*100a0*/  FFMA.FTZ R229, R28, -UR19, R229 ;  /* 0x800000131ce57c23 */ /* 0x002fe200080100e5 */
[----:B------:R-:W-:Y:S01]  /*100b0*/  IADD3 R17, R217, -R15, RZ ;  /* 0x8000000fd9117210 */ /* 0x000fe20007ffe0ff */
[----:B------:R-:W-:Y:S01]  /*100c0*/  LDSM.16.MT88.4 R28, [R193+0x12000] ;  /* 0x01200000c11c783b */ /* 0x000fe20000004200 */
[----:B------:R-:W-:Y:S02]  /*100d0*/  FSEL R142, R236, -INF , !P6 ;  /* 0xff800000ec8e7808 */ /* 0x000fe40007000000 */
[----:B------:R-:W-:Y:S02]  /*100e0*/  IABS R17, R17 ;  /* 0x0000001100117213 */ /* 0x000fe40000000000 */
[----:B------:R-:W-:Y:S02]  /*100f0*/  ISETP.GE.AND P6, PT, R9, R213, PT ;  /* 0x000000d50900720c */ /* 0x000fe40003fc6270 */
[----:B------:R-:W1:Y:S01]  /*10100*/  I2F R20, R17 ;  /* 0x0000001100147306 */ /* 0x000e620000201400 */
[----:B--2---:R-:W-:Y:S01]  /*10110*/  FSEL R10, R227, -INF , !P1 ;  /* 0xff800000e30a7808 */ /* 0x004fe20004800000 */
[----:B---3--:R-:W-:Y:S01]  /*10120*/  FFMA.FTZ R231, R18, -UR19, R231 ;  /* 0x8000001312e77c23 */ /* 0x008fe200080100e7 */
[----:B------:R-:W-:Y:S02]  /*10130*/  ISETP.GE.AND P1, PT, R13, R216, PT ;  /* 0x000000d80d00720c */ /* 0x000fe40003f26270 */
[----:B------:R-:W-:Y:S01]  /*10140*/  ISETP.GE.OR P6, PT, R9, R212, !P6 ;  /* 0x000000d40900720c */ /* 0x000fe200077c6670 */
[----:B------:R-:W-:Y:S01]  /*10150*/  IMAD.IADD R9, R214, 0x1, -R12 ;  /* 0x00000001d6097824 */ /* 0x000fe200078e0a0c */
[----:B------:R-:W-:Y:S02]  /*10160*/  ISETP.GE.OR P1, PT, R13, R215, !P1 ;  /* 0x000000d70d00720c */ /* 0x000fe40004f26670 */
[----:B------:R-:W-:Y:S02]  /*10170*/  IADD3 R25, R217, -R16, RZ ;  /* 0x80000010d9197210 */ /* 0x000fe40007ffe0ff */
[----:B------:R-:W-:Y:S02]  /*10180*/  IABS R9, R9 ;  /* 0x0000000900097213 */ /* 0x000fe40000000000 */
[----:B------:R-:W-:Y:S02]  /*10190*/  FSEL R162, R235, -INF , !P1 ;  /* 0xff800000eba27808 */ /* 0x000fe40004800000 */
[C---:B------:R-:W-:Y:S01]  /*101a0*/  IADD3 R14, R6.reuse, 0x30, RZ ;  /* 0x00000030060e7810 */ /* 0x040fe20007ffe0ff */
[----:B------:R-:W2:Y:S01]  /*101b0*/  I2F R24, R9 ;  /* 0x0000000900187306 */ /* 0x000ea20000201400 */
[----:B------:R-:W-:Y:S02]  /*101c0*/  IABS R25, R25 ;  /* 0x0000001900197213 */ /* 0x000fe40000000000 */
[C---:B------:R-:W-:Y:S02]  /*101d0*/  ISETP.GE.AND P1, PT, R19.reuse, R213, PT ;  /* 0x000000d51300720c */ /* 0x040fe40003f26270 */
[----:B------:R-:W-:Y:S02]  /*101e0*/  IADD3 R8, R6, 0x29, RZ ;  /* 0x0000002906087810 */ /* 0x000fe40007ffe0ff */
[----:B------:R-:W-:Y:S01]  /*101f0*/  ISETP.GE.OR P1, PT, R19, R212, !P1 ;  /* 0x000000d41300720c */ /* 0x000fe20004f26670 */
[----:B-1----:R-:W-:Y:S01]  /*10200*/  FFMA.FTZ R245, R20, -UR19, R245 ;  /* 0x8000001314f57c23 */ /* 0x002fe200080100f5 */
[----:B------:R-:W-:Y:S01]  /*10210*/  IADD3 R19, R217, -R14, RZ ;  /* 0x8000000ed9137210 */ /* 0x000fe20007ffe0ff */
[----:B------:R-:W1:Y:S01]  /*10220*/  I2F R25, R25 ;  /* 0x0000001900197306 */ /* 0x000e620000201400 */
[----:B------:R-:W-:Y:S02]  /*10230*/  IABS R17, R27 ;  /* 0x0000001b00117213 */ /* 0x000fe40000000000 */
[----:B------:R-:W-:Y:S02]  /*10240*/  IABS R19, R19 ;  /* 0x0000001300137213 */ /* 0x000fe40000000000 */
[----:B------:R-:W-:Y:S02]  /*10250*/  FSEL R164, R233, -INF , !P5 ;  /* 0xff800000e9a47808 */ /* 0x000fe40006800000 */
[----:B------:R-:W-:Y:S02]  /*10260*/  ISETP.GE.AND P5, PT, R23, R213, PT ;  /* 0x000000d51700720c */ /* 0x000fe40003fa6270 */
[----:B------:R-:W-:Y:S01]  /*10270*/  IADD3 R27, R217, -R8, RZ ;  /* 0x80000008d91b7210 */ /* 0x000fe20007ffe0ff */
[----:B------:R-:W3:Y:S01]  /*10280*/  I2F R26, R19 ;  /* 0x00000013001a7306 */ /* 0x000ee20000201400 */
[----:B------:R-:W-:Y:S02]  /*10290*/  ISETP.GE.OR P5, PT, R23, R212, !P5 ;  /* 0x000000d41700720c */ /* 0x000fe40006fa6670 */
[----:B------:R-:W-:Y:S01]  /*102a0*/  IABS R27, R27 ;  /* 0x0000001b001b7213 */ /* 0x000fe20000000000 */
[----:B--2---:R-:W-:Y:S01]  /*102b0*/  FFMA.FTZ R237, R24, -UR19, R237 ;  /* 0x8000001318ed7c23 */ /* 0x004fe200080100ed */
[----:B------:R-:W-:Y:S02]  /*102c0*/  FSEL R7, R3, -INF , !P0 ;  /* 0xff80000003077808 */ /* 0x000fe40004000000 */
[CC--:B------:R-:W-:Y:S02]  /*102d0*/  ISETP.GE.AND P0, PT, R11.reuse, R216.reuse, PT ;  /* 0x000000d80b00720c */ /* 0x0c0fe40003f06270 */
[----:B------:R-:W-:Y:S01]  /*102e0*/  FSEL R9, R228, -INF , !P5 ;  /* 0xff800000e4097808 */ /* 0x000fe20006800000 */
[----:B------:R-:W2:Y:S01]  /*102f0*/  I2F R17, R17 ;  /* 0x0000001100117306 */ /* 0x000ea20000201400 */
[CC--:B------:R-:W-:Y:S02]  /*10300*/  ISETP.GE.AND P5, PT, R16.reuse, R216.reuse, PT ;  /* 0x000000d81000720c */ /* 0x0c0fe40003fa6270 */
[-C--:B------:R-:W-:Y:S01]  /*10310*/  ISETP.GE.OR P0, PT, R11, R215.reuse, !P0 ;  /* 0x000000d70b00720c */ /* 0x080fe20004706670 */
[----:B-1----:R-:W-:Y:S01]  /*10320*/  FFMA.FTZ R244, R25, -UR19, R244 ;  /* 0x8000001319f47c23 */ /* 0x002fe200080100f4 */
[----:B------:R-:W-:Y:S01]  /*10330*/  ISETP.GE.OR P5, PT, R16, R215, !P5 ;  /* 0x000000d71000720c */ /* 0x000fe20006fa6670 */
[----:B------:R-:W-:Y:S01]  /*10340*/  IMAD.IADD R25, R214, 0x1, -R11 ;  /* 0x00000001d6197824 */ /* 0x000fe200078e0a0b */
[----:B------:R-:W-:Y:S02]  /*10350*/  FSEL R140, R239, -INF , !P0 ;  /* 0xff800000ef8c7808 */ /* 0x000fe40004000000 */
[----:B------:R-:W-:Y:S01]  /*10360*/  ISETP.GE.AND P0, PT, R4, R216, PT ;  /* 0x000000d80400720c */ /* 0x000fe20003f06270 */
[----:B------:R-:W1:Y:S01]  /*10370*/  I2F R23, R27 ;  /* 0x0000001b00177306 */ /* 0x000e620000201400 */
[----:B------:R-:W-:Y:S02]  /*10380*/  FSEL R158, R244, -INF , !P5 ;  /* 0xff800000f49e7808 */ /* 0x000fe40006800000 */
[C---:B------:R-:W-:Y:S01]  /*10390*/  ISETP.GE.AND P5, PT, R11.reuse, R213, PT ;  /* 0x000000d50b00720c */ /* 0x040fe20003fa6270 */
[----:B---3--:R-:W-:Y:S01]  /*103a0*/  FFMA.FTZ R249, R26, -UR19, R249 ;  /* 0x800000131af97c23 */ /* 0x008fe200080100f9 */
[----:B------:R-:W-:Y:S02]  /*103b0*/  ISETP.GE.OR P0, PT, R4, R215, !P0 ;  /* 0x000000d70400720c */ /* 0x000fe40004706670 */
[----:B------:R-:W-:Y:S02]  /*103c0*/  IABS R19, R25 ;  /* 0x0000001900137213 */ /* 0x000fe40000000000 */
[----:B------:R-:W-:Y:S02]  /*103d0*/  IADD3 R3, R6, 0x31, RZ ;  /* 0x0000003106037810 */ /* 0x000fe40007ffe0ff */
[-C--:B------:R-:W-:Y:S01]  /*103e0*/  ISETP.GE.OR P5, PT, R11, R212.reuse, !P5 ;  /* 0x000000d40b00720c */ /* 0x080fe20006fa6670 */
[----:B------:R-:W-:Y:S01]  /*103f0*/  IMAD.IADD R11, R214, 0x1, -R4 ;  /* 0x00000001d60b7824 */ /* 0x000fe200078e0a04 */
[----:B------:R-:W-:Y:S01]  /*10400*/  FSEL R160, R241, -INF , !P0 ;  /* 0xff800000f1a07808 */ /* 0x000fe20004000000 */
[----:B------:R-:W3:Y:S01]  /*10410*/  I2F R19, R19 ;  /* 0x0000001300137306 */ /* 0x000ee20000201400 */
[----:B------:R-:W-:Y:S01]  /*10420*/  ISETP.GE.AND P0, PT, R13, R213, PT ;  /* 0x000000d50d00720c */ /* 0x000fe20003f06270 */
[----:B--2---:R-:W-:Y:S01]  /*10430*/  FFMA.FTZ R232, R17, -UR19, R232 ;  /* 0x8000001311e87c23 */ /* 0x004fe200080100e8 */
[----:B------:R-:W-:Y:S02]  /*10440*/  IADD3 R25, R217, -R3, RZ ;  /* 0x80000003d9197210 */ /* 0x000fe40007ffe0ff */
[----:B------:R-:W-:Y:S02]  /*10450*/  FSEL R229, R229, -INF , !P1 ;  /* 0xff800000e5e57808 */ /* 0x000fe40004800000 */
[-C--:B------:R-:W-:Y:S02]  /*10460*/  ISETP.GE.OR P0, PT, R13, R212.reuse, !P0 ;  /* 0x000000d40d00720c */ /* 0x080fe40004706670 */
[----:B------:R-:W-:Y:S01]  /*10470*/  ISETP.GE.AND P1, PT, R12, R213, PT ;  /* 0x000000d50c00720c */ /* 0x000fe20003f26270 */
[----:B-1----:R-:W-:Y:S01]  /*10480*/  FFMA.FTZ R246, R23, -UR19, R246 ;  /* 0x8000001317f67c23 */ /* 0x002fe200080100f6 */
[----:B------:R-:W-:Y:S02]  /*10490*/  IABS R13, R11 ;  /* 0x0000000b000d7213 */ /* 0x000fe40000000000 */
[----:B------:R-:W-:Y:S02]  /*104a0*/  IADD3 R11, R6, 0x38, RZ ;  /* 0x00000038060b7810 */ /* 0x000fe40007ffe0ff */
[----:B------:R-:W-:Y:S02]  /*104b0*/  IABS R25, R25 ;  /* 0x0000001900197213 */ /* 0x000fe40000000000 */
[----:B------:R-:W-:Y:S01]  /*104c0*/  ISETP.GE.OR P1, PT, R12, R212, !P1 ;  /* 0x000000d40c00720c */ /* 0x000fe20004f26670 */
[----:B------:R-:W1:Y:S01]  /*104d0*/  I2F R13, R13 ;  /* 0x0000000d000d7306 */ /* 0x000e620000201400 */
[----:B------:R-:W-:Y:S02]  /*104e0*/  IADD3 R17, R217, -R11, RZ ;  /* 0x8000000bd9117210 */ /* 0x000fe40007ffe0ff */
[----:B------:R-:W-:Y:S02]  /*104f0*/  FSEL R163, R231, -INF , !P6 ;  /* 0xff800000e7a37808 */ /* 0x000fe40007000000 */
[-C--:B------:R-:W-:Y:S01]  /*10500*/  ISETP.GE.AND P6, PT, R15, R216.reuse, PT ;  /* 0x000000d80f00720c */ /* 0x080fe20003fc6270 */
[----:B---3--:R-:W-:Y:S01]  /*10510*/  FFMA.FTZ R234, R19, -UR19, R234 ;  /* 0x8000001313ea7c23 */ /* 0x008fe200080100ea */
[----:B------:R-:W-:Y:S01]  /*10520*/  IABS R23, R17 ;  /* 0x0000001100177213 */ /* 0x000fe20000000000 */
[----:B------:R-:W-:Y:S01]  /*10530*/  IMAD.IADD R17, R214, 0x1, -R16 ;  /* 0x00000001d6117824 */ /* 0x000fe200078e0a10 */
[----:B------:R-:W-:Y:S01]  /*10540*/  ISETP.GE.OR P6, PT, R15, R215, !P6 ;  /* 0x000000d70f00720c */ /* 0x000fe200077c6670 */
[----:B------:R-:W2:Y:S01]  /*10550*/  I2F R12, R25 ;  /* 0x00000019000c7306 */ /* 0x000ea20000201400 */
[----:B------:R-:W-:Y:S02]  /*10560*/  FSEL R161, R232, -INF , !P0 ;  /* 0xff800000e8a17808 */ /* 0x000fe40004000000 */
[----:B------:R-:W-:Y:S02]  /*10570*/  IABS R17, R17 ;  /* 0x0000001100117213 */ /* 0x000fe40000000000 */
[----:B------:R-:W-:Y:S02]  /*10580*/  FSEL R156, R245, -INF , !P6 ;  /* 0xff800000f59c7808 */ /* 0x000fe40007000000 */
[----:B------:R-:W-:Y:S02]  /*10590*/  ISETP.GE.AND P6, PT, R8, R216, PT ;  /* 0x000000d80800720c */ /* 0x000fe40003fc6270 */
[----:B------:R-:W-:Y:S01]  /*105a0*/  FMNMX.FTZ R19, R220, R2, !PT ;  /* 0x00000002dc137209 */ /* 0x000fe20007810000 */
[----:B------:R-:W3:Y:S01]  /*105b0*/  I2F R23, R23 ;  /* 0x0000001700177306 */ /* 0x000ee20000201400 */
[----:B------:R-:W-:Y:S02]  /*105c0*/  ISETP.GE.OR P6, PT, R8, R215, !P6 ;  /* 0x000000d70800720c */ /* 0x000fe400077c6670 */
[----:B------:R-:W-:Y:S01]  /*105d0*/  ISETP.GE.AND P0, PT, R14, R216, PT ;  /* 0x000000d80e00720c */ /* 0x000fe20003f06270 */
[----:B-1----:R-:W-:Y:S01]  /*105e0*/  FFMA.FTZ R240, R13, -UR19, R240 ;  /* 0x800000130df07c23 */ /* 0x002fe200080100f0 */
[----:B------:R-:W-:Y:S02]  /*105f0*/  FSEL R154, R246, -INF , !P6 ;  /* 0xff800000f69a7808 */ /* 0x000fe40007000000 */
[----:B------:R-:W-:Y:S02]  /*10600*/  ISETP.GE.AND P6, PT, R4, R213, PT ;  /* 0x000000d50400720c */ /* 0x000fe40003fc6270 */
[----:B------:R-:W-:Y:S01]  /*10610*/  IADD3 R6, R6, 0x39, RZ ;  /* 0x0000003906067810 */ /* 0x000fe20007ffe0ff */
[----:B------:R-:W1:Y:S01]  /*10620*/  I2F R17, R17 ;  /* 0x0000001100117306 */ /* 0x000e620000201400 */
[----:B------:R-:W-:Y:S02]  /*10630*/  FSEL R141, R234, -INF , !P5 ;  /* 0xff800000ea8d7808 */ /* 0x000fe40006800000 */
[----:B------:R-:W-:Y:S01]  /*10640*/  ISETP.GE.OR P0, PT, R14, R215, !P0 ;  /* 0x000000d70e00720c */ /* 0x000fe20004706670 */
[----:B--2---:R-:W-:Y:S01]  /*10650*/  FFMA.FTZ R21, R12, -UR19, R21 ;  /* 0x800000130c157c23 */ /* 0x004fe20008010015 */
[----:B------:R-:W-:Y:S01]  /*10660*/  ISETP.GE.OR P6, PT, R4, R212, !P6 ;  /* 0x000000d40400720c */ /* 0x000fe200077c6670 */
[----:B------:R-:W-:Y:S01]  /*10670*/  IMAD.IADD R4, R214, 0x1, -R15 ;  /* 0x00000001d6047824 */ /* 0x000fe200078e0a0f */
[----:B------:R-:W-:Y:S02]  /*10680*/  ISETP.GE.AND P5, PT, R3, R216, PT ;  /* 0x000000d80300720c */ /* 0x000fe40003fa6270 */
[----:B------:R-:W-:Y:S02]  /*10690*/  FMNMX.FTZ R19, R224, R19, !PT ;  /* 0x00000013e0137209 */ /* 0x000fe40007810000 */
[----:B------:R-:W-:Y:S02]  /*106a0*/  FSEL R143, R237, -INF , !P1 ;  /* 0xff800000ed8f7808 */ /* 0x000fe40004800000 */
[----:B------:R-:W-:Y:S01]  /*106b0*/  ISETP.GE.AND P1, PT, R16, R213, PT ;  /* 0x000000d51000720c */ /* 0x000fe20003f26270 */
[----:B---3--:R-:W-:Y:S01]  /*106c0*/  FFMA.FTZ R22, R23, -UR19, R22 ;  /* 0x8000001317167c23 */ /* 0x008fe20008010016 */
[----:B------:R-:W-:Y:S02]  /*106d0*/  IADD3 R18, R217, -R6, RZ ;  /* 0x80000006d9127210 */ /* 0x000fe40007ffe0ff */
[----:B------:R-:W-:Y:S02]  /*106e0*/  FSEL R152, R249, -INF , !P0 ;  /* 0xff800000f9987808 */ /* 0x000fe40004000000 */
[----:B------:R-:W-:Y:S02]  /*106f0*/  ISETP.GE.OR P5, PT, R3, R215, !P5 ;  /* 0x000000d70300720c */ /* 0x000fe40006fa6670 */
[----:B------:R-:W-:Y:S02]  /*10700*/  FMNMX.FTZ R19, R10, R19, !PT ;  /* 0x000000130a137209 */ /* 0x000fe40007810000 */
[----:B------:R-:W-:Y:S01]  /*10710*/  ISETP.GE.AND P0, PT, R15, R213, PT ;  /* 0x000000d50f00720c */ /* 0x000fe20003f06270 */
[----:B-1----:R-:W-:Y:S01]  /*10720*/  FFMA.FTZ R238, R17, -UR19, R238 ;  /* 0x8000001311ee7c23 */ /* 0x002fe200080100ee */
[----:B------:R-:W-:Y:S02]  /*10730*/  IABS R4, R4 ;  /* 0x0000000400047213 */ /* 0x000fe40000000000 */
[----:B------:R-:W-:Y:S02]  /*10740*/  IABS R18, R18 ;  /* 0x0000001200127213 */ /* 0x000fe40000000000 */
[-C--:B------:R-:W-:Y:S01]  /*10750*/  ISETP.GE.OR P1, PT, R16, R212.reuse, !P1 ;  /* 0x000000d41000720c */ /* 0x080fe20004f26670 */
[----:B------:R-:W-:Y:S01]  /*10760*/  IMAD.IADD R16, R214, 0x1, -R14 ;  /* 0x00000001d6107824 */ /* 0x000fe200078e0a0e */
[----:B------:R-:W-:Y:S01]  /*10770*/  FSEL R150, R21, -INF , !P5 ;  /* 0xff80000015967808 */ /* 0x000fe20006800000 */
[----:B------:R-:W1:Y:S01]  /*10780*/  I2F R13, R4 ;  /* 0x00000004000d7306 */ /* 0x000e620000201400 */
[----:B------:R-:W-:Y:S02]  /*10790*/  ISETP.GE.OR P0, PT, R15, R212, !P0 ;  /* 0x000000d40f00720c */ /* 0x000fe40004706670 */
[----:B------:R-:W-:Y:S02]  /*107a0*/  FMNMX.FTZ R21, R230, R19, !PT ;  /* 0x00000013e6157209 */ /* 0x000fe40007810000 */
[C---:B------:R-:W-:Y:S02]  /*107b0*/  ISETP.GE.AND P5, PT, R11.reuse, R216, PT ;  /* 0x000000d80b00720c */ /* 0x040fe40003fa6270 */
[----:B------:R-:W-:Y:S02]  /*107c0*/  IABS R16, R16 ;  /* 0x0000001000107213 */ /* 0x000fe40000000000 */
[----:B------:R-:W-:Y:S01]  /*107d0*/  FMNMX.FTZ R21, R164, R21, !PT ;  /* 0x00000015a4157209 */ /* 0x000fe20007810000 */
[----:B------:R-:W2:Y:S01]  /*107e0*/  I2F R15, R18 ;  /* 0x00000012000f7306 */ /* 0x000ea20000201400 */
[----:B------:R-:W-:Y:S02]  /*107f0*/  ISETP.GE.OR P5, PT, R11, R215, !P5 ;  /* 0x000000d70b00720c */ /* 0x000fe40006fa6670 */
[----:B------:R-:W-:Y:S02]  /*10800*/  FMNMX.FTZ R17, R162, R21, !PT ;  /* 0x00000015a2117209 */ /* 0x000fe40007810000 */
[----:B------:R-:W-:Y:S02]  /*10810*/  FSEL R148, R22, -INF , !P5 ;  /* 0xff80000016947808 */ /* 0x000fe40006800000 */
[----:B------:R-:W-:Y:S01]  /*10820*/  ISETP.GE.AND P5, PT, R14, R213, PT ;  /* 0x000000d50e00720c */ /* 0x000fe20003fa6270 */
[----:B------:R-:W-:Y:S01]  /*10830*/  LDSM.16.MT88.4 R20, [R194+0x12000] ;  /* 0x01200000c214783b */ /* 0x000fe20000004200 */
[----:B------:R-:W-:Y:S01]  /*10840*/  FMNMX.FTZ R17, R142, R17, !PT ;  /* 0x000000118e117209 */ /* 0x000fe20007810000 */
[----:B------:R-:W3:Y:S01]  /*10850*/  I2F R19, R16 ;  /* 0x0000001000137306 */ /* 0x000ee20000201400 */
[----:B------:R-:W-:Y:S02]  /*10860*/  ISETP.GE.OR P5, PT, R14, R212, !P5 ;  /* 0x000000d40e00720c */ /* 0x000fe40006fa6670 */
[----:B------:R-:W-:Y:S01]  /*10870*/  FMNMX.FTZ R14, R5, R0, !PT ;  /* 0x00000000050e7209 */ /* 0x000fe20007810000 */
[----:B-1----:R-:W-:Y:S01]  /*10880*/  FFMA.FTZ R242, R13, -UR19, R242 ;  /* 0x800000130df27c23 */ /* 0x002fe200080100f2 */
[----:B------:R-:W-:Y:S02]  /*10890*/  IADD3 R12, R214, -R8, RZ ;  /* 0x80000008d60c7210 */ /* 0x000fe40007ffe0ff */
[----:B------:R-:W-:Y:S02]  /*108a0*/  FMNMX.FTZ R17, R140, R17, !PT ;  /* 0x000000118c117209 */ /* 0x000fe40007810000 */
[----:B------:R-:W-:Y:S02]  /*108b0*/  FMNMX.FTZ R14, R7, R14, !PT ;  /* 0x0000000e070e7209 */ /* 0x000fe40007810000 */
[----:B------:R-:W-:Y:S02]  /*108c0*/  IABS R12, R12 ;  /* 0x0000000c000c7213 */ /* 0x000fe40000000000 */
[----:B------:R-:W-:Y:S01]  /*108d0*/  FMNMX.FTZ R17, R160, R17, !PT ;  /* 0x00000011a0117209 */ /* 0x000fe20007810000 */
[----:B--2---:R-:W-:Y:S01]  /*108e0*/  FFMA.FTZ R252, R15, -UR19, R252 ;  /* 0x800000130ffc7c23 */ /* 0x004fe200080100fc */
[----:B------:R-:W-:Y:S01]  /*108f0*/  FMNMX.FTZ R14, R9, R14, !PT ;  /* 0x0000000e090e7209 */ /* 0x000fe20007810000 */
[----:B------:R-:W-:Y:S01]  /*10900*/  IMAD.IADD R15, R214, 0x1, -R11 ;  /* 0x00000001d60f7824 */ /* 0x000fe200078e0a0b */
[----:B------:R-:W-:Y:S01]  /*10910*/  FMNMX.FTZ R17, R158, R17, !PT ;  /* 0x000000119e117209 */ /* 0x000fe20007810000 */
[----:B------:R-:W1:Y:S01]  /*10920*/  I2F R12, R12 ;  /* 0x0000000c000c7306 */ /* 0x000e620000201400 */
[----:B------:R-:W-:Y:S02]  /*10930*/  IADD3 R4, R214, -R3, RZ ;  /* 0x80000003d6047210 */ /* 0x000fe40007ffe0ff */
[----:B------:R-:W-:Y:S02]  /*10940*/  FMNMX.FTZ R14, R229, R14, !PT ;  /* 0x0000000ee50e7209 */ /* 0x000fe40007810000 */
[----:B------:R-:W-:Y:S01]  /*10950*/  FSEL R159, R240, -INF , !P6 ;  /* 0xff800000f09f7808 */ /* 0x000fe20007000000 */
[----:B---3--:R-:W-:Y:S01]  /*10960*/  FFMA.FTZ R248, R19, -UR19, R248 ;  /* 0x8000001313f87c23 */ /* 0x008fe200080100f8 */
[----:B------:R-:W-:Y:S02]  /*10970*/  ISETP.GE.AND P6, PT, R8, R213, PT ;  /* 0x000000d50800720c */ /* 0x000fe40003fc6270 */
[----:B------:R-:W-:Y:S02]  /*10980*/  FMNMX.FTZ R17, R156, R17, !PT ;  /* 0x000000119c117209 */ /* 0x000fe40007810000 */
[----:B------:R-:W-:Y:S02]  /*10990*/  IABS R4, R4 ;  /* 0x0000000400047213 */ /* 0x000fe40000000000 */
[----:B------:R-:W-:Y:S02]  /*109a0*/  FMNMX.FTZ R14, R163, R14, !PT ;  /* 0x0000000ea30e7209 */ /* 0x000fe40007810000 */
[----:B------:R-:W-:Y:S02]  /*109b0*/  ISETP.GE.OR P6, PT, R8, R212, !P6 ;  /* 0x000000d40800720c */ /* 0x000fe400077c6670 */
[----:B------:R-:W-:Y:S01]  /*109c0*/  IABS R16, R15 ;  /* 0x0000000f00107213 */ /* 0x000fe20000000000 */
[----:B------:R-:W2:Y:S01]  /*109d0*/  I2F R8, R4 ;  /* 0x0000000400087306 */ /* 0x000ea20000201400 */
[----:B------:R-:W-:Y:S02]  /*109e0*/  IADD3 R15, R214, -R6, RZ ;  /* 0x80000006d60f7210 */ /* 0x000fe40007ffe0ff */
[----:B------:R-:W-:Y:S02]  /*109f0*/  FMNMX.FTZ R17, R154, R17, !PT ;  /* 0x000000119a117209 */ /* 0x000fe40007810000 */
[----:B------:R-:W-:Y:S01]  /*10a00*/  FMNMX.FTZ R14, R161, R14, !PT ;  /* 0x0000000ea10e7209 */ /* 0x000fe20007810000 */
[----:B-1----:R-:W-:Y:S01]  /*10a10*/  FFMA.FTZ R243, R12, -UR19, R243 ;  /* 0x800000130cf37c23 */ /* 0x002fe200080100f3 */
[----:B------:R-:W-:Y:S02]  /*10a20*/  IABS R15, R15 ;  /* 0x0000000f000f7213 */ /* 0x000fe40000000000 */
[----:B------:R-:W-:Y:S01]  /*10a30*/  FSEL R157, R238, -INF , !P1 ;  /* 0xff800000ee9d7808 */ /* 0x000fe20004800000 */
[----:B------:R-:W1:Y:S01]  /*10a40*/  I2F R4, R16 ;  /* 0x0000001000047306 */ /* 0x000e620000201400 */
[----:B------:R-:W-:Y:S02]  /*10a50*/  FMNMX.FTZ R17, R152, R17, !PT ;  /* 0x0000001198117209 */ /* 0x000fe40007810000 */
[----:B------:R-:W-:Y:S02]  /*10a60*/  ISETP.GE.AND P1, PT, R6, R216, PT ;  /* 0x000000d80600720c */ /* 0x000fe40003f26270 */
[----:B------:R-:W-:Y:S02]  /*10a70*/  FMNMX.FTZ R14, R143, R14, !PT ;  /* 0x0000000e8f0e7209 */ /* 0x000fe40007810000 */
[----:B------:R-:W-:Y:S02]  /*10a80*/  FMNMX.FTZ R17, R150, R17, !PT ;  /* 0x0000001196117209 */ /* 0x000fe40007810000 */
[----:B------:R-:W-:Y:S01]  /*10a90*/  ISETP.GE.OR P1, PT, R6, R215, !P1 ;  /* 0x000000d70600720c */ /* 0x000fe20004f26670 */
[----:B------:R-:W3:Y:S01]  /*10aa0*/  I2F R15, R15 ;  /* 0x0000000f000f7306 */ /* 0x000ee20000201400 */
[----:B------:R-:W-:Y:S02]  /*10ab0*/  FMNMX.FTZ R14, R141, R14, !PT ;  /* 0x0000000e8d0e7209 */ /* 0x000fe40007810000 */
[----:B------:R-:W-:Y:S01]  /*10ac0*/  FSEL R146, R252, -INF , !P1 ;  /* 0xff800000fc927808 */ /* 0x000fe20004800000 */
[----:B--2---:R-:W-:Y:S01]  /*10ad0*/  FFMA.FTZ R247, R8, -UR19, R247 ;  /* 0x8000001308f77c23 */ /* 0x004fe200080100f7 */
[----:B------:R-:W-:Y:S02]  /*10ae0*/  FMNMX.FTZ R17, R148, R17, !PT ;  /* 0x0000001194117209 */ /* 0x000fe40007810000 */
[----:B------:R-:W-:Y:S02]  /*10af0*/  ISETP.GE.AND P1, PT, R3, R213, PT ;  /* 0x000000d50300720c */ /* 0x000fe40003f26270 */
[----:B------:R-:W-:Y:S02]  /*10b00*/  FMNMX.FTZ R14, R159, R14, !PT ;  /* 0x0000000e9f0e7209 */ /* 0x000fe40007810000 */
[----:B------:R-:W-:Y:S02]  /*10b10*/  ISETP.GE.OR P1, PT, R3, R212, !P1 ;  /* 0x000000d40300720c */ /* 0x000fe40004f26670 */
[----:B------:R-:W-:Y:S01]  /*10b20*/  FMNMX.FTZ R3, R146, R17, !PT ;  /* 0x0000001192037209 */ /* 0x000fe20007810000 */
[----:B-1----:R-:W-:Y:S01]  /*10b30*/  FFMA.FTZ R251, R4, -UR19, R251 ;  /* 0x8000001304fb7c23 */ /* 0x002fe200080100fb */
[----:B------:R-:W-:Y:S02]  /*10b40*/  FSEL R155, R242, -INF , !P0 ;  /* 0xff800000f29b7808 */ /* 0x000fe40004000000 */
[----:B------:R-:W-:Y:S01]  /*10b50*/  FMNMX.FTZ R14, R157, R14, !PT ;  /* 0x0000000e9d0e7209 */ /* 0x000fe20007810000 */
[----:B------:R-:W1:Y:S01]  /*10b60*/  SHFL.BFLY PT, R12, R3, 0x2, 0x1f ;  /* 0x0c401f00030c7f89 */ /* 0x000e6200000e0000 */
[----:B------:R-:W-:Y:S02]  /*10b70*/  FSEL R153, R243, -INF , !P6 ;  /* 0xff800000f3997808 */ /* 0x000fe40007000000 */
[----:B------:R-:W-:Y:S02]  /*10b80*/  FMNMX.FTZ R14, R155, R14, !PT ;  /* 0x0000000e9b0e7209 */ /* 0x000fe40007810000 */
[----:B------:R-:W-:Y:S01]  /*10b90*/  FSEL R149, R248, -INF , !P5 ;  /* 0xff800000f8957808 */ /* 0x000fe20006800000 */
[----:B---3--:R-:W-:Y:S01]  /*10ba0*/  FFMA.FTZ R250, R15, -UR19, R250 ;  /* 0x800000130ffa7c23 */ /* 0x008fe200080100fa */
[----:B------:R-:W-:Y:S02]  /*10bb0*/  FMNMX.FTZ R14, R153, R14, !PT ;  /* 0x0000000e990e7209 */ /* 0x000fe40007810000 */
[-C--:B------:R-:W-:Y:S02]  /*10bc0*/  ISETP.GE.AND P0, PT, R11, R213.reuse, PT ;  /* 0x000000d50b00720c */ /* 0x080fe40003f06270 */
[----:B------:R-:W-:Y:S02]  /*10bd0*/  FSEL R147, R247, -INF , !P1 ;  /* 0xff800000f7937808 */ /* 0x000fe40004800000 */
[----:B------:R-:W-:Y:S02]  /*10be0*/  FMNMX.FTZ R14, R149, R14, !PT ;  /* 0x0000000e950e7209 */ /* 0x000fe40007810000 */
[----:B------:R-:W-:Y:S02]  /*10bf0*/  ISETP.GE.OR P0, PT, R11, R212, !P0 ;  /* 0x000000d40b00720c */ /* 0x000fe40004706670 */
[C---:B------:R-:W-:Y:S02]  /*10c00*/  ISETP.GE.AND P5, PT, R6.reuse, R213, PT ;  /* 0x000000d50600720c */ /* 0x040fe40003fa6270 */
[----:B------:R-:W-:Y:S02]  /*10c10*/  FSEL R145, R251, -INF , !P0 ;  /* 0xff800000fb917808 */ /* 0x000fe40004000000 */
[----:B------:R-:W-:Y:S02]  /*10c20*/  FMNMX.FTZ R8, R147, R14, !PT ;  /* 0x0000000e93087209 */ /* 0x000fe40007810000 */
[----:B------:R-:W-:Y:S02]  /*10c30*/  ISETP.GE.OR P5, PT, R6, R212, !P5 ;  /* 0x000000d40600720c */ /* 0x000fe40006fa6670 */
[----:B------:R-:W-:Y:S02]  /*10c40*/  FMNMX.FTZ R8, R145, R8, !PT ;  /* 0x0000000891087209 */ /* 0x000fe40007810000 */
[----:B------:R-:W-:Y:S02]  /*10c50*/  FSEL R133, R250, -INF , !P5 ;  /* 0xff800000fa857808 */ /* 0x000fe40006800000 */
[----:B-1----:R-:W-:Y:S02]  /*10c60*/  FMNMX.FTZ R11, R3, R12, !PT ;  /* 0x0000000c030b7209 */ /* 0x002fe40007810000 */
[----:B------:R-:W-:Y:S01]  /*10c70*/  FMNMX.FTZ R6, R133, R8, !PT ;  /* 0x0000000885067209 */ /* 0x000fe20007810000 */
[----:B------:R-:W-:Y:S08]  /*10c80*/  LDSM.16.MT88.4 R12, [R196+0x12000] ;  /* 0x01200000c40c783b */ /* 0x000ff00000004200 */
[----:B------:R-:W1:Y:S08]  /*10c90*/  SHFL.BFLY PT, R3, R6, 0x2, 0x1f ;  /* 0x0c401f0006037f89 */ /* 0x000e7000000e0000 */
[----:B------:R-:W2:Y:S01]  /*10ca0*/  SHFL.BFLY PT, R132, R11, 0x1, 0x1f ;  /* 0x0c201f000b847f89 */ /* 0x000ea200000e0000 */
[----:B-1----:R-:W-:Y:S07]  /*10cb0*/  FMNMX.FTZ R4, R6, R3, !PT ;  /* 0x0000000306047209 */ /* 0x002fee0007810000 */
[----:B------:R-:W1:Y:S01]  /*10cc0*/  SHFL.BFLY PT, R3, R4, 0x1, 0x1f ;  /* 0x0c201f0004037f89 */ /* 0x000e6200000e0000 */
[----:B--2---:R-:W-:Y:S04]  /*10cd0*/  FMNMX.FTZ R132, R11, R132, !PT ;  /* 0x000000840b847209 */ /* 0x004fe80007810000 */
[C---:B------:R-:W-:Y:S01]  /*10ce0*/  FSETP.NEU.FTZ.AND P1, PT, R132.reuse, -INF , PT ;  /* 0xff8000008400780b */ /* 0x040fe20003f3d000 */
[----:B------:R-:W-:Y:S05]  /*10cf0*/  FMUL.FTZ R151, R132, c[0x0][0x23c] ;  /* 0x00008f0084977a20 */ /* 0x000fea0000410000 */
[----:B------:R-:W-:Y:S05]  /*10d00*/  FSEL R151, R151, RZ, P1 ;  /* 0x000000ff97977208 */ /* 0x000fea0000800000 */
[--C-:B------:R-:W-:Y:S02]  /*10d10*/  FFMA.FTZ R173, R220, c[0x0][0x23c], -R151.reuse ;  /* 0x00008f00dcad7a23 */ /* 0x100fe40000010897 */
[--C-:B------:R-:W-:Y:S02]  /*10d20*/  FFMA.FTZ R134, R224, c[0x0][0x23c], -R151.reuse ;  /* 0x00008f00e0867a23 */ /* 0x100fe40000010897 */
[--C-:B------:R-:W-:Y:S01]  /*10d30*/  FFMA.FTZ R172, R10, c[0x0][0x23c], -R151.reuse ;  /* 0x00008f000aac7a23 */ /* 0x100fe20000010897 */
[----:B-1----:R-:W-:Y:S01]  /*10d40*/  FMNMX.FTZ R3, R4, R3, !PT ;  /* 0x0000000304037209 */ /* 0x002fe20007810000 */
[--C-:B------:R-:W-:Y:S01]  /*10d50*/  FFMA.FTZ R171, R230, c[0x0][0x23c], -R151.reuse ;  /* 0x00008f00e6ab7a23 */ /* 0x100fe20000010897 */
[----:B------:R-:W-:Y:S01]  /*10d60*/  MUFU.EX2 R173, R173 ;  /* 0x000000ad00ad7308 */ /* 0x000fe20000000800 */
[--C-:B------:R-:W-:Y:S01]  /*10d70*/  FFMA.FTZ R174, R164, c[0x0][0x23c], -R151.reuse ;  /* 0x00008f00a4ae7a23 */ /* 0x100fe20000010897 */
[C---:B------:R-:W-:Y:S01]  /*10d80*/  FSETP.NEU.FTZ.AND P0, PT, R3.reuse, -INF , PT ;  /* 0xff8000000300780b */ /* 0x040fe20003f1d000 */
[----:B------:R-:W-:Y:S01]  /*10d90*/  FMUL.FTZ R144, R3, c[0x0][0x23c] ;  /* 0x00008f0003907a20 */ /* 0x000fe20000410000 */
[----:B------:R-:W-:Y:S01]  /*10da0*/  LDSM.16.MT88.4 R164, [R196+0x17800] ;  /* 0x01780000c4a4783b */ /* 0x000fe20000004200 */
[--C-:B------:R-:W-:Y:S02]  /*10db0*/  FFMA.FTZ R175, R162, c[0x0][0x23c], -R151.reuse ;  /* 0x00008f00a2af7a23 */ /* 0x100fe40000010897 */
[--C-:B------:R-:W-:Y:S01]  /*10dc0*/  FFMA.FTZ R176, R142, c[0x0][0x23c], -R151.reuse ;  /* 0x00008f008eb07a23 */ /* 0x100fe20000010897 */
[----:B------:R-:W-:Y:S01]  /*10dd0*/  FSEL R144, R144, RZ, P0 ;  /* 0x000000ff90907208 */ /* 0x000fe20000000000 */
[--C-:B------:R-:W-:Y:S01]  /*10de0*/  FFMA.FTZ R177, R140, c[0x0][0x23c], -R151.reuse ;  /* 0x00008f008cb17a23 */ /* 0x100fe20000010897 */
[----:B------:R-:W1:Y:S01]  /*10df0*/  MUFU.EX2 R134, R134 ;  /* 0x0000008600867308 */ /* 0x000e620000000800 */
[--C-:B------:R-:W-:Y:S02]  /*10e00*/  FFMA.FTZ R224, R160, c[0x0][0x23c], -R151.reuse ;  /* 0x00008f00a0e07a23 */ /* 0x100fe40000010897 */
[--C-:B------:R-:W-:Y:S01]  /*10e10*/  FFMA.FTZ R170, R5, c[0x0][0x23c], -R144.reuse ;  /* 0x00008f0005aa7a23 */ /* 0x100fe20000010890 */
[----:B------:R-:W-:Y:S01]  /*10e20*/  FSEL R5, R132, RZ, P1 ;  /* 0x000000ff84057208 */ /* 0x000fe20000800000 */
[--C-:B------:R-:W-:Y:S02]  /*10e30*/  FFMA.FTZ R169, R7, c[0x0][0x23c], -R144.reuse ;  /* 0x00008f0007a97a23 */ /* 0x100fe40000010890 */
[----:B------:R-:W-:Y:S02]  /*10e40*/  FFMA.FTZ R168, R9, c[0x0][0x23c], -R144 ;  /* 0x00008f0009a87a23 */ /* 0x000fe40000010890 */
[----:B------:R-:W-:Y:S01]  /*10e50*/  FADD.FTZ R4, -R5, R2 ;  /* 0x0000000205047221 */ /* 0x000fe20000010100 */
[----:B------:R-:W-:Y:S01]  /*10e60*/  FSEL R5, R3, RZ, P0 ;  /* 0x000000ff03057208 */ /* 0x000fe20000000000 */
[----:B------:R-:W-:Y:S01]  /*10e70*/  FFMA.FTZ R135, R229, c[0x0][0x23c], -R144 ;  /* 0x00008f00e5877a23 */ /* 0x000fe20000010890 */
[----:B------:R-:W-:Y:S01]  /*10e80*/  MUFU.EX2 R172, R172 ;  /* 0x000000ac00ac7308 */ /* 0x000fe20000000800 */
[----:B------:R-:W-:Y:S01]  /*10e90*/  FMUL.FTZ R2, R4, c[0x0][0x23c] ;  /* 0x00008f0004027a20 */ /* 0x000fe20000410000 */
[----:B------:R-:W-:Y:S01]  /*10ea0*/  PLOP3.LUT P0, PT, PT, PT, UP0, 0x80, 0x0 ;  /* 0x000000000000781c */ /* 0x000fe20003f0f008 */
[----:B------:R-:W-:Y:S02]  /*10eb0*/  FADD.FTZ R5, -R5, R0 ;  /* 0x0000000005057221 */ /* 0x000fe40000010100 */
[--C-:B------:R-:W-:Y:S02]  /*10ec0*/  FFMA.FTZ R178, R163, c[0x0][0x23c], -R144.reuse ;  /* 0x00008f00a3b27a23 */ /* 0x100fe40000010890 */
[----:B------:R-:W-:Y:S02]  /*10ed0*/  FMUL.FTZ R0, R5, c[0x0][0x23c] ;  /* 0x00008f0005007a20 */ /* 0x000fe40000410000 */
[--C-:B------:R-:W-:Y:S01]  /*10ee0*/  FFMA.FTZ R179, R161, c[0x0][0x23c], -R144.reuse ;  /* 0x00008f00a1b37a23 */ /* 0x100fe20000010890 */
[----:B------:R-:W2:Y:S01]  /*10ef0*/  MUFU.EX2 R171, R171 ;  /* 0x000000ab00ab7308 */ /* 0x000ea20000000800 */
[----:B------:R-:W-:Y:S01]  /*10f00*/  LDSM.16.MT88.4 R160, [R192+0x15800] ;  /* 0x01580000c0a0783b */ /* 0x000fe20000004200 */
[----:B-1----:R-:W-:Y:S01]  /*10f10*/  F2FP.PACK_AB R136, R134, R173 ;  /* 0x000000ad8688723e */ /* 0x002fe200000000ff */
[--C-:B------:R-:W-:Y:S02]  /*10f20*/  FFMA.FTZ R220, R143, c[0x0][0x23c], -R144.reuse ;  /* 0x00008f008fdc7a23 */ /* 0x100fe40000010890 */
[--C-:B------:R-:W-:Y:S02]  /*10f30*/  FFMA.FTZ R227, R141, c[0x0][0x23c], -R144.reuse ;  /* 0x00008f008de37a23 */ /* 0x100fe40000010890 */
[--C-:B------:R-:W-:Y:S02]  /*10f40*/  FFMA.FTZ R229, R158, c[0x0][0x23c], -R151.reuse ;  /* 0x00008f009ee57a23 */ /* 0x100fe40000010897 */
[----:B------:R-:W-:Y:S01]  /*10f50*/  LDSM.16.MT88.4 R140, [R193+0x14800] ;  /* 0x01480000c18c783b */ /* 0x000fe20000004200 */
        /* <DEDUP_REMOVED lines=25> */
[----:B------:R-:W-:Y:S01]  /*110f0*/  MUFU.EX2 R239, R151 ;  /* 0x0000009700ef7308 */ /* 0x000fe20000000800 */
        /* <DEDUP_REMOVED lines=302> */
.L_x_489:
        /* <DEDUP_REMOVED lines=338> */
.L_x_494:
[----:B---34-:R-:W-:Y:S05]  /*13900*/  BSYNC B0 ;  /* 0x0000000000007941 */ /* 0x018fea0003800000 */
.L_x_493:
        /* <DEDUP_REMOVED lines=34> */
.L_x_496:
[----:B------:R-:W-:Y:S05]  /*13b30*/  BSYNC B0 ;  /* 0x0000000000007941 */ /* 0x000fea0003800000 */
.L_x_495:
        /* <DEDUP_REMOVED lines=20> */
.L_x_498:
[----:B------:R-:W-:Y:S05]  /*13c80*/  BSYNC B0 ;  /* 0x0000000000007941 */ /* 0x000fea0003800000 */
.L_x_497:
        /* <DEDUP_REMOVED lines=20> */
.L_x_500:
[----:B------:R-:W-:Y:S05]  /*13dd0*/  BSYNC B0 ;  /* 0x0000000000007941 */ /* 0x000fea0003800000 */
.L_x_499:
        /* <DEDUP_REMOVED lines=20> */
.L_x_501:
        /* <DEDUP_REMOVED lines=14> */
.L_x_1285:


//--------------------- .text._ZN5flash16flash_fwd_kernelI23Flash_fwd_kernel_traitsILi192ELi64ELi64ELi4ELb0ELb0EN7cutlass6half_tE19Flash_kernel_traitsILi192ELi64ELi64ELi4ES3_EELb1ELb0ELb0ELb0ELb0ELb0ELb0ELb0EEEvNS_16Flash_fwd_paramsE --------------------------
	.section	.text._ZN5flash16flash_fwd_kernelI23Flash_fwd_kernel_traitsILi192ELi64ELi64ELi4ELb0ELb0EN7cutlass6half_tE19Flash_kernel_traitsILi192ELi64ELi64ELi4ES3_EELb1ELb0ELb0ELb0ELb0ELb0ELb0ELb0EEEvNS_16Flash_fwd_paramsE,"ax",@progbits
	.sectioninfo	@"SHI_REGISTERS=244"
	.align	128
        .global         _ZN5flash16flash_fwd_kernelI23Flash_fwd_kernel_traitsILi192ELi64ELi64ELi4ELb0ELb0EN7cutlass6half_tE19Flash_kernel_traitsILi192ELi64ELi64ELi4ES3_EELb1ELb0ELb0ELb0ELb0ELb0ELb0ELb0EEEvNS_16Flash_fwd_paramsE
        .type           _ZN5flash16flash_fwd_kernelI23Flash_fwd_kernel_traitsILi192ELi64ELi64ELi4ELb0ELb0EN7cutlass6half_tE19Flash_kernel_traitsILi192ELi64ELi64ELi4ES3_EELb1ELb0ELb0ELb0ELb0ELb0ELb0ELb0EEEvNS_16Flash_fwd_paramsE,@function
        .size           _ZN5flash16flash_fwd_kernelI23Flash_fwd_kernel_traitsILi192ELi64ELi64ELi4ELb0ELb0EN7cutlass6half_tE19Flash_kernel_traitsILi192ELi64ELi64ELi4ES3_EELb1ELb0ELb0ELb0ELb0ELb0ELb0ELb0EEEvNS_16Flash_fwd_paramsE,(.L_x_1286 - _ZN5flash16flash_fwd_kernelI23Flash_fwd_kernel_traitsILi192ELi64ELi64ELi4ELb0ELb0EN7cutlass6half_tE19Flash_kernel_traitsILi192ELi64ELi64ELi4ES3_EELb1ELb0ELb0ELb0ELb0ELb0ELb0ELb0EEEvNS_16Flash_fwd_paramsE)
        .other          _ZN5flash16flash_fwd_kernelI23Flash_fwd_kernel_traitsILi192ELi64ELi64ELi4ELb0ELb0EN7cutlass6half_tE19Flash_kernel_traitsILi192ELi64ELi64ELi4ES3_EELb1ELb0ELb0ELb0ELb0ELb0ELb0ELb0EEEvNS_16Flash_fwd_paramsE,@"STO_CUDA_ENTRY STV_DEFAULT"
_ZN5flash16flash_fwd_kernelI23Flash_fwd_kernel_traitsILi192ELi64ELi64ELi4ELb0ELb0EN7cutlass6half_tE19Flash_kernel_traitsILi192ELi64ELi64ELi4ES3_EELb1ELb0ELb0ELb0ELb0ELb0ELb0ELb0EEEvNS_16Flash_fwd_paramsE:
.text._ZN5flash16flash_fwd_kernelI23Flash_fwd_kernel_traitsILi192ELi64ELi64ELi4ELb0ELb0EN7cutlass6half_tE19Flash_kernel_traitsILi192ELi64ELi64ELi4ES3_EELb1ELb0ELb0ELb0ELb0ELb0ELb0ELb0EEEvNS_16Flash_fwd_paramsE:
[----:B------:R-:W-:Y:S02]  /*0000*/  MOV R1, c[0x0][0x28] ;  /* 0x00000a0000017a02 */ /* 0x000fe40000000f00 */
[----:B------:R-:W-:Y:S02]  /*0010*/  ULDC.U8 UR4, c[0x0][0x304] ;  /* 0x0000c10000047ab9 */ /* 0x000fe40000000000 */
[----:B------:R-:W-:Y:S01]  /*0020*/  ISETP.NE.AND P2, PT, RZ, UR4, PT ;  /* 0x00000004ff007c0c */ /* 0x000fe2000bf45270 */
[----:B------:R-:W-:Y:S02]  /*0030*/  ULDC.64 UR22, c[0x0][0x2f0] ;  /* 0x0000bc0000167ab9 */ /* 0x000fe40000000a00 */
[----:B------:R-:W-:Y:S01]  /*0040*/  IMAD.U32 R2, RZ, RZ, UR22 ;  /* 0x00000016ff027e24 */ /* 0x000fe2000f8e00ff */
[----:B------:R-:W-:Y:S01]  /*0050*/  ULDC.64 UR18, c[0x0][0x118] ;  /* 0x0000460000127ab9 */ /* 0x000fe20000000a00 */
[----:B------:R-:W-:Y:S02]  /*0060*/  IMAD.U32 R3, RZ, RZ, UR23 ;  /* 0x00000017ff037e24 */ /* 0x000fe4000f8e00ff */
[----:B------:R-:W-:Y:S02]  /*0070*/  IMAD.MOV.U32 R4, RZ, RZ, c[0x0][0x2f8] ;  /* 0x0000be00ff047624 */ /* 0x000fe400078e00ff */
[----:B------:R-:W-:Y:S01]  /*0080*/  IMAD.MOV.U32 R5, RZ, RZ, c[0x0][0x2fc] ;  /* 0x0000bf00ff057624 */ /* 0x000fe200078e00ff */
[----:B------:R-:W1:Y:S01]  /*0090*/  S2UR UR13, SR_CTAID.X ;  /* 0x00000000000d79c3 */ /* 0x000e620000002500 */
[----:B------:R-:W2:Y:S01]  /*00a0*/  S2R R80, SR_TID.X ;  /* 0x0000000000507919 */ /* 0x000ea20000002100 */
[----:B------:R-:W-:-:S02]  /*00b0*/  ULDC.64 UR6, c[0x0][0x240] ;  /* 0x0000900000067ab9 */ /* 0x000fc40000000a00 */
[----:B------:R-:W-:Y:S01]  /*00c0*/  ULDC.64 UR4, c[0x0][0x250] ;  /* 0x0000940000047ab9 */ /* 0x000fe20000000a00 */
[----:B------:R-:W3:Y:S04]  /*00d0*/  @P2 LDG.E.64 R2, [R2.64] ;  /* 0x0000001202022981 */ /* 0x000ee8000c1e1b00 */
[----:B------:R-:W4:Y:S01]  /*00e0*/  @P2 LDG.E.64 R6, [R4.64] ;  /* 0x0000001204062981 */ /* 0x000f22000c1e1b00 */
[----:B------:R-:W5:Y:S01]  /*00f0*/  S2UR UR12, SR_CTAID.Y ;  /* 0x00000000000c79c3 */ /* 0x000f620000002600 */
[----:B------:R-:W-:Y:S02]  /*0100*/  UISETP.NE.U32.AND UP2, UPT, URZ, UR6, UPT ;  /* 0x000000063f00728c */ /* 0x000fe4000bf45070 */
[----:B------:R-:W-:Y:S02]  /*0110*/  UISETP.NE.U32.AND UP1, UPT, URZ, UR4, UPT ;  /* 0x000000043f00728c */ /* 0x000fe4000bf25070 */
[----:B------:R-:W-:-:S02]  /*0120*/  UISETP.NE.AND.EX UP2, UPT, URZ, UR7, UPT, UP2 ;  /* 0x000000073f00728c */ /* 0x000fc4000bf45320 */
[----:B------:R-:W-:Y:S01]  /*0130*/  UMOV UR9, 0x4 ;  /* 0x0000000400097882 */ /* 0x000fe20000000000 */
[----:B------:R-:W1:Y:S01]  /*0140*/  S2UR UR11, SR_CTAID.Z ;  /* 0x00000000000b79c3 */ /* 0x000e620000002700 */
[----:B------:R-:W-:Y:S02]  /*0150*/  ULDC.64 UR14, c[0x0][0x240] ;  /* 0x00009000000e7ab9 */ /* 0x000fe40000000a00 */
[----:B------:R-:W-:Y:S01]  /*0160*/  PLOP3.LUT P0, PT, PT, PT, UP2, 0x80, 0x0 ;  /* 0x000000000000781c */ /* 0x000fe20003f0f028 */
[----:B------:R-:W-:Y:S02]  /*0170*/  UISETP.NE.AND.EX UP1, UPT, URZ, UR5, UPT, UP1 ;  /* 0x000000053f00728c */ /* 0x000fe4000bf25310 */
[----:B------:R-:W-:Y:S02]  /*0180*/  ULDC.U8 UR6, c[0x0][0x312] ;  /* 0x0000c48000067ab9 */ /* 0x000fe40000000000 */
[----:B------:R-:W-:Y:S02]  /*0190*/  ULDC.64 UR4, c[0x0][0x248] ;  /* 0x0000920000047ab9 */ /* 0x000fe40000000a00 */
[----:B------:R-:W-:-:S02]  /*01a0*/  UISETP.NE.AND UP3, UPT, UR6, URZ, UPT ;  /* 0x0000003f0600728c */ /* 0x000fc4000bf65270 */
[----:B------:R-:W-:Y:S02]  /*01b0*/  UISETP.EQ.U32.AND UP0, UPT, URZ, UR4, UPT ;  /* 0x000000043f00728c */ /* 0x000fe4000bf02070 */
[----:B-----5:R-:W-:Y:S02]  /*01c0*/  UIMAD.WIDE UR14, UR12, UR9, UR14 ;  /* 0x000000090c0e72a5 */ /* 0x020fe4000f8e020e */
[----:B------:R-:W-:-:S04]  /*01d0*/  UISETP.EQ.OR.EX UP0, UPT, URZ, UR5, !UP3, UP0 ;  /* 0x000000053f00728c */ /* 0x000fc8000df02700 */
[----:B------:R-:W-:Y:S01]  /*01e0*/  IMAD.U32 R12, RZ, RZ, UR14 ;  /* 0x0000000eff0c7e24 */ /* 0x000fe2000f8e00ff */
[----:B-1----:R-:W-:Y:S01]  /*01f0*/  ULOP3.LUT UR8, UR11, UR13, UR12, 0xfe, !UPT ;  /* 0x0000000d0b087292 */ /* 0x002fe2000f8efe0c */
[----:B------:R-:W-:-:S05]  /*0200*/  IMAD.U32 R13, RZ, RZ, UR15 ;  /* 0x0000000fff0d7e24 */ /* 0x000fca000f8e00ff */
[----:B--2---:R-:W-:Y:S01]  /*0210*/  LOP3.LUT P3, RZ, R80, UR8, RZ, 0xfc, !PT ;  /* 0x0000000850ff7c12 */ /* 0x004fe2000f86fcff */
[----:B------:R-:W-:Y:S02]  /*0220*/  ULDC.64 UR4, c[0x0][0x248] ;  /* 0x0000920000047ab9 */ /* 0x000fe40000000a00 */
[----:B------:R-:W-:-:S10]  /*0230*/  UIMAD.WIDE UR4, UR12, UR9, UR4 ;  /* 0x000000090c0472a5 */ /* 0x000fd4000f8e0204 */
[----:B------:R-:W-:Y:S02]  /*0240*/  @!P3 IMAD.MOV.U32 R14, RZ, RZ, c[0x0][0x308] ;  /* 0x0000c200ff0eb624 */ /* 0x000fe400078e00ff */
[----:B------:R-:W-:Y:S01]  /*0250*/  @!P3 IMAD.MOV.U32 R15, RZ, RZ, c[0x0][0x30c] ;  /* 0x0000c300ff0fb624 */ /* 0x000fe200078e00ff */
[----:B------:R-:W-:Y:S02]  /*0260*/  ULDC.64 UR6, c[0x0][0x250] ;  /* 0x0000940000067ab9 */ /* 0x000fe40000000a00 */
[----:B------:R-:W-:-:S06]  /*0270*/  @UP1 UIMAD.WIDE UR6, UR12, UR9, UR6 ;  /* 0x000000090c0612a5 */ /* 0x000fcc000f8e0206 */
[----:B------:R-:W-:Y:S02]  /*0280*/  IMAD.U32 R10, RZ, RZ, UR6 ;  /* 0x00000006ff0a7e24 */ /* 0x000fe4000f8e00ff */
[----:B------:R-:W-:Y:S01]  /*0290*/  IMAD.U32 R11, RZ, RZ, UR7 ;  /* 0x00000007ff0b7e24 */ /* 0x000fe2000f8e00ff */
[----:B---3--:R-:W1:Y:S01]  /*02a0*/  @P2 R2UR UR22, R2 ;  /* 0x00000000021623c2 */ /* 0x008e6200000e0000 */
[----:B----4-:R-:W-:-:S07]  /*02b0*/  @P2 IADD3 R4, P1, R6, c[0x0][0x300], RZ ;  /* 0x0000c00006042a10 */ /* 0x010fce0007f3e0ff */
[----:B------:R-:W2:Y:S01]  /*02c0*/  @P2 R2UR UR23, R3 ;  /* 0x00000000031723c2 */ /* 0x000ea200000e0000 */
[----:B------:R-:W-:Y:S02]  /*02d0*/  @P2 IADD3.X R5, RZ, R7, RZ, P1, !PT ;  /* 0x00000007ff052210 */ /* 0x000fe40000ffe4ff */
[----:B------:R-:W-:-:S03]  /*02e0*/  PLOP3.LUT P2, PT, PT, PT, UP0, 0x80, 0x0 ;  /* 0x000000000000781c */ /* 0x000fc60003f4f008 */
[----:B------:R-:W-:Y:S01]  /*02f0*/  @!P3 STG.E.64 [R14.64+0x8], R4 ;  /* 0x000008040e00b986 */ /* 0x000fe2000c101b12 */
[----:B-1----:R-:W-:Y:S02]  /*0300*/  IMAD.U32 R2, RZ, RZ, UR22 ;  /* 0x00000016ff027e24 */ /* 0x002fe4000f8e00ff */
[----:B--2---:R-:W-:-:S05]  /*0310*/  IMAD.U32 R3, RZ, RZ, UR23 ;  /* 0x00000017ff037e24 */ /* 0x004fca000f8e00ff */
[----:B------:R1:W-:Y:S04]  /*0320*/  @!P3 STG.E.64 [R14.64], R2 ;  /* 0x000000020e00b986 */ /* 0x0003e8000c101b12 */
[----:B------:R-:W2:Y:S04]  /*0330*/  @P0 LDG.E R8, [R12.64] ;  /* 0x000000120c080981 */ /* 0x000ea8000c1e1900 */
[----:B------:R-:W3:Y:S01]  /*0340*/  @P0 LDG.E R7, [R12.64+0x4] ;  /* 0x000004120c070981 */ /* 0x000ee2000c1e1900 */
[----:B------:R-:W-:-:S13]  /*0350*/  PLOP3.LUT P1, PT, PT, PT, UP1, 0x80, 0x0 ;  /* 0x000000000000781c */ /* 0x000fda0003f2f018 */
[----:B------:R4:W5:Y:S01]  /*0360*/  @P1 LDG.E R6, [R10.64] ;  /* 0x000000120a061981 */ /* 0x000962000c1e1900 */
[----:B-1----:R-:W-:Y:S01]  /*0370*/  MOV R2, UR4 ;  /* 0x0000000400027c02 */ /* 0x002fe20008000f00 */
[----:B------:R-:W-:-:S05]  /*0380*/  IMAD.U32 R3, RZ, RZ, UR5 ;  /* 0x00000005ff037e24 */ /* 0x000fca000f8e00ff */
[----:B------:R-:W5:Y:S01]  /*0390*/  @!P2 LDG.E R0, [R2.64] ;  /* 0x000000120200a981 */ /* 0x000f62000c1e1900 */
[----:B------:R-:W-:Y:S01]  /*03a0*/  UMOV UR10, 0xffffffff ;  /* 0xffffffff000a7882 */ /* 0x000fe20000000000 */
[----:B------:R-:W-:Y:S01]  /*03b0*/  SHF.R.S32.HI R9, RZ, 0x1f, R80 ;  /* 0x0000001fff097819 */ /* 0x000fe20000011450 */
[----:B------:R-:W-:-:S03]  /*03c0*/  UMOV UR21, 0xffffffff ;  /* 0xffffffff00157882 */ /* 0x000fc60000000000 */
[----:B------:R-:W-:Y:S01]  /*03d0*/  LEA.HI R81, R9, R80, RZ, 0x5 ;  /* 0x0000005009517211 */ /* 0x000fe200078f28ff */
[----:B------:R-:W-:Y:S02]  /*03e0*/  ULDC UR4, c[0x0][0x1c0] ;  /* 0x0000700000047ab9 */ /* 0x000fe40000000800 */
[----:B------:R-:W-:Y:S01]  /*03f0*/  UIMAD UR4, UR12, UR4, UR11 ;  /* 0x000000040c0472a4 */ /* 0x000fe2000f8e020b */
[----:B----4-:R-:W-:-:S03]  /*0400*/  LOP3.LUT R11, R81, 0xffffffe0, RZ, 0xc0, !PT ;  /* 0xffffffe0510b7812 */ /* 0x010fc600078ec0ff */
[----:B------:R-:W-:Y:S02]  /*0410*/  USHF.L.U32 UR5, UR4, 0x5, URZ ;  /* 0x0000000504057899 */ /* 0x000fe4000800063f */
[----:B------:R-:W-:Y:S02]  /*0420*/  UMOV UR20, URZ ;  /* 0x0000003f00147c82 */ /* 0x000fe40008000000 */
[----:B------:R-:W-:Y:S01]  /*0430*/  USHF.R.S32.HI UR4, URZ, 0x1f, UR5 ;  /* 0x0000001f3f047899 */ /* 0x000fe20008011405 */
[----:B--2---:R-:W1:Y:S08]  /*0440*/  @P0 R2UR UR10, R8 ;  /* 0x00000000080a03c2 */ /* 0x004e7000000e0000 */
[----:B---3--:R2:W1:Y:S08]  /*0450*/  @P0 R2UR UR16, R7 ;  /* 0x00000000071003c2 */ /* 0x00847000000e0000 */
[----:B-----5:R3:W4:Y:S08]  /*0460*/  @P1 R2UR UR20, R6 ;  /* 0x00000000061413c2 */ /* 0x02073000000e0000 */
[----:B------:R4:W4:Y:S01]  /*0470*/  @!P2 R2UR UR21, R0 ;  /* 0x000000000015a3c2 */ /* 0x00092200000e0000 */
[----:B------:R-:W-:Y:S01]  /*0480*/  ISETP.NE.U32.AND P2, PT, RZ, c[0x0][0x248], PT ;  /* 0x00009200ff007a0c */ /* 0x000fe20003f45070 */
[----:B--2---:R-:W-:-:S03]  /*0490*/  IMAD.IADD R7, R80, 0x1, -R11 ;  /* 0x0000000150077824 */ /* 0x004fc600078e0a0b */
[----:B------:R-:W-:Y:S01]  /*04a0*/  ISETP.NE.AND.EX P2, PT, RZ, c[0x0][0x24c], PT, P2 ;  /* 0x00009300ff007a0c */ /* 0x000fe20003f45320 */
[----:B-1----:R-:W-:Y:S01]  /*04b0*/  @UP2 UIADD3 UR16, UR16, -UR10, URZ ;  /* 0x8000000a10102290 */ /* 0x002fe2000fffe03f */
[--C-:B------:R-:W-:Y:S02]  /*04c0*/  IADD3 R134, P1, P0, R4, UR5, R7.reuse ;  /* 0x0000000504867c10 */ /* 0x100fe4000f83e007 */
[----:B---3--:R-:W-:-:S04]  /*04d0*/  SHF.R.S32.HI R6, RZ, 0x1f, R7 ;  /* 0x0000001fff067819 */ /* 0x008fc80000011407 */
[----:B------:R-:W-:Y:S01]  /*04e0*/  @!UP2 ULDC UR16, c[0x0][0x214] ;  /* 0x000085000010aab9 */ /* 0x000fe20000000800 */
[----:B------:R-:W-:-:S04]  /*04f0*/  IADD3.X R6, R5, UR4, R6, P1, P0 ;  /* 0x0000000405067c10 */ /* 0x000fc80008fe0406 */
[----:B----4-:R-:W-:Y:S05]  /*0500*/  @!P2 BRA `(.L_x_502) ;  /* 0x000000700000a947 */ /* 0x010fea0003800000 */
[----:B------:R-:W-:-:S13]  /*0510*/  PLOP3.LUT P0, PT, PT, PT, UP3, 0x80, 0x0 ;  /* 0x000000000000781c */ /* 0x000fda0003f0f038 */
[----:B------:R-:W2:Y:S04]  /*0520*/  @P0 LDG.E R0, [R2.64+0x4] ;  /* 0x0000041202000981 */ /* 0x000ea8000c1e1900 */
[----:B------:R-:W3:Y:S01]  /*0530*/  @!P0 LDG.E R4, [R2.64] ;  /* 0x0000001202048981 */ /* 0x000ee2000c1e1900 */
[----:B--2---:R-:W1:Y:S02]  /*0540*/  @P0 R2UR UR6, R0 ;  /* 0x00000000000603c2 */ /* 0x004e6400000e0000 */
[----:B-1----:R-:W-:-:S11]  /*0550*/  @UP3 UIADD3 UR6, UR6, -UR21, URZ ;  /* 0x8000001506063290 */ /* 0x002fd6000fffe03f */
[----:B---3--:R1:W2:Y:S02]  /*0560*/  @!P0 R2UR UR6, R4 ;  /* 0x00000000040683c2 */ /* 0x0082a400000e0000 */
[----:B-12---:R-:W-:Y:S05]  /*0570*/  BRA `(.L_x_503) ;  /* 0x0000001000007947 */ /* 0x006fea0003800000 */
.L_x_502:
[----:B------:R-:W-:Y:S02]  /*0580*/  ULDC UR6, c[0x0][0x218] ;  /* 0x0000860000067ab9 */ /* 0x000fe40000000800 */
.L_x_503:
        /* <DEDUP_REMOVED lines=21> */
[----:B------:R-:W-:Y:S02]  /*06e0*/  UISETP.GE.AND UP0, UPT, UR15, 0x1, UPT ;  /* 0x000000010f00788c */ /* 0x000fe4000bf06270 */
[----:B------:R-:W-:-:S04]  /*06f0*/  UIADD3 UR4, UR15, 0x3f, URZ ;  /* 0x0000003f0f047890 */ /* 0x000fc8000fffe03f */
[----:B------:R-:W-:Y:S01]  /*0700*/  PLOP3.LUT P0, PT, PT, PT, UP0, 0x80, 0x0 ;  /* 0x000000000000781c */ /* 0x000fe20003f0f008 */
[----:B------:R-:W-:-:S04]  /*0710*/  USHF.R.S32.HI UR8, URZ, 0x1f, UR4 ;  /* 0x0000001f3f087899 */ /* 0x000fc80008011404 */
[----:B------:R-:W-:-:S08]  /*0720*/  ULEA.HI UR8, UR8, UR4, URZ, 0x6 ;  /* 0x0000000408087291 */ /* 0x000fd0000f8f303f */
[----:B------:R-:W-:Y:S05]  /*0730*/  @!P0 BRA `(.L_x_504) ;  /* 0x0000af7000008947 */ /* 0x000fea0003800000 */
[----:B------:R-:W-:Y:S01]  /*0740*/  UISETP.NE.AND UP1, UPT, UR10, -0x1, UPT ;  /* 0xffffffff0a00788c */ /* 0x000fe2000bf25270 */
[----:B------:R-:W1:Y:S01]  /*0750*/  LDC.U8 R5, c[0x0][0x2d8] ;  /* 0x0000b600ff057b82 */ /* 0x000e620000000000 */
[----:B------:R-:W-:Y:S02]  /*0760*/  UISETP.NE.AND UP0, UPT, UR21, -0x1, UPT ;  /* 0xffffffff1500788c */ /* 0x000fe4000bf05270 */
[----:B------:R-:W-:Y:S02]  /*0770*/  ULDC.64 UR4, c[0x0][0x190] ;  /* 0x0000640000047ab9 */ /* 0x000fe40000000a00 */
[----:B------:R-:W-:Y:S02]  /*0780*/  ULDC.64 UR6, c[0x0][0x178] ;  /* 0x00005e0000067ab9 */ /* 0x000fe40000000a00 */
[----:B------:R-:W-:-:S03]  /*0790*/  PLOP3.LUT P0, PT, PT, PT, UP0, 0x80, 0x0 ;  /* 0x000000000000781c */ /* 0x000fc60003f0f008 */
[----:B------:R-:W-:Y:S02]  /*07a0*/  @!UP1 USHF.R.S32.HI UR24, URZ, 0x1f, UR12 ;  /* 0x0000001f3f189899 */ /* 0x000fe4000801140c */
[----:B------:R-:W-:Y:S02]  /*07b0*/  @UP1 UIMAD.WIDE.U32 UR28, UR10, UR4, URZ ;  /* 0x000000040a1c12a5 */ /* 0x000fe4000f8e003f */
[----:B------:R-:W-:Y:S02]  /*07c0*/  @UP0 UIADD3 UR25, UR20, UR21, URZ ;  /* 0x0000001514190290 */ /* 0x000fe4000fffe03f */
[----:B------:R-:W-:Y:S02]  /*07d0*/  @!UP1 UIMAD UR24, UR24, UR6, URZ ;  /* 0x00000006181892a4 */ /* 0x000fe4000f8e023f */
[----:B------:R-:W-:Y:S02]  /*07e0*/  @UP1 UIMAD UR17, UR10, UR5, UR29 ;  /* 0x000000050a1112a4 */ /* 0x000fe4000f8e021d */
[----:B------:R-:W-:-:S02]  /*07f0*/  @!UP1 UIMAD.WIDE.U32 UR26, UR12, UR6, URZ ;  /* 0x000000060c1a92a5 */ /* 0x000fc4000f8e003f */
[----:B------:R-:W-:Y:S02]  /*0800*/  ULDC.64 UR4, c[0x0][0x198] ;  /* 0x0000660000047ab9 */ /* 0x000fe40000000a00 */
[----:B------:R-:W-:Y:S02]  /*0810*/  @UP0 UIMAD.WIDE.U32 UR30, UR25, UR4, URZ ;  /* 0x00000004191e02a5 */ /* 0x000fe4000f8e003f */
[----:B------:R-:W-:Y:S02]  /*0820*/  @!UP1 UIMAD UR24, UR12, UR7, UR24 ;  /* 0x000000070c1892a4 */ /* 0x000fe4000f8e0218 */
[----:B------:R-:W-:Y:S02]  /*0830*/  @UP1 UMOV UR6, UR28 ;  /* 0x0000001c00061c82 */ /* 0x000fe40008000000 */
[----:B------:R-:W-:Y:S02]  /*0840*/  @!UP1 UIADD3 UR17, UR27, UR24, URZ ;  /* 0x000000181b119290 */ /* 0x000fe4000fffe03f */
[----:B------:R-:W-:-:S02]  /*0850*/  @UP0 UIMAD UR7, UR25, UR5, UR31 ;  /* 0x00000005190702a4 */ /* 0x000fc4000f8e021f */
[----:B------:R-:W-:Y:S02]  /*0860*/  @!UP1 UMOV UR6, UR26 ;  /* 0x0000001a00069c82 */ /* 0x000fe40008000000 */
[----:B------:R-:W-:Y:S01]  /*0870*/  @UP0 UMOV UR24, UR30 ;  /* 0x0000001e00180c82 */ /* 0x000fe20008000000 */
[----:B------:R-:W-:Y:S05]  /*0880*/  @P0 BRA `(.L_x_505) ;  /* 0x000000d000000947 */ /* 0x000fea0003800000 */
[----:B-1----:R-:W-:Y:S02]  /*0890*/  USHF.R.S32.HI UR24, URZ, 0x1f, UR20 ;  /* 0x0000001f3f187899 */ /* 0x002fe40008011414 */
        /* <DEDUP_REMOVED lines=12> */
.L_x_505:
[----:B-1----:R-:W-:Y:S01]  /*0960*/  IABS R3, c[0x0][0x1c8] ;  /* 0x0000720000037a13 */ /* 0x002fe20000000000 */
        /* <DEDUP_REMOVED lines=43> */
.L_x_506:
[CC--:B------:R-:W-:Y:S01]  /*0c20*/  LEA.HI R3, R9.reuse, R80.reuse, RZ, 0x3 ;  /* 0x0000005009037211 */ /* 0x0c0fe200078f18ff */
[----:B------:R-:W1:Y:S01]  /*0c30*/  S2R R16, SR_CTAID.Z ;  /* 0x0000000000107919 */ /* 0x000e620000002700 */
[----:B------:R-:W-:Y:S01]  /*0c40*/  LEA.HI R0, R9, R80, RZ, 0x4 ;  /* 0x0000005009007211 */ /* 0x000fe200078f20ff */
[----:B------:R-:W-:Y:S01]  /*0c50*/  UIADD3 UR14, -UR14, UR16, URZ ;  /* 0x000000100e0e7290 */ /* 0x000fe2000fffe13f */
[----:B------:R-:W-:Y:S01]  /*0c60*/  SHF.R.S32.HI R14, RZ, 0x3, R3 ;  /* 0x00000003ff0e7819 */ /* 0x000fe20000011403 */
[----:B------:R-:W-:Y:S01]  /*0c70*/  IMAD.MOV.U32 R8, RZ, RZ, 0x10 ;  /* 0x00000010ff087424 */ /* 0x000fe200078e00ff */
[----:B------:R-:W-:Y:S01]  /*0c80*/  LOP3.LUT R3, R3, 0xfffffff8, RZ, 0xc0, !PT ;  /* 0xfffffff803037812 */ /* 0x000fe200078ec0ff */
[----:B------:R-:W-:Y:S01]  /*0c90*/  IMAD.U32 R21, RZ, RZ, UR13 ;  /* 0x0000000dff157e24 */ /* 0x000fe2000f8e00ff */
[----:B------:R-:W-:Y:S01]  /*0ca0*/  LOP3.LUT R7, R0, 0xfffffff0, RZ, 0xc0, !PT ;  /* 0xfffffff000077812 */ /* 0x000fe200078ec0ff */
[----:B------:R-:W-:Y:S01]  /*0cb0*/  IMAD.SHL.U32 R199, R14, 0x40, RZ ;  /* 0x000000400ec77824 */ /* 0x000fe200078e00ff */
[----:B------:R-:W-:Y:S01]  /*0cc0*/  SHF.R.S32.HI R11, RZ, 0x4, R0 ;  /* 0x00000004ff0b7819 */ /* 0x000fe20000011400 */
[C---:B------:R-:W-:Y:S01]  /*0cd0*/  IMAD.IADD R3, R80.reuse, 0x1, -R3 ;  /* 0x0000000150037824 */ /* 0x040fe200078e0a03 */
[--C-:B------:R-:W-:Y:S01]  /*0ce0*/  SHF.R.S32.HI R15, RZ, 0x1f, R14.reuse ;  /* 0x0000001fff0f7819 */ /* 0x100fe2000001140e */
[----:B------:R-:W-:Y:S01]  /*0cf0*/  IMAD.IADD R7, R80, 0x1, -R7 ;  /* 0x0000000150077824 */ /* 0x000fe200078e0a07 */
[----:B------:R-:W-:Y:S01]  /*0d00*/  LOP3.LUT R199, R199, 0x1c0, RZ, 0xc0, !PT ;  /* 0x000001c0c7c77812 */ /* 0x000fe200078ec0ff */
[----:B------:R-:W-:Y:S01]  /*0d10*/  IMAD.SHL.U32 R208, R3, 0x8, RZ ;  /* 0x0000000803d07824 */ /* 0x000fe200078e00ff */
[----:B------:R-:W-:Y:S01]  /*0d20*/  LEA.HI R196, R0, R11, RZ, 0x1 ;  /* 0x0000000b00c47211 */ /* 0x000fe200078f08ff */
[----:B------:R-:W-:Y:S01]  /*0d30*/  BSSY B0, `(.L_x_507) ;  /* 0x000005a000007945 */ /* 0x000fe20003800000 */
[----:B------:R-:W-:Y:S01]  /*0d40*/  SHF.R.S32.HI R2, RZ, 0x1f, R7 ;  /* 0x0000001fff027819 */ /* 0x000fe20000011407 */
[----:B------:R-:W-:Y:S01]  /*0d50*/  IMAD.WIDE R20, R21, 0x40, R14 ;  /* 0x0000004015147825 */ /* 0x000fe200078e020e */
[----:B------:R-:W-:-:S02]  /*0d60*/  LOP3.LUT R0, R199, 0x38, R208, 0xf8, !PT ;  /* 0x00000038c7007812 */ /* 0x000fc400078ef8d0 */
[----:B------:R-:W-:Y:S02]  /*0d70*/  SHF.R.U32.HI R199, RZ, 0x3, R199 ;  /* 0x00000003ffc77819 */ /* 0x000fe400000116c7 */
[----:B------:R-:W-:Y:S02]  /*0d80*/  LOP3.LUT R196, R196, 0xfffffffe, RZ, 0xc0, !PT ;  /* 0xfffffffec4c47812 */ /* 0x000fe400078ec0ff */
[----:B------:R-:W-:Y:S02]  /*0d90*/  LOP3.LUT R199, R0, R199, RZ, 0x3c, !PT ;  /* 0x000000c700c77212 */ /* 0x000fe400078e3cff */
[----:B------:R-:W-:Y:S01]  /*0da0*/  LEA.HI R0, R9, R80, RZ, 0x6 ;  /* 0x0000005009007211 */ /* 0x000fe200078f30ff */
[----:B------:R-:W-:Y:S01]  /*0db0*/  IMAD.IADD R196, R11, 0x1, -R196 ;  /* 0x000000010bc47824 */ /* 0x000fe200078e0ac4 */
[----:B------:R-:W-:Y:S01]  /*0dc0*/  LEA.HI R9, R2, R7, RZ, 0x3 ;  /* 0x0000000702097211 */ /* 0x000fe200078f18ff */
[----:B------:R-:W-:Y:S01]  /*0dd0*/  IMAD R11, R15, c[0x0][0x198], RZ ;  /* 0x000066000f0b7a24 */ /* 0x000fe200078e02ff */
[--C-:B------:R-:W-:Y:S01]  /*0de0*/  SHF.R.S32.HI R209, RZ, 0x1f, R208.reuse ;  /* 0x0000001fffd17819 */ /* 0x100fe200000114d0 */
[----:B------:R-:W-:Y:S01]  /*0df0*/  IMAD.SHL.U32 R0, R0, 0x8, RZ ;  /* 0x0000000800007824 */ /* 0x000fe200078e00ff */
[----:B------:R-:W-:Y:S01]  /*0e00*/  LOP3.LUT R4, R9, 0xfffffff8, RZ, 0xc0, !PT ;  /* 0xfffffff809047812 */ /* 0x000fe200078ec0ff */
[----:B------:R-:W-:Y:S01]  /*0e10*/  IMAD R2, R14, c[0x0][0x19c], R11 ;  /* 0x000067000e027a24 */ /* 0x000fe200078e020b */
[----:B------:R-:W-:Y:S01]  /*0e20*/  IADD3 R12, P0, R208, UR6, RZ ;  /* 0x00000006d00c7c10 */ /* 0x000fe2000ff1e0ff */
[----:B------:R-:W-:Y:S01]  /*0e30*/  IMAD.WIDE.U32 R10, R14, c[0x0][0x1a0], R208 ;  /* 0x000068000e0a7a25 */ /* 0x000fe200078e00d0 */
[----:B------:R-:W-:-:S02]  /*0e40*/  LOP3.LUT R199, R199, 0xfffffe00, R0, 0xf8, !PT ;  /* 0xfffffe00c7c77812 */ /* 0x000fc400078ef800 */
[----:B------:R-:W-:Y:S01]  /*0e50*/  IADD3.X R13, R209, UR17, RZ, P0, !PT ;  /* 0x00000011d10d7c10 */ /* 0x000fe200087fe4ff */
[----:B------:R-:W-:Y:S01]  /*0e60*/  IMAD.IADD R4, R7, 0x1, -R4 ;  /* 0x0000000107047824 */ /* 0x000fe200078e0a04 */
[----:B------:R-:W-:Y:S01]  /*0e70*/  IADD3 R10, P0, R10, UR26, RZ ;  /* 0x0000001a0a0a7c10 */ /* 0x000fe2000ff1e0ff */
[----:B------:R-:W-:Y:S01]  /*0e80*/  IMAD R7, R15, c[0x0][0x1a0], RZ ;  /* 0x000068000f077a24 */ /* 0x000fe200078e02ff */
[----:B------:R-:W-:Y:S01]  /*0e90*/  SHF.R.S32.HI R81, RZ, 0x5, R81 ;  /* 0x00000005ff517819 */ /* 0x000fe20000011451 */
[----:B------:R-:W-:Y:S01]  /*0ea0*/  IMAD.WIDE.U32 R18, R14, c[0x0][0x198], R208 ;  /* 0x000066000e127a25 */ /* 0x000fe200078e00d0 */
[C---:B------:R-:W-:Y:S02]  /*0eb0*/  LOP3.LUT P3, RZ, R4.reuse, 0x4, RZ, 0xc0, !PT ;  /* 0x0000000404ff7812 */ /* 0x040fe4000786c0ff */
[----:B------:R-:W-:Y:S01]  /*0ec0*/  LOP3.LUT P2, RZ, R4, 0x2, RZ, 0xc0, !PT ;  /* 0x0000000204ff7812 */ /* 0x000fe2000784c0ff */
[----:B------:R-:W-:Y:S01]  /*0ed0*/  IMAD R0, R14, c[0x0][0x1a4], R7 ;  /* 0x000069000e007a24 */ /* 0x000fe200078e0207 */
[----:B------:R-:W-:Y:S01]  /*0ee0*/  SHF.R.S32.HI R7, RZ, 0x1f, R202 ;  /* 0x0000001fff077819 */ /* 0x000fe200000114ca */
[----:B------:R-:W-:Y:S01]  /*0ef0*/  IMAD.SHL.U32 R4, R4, 0x40, RZ ;  /* 0x0000004004047824 */ /* 0x000fe200078e00ff */
[----:B------:R-:W-:Y:S01]  /*0f00*/  IADD3 R204, P1, R18, UR24, RZ ;  /* 0x0000001812cc7c10 */ /* 0x000fe2000ff3e0ff */
[----:B-1----:R-:W-:Y:S01]  /*0f10*/  IMAD.WIDE.U32 R16, R16, c[0x0][0x1a8], R12 ;  /* 0x00006a0010107a25 */ /* 0x002fe200078e000c */
[----:B------:R-:W-:Y:S01]  /*0f20*/  IADD3.X R11, R11, UR5, R0, P0, !PT ;  /* 0x000000050b0b7c10 */ /* 0x000fe200087fe400 */
[----:B------:R-:W-:Y:S01]  /*0f30*/  ULDC.64 UR4, c[0x0][0x1a8] ;  /* 0x00006a0000047ab9 */ /* 0x000fe20000000a00 */
[----:B------:R-:W-:Y:S01]  /*0f40*/  ISETP.GE.AND P0, PT, R14, UR14, PT ;  /* 0x0000000e0e007c0c */ /* 0x000fe2000bf06270 */
[----:B------:R-:W-:Y:S01]  /*0f50*/  IMAD.SHL.U32 R13, R196, 0x8, RZ ;  /* 0x00000008c40d7824 */ /* 0x000fe200078e00ff */
[----:B------:R-:W-:Y:S01]  /*0f60*/  LOP3.LUT R4, R4, 0x1c0, RZ, 0xc0, !PT ;  /* 0x000001c004047812 */ /* 0x000fe200078ec0ff */
[----:B------:R-:W-:Y:S01]  /*0f70*/  UIMAD UR4, UR21, UR4, URZ ;  /* 0x00000004150472a4 */ /* 0x000fe2000f8e023f */
[----:B------:R-:W-:Y:S01]  /*0f80*/  IADD3.X R205, R19, UR7, R2, P1, !PT ;  /* 0x0000000713cd7c10 */ /* 0x000fe20008ffe402 */
[C---:B------:R-:W-:Y:S01]  /*0f90*/  IMAD R207, R7.reuse, c[0x0][0x1b0], RZ ;  /* 0x00006c0007cf7a24 */ /* 0x040fe200078e02ff */
[----:B------:R-:W-:Y:S01]  /*0fa0*/  LOP3.LUT R13, R4, 0x8, R13, 0xf8, !PT ;  /* 0x00000008040d7812 */ /* 0x000fe200078ef80d */
[----:B------:R-:W-:Y:S01]  /*0fb0*/  IMAD R7, R7, c[0x0][0x1b8], RZ ;  /* 0x00006e0007077a24 */ /* 0x000fe200078e02ff */
[----:B------:R-:W-:Y:S01]  /*0fc0*/  UIMAD UR4, UR11, UR5, UR4 ;  /* 0x000000050b0472a4 */ /* 0x000fe2000f8e0204 */
[----:B------:R-:W-:Y:S01]  /*0fd0*/  SHF.R.U32.HI R4, RZ, 0x3, R4 ;  /* 0x00000003ff047819 */ /* 0x000fe20000011604 */
[----:B------:R-:W-:Y:S01]  /*0fe0*/  IMAD R207, R202, c[0x0][0x1b4], R207 ;  /* 0x00006d00cacf7a24 */ /* 0x000fe200078e02cf */
[----:B------:R-:W-:Y:S01]  /*0ff0*/  IADD3 R201, R208, 0x40, RZ ;  /* 0x00000040d0c97810 */ /* 0x000fe20007ffe0ff */
[C---:B------:R-:W-:Y:S01]  /*1000*/  IMAD R7, R202.reuse, c[0x0][0x1bc], R7 ;  /* 0x00006f00ca077a24 */ /* 0x040fe200078e0207 */
[----:B------:R-:W-:Y:S01]  /*1010*/  LOP3.LUT R4, R13, R4, RZ, 0x3c, !PT ;  /* 0x000000040d047212 */ /* 0x000fe200078e3cff */
[----:B------:R-:W-:Y:S01]  /*1020*/  IMAD.SHL.U32 R9, R9, 0x40, RZ ;  /* 0x0000004009097824 */ /* 0x000fe200078e00ff */
[----:B------:R-:W-:Y:S01]  /*1030*/  IADD3 R19, R17, UR4, RZ ;  /* 0x0000000411137c10 */ /* 0x000fe2000fffe0ff */
[----:B------:R-:W-:Y:S01]  /*1040*/  IMAD.WIDE.U32 R204, R202, c[0x0][0x1b0], R204 ;  /* 0x00006c00cacc7a25 */ /* 0x000fe200078e00cc */
[----:B------:R-:W-:-:S02]  /*1050*/  IADD3 R200, R208, 0x80, RZ ;  /* 0x00000080d0c87810 */ /* 0x000fc40007ffe0ff */
[----:B------:R-:W-:Y:S01]  /*1060*/  LOP3.LUT R4, R4, 0xfffffe00, R9, 0xf8, !PT ;  /* 0xfffffe0004047812 */ /* 0x000fe200078ef809 */
[----:B------:R-:W-:Y:S01]  /*1070*/  IMAD.MOV.U32 R0, RZ, RZ, 0x20 ;  /* 0x00000020ff007424 */ /* 0x000fe200078e00ff */
[----:B------:R-:W-:Y:S01]  /*1080*/  SEL R2, R8, 0xfffffff0, !P2 ;  /* 0xfffffff008027807 */ /* 0x000fe20005000000 */
[----:B------:R-:W-:-:S03]  /*1090*/  IMAD.WIDE.U32 R202, R202, c[0x0][0x1b8], R10 ;  /* 0x00006e00caca7a25 */ /* 0x000fc600078e000a */
[----:B------:R-:W-:Y:S01]  /*10a0*/  SEL R0, R0, 0xffffffe0, !P3 ;  /* 0xffffffe000007807 */ /* 0x000fe20005800000 */
[----:B------:R-:W-:Y:S02]  /*10b0*/  IMAD.SHL.U32 R199, R199, 0x2, RZ ;  /* 0x00000002c7c77824 */ /* 0x000fe400078e00ff */
        /* <DEDUP_REMOVED lines=33> */
.L_x_508:
[----:B------:R-:W-:Y:S05]  /*12d0*/  BSYNC B0 ;  /* 0x0000000000007941 */ /* 0x000fea0003800000 */
.L_x_507:
        /* <DEDUP_REMOVED lines=37> */
.L_x_510:
[----:B------:R-:W-:Y:S05]  /*1530*/  BSYNC B0 ;  /* 0x0000000000007941 */ /* 0x000fea0003800000 */
.L_x_509:
        /* <DEDUP_REMOVED lines=37> */
.L_x_512:
[----:B------:R-:W-:Y:S05]  /*1790*/  BSYNC B0 ;  /* 0x0000000000007941 */ /* 0x000fea0003800000 */
.L_x_511:
        /* <DEDUP_REMOVED lines=8> */
[----:B-1----:R-:W-:Y:S01]  /*1820*/  IADD3 R12, P0, R20, 0x30, RZ ;  /* 0x00000030140c7810 */ /* 0x002fe20007f1e0ff */
        /* <DEDUP_REMOVED lines=31> */
.L_x_514:
[----:B------:R-:W-:Y:S05]  /*1a20*/  BSYNC B0 ;  /* 0x0000000000007941 */ /* 0x000fea0003800000 */
.L_x_513:
[----:B------:R-:W-:Y:S01]  /*1a30*/  ULEA.HI.SX32 UR12, UR8, 0xffffffff, 0x1a ;  /* 0xffffffff080c7891 */ /* 0x000fe2000f8fd23f */
[----:B------:R-:W-:Y:S01]  /*1a40*/  MOV R206, R204 ;  /* 0x000000cc00ce7202 */ /* 0x000fe20000000f00 */
[----:B------:R-:W-:Y:S01]  /*1a50*/  IMAD.U32 R7, RZ, RZ, UR20 ;  /* 0x00000014ff077e24 */ /* 0x000fe2000f8e00ff */
[----:B------:R-:W-:Y:S01]  /*1a60*/  BSSY B0, `(.L_x_515) ;  /* 0x0000022000007945 */ /* 0x000fe20003800000 */
[----:B------:R-:W-:Y:S02]  /*1a70*/  UIMAD UR6, UR12, -0x40, UR15 ;  /* 0xffffffc00c0678a4 */ /* 0x000fe4000f8e020f */
[----:B------:R-:W-:Y:S01]  /*1a80*/  USHF.R.S32.HI UR7, URZ, 0x1f, UR12 ;  /* 0x0000001f3f077899 */ /* 0x000fe2000801140c */
[----:B-1----:R-:W-:Y:S01]  /*1a90*/  IMAD.WIDE.U32 R18, R7, UR12, R206 ;  /* 0x0000000c07127c25 */ /* 0x002fe2000f8e00ce */
        /* <DEDUP_REMOVED lines=30> */
.L_x_516:
[----:B------:R-:W-:Y:S05]  /*1c80*/  BSYNC B0 ;  /* 0x0000000000007941 */ /* 0x000fea0003800000 */
.L_x_515:
[----:B------:R-:W-:Y:S01]  /*1c90*/  ISETP.GE.AND P0, PT, R11, UR6, PT ;  /* 0x000000060b007c0c */ /* 0x000fe2000bf06270 */
[----:B------:R-:W-:Y:S01]  /*1ca0*/  ULDC UR5, c[0x0][0x19c] ;  /* 0x0000670000057ab9 */ /* 0x000fe20000000800 */
[----:B------:R-:W-:Y:S01]  /*1cb0*/  BSSY B0, `(.L_x_517) ;  /* 0x000001f000007945 */ /* 0x000fe20003800000 */
[----:B------:R-:W-:Y:S02]  /*1cc0*/  USHF.L.U32 UR11, UR4, 0x4, URZ ;  /* 0x00000004040b7899 */ /* 0x000fe4000800063f */
[----:B------:R-:W-:-:S08]  /*1cd0*/  USHF.L.U64.HI UR9, UR4, UR9, UR5 ;  /* 0x0000000904097299 */ /* 0x000fd00008010205 */
        /* <DEDUP_REMOVED lines=28> */
.L_x_518:
[----:B------:R-:W-:Y:S05]  /*1ea0*/  BSYNC B0 ;  /* 0x0000000000007941 */ /* 0x000fea0003800000 */
.L_x_517:
[----:B------:R-:W-:Y:S01]  /*1eb0*/  ISETP.GE.AND P0, PT, R10, UR6, PT ;  /* 0x000000060a007c0c */ /* 0x000fe2000bf06270 */
[----:B------:R-:W-:-:S12]  /*1ec0*/  BSSY B0, `(.L_x_519) ;  /* 0x000001f000007945 */ /* 0x000fd80003800000 */
[----:B------:R-:W-:Y:S05]  /*1ed0*/  @P0 BRA `(.L_x_520) ;  /* 0x000001d000000947 */ /* 0x000fea0003800000 */
[----:B------:R-:W-:Y:S01]  /*1ee0*/  ISETP.GE.AND P3, PT, R208, c[0x0][0x220], PT ;  /* 0x00008800d0007a0c */ /* 0x000fe20003f66270 */
[----:B-1----:R-:W-:Y:S01]  /*1ef0*/  IMAD.MOV.U32 R12, RZ, RZ, c[0x0][0x198] ;  /* 0x00006600ff0c7624 */ /* 0x002fe200078e00ff */
[----:B------:R-:W-:Y:S01]  /*1f00*/  ISETP.GE.AND P2, PT, R201, c[0x0][0x220], PT ;  /* 0x00008800c9007a0c */ /* 0x000fe20003f46270 */
[----:B------:R-:W-:-:S03]  /*1f10*/  IMAD.MOV.U32 R17, RZ, RZ, c[0x0][0x19c] ;  /* 0x00006700ff117624 */ /* 0x000fc600078e00ff */
[----:B------:R-:W-:-:S04]  /*1f20*/  LEA R13, P0, R12, R18, 0x5 ;  /* 0x000000120c0d7211 */ /* 0x000fc800078028ff */
[----:B------:R-:W-:Y:S02]  /*1f30*/  LEA.HI.X R12, R12, R21, R17, 0x5, P0 ;  /* 0x000000150c0c7211 */ /* 0x000fe400000f2c11 */
        /* <DEDUP_REMOVED lines=23> */
.L_x_520:
[----:B------:R-:W-:Y:S05]  /*20b0*/  BSYNC B0 ;  /* 0x0000000000007941 */ /* 0x000fea0003800000 */
.L_x_519:
[----:B------:R-:W-:Y:S01]  /*20c0*/  ISETP.GE.AND P0, PT, R9, UR6, PT ;  /* 0x0000000609007c0c */ /* 0x000fe2000bf06270 */
[----:B------:R-:W-:-:S12]  /*20d0*/  BSSY B0, `(.L_x_521) ;  /* 0x0000021000007945 */ /* 0x000fd80003800000 */
[----:B------:R-:W-:Y:S05]  /*20e0*/  @P0 BRA `(.L_x_522) ;  /* 0x000001f000000947 */ /* 0x000fea0003800000 */
[----:B------:R-:W-:Y:S01]  /*20f0*/  ISETP.GE.AND P3, PT, R208, c[0x0][0x220], PT ;  /* 0x00008800d0007a0c */ /* 0x000fe20003f66270 */
[----:B-1----:R-:W-:Y:S01]  /*2100*/  IMAD.MOV.U32 R12, RZ, RZ, c[0x0][0x198] ;  /* 0x00006600ff0c7624 */ /* 0x002fe200078e00ff */
[----:B------:R-:W-:Y:S01]  /*2110*/  ISETP.GE.AND P2, PT, R201, c[0x0][0x220], PT ;  /* 0x00008800c9007a0c */ /* 0x000fe20003f46270 */
[----:B------:R-:W-:Y:S01]  /*2120*/  IMAD.MOV.U32 R20, RZ, RZ, R18 ;  /* 0x000000ffff147224 */ /* 0x000fe200078e0012 */
[----:B------:R-:W-:Y:S01]  /*2130*/  ULDC UR4, c[0x0][0x19c] ;  /* 0x0000670000047ab9 */ /* 0x000fe20000000800 */
[----:B------:R-:W-:Y:S01]  /*2140*/  ISETP.GE.AND P0, PT, R200, c[0x0][0x220], PT ;  /* 0x00008800c8007a0c */ /* 0x000fe20003f06270 */
[----:B------:R-:W-:Y:S01]  /*2150*/  UIMAD UR4, UR4, 0x30, URZ ;  /* 0x00000030040478a4 */ /* 0x000fe2000f8e023f */
[----:B------:R-:W-:-:S05]  /*2160*/  IMAD.WIDE.U32 R20, R12, 0x30, R20 ;  /* 0x000000300c147825 */ /* 0x000fca00078e0014 */
[----:B------:R-:W-:Y:S01]  /*2170*/  IADD3 R12, R21, UR4, RZ ;  /* 0x00000004150c7c10 */ /* 0x000fe2000fffe0ff */
        /* <DEDUP_REMOVED lines=22> */
.L_x_522:
[----:B------:R-:W-:Y:S05]  /*22e0*/  BSYNC B0 ;  /* 0x0000000000007941 */ /* 0x000fea0003800000 */
.L_x_521:
[----:B------:R-:W0:Y:S01]  /*22f0*/  LDGDEPBAR ;  /* 0x00000000000079af */ /* 0x000e220000000000 */
[----:B------:R-:W-:Y:S01]  /*2300*/  ISETP.GE.AND P1, PT, R14, UR6, PT ;  /* 0x000000060e007c0c */ /* 0x000fe2000bf26270 */
[----:B------:R-:W-:Y:S01]  /*2310*/  ULDC.64 UR4, c[0x0][0x1a0] ;  /* 0x0000680000047ab9 */ /* 0x000fe20000000a00 */
[----:B------:R-:W-:Y:S01]  /*2320*/  BSSY B0, `(.L_x_523) ;  /* 0x0000029000007945 */ /* 0x000fe20003800000 */
[----:B------:R-:W-:Y:S02]  /*2330*/  UIMAD.WIDE.U32 UR24, UR12, UR4, URZ ;  /* 0x000000040c1872a5 */ /* 0x000fe4000f8e003f */
[----:B------:R-:W-:-:S04]  /*2340*/  UIMAD UR4, UR7, UR4, URZ ;  /* 0x00000004070472a4 */ /* 0x000fc8000f8e023f */
[----:B------:R-:W-:Y:S01]  /*2350*/  UIMAD UR4, UR12, UR5, UR4 ;  /* 0x000000050c0472a4 */ /* 0x000fe2000f8e0204 */
[----:B-1----:R-:W-:Y:S02]  /*2360*/  IMAD.U32 R16, RZ, RZ, UR24 ;  /* 0x00000018ff107e24 */ /* 0x002fe4000f8e00ff */
[----:B------:R-:W-:Y:S01]  /*2370*/  IMAD.U32 R17, RZ, RZ, UR25 ;  /* 0x00000019ff117e24 */ /* 0x000fe2000f8e00ff */
[----:B------:R-:W-:Y:S02]  /*2380*/  UIADD3 UR4, UR25, UR4, URZ ;  /* 0x0000000419047290 */ /* 0x000fe4000fffe03f */
[----:B------:R-:W-:-:S04]  /*2390*/  LEA R12, P0, R16, R202, 0x6 ;  /* 0x000000ca100c7211 */ /* 0x000fc800078030ff */
[----:B------:R-:W-:Y:S01]  /*23a0*/  IMAD.U32 R13, RZ, RZ, UR4 ;  /* 0x00000004ff0d7e24 */ /* 0x000fe2000f8e00ff */
[----:B------:R-:W-:-:S04]  /*23b0*/  DEPBAR.LE SB0, 0x0 ;  /* 0x000080000000791a */ /* 0x000fc80000000000 */
[----:B------:R-:W-:Y:S01]  /*23c0*/  BAR.SYNC.DEFER_BLOCKING 0x0 ;  /* 0x0000000000007b1d */ /* 0x000fe20000010000 */
[----:B------:R-:W-:-:S05]  /*23d0*/  LEA.HI.X R13, R16, R198, R13, 0x6, P0 ;  /* 0x000000c6100d7211 */ /* 0x000fca00000f340d */
        /* <DEDUP_REMOVED lines=29> */
.L_x_524:
[----:B------:R-:W-:Y:S05]  /*25b0*/  BSYNC B0 ;  /* 0x0000000000007941 */ /* 0x000fea0003800000 */
.L_x_523:
[----:B------:R-:W-:Y:S01]  /*25c0*/  ISETP.GE.AND P0, PT, R11, UR6, PT ;  /* 0x000000060b007c0c */ /* 0x000fe2000bf06270 */
[----:B------:R-:W-:-:S12]  /*25d0*/  BSSY B0, `(.L_x_525) ;  /* 0x0000022000007945 */ /* 0x000fd80003800000 */
        /* <DEDUP_REMOVED lines=33> */
.L_x_526:
[----:B------:R-:W-:Y:S05]  /*27f0*/  BSYNC B0 ;  /* 0x0000000000007941 */ /* 0x000fea0003800000 */
.L_x_525:
[----:B------:R-:W-:Y:S01]  /*2800*/  ISETP.GE.AND P0, PT, R10, UR6, PT ;  /* 0x000000060a007c0c */ /* 0x000fe2000bf06270 */
[----:B------:R-:W-:-:S12]  /*2810*/  BSSY B0, `(.L_x_527) ;  /* 0x0000022000007945 */ /* 0x000fd80003800000 */
[----:B------:R4:W-:Y:S04]  /*2820*/  @P0 STS.128 [R199+0xd000], RZ ;  /* 0x00d000ffc7000388 */ /* 0x0009e80000000c00 */
[----:B------:R4:W-:Y:S04]  /*2830*/  @P0 STS.128 [R199+0xf000], RZ ;  /* 0x00f000ffc7000388 */ /* 0x0009e80000000c00 */
[----:B------:R4:W-:Y:S01]  /*2840*/  @P0 STS.128 [R199+0x11000], RZ ;  /* 0x011000ffc7000388 */ /* 0x0009e20000000c00 */
[----:B------:R-:W-:Y:S05]  /*2850*/  @P0 BRA `(.L_x_528) ;  /* 0x000001d000000947 */ /* 0x000fea0003800000 */
[----:B------:R-:W-:Y:S01]  /*2860*/  ISETP.GE.AND P3, PT, R208, c[0x0][0x220], PT ;  /* 0x00008800d0007a0c */ /* 0x000fe20003f66270 */
[----:B------:R-:W-:Y:S01]  /*2870*/  IMAD.MOV.U32 R11, RZ, RZ, c[0x0][0x1a0] ;  /* 0x00006800ff0b7624 */ /* 0x000fe200078e00ff */
[----:B------:R-:W-:Y:S01]  /*2880*/  ISETP.GE.AND P2, PT, R201, c[0x0][0x220], PT ;  /* 0x00008800c9007a0c */ /* 0x000fe20003f46270 */
[----:B------:R-:W-:-:S03]  /*2890*/  IMAD.MOV.U32 R10, RZ, RZ, c[0x0][0x1a4] ;  /* 0x00006900ff0a7624 */ /* 0x000fc600078e00ff */
[----:B------:R-:W-:-:S04]  /*28a0*/  LEA R8, P0, R11, R12, 0x5 ;  /* 0x0000000c0b087211 */ /* 0x000fc800078028ff */
[----:B------:R-:W-:Y:S02]  /*28b0*/  LEA.HI.X R11, R11, R13, R10, 0x5, P0 ;  /* 0x0000000d0b0b7211 */ /* 0x000fe400000f2c0a */
[----:B------:R-:W-:Y:S01]  /*28c0*/  ISETP.GE.AND P0, PT, R200, c[0x0][0x220], PT ;  /* 0x00008800c8007a0c */ /* 0x000fe20003f06270 */
[----:B------:R1:W-:Y:S01]  /*28d0*/  @P3 STS.128 [R199+0xd000], RZ ;  /* 0x00d000ffc7003388 */ /* 0x0003e20000000c00 */
[C---:B--2---:R-:W-:Y:S02]  /*28e0*/  @!P3 LEA R18, P4, R8.reuse, c[0x0][0x170], 0x1 ;  /* 0x00005c000812ba11 */ /* 0x044fe400078808ff */
        /* <DEDUP_REMOVED lines=20> */
.L_x_528:
[----:B------:R-:W-:Y:S05]  /*2a30*/  BSYNC B0 ;  /* 0x0000000000007941 */ /* 0x000fea0003800000 */
.L_x_527:
        /* <DEDUP_REMOVED lines=9> */
[----:B------:R-:W-:Y:S01]  /*2ad0*/  ULDC UR4, c[0x0][0x1a4] ;  /* 0x0000690000047ab9 */ /* 0x000fe20000000800 */
[----:B------:R-:W-:Y:S01]  /*2ae0*/  ISETP.GE.AND P0, PT, R200, c[0x0][0x220], PT ;  /* 0x00008800c8007a0c */ /* 0x000fe20003f06270 */
[----:B------:R-:W-:Y:S01]  /*2af0*/  UIMAD UR4, UR4, 0x30, URZ ;  /* 0x00000030040478a4 */ /* 0x000fe2000f8e023f */
[----:B------:R-:W-:-:S05]  /*2b00*/  IMAD.WIDE.U32 R12, R9, 0x30, R12 ;  /* 0x00000030090c7825 */ /* 0x000fca00078e000c */
[----:B------:R-:W-:Y:S02]  /*2b10*/  IADD3 R8, R13, UR4, RZ ;  /* 0x000000040d087c10 */ /* 0x000fe4000fffe0ff */
[C---:B-12---:R-:W-:Y:S01]  /*2b20*/  @!P3 LEA R16, P4, R12.reuse, c[0x0][0x170], 0x1 ;  /* 0x00005c000c10ba11 */ /* 0x046fe200078808ff */
        /* <DEDUP_REMOVED lines=21> */
.L_x_530:
[----:B------:R-:W-:Y:S05]  /*2c80*/  BSYNC B0 ;  /* 0x0000000000007941 */ /* 0x000fea0003800000 */
.L_x_529:
[C---:B------:R-:W-:Y:S01]  /*2c90*/  IMAD.SHL.U32 R8, R3.reuse, 0x40, RZ ;  /* 0x0000004003087824 */ /* 0x040fe200078e00ff */
[----:B------:R-:W-:Y:S01]  /*2ca0*/  R2P PR, R3, 0x6 ;  /* 0x0000000603007804 */ /* 0x000fe20000000000 */
[----:B------:R-:W-:Y:S01]  /*2cb0*/  IMAD.SHL.U32 R14, R14, 0x8, RZ ;  /* 0x000000080e0e7824 */ /* 0x000fe200078e00ff */
[----:B------:R-:W0:Y:S01]  /*2cc0*/  LDGDEPBAR ;  /* 0x00000000000079af */ /* 0x000e220000000000 */
[----:B------:R-:W-:Y:S01]  /*2cd0*/  IMAD R197, R81, 0x400, R4 ;  /* 0x0000040051c57824 */ /* 0x000fe200078e0204 */
[----:B------:R-:W-:Y:S01]  /*2ce0*/  LOP3.LUT R9, R8, 0x1c0, RZ, 0xc0, !PT ;  /* 0x000001c008097812 */ /* 0x000fe200078ec0ff */
[----:B------:R-:W-:Y:S01]  /*2cf0*/  IMAD.SHL.U32 R80, R80, 0x2, RZ ;  /* 0x0000000250507824 */ /* 0x000fe200078e00ff */
[----:B------:R-:W-:Y:S01]  /*2d00*/  UISETP.GE.AND UP0, UPT, UR15, 0x41, UPT ;  /* 0x000000410f00788c */ /* 0x000fe2000bf06270 */
[----:B------:R-:W-:Y:S01]  /*2d10*/  IMAD.SHL.U32 R197, R197, 0x2, RZ ;  /* 0x00000002c5c57824 */ /* 0x000fe200078e00ff */
[----:B------:R-:W-:Y:S02]  /*2d20*/  LOP3.LUT R14, R9, 0x8, R14, 0xf8, !PT ;  /* 0x00000008090e7812 */ /* 0x000fe400078ef80e */
[----:B------:R-:W-:Y:S01]  /*2d30*/  SHF.R.U32.HI R9, RZ, 0x3, R9 ;  /* 0x00000003ff097819 */ /* 0x000fe20000011609 */
[--C-:B------:R-:W-:Y:S01]  /*2d40*/  IMAD R195, R2, 0x2, R197.reuse ;  /* 0x0000000202c37824 */ /* 0x100fe200078e02c5 */
[----:B------:R-:W-:Y:S01]  /*2d50*/  LDSM.16.M88.4 R48, [R197] ;  /* 0x00000000c530783b */ /* 0x000fe20000000200 */
[----:B------:R-:W-:Y:S01]  /*2d60*/  IMAD R193, R0, 0x2, R197 ;  /* 0x0000000200c17824 */ /* 0x000fe200078e02c5 */
[----:B------:R-:W-:Y:S01]  /*2d70*/  LOP3.LUT R9, R14, R9, RZ, 0x3c, !PT ;  /* 0x000000090e097212 */ /* 0x000fe200078e3cff */
[----:B------:R-:W-:Y:S01]  /*2d80*/  IMAD R192, R0, 0x2, R195 ;  /* 0x0000000200c07824 */ /* 0x000fe200078e02c3 */
[----:B------:R-:W-:Y:S03]  /*2d90*/  LDSM.16.M88.4 R76, [R197+0x2000] ;  /* 0x00200000c54c783b */ /* 0x000fe60000000200 */
[----:B------:R-:W-:Y:S01]  /*2da0*/  IMAD R196, R196, 0x200, R9 ;  /* 0x00000200c4c47824 */ /* 0x000fe200078e0209 */
[----:B------:R-:W-:Y:S03]  /*2db0*/  LDSM.16.M88.4 R52, [R193] ;  /* 0x00000000c134783b */ /* 0x000fe60000000200 */
[----:B------:R-:W-:Y:S01]  /*2dc0*/  IMAD.SHL.U32 R196, R196, 0x2, RZ ;  /* 0x00000002c4c47824 */ /* 0x000fe200078e00ff */
[----:B-12---:R-:W-:Y:S04]  /*2dd0*/  LDSM.16.M88.4 R8, [R195] ;  /* 0x00000000c308783b */ /* 0x006fe80000000200 */
[----:B------:R-:W1:Y:S01]  /*2de0*/  LDSM.16.M88.4 R24, [R196+0x6000] ;  /* 0x00600000c418783b */ /* 0x000e620000000200 */
[----:B------:R-:W-:-:S02]  /*2df0*/  IADD3 R3, R196, 0x6000, RZ ;  /* 0x00006000c4037810 */ /* 0x000fc40007ffe0ff */
[----:B------:R-:W-:Y:S01]  /*2e00*/  IADD3 R194, R196, 0x6020, RZ ;  /* 0x00006020c4c27810 */ /* 0x000fe20007ffe0ff */
[----:B------:R-:W2:Y:S01]  /*2e10*/  LDSM.16.M88.4 R16, [R196+0x6800] ;  /* 0x00680000c410783b */ /* 0x000ea20000000200 */
[----:B------:R-:W-:Y:S01]  /*2e20*/  @P1 IADD3 R194, R3, -0x20, RZ ;  /* 0xffffffe003c21810 */ /* 0x000fe20007ffe0ff */
[----:B------:R-:W-:Y:S02]  /*2e30*/  IMAD.MOV.U32 R3, RZ, RZ, 0x40 ;  /* 0x00000040ff037424 */ /* 0x000fe400078e00ff */
[----:B------:R-:W5:Y:S01]  /*2e40*/  LDSM.16.M88.4 R60, [R196+0x7000] ;  /* 0x00700000c43c783b */ /* 0x000f620000000200 */
[C---:B------:R-:W-:Y:S02]  /*2e50*/  IADD3 R186, R194.reuse, 0x800, RZ ;  /* 0x00000800c2ba7810 */ /* 0x040fe40007ffe0ff */
[----:B------:R-:W-:Y:S01]  /*2e60*/  SEL R3, R3, 0xffffffc0, !P2 ;  /* 0xffffffc003037807 */ /* 0x000fe20005000000 */
[----:B------:R-:W3:Y:S01]  /*2e70*/  LDSM.16.M88.4 R32, [R196+0x7800] ;  /* 0x00780000c420783b */ /* 0x000ee20000000200 */
[----:B------:R-:W-:-:S02]  /*2e80*/  IADD3 R185, R194, 0x1000, RZ ;  /* 0x00001000c2b97810 */ /* 0x000fc40007ffe0ff */
[----:B------:R-:W-:Y:S01]  /*2e90*/  IADD3 R184, R194, 0x1800, RZ ;  /* 0x00001800c2b87810 */ /* 0x000fe20007ffe0ff */
[----:B------:R-:W4:Y:S01]  /*2ea0*/  LDSM.16.M88.4 R36, [R194] ;  /* 0x00000000c224783b */ /* 0x000f220000000200 */
[----:B------:R-:W-:Y:S01]  /*2eb0*/  IMAD.IADD R190, R196, 0x1, R3 ;  /* 0x00000001c4be7824 */ /* 0x000fe200078e0203 */
[----:B------:R-:W-:Y:S01]  /*2ec0*/  IADD3 R182, R194, 0x2000, RZ ;  /* 0x00002000c2b67810 */ /* 0x000fe20007ffe0ff */
[----:B------:R-:W-:Y:S01]  /*2ed0*/  IMAD.IADD R183, R3, 0x1, R194 ;  /* 0x0000000103b77824 */ /* 0x000fe200078e02c2 */
[----:B------:R-:W3:Y:S01]  /*2ee0*/  LDSM.16.M88.4 R12, [R194+0x800] ;  /* 0x00080000c20c783b */ /* 0x000ee20000000200 */
[----:B------:R-:W-:Y:S02]  /*2ef0*/  LOP3.LUT R3, R80, 0x6, RZ, 0xc0, !PT ;  /* 0x0000000650037812 */ /* 0x000fe400078ec0ff */
[C---:B------:R-:W-:Y:S01]  /*2f00*/  IADD3 R181, R194.reuse, 0x2800, RZ ;  /* 0x00002800c2b57810 */ /* 0x040fe20007ffe0ff */
[----:B------:R-:W3:Y:S01]  /*2f10*/  LDSM.16.M88.4 R40, [R194+0x1000] ;  /* 0x00100000c228783b */ /* 0x000ee20000000200 */
[----:B------:R-:W-:-:S02]  /*2f20*/  IADD3 R180, R194, 0x3000, RZ ;  /* 0x00003000c2b47810 */ /* 0x000fc40007ffe0ff */
[C---:B------:R-:W-:Y:S01]  /*2f30*/  IADD3 R179, R194.reuse, 0x3800, RZ ;  /* 0x00003800c2b37810 */ /* 0x040fe20007ffe0ff */
[----:B------:R-:W-:Y:S01]  /*2f40*/  LDSM.16.M88.4 R72, [R190+0x6800] ;  /* 0x00680000be48783b */ /* 0x000fe20000000200 */
[C---:B------:R-:W-:Y:S02]  /*2f50*/  IADD3 R178, R194.reuse, 0x4000, RZ ;  /* 0x00004000c2b27810 */ /* 0x040fe40007ffe0ff */
[C---:B------:R-:W-:Y:S01]  /*2f60*/  IADD3 R177, R194.reuse, 0x4800, RZ ;  /* 0x00004800c2b17810 */ /* 0x040fe20007ffe0ff */
[----:B------:R-:W-:Y:S01]  /*2f70*/  LDSM.16.M88.4 R68, [R190+0x7800] ;  /* 0x00780000be44783b */ /* 0x000fe20000000200 */
[C---:B------:R-:W-:Y:S02]  /*2f80*/  IADD3 R176, R194.reuse, 0x5000, RZ ;  /* 0x00005000c2b07810 */ /* 0x040fe40007ffe0ff */
[----:B------:R-:W-:Y:S01]  /*2f90*/  IADD3 R135, R194, 0x5800, RZ ;  /* 0x00005800c2877810 */ /* 0x000fe20007ffe0ff */
[----:B------:R-:W-:Y:S01]  /*2fa0*/  LDSM.16.M88.4 R44, [R183+0x800] ;  /* 0x00080000b72c783b */ /* 0x000fe20000000200 */
[C---:B-1----:R-:W-:Y:S08]  /*2fb0*/  HMMA.16816.F32 R28, R48.reuse, R24, RZ ;  /* 0x00000018301c723c */ /* 0x042ff000000018ff */
[C---:B------:R-:W-:Y:S08]  /*2fc0*/  HMMA.16816.F32 R24, R48.reuse, R26, RZ ;  /* 0x0000001a3018723c */ /* 0x040ff000000018ff */
[C---:B--2---:R-:W-:Y:S08]  /*2fd0*/  HMMA.16816.F32 R20, R48.reuse, R16, RZ ;  /* 0x000000103014723c */ /* 0x044ff000000018ff */
[C---:B-----5:R-:W-:Y:S08]  /*2fe0*/  HMMA.16816.F32 R64, R48.reuse, R60, RZ ;  /* 0x0000003c3040723c */ /* 0x060ff000000018ff */
[C---:B------:R-:W-:Y:S08]  /*2ff0*/  HMMA.16816.F32 R16, R48.reuse, R18, RZ ;  /* 0x000000123010723c */ /* 0x040ff000000018ff */
[C---:B------:R-:W-:Y:S08]  /*3000*/  HMMA.16816.F32 R60, R48.reuse, R62, RZ ;  /* 0x0000003e303c723c */ /* 0x040ff000000018ff */
[C---:B---3--:R-:W-:Y:S08]  /*3010*/  HMMA.16816.F32 R56, R48.reuse, R32, RZ ;  /* 0x000000203038723c */ /* 0x048ff000000018ff */
[----:B------:R-:W-:Y:S01]  /*3020*/  HMMA.16816.F32 R48, R48, R34, RZ ;  /* 0x000000223030723c */ /* 0x000fe200000018ff */
[----:B------:R-:W1:Y:S07]  /*3030*/  LDSM.16.M88.4 R32, [R194+0x1800] ;  /* 0x00180000c220783b */ /* 0x000e6e0000000200 */
[C---:B----4-:R-:W-:Y:S08]  /*3040*/  HMMA.16816.F32 R28, R8.reuse, R36, R28 ;  /* 0x00000024081c723c */ /* 0x050ff0000000181c */
        /* <DEDUP_REMOVED lines=86> */
[C---:B---3--:R-:W-:Y:S08]  /*35b0*/  HMMA.16816.F32 R76, R48.reuse, R44, R76 ;  /* 0x0000002c304c723c */ /* 0x048ff0000000184c */
[----:B------:R-:W-:Y:S01]  /*35c0*/  HMMA.16816.F32 R52, R48, R46, R52 ;  /* 0x0000002e3034723c */ /* 0x000fe20000001834 */
[----:B------:R-:W2:Y:S04]  /*35d0*/  LDSM.16.M88.4 R44, [R194+0x5000] ;  /* 0x00500000c22c783b */ /* 0x000ea80000000200 */
[----:B------:R-:W3:Y:S03]  /*35e0*/  LDSM.16.M88.4 R48, [R194+0x5800] ;  /* 0x00580000c230783b */ /* 0x000ee60000000200 */
[C---:B----4-:R-:W-:Y:S08]  /*35f0*/  HMMA.16816.F32 R20, R72.reuse, R56, R20 ;  /* 0x000000384814723c */ /* 0x050ff00000001814 */
[C---:B------:R-:W-:Y:S01]  /*3600*/  HMMA.16816.F32 R16, R72.reuse, R58, R16 ;  /* 0x0000003a4810723c */ /* 0x040fe20000001810 */
[----:B------:R-:W-:Y:S07]  /*3610*/  LDSM.16.M88.4 R56, [R193+0x4000] ;  /* 0x00400000c138783b */ /* 0x000fee0000000200 */
[C---:B-----5:R-:W-:Y:S08]  /*3620*/  HMMA.16816.F32 R64, R72.reuse, R12, R64 ;  /* 0x0000000c4840723c */ /* 0x060ff00000001840 */
[C---:B------:R-:W-:Y:S01]  /*3630*/  HMMA.16816.F32 R60, R72.reuse, R14, R60 ;  /* 0x0000000e483c723c */ /* 0x040fe2000000183c */
[----:B------:R-:W-:Y:S07]  /*3640*/  LDSM.16.M88.4 R12, [R190+0xa000] ;  /* 0x00a00000be0c783b */ /* 0x000fee0000000200 */
[C---:B------:R-:W-:Y:S08]  /*3650*/  HMMA.16816.F32 R28, R72.reuse, R68, R28 ;  /* 0x00000044481c723c */ /* 0x040ff0000000181c */
[----:B------:R-:W-:Y:S01]  /*3660*/  HMMA.16816.F32 R24, R72, R70, R24 ;  /* 0x000000464818723c */ /* 0x000fe20000001818 */
[----:B------:R-:W-:Y:S07]  /*3670*/  LDSM.16.M88.4 R68, [R192+0x4000] ;  /* 0x00400000c044783b */ /* 0x000fee0000000200 */
[C---:B-1----:R-:W-:Y:S08]  /*3680*/  HMMA.16816.F32 R20, R40.reuse, R8, R20 ;  /* 0x000000082814723c */ /* 0x042ff00000001814 */
[----:B------:R-:W-:Y:S01]  /*3690*/  HMMA.16816.F32 R16, R40, R10, R16 ;  /* 0x0000000a2810723c */ /* 0x000fe20000001810 */
[----:B------:R-:W1:Y:S07]  /*36a0*/  LDSM.16.M88.4 R8, [R190+0xb000] ;  /* 0x00b00000be08783b */ /* 0x000e6e0000000200 */
[----:B------:R-:W-:Y:S08]  /*36b0*/  HMMA.16816.F32 R52, R72, R34, R52 ;  /* 0x000000224834723c */ /* 0x000ff00000001834 */
[C---:B--2---:R-:W-:Y:S08]  /*36c0*/  HMMA.16816.F32 R64, R40.reuse, R44, R64 ;  /* 0x0000002c2840723c */ /* 0x044ff00000001840 */
[C---:B------:R-:W-:Y:S01]  /*36d0*/  HMMA.16816.F32 R60, R40.reuse, R46, R60 ;  /* 0x0000002e283c723c */ /* 0x040fe2000000183c */
[----:B------:R-:W-:Y:S07]  /*36e0*/  LDSM.16.M88.4 R44, [R183+0x4000] ;  /* 0x00400000b72c783b */ /* 0x000fee0000000200 */
[C---:B------:R-:W-:Y:S08]  /*36f0*/  HMMA.16816.F32 R28, R40.reuse, R36, R28 ;  /* 0x00000024281c723c */ /* 0x040ff0000000181c */
[----:B------:R-:W-:Y:S01]  /*3700*/  HMMA.16816.F32 R24, R40, R38, R24 ;  /* 0x000000262818723c */ /* 0x000fe20000001818 */
[----:B------:R-:W2:Y:S07]  /*3710*/  LDSM.16.M88.4 R36, [R190+0xb800] ;  /* 0x00b80000be24783b */ /* 0x000eae0000000200 */
[----:B------:R-:W-:Y:S01]  /*3720*/  HMMA.16816.F32 R76, R72, R32, R76 ;  /* 0x00000020484c723c */ /* 0x000fe2000000184c */
[----:B------:R-:W4:Y:S07]  /*3730*/  LDSM.16.M88.4 R32, [R190+0xa800] ;  /* 0x00a80000be20783b */ /* 0x000f2e0000000200 */
[----:B---3--:R-:W-:Y:S08]  /*3740*/  HMMA.16816.F32 R52, R40, R50, R52 ;  /* 0x000000322834723c */ /* 0x008ff00000001834 */
[C---:B-1----:R-:W-:Y:S08]  /*3750*/  HMMA.16816.F32 R64, R56.reuse, R8, R64 ;  /* 0x000000083840723c */ /* 0x042ff00000001840 */
[C---:B------:R-:W-:Y:S01]  /*3760*/  HMMA.16816.F32 R60, R56.reuse, R10, R60 ;  /* 0x0000000a383c723c */ /* 0x040fe2000000183c */
[----:B------:R-:W1:Y:S07]  /*3770*/  LDSM.16.M88.4 R8, [R183+0x5000] ;  /* 0x00500000b708783b */ /* 0x000e6e0000000200 */
[C---:B------:R-:W-:Y:S08]  /*3780*/  HMMA.16816.F32 R28, R56.reuse, R12, R28 ;  /* 0x0000000c381c723c */ /* 0x040ff0000000181c */
[----:B------:R-:W-:Y:S01]  /*3790*/  HMMA.16816.F32 R24, R56, R14, R24 ;  /* 0x0000000e3818723c */ /* 0x000fe20000001818 */
[----:B------:R-:W3:Y:S07]  /*37a0*/  LDSM.16.M88.4 R12, [R183+0x5800] ;  /* 0x00580000b70c783b */ /* 0x000eee0000000200 */
[----:B------:R-:W-:Y:S01]  /*37b0*/  HMMA.16816.F32 R76, R40, R48, R76 ;  /* 0x00000030284c723c */ /* 0x000fe2000000184c */
[----:B------:R-:W5:Y:S01]  /*37c0*/  LDSM.16.M88.4 R40, [R183+0x4800] ;  /* 0x00480000b728783b */ /* 0x000f620000000200 */
[----:B------:R-:W-:-:S06]  /*37d0*/  DEPBAR.LE SB0, 0x0 ;  /* 0x000080000000791a */ /* 0x000fcc0000000000 */
[C---:B--2---:R-:W-:Y:S08]  /*37e0*/  HMMA.16816.F32 R52, R56.reuse, R38, R52 ;  /* 0x000000263834723c */ /* 0x044ff00000001834 */
[----:B----4-:R-:W-:Y:S07]  /*37f0*/  HMMA.16816.F32 R20, R56, R32, R20 ;  /* 0x000000203814723c */ /* 0x010fee0000001814 */
[----:B------:R-:W-:Y:S01]  /*3800*/  IMAD.U32 R32, RZ, RZ, UR12 ;  /* 0x0000000cff207e24 */ /* 0x000fe2000f8e00ff */
[----:B------:R-:W-:Y:S03]  /*3810*/  HMMA.16816.F32 R28, R68, R44, R28 ;  /* 0x0000002c441c723c */ /* 0x000fe6000000181c */
[----:B------:R-:W-:-:S05]  /*3820*/  IMAD R32, R32, 0x40, R3 ;  /* 0x0000004020207824 */ /* 0x000fca00078e0203 */
[----:B------:R-:W-:Y:S01]  /*3830*/  HMMA.16816.F32 R16, R56, R34, R16 ;  /* 0x000000223810723c */ /* 0x000fe20000001810 */
[C---:B------:R-:W-:Y:S02]  /*3840*/  IADD3 R3, R32.reuse, 0x10, RZ ;  /* 0x0000001020037810 */ /* 0x040fe40007ffe0ff */
[C---:B------:R-:W-:Y:S02]  /*3850*/  ISETP.GE.AND P1, PT, R32.reuse, UR15, PT ;  /* 0x0000000f20007c0c */ /* 0x040fe4000bf26270 */
[----:B------:R-:W-:Y:S02]  /*3860*/  ISETP.GE.AND P4, PT, R3, UR15, PT ;  /* 0x0000000f03007c0c */ /* 0x000fe4000bf86270 */
[C---:B------:R-:W-:Y:S01]  /*3870*/  IADD3 R35, R32.reuse, 0x1, RZ ;  /* 0x0000000120237810 */ /* 0x040fe20007ffe0ff */
[----:B------:R-:W-:Y:S01]  /*3880*/  HMMA.16816.F32 R24, R68, R46, R24 ;  /* 0x0000002e4418723c */ /* 0x000fe20000001818 */
[----:B------:R-:W-:Y:S02]  /*3890*/  IADD3 R3, R32, 0x11, RZ ;  /* 0x0000001120037810 */ /* 0x000fe40007ffe0ff */
[----:B------:R-:W-:-:S02]  /*38a0*/  ISETP.GE.AND P0, PT, R35, UR15, PT ;  /* 0x0000000f23007c0c */ /* 0x000fc4000bf06270 */
[C---:B------:R-:W-:Y:S02]  /*38b0*/  IADD3 R34, R32.reuse, 0x8, RZ ;  /* 0x0000000820227810 */ /* 0x040fe40007ffe0ff */
[----:B------:R-:W-:Y:S01]  /*38c0*/  IADD3 R33, R32, 0x9, RZ ;  /* 0x0000000920217810 */ /* 0x000fe20007ffe0ff */
[----:B------:R-:W-:Y:S01]  /*38d0*/  HMMA.16816.F32 R76, R56, R36, R76 ;  /* 0x00000024384c723c */ /* 0x000fe2000000184c */
[----:B------:R-:W-:Y:S02]  /*38e0*/  ISETP.GE.AND P3, PT, R3, UR15, PT ;  /* 0x0000000f03007c0c */ /* 0x000fe4000bf66270 */
[----:B------:R-:W-:Y:S02]  /*38f0*/  FSEL R3, R28, -INF , !P1 ;  /* 0xff8000001c037808 */ /* 0x000fe40004800000 */
[----:B------:R-:W-:Y:S02]  /*3900*/  FSEL R28, R31, -INF , !P0 ;  /* 0xff8000001f1c7808 */ /* 0x000fe40004000000 */
[----:B------:R-:W-:Y:S01]  /*3910*/  ISETP.GE.AND P6, PT, R34, UR15, PT ;  /* 0x0000000f22007c0c */ /* 0x000fe2000bfc6270 */
[----:B-1----:R-:W-:Y:S01]  /*3920*/  HMMA.16816.F32 R64, R68, R8, R64 ;  /* 0x000000084440723c */ /* 0x002fe20000001840 */
[----:B------:R-:W-:-:S02]  /*3930*/  FSEL R31, R29, -INF , !P0 ;  /* 0xff8000001d1f7808 */ /* 0x000fc40004000000 */
[----:B------:R-:W-:Y:S02]  /*3940*/  ISETP.GE.AND P5, PT, R33, UR15, PT ;  /* 0x0000000f21007c0c */ /* 0x000fe4000bfa6270 */
[C---:B------:R-:W-:Y:S02]  /*3950*/  IADD3 R34, R32.reuse, 0x18, RZ ;  /* 0x0000001820227810 */ /* 0x040fe40007ffe0ff */
[C---:B------:R-:W-:Y:S01]  /*3960*/  IADD3 R9, R32.reuse, 0x20, RZ ;  /* 0x0000002020097810 */ /* 0x040fe20007ffe0ff */
[----:B---3--:R-:W-:Y:S01]  /*3970*/  HMMA.16816.F32 R52, R68, R14, R52 ;  /* 0x0000000e4434723c */ /* 0x008fe20000001834 */
[C---:B------:R-:W-:Y:S02]  /*3980*/  IADD3 R8, R32.reuse, 0x21, RZ ;  /* 0x0000002120087810 */ /* 0x040fe40007ffe0ff */
[----:B------:R-:W-:Y:S02]  /*3990*/  ISETP.GE.AND P0, PT, R9, UR15, PT ;  /* 0x0000000f09007c0c */ /* 0x000fe4000bf06270 */
[----:B------:R-:W-:-:S02]  /*39a0*/  IADD3 R9, R32, 0x28, RZ ;  /* 0x0000002820097810 */ /* 0x000fc40007ffe0ff */
[----:B------:R-:W-:Y:S01]  /*39b0*/  FSEL R29, R24, -INF , !P6 ;  /* 0xff800000181d7808 */ /* 0x000fe20007000000 */
[C---:B-----5:R-:W-:Y:S01]  /*39c0*/  HMMA.16816.F32 R20, R68.reuse, R40, R20 ;  /* 0x000000284414723c */ /* 0x060fe20000001814 */
[----:B------:R-:W-:Y:S02]  /*39d0*/  FSEL R26, R26, -INF , !P6 ;  /* 0xff8000001a1a7808 */ /* 0x000fe40007000000 */
[----:B------:R-:W-:Y:S02]  /*39e0*/  FSEL R24, R27, -INF , !P5 ;  /* 0xff8000001b187808 */ /* 0x000fe40006800000 */
[----:B------:R-:W-:Y:S02]  /*39f0*/  FSEL R25, R25, -INF , !P5 ;  /* 0xff80000019197808 */ /* 0x000fe40006800000 */
[----:B------:R-:W-:Y:S01]  /*3a00*/  ISETP.GE.AND P6, PT, R8, UR15, PT ;  /* 0x0000000f08007c0c */ /* 0x000fe2000bfc6270 */
[----:B------:R-:W-:Y:S01]  /*3a10*/  HMMA.16816.F32 R16, R68, R42, R16 ;  /* 0x0000002a4410723c */ /* 0x000fe20000001810 */
[----:B------:R-:W-:-:S02]  /*3a20*/  ISETP.GE.AND P5, PT, R9, UR15, PT ;  /* 0x0000000f09007c0c */ /* 0x000fc4000bfa6270 */
[C---:B------:R-:W-:Y:S02]  /*3a30*/  IADD3 R33, R32.reuse, 0x19, RZ ;  /* 0x0000001920217810 */ /* 0x040fe40007ffe0ff */
[C---:B------:R-:W-:Y:S02]  /*3a40*/  IADD3 R8, R32.reuse, 0x29, RZ ;  /* 0x0000002920087810 */ /* 0x040fe40007ffe0ff */
[----:B------:R-:W-:Y:S01]  /*3a50*/  IADD3 R9, R32, 0x30, RZ ;  /* 0x0000003020097810 */ /* 0x000fe20007ffe0ff */
[----:B------:R-:W-:Y:S01]  /*3a60*/  HMMA.16816.F32 R60, R68, R10, R60 ;  /* 0x0000000a443c723c */ /* 0x000fe2000000183c */
[----:B------:R-:W-:Y:S02]  /*3a70*/  FSEL R172, R66, -INF , !P0 ;  /* 0xff80000042ac7808 */ /* 0x000fe40004000000 */
[----:B------:R-:W-:Y:S02]  /*3a80*/  FSEL R147, R64, -INF , !P0 ;  /* 0xff80000040937808 */ /* 0x000fe40004000000 */
[----:B------:R-:W-:-:S02]  /*3a90*/  ISETP.GE.AND P2, PT, R34, UR15, PT ;  /* 0x0000000f22007c0c */ /* 0x000fc4000bf46270 */
[----:B------:R-:W-:Y:S01]  /*3aa0*/  IADD3 R10, R32, 0x31, RZ ;  /* 0x00000031200a7810 */ /* 0x000fe20007ffe0ff */
[----:B------:R-:W-:Y:S01]  /*3ab0*/  HMMA.16816.F32 R76, R68, R12, R76 ;  /* 0x0000000c444c723c */ /* 0x000fe2000000184c */
[----:B------:R-:W-:Y:S02]  /*3ac0*/  FSEL R22, R22, -INF , !P4 ;  /* 0xff80000016167808 */ /* 0x000fe40006000000 */
[----:B------:R-:W-:Y:S02]  /*3ad0*/  FSEL R11, R20, -INF , !P4 ;  /* 0xff800000140b7808 */ /* 0x000fe40006000000 */
[----:B------:R-:W-:Y:S02]  /*3ae0*/  FSEL R30, R30, -INF , !P1 ;  /* 0xff8000001e1e7808 */ /* 0x000fe40004800000 */
[C---:B------:R-:W-:Y:S02]  /*3af0*/  IADD3 R12, R32.reuse, 0x38, RZ ;  /* 0x00000038200c7810 */ /* 0x040fe40007ffe0ff */
[----:B------:R-:W-:-:S02]  /*3b00*/  IADD3 R32, R32, 0x39, RZ ;  /* 0x0000003920207810 */ /* 0x000fc40007ffe0ff */
[----:B------:R-:W-:Y:S02]  /*3b10*/  ISETP.GE.AND P4, PT, R8, UR15, PT ;  /* 0x0000000f08007c0c */ /* 0x000fe4000bf86270 */
[----:B------:R-:W-:Y:S02]  /*3b20*/  ISETP.GE.AND P0, PT, R32, UR15, PT ;  /* 0x0000000f20007c0c */ /* 0x000fe4000bf06270 */
[----:B------:R-:W-:Y:S02]  /*3b30*/  ISETP.GE.AND P1, PT, R33, UR15, PT ;  /* 0x0000000f21007c0c */ /* 0x000fe4000bf26270 */
[----:B------:R-:W-:Y:S02]  /*3b40*/  FSEL R168, R55, -INF , !P0 ;  /* 0xff80000037a87808 */ /* 0x000fe40004000000 */
[----:B------:R-:W-:Y:S02]  /*3b50*/  FSEL R211, R53, -INF , !P0 ;  /* 0xff80000035d37808 */ /* 0x000fe40004000000 */
[----:B------:R-:W-:-:S02]  /*3b60*/  PLOP3.LUT P0, PT, PT, PT, UP0, 0x80, 0x0 ;  /* 0x000000000000781c */ /* 0x000fc40003f0f008 */
[----:B------:R-:W-:Y:S02]  /*3b70*/  FSEL R8, R23, -INF , !P3 ;  /* 0xff80000017087808 */ /* 0x000fe40005800000 */
[----:B------:R-:W-:Y:S02]  /*3b80*/  FSEL R21, R21, -INF , !P3 ;  /* 0xff80000015157808 */ /* 0x000fe40005800000 */
[----:B------:R-:W-:Y:S02]  /*3b90*/  ISETP.GE.AND P3, PT, R9, UR15, PT ;  /* 0x0000000f09007c0c */ /* 0x000fe4000bf66270 */
[----:B------:R-:W-:Y:S02]  /*3ba0*/  FSEL R18, R18, -INF , !P2 ;  /* 0xff80000012127808 */ /* 0x000fe40005000000 */
[----:B------:R-:W-:Y:S02]  /*3bb0*/  FSEL R9, R16, -INF , !P2 ;  /* 0xff80000010097808 */ /* 0x000fe40005000000 */
[----:B------:R-:W-:-:S02]  /*3bc0*/  ISETP.GE.AND P2, PT, R10, UR15, PT ;  /* 0x0000000f0a007c0c */ /* 0x000fc4000bf46270 */
[----:B------:R-:W-:Y:S02]  /*3bd0*/  FSEL R10, R19, -INF , !P1 ;  /* 0xff800000130a7808 */ /* 0x000fe40004800000 */
[----:B------:R-:W-:Y:S02]  /*3be0*/  FSEL R17, R17, -INF , !P1 ;  /* 0xff80000011117808 */ /* 0x000fe40004800000 */
[----:B------:R-:W-:Y:S02]  /*3bf0*/  ISETP.GE.AND P1, PT, R12, UR15, PT ;  /* 0x0000000f0c007c0c */ /* 0x000fe4000bf26270 */
        /* <DEDUP_REMOVED lines=11> */
[----:B------:R-:W-:Y:S01]  /*3cb0*/  FSEL R213, R52, -INF , !P1 ;  /* 0xff80000034d57808 */ /* 0x000fe20004800000 */
[----:B------:R-:W-:Y:S06]  /*3cc0*/  BAR.SYNC.DEFER_BLOCKING 0x0 ;  /* 0x0000000000007b1d */ /* 0x000fec0000010000 */
[----:B------:R-:W-:Y:S05]  /*3cd0*/  @!P0 BRA `(.L_x_531) ;  /* 0x0000067000008947 */ /* 0x000fea0003800000 */
[----:B------:R-:W-:Y:S01]  /*3ce0*/  ULEA.HI.SX32 UR5, UR8, 0xfffffffe, 0x1a ;  /* 0xfffffffe08057891 */ /* 0x000fe2000f8fd23f */
        /* <DEDUP_REMOVED lines=30> */
[C---:B------:R-:W-:Y:S01]  /*3ed0*/  @!P2 LEA R32, P1, R7.reuse, c[0x0][0x168], 0x1 ;  /* 0x00005a000720aa11 */ /* 0x040fe200078208ff */
[----:B------:R1:W-:Y:S01]  /*3ee0*/  @P2 STS.128 [R199+0xa000], RZ ;  /* 0x00a000ffc7002388 */ /* 0x0003e20000000c00 */
[C---:B------:R-:W-:Y:S02]  /*3ef0*/  IADD3 R13, P5, R7.reuse, UR11, RZ ;  /* 0x0000000b070d7c10 */ /* 0x040fe4000ffbe0ff */
[C-C-:B------:R-:W-:Y:S01]  /*3f00*/  @!P3 LEA.HI.X R43, R7.reuse, c[0x0][0x16c], R12.reuse, 0x1, P6 ;  /* 0x00005b00072bba11 */ /* 0x140fe200030f0c0c */
[----:B------:R-:W-:Y:S01]  /*3f10*/  @!PT LDS RZ, [RZ] ;  /* 0x00000000fffff984 */ /* 0x000fe20000000800 */
[----:B------:R-:W-:Y:S01]  /*3f20*/  @!PT LDS RZ, [RZ] ;  /* 0x00000000fffff984 */ /* 0x000fe20000000800 */
[----:B------:R-:W-:Y:S01]  /*3f30*/  @!PT LDS RZ, [RZ] ;  /* 0x00000000fffff984 */ /* 0x000fe20000000800 */
[----:B------:R4:W-:Y:S01]  /*3f40*/  @!P2 LDGSTS.E.BYPASS.LTC128B.128 [R199+0xa000], [R34.64+0x100] ;  /* 0x0a00010022c7afae */ /* 0x0009e2000b901d52 */
[----:B------:R-:W-:Y:S02]  /*3f50*/  @!P2 LEA.HI.X R33, R7, c[0x0][0x16c], R12, 0x1, P1 ;  /* 0x00005b000721aa11 */ /* 0x000fe400008f0c0c */
[----:B------:R-:W-:Y:S01]  /*3f60*/  @!P4 LEA R14, P6, R13, c[0x0][0x168], 0x1 ;  /* 0x00005a000d0eca11 */ /* 0x000fe200078c08ff */
[----:B------:R1:W-:Y:S01]  /*3f70*/  @P4 STS.128 [R199+0x6800], RZ ;  /* 0x006800ffc7004388 */ /* 0x0003e20000000c00 */
[----:B------:R-:W-:-:S03]  /*3f80*/  IADD3.X R12, R12, UR9, RZ, P5, !PT ;  /* 0x000000090c0c7c10 */ /* 0x000fc6000affe4ff */
[----:B------:R-:W-:Y:S01]  /*3f90*/  @!PT LDS RZ, [RZ] ;  /* 0x00000000fffff984 */ /* 0x000fe20000000800 */
[----:B------:R-:W-:Y:S01]  /*3fa0*/  @!PT LDS RZ, [RZ] ;  /* 0x00000000fffff984 */ /* 0x000fe20000000800 */
[----:B------:R-:W-:Y:S01]  /*3fb0*/  @!PT LDS RZ, [RZ] ;  /* 0x00000000fffff984 */ /* 0x000fe20000000800 */
[----:B------:R5:W-:Y:S01]  /*3fc0*/  @!P4 LDGSTS.E.BYPASS.LTC128B.128 [R199+0x6800], [R38.64] ;  /* 0x0680000026c7cfae */ /* 0x000be2000b901d52 */
[C---:B------:R-:W-:Y:S02]  /*3fd0*/  @!P4 LEA.HI.X R15, R13.reuse, c[0x0][0x16c], R12, 0x1, P6 ;  /* 0x00005b000d0fca11 */ /* 0x040fe400030f0c0c */
[C---:B------:R-:W-:Y:S01]  /*3fe0*/  IADD3 R7, P6, R13.reuse, UR11, RZ ;  /* 0x0000000b0d077c10 */ /* 0x040fe2000ffde0ff */
[----:B------:R1:W-:Y:S04]  /*3ff0*/  @P3 STS.128 [R199+0x8800], RZ ;  /* 0x008800ffc7003388 */ /* 0x0003e80000000c00 */
[----:B------:R-:W-:Y:S01]  /*4000*/  @!PT LDS RZ, [RZ] ;  /* 0x00000000fffff984 */ /* 0x000fe20000000800 */
[----:B------:R-:W-:Y:S01]  /*4010*/  @!PT LDS RZ, [RZ] ;  /* 0x00000000fffff984 */ /* 0x000fe20000000800 */
[----:B------:R-:W-:Y:S01]  /*4020*/  @!PT LDS RZ, [RZ] ;  /* 0x00000000fffff984 */ /* 0x000fe20000000800 */
[----:B------:R1:W-:Y:S01]  /*4030*/  @!P3 LDGSTS.E.BYPASS.LTC128B.128 [R199+0x8800], [R42.64+0x80] ;  /* 0x088000802ac7bfae */ /* 0x0003e2000b901d52 */
[----:B---3--:R-:W-:-:S03]  /*4040*/  @!P3 LEA R36, P5, R13, c[0x0][0x168], 0x1 ;  /* 0x00005a000d24ba11 */ /* 0x008fc600078a08ff */
[----:B------:R1:W-:Y:S01]  /*4050*/  @P2 STS.128 [R199+0xa800], RZ ;  /* 0x00a800ffc7002388 */ /* 0x0003e20000000c00 */
[----:B------:R-:W-:-:S03]  /*4060*/  @!P3 LEA.HI.X R37, R13, c[0x0][0x16c], R12, 0x1, P5 ;  /* 0x00005b000d25ba11 */ /* 0x000fc600028f0c0c */
[----:B------:R-:W-:Y:S01]  /*4070*/  @!PT LDS RZ, [RZ] ;  /* 0x00000000fffff984 */ /* 0x000fe20000000800 */
[----:B------:R-:W-:Y:S01]  /*4080*/  @!PT LDS RZ, [RZ] ;  /* 0x00000000fffff984 */ /* 0x000fe20000000800 */
[----:B------:R-:W-:Y:S01]  /*4090*/  @!PT LDS RZ, [RZ] ;  /* 0x00000000fffff984 */ /* 0x000fe20000000800 */
[----:B------:R1:W-:Y:S01]  /*40a0*/  @!P2 LDGSTS.E.BYPASS.LTC128B.128 [R199+0xa800], [R32.64+0x100] ;  /* 0x0a80010020c7afae */ /* 0x0003e2000b901d52 */
[----:B----4-:R-:W-:-:S03]  /*40b0*/  @!P2 LEA R34, P1, R13, c[0x0][0x168], 0x1 ;  /* 0x00005a000d22aa11 */ /* 0x010fc600078208ff */
[----:B------:R1:W-:Y:S01]  /*40c0*/  @P4 STS.128 [R199+0x7000], RZ ;  /* 0x007000ffc7004388 */ /* 0x0003e20000000c00 */
[----:B------:R-:W-:-:S03]  /*40d0*/  @!P2 LEA.HI.X R35, R13, c[0x0][0x16c], R12, 0x1, P1 ;  /* 0x00005b000d23aa11 */ /* 0x000fc600008f0c0c */
[----:B------:R-:W-:Y:S01]  /*40e0*/  @!PT LDS RZ, [RZ] ;  /* 0x00000000fffff984 */ /* 0x000fe20000000800 */
[----:B------:R-:W-:Y:S01]  /*40f0*/  @!PT LDS RZ, [RZ] ;  /* 0x00000000fffff984 */ /* 0x000fe20000000800 */
[----:B------:R-:W-:Y:S01]  /*4100*/  @!PT LDS RZ, [RZ] ;  /* 0x00000000fffff984 */ /* 0x000fe20000000800 */
[----:B------:R1:W-:Y:S01]  /*4110*/  @!P4 LDGSTS.E.BYPASS.LTC128B.128 [R199+0x7000], [R14.64] ;  /* 0x070000000ec7cfae */ /* 0x0003e2000b901d52 */
[----:B------:R-:W-:Y:S02]  /*4120*/  IADD3.X R12, R12, UR9, RZ, P6, !PT ;  /* 0x000000090c0c7c10 */ /* 0x000fe4000b7fe4ff */
[C---:B-----5:R-:W-:Y:S01]  /*4130*/  @!P4 LEA R38, P5, R7.reuse, c[0x0][0x168], 0x1 ;  /* 0x00005a000726ca11 */ /* 0x060fe200078a08ff */
[----:B------:R1:W-:Y:S01]  /*4140*/  @P3 STS.128 [R199+0x9000], RZ ;  /* 0x009000ffc7003388 */ /* 0x0003e20000000c00 */
[C---:B--2---:R-:W-:Y:S02]  /*4150*/  @!P3 LEA R40, P1, R7.reuse, c[0x0][0x168], 0x1 ;  /* 0x00005a000728ba11 */ /* 0x044fe400078208ff */
        /* <DEDUP_REMOVED lines=29> */
.L_x_533:
[----:B------:R-:W-:Y:S05]  /*4330*/  BSYNC B0 ;  /* 0x0000000000007941 */ /* 0x000fea0003800000 */
.L_x_532:
[----:B------:R-:W0:Y:S02]  /*4340*/  LDGDEPBAR ;  /* 0x00000000000079af */ /* 0x000e240000000000 */
.L_x_531:
[----:B------:R-:W-:Y:S01]  /*4350*/  FMNMX.FTZ R12, R3, R31, !PT ;  /* 0x0000001f030c7209 */ /* 0x000fe20007810000 */
[----:B------:R-:W-:Y:S01]  /*4360*/  IMAD.U32 R148, RZ, RZ, UR13 ;  /* 0x0000000dff947e24 */ /* 0x000fe2000f8e00ff */
[----:B------:R-:W-:Y:S01]  /*4370*/  FMNMX.FTZ R13, R30, R28, !PT ;  /* 0x0000001c1e0d7209 */ /* 0x000fe20007810000 */
[----:B------:R-:W-:Y:S01]  /*4380*/  USHF.L.U32 UR7, UR12, 0x1, URZ ;  /* 0x000000010c077899 */ /* 0x000fe2000800063f */
[----:B------:R-:W-:Y:S01]  /*4390*/  FMNMX.FTZ R12, R29, R12, !PT ;  /* 0x0000000c1d0c7209 */ /* 0x000fe20007810000 */
[----:B------:R-:W-:Y:S01]  /*43a0*/  IMAD R148, R148, 0x4, R81 ;  /* 0x0000000494947824 */ /* 0x000fe200078e0251 */
[----:B------:R-:W-:Y:S01]  /*43b0*/  FMNMX.FTZ R13, R26, R13, !PT ;  /* 0x0000000d1a0d7209 */ /* 0x000fe20007810000 */
[----:B------:R-:W-:Y:S01]  /*43c0*/  UIADD3 UR27, UR23, -0x4498517b, URZ ;  /* 0xbb67ae85171b7890 */ /* 0x000fe2000fffe03f */
[----:B------:R-:W-:Y:S01]  /*43d0*/  FMNMX.FTZ R12, R25, R12, !PT ;  /* 0x0000000c190c7209 */ /* 0x000fe20007810000 */
[----:B------:R-:W-:Y:S01]  /*43e0*/  IMAD.WIDE.U32 R218, R148, -0x326172a9, RZ ;  /* 0xcd9e8d5794da7825 */ /* 0x000fe200078e00ff */
[----:B------:R-:W-:Y:S01]  /*43f0*/  FMNMX.FTZ R13, R24, R13, !PT ;  /* 0x0000000d180d7209 */ /* 0x000fe20007810000 */
[----:B------:R-:W-:Y:S01]  /*4400*/  UIADD3 UR4, UR22, -0x61c88647, URZ ;  /* 0x9e3779b916047890 */ /* 0x000fe2000fffe03f */
[----:B------:R-:W-:Y:S01]  /*4410*/  FMNMX.FTZ R12, R11, R12, !PT ;  /* 0x0000000c0b0c7209 */ /* 0x000fe20007810000 */
[----:B------:R-:W-:Y:S01]  /*4420*/  IMAD.WIDE.U32 R220, R134, -0x2daee0ad, RZ ;  /* 0xd2511f5386dc7825 */ /* 0x000fe200078e00ff */
[----:B------:R-:W-:Y:S01]  /*4430*/  FMNMX.FTZ R13, R22, R13, !PT ;  /* 0x0000000d160d7209 */ /* 0x000fe20007810000 */
[----:B------:R-:W-:Y:S01]  /*4440*/  UIADD3 UR26, UR22, 0x3c6ef372, URZ ;  /* 0x3c6ef372161a7890 */ /* 0x000fe2000fffe03f */
[----:B------:R-:W-:Y:S01]  /*4450*/  FMNMX.FTZ R12, R21, R12, !PT ;  /* 0x0000000c150c7209 */ /* 0x000fe20007810000 */
[----:B-1----:R-:W-:Y:S01]  /*4460*/  IMAD.U32 R15, RZ, RZ, UR7 ;  /* 0x00000007ff0f7e24 */ /* 0x002fe2000f8e00ff */
[----:B------:R-:W-:Y:S01]  /*4470*/  FMNMX.FTZ R13, R8, R13, !PT ;  /* 0x0000000d080d7209 */ /* 0x000fe20007810000 */
[----:B------:R-:W-:Y:S01]  /*4480*/  UIADD3 UR25, UR23, 0x76cf5d0a, URZ ;  /* 0x76cf5d0a17197890 */ /* 0x000fe2000fffe03f */
[----:B------:R-:W-:Y:S01]  /*4490*/  FMNMX.FTZ R12, R9, R12, !PT ;  /* 0x0000000c090c7209 */ /* 0x000fe20007810000 */
[----:B------:R-:W-:Y:S01]  /*44a0*/  UIADD3 UR21, UR23, 0x32370b8f, URZ ;  /* 0x32370b8f17157890 */ /* 0x000fe2000fffe03f */
[----:B------:R-:W-:Y:S01]  /*44b0*/  FMNMX.FTZ R13, R18, R13, !PT ;  /* 0x0000000d120d7209 */ /* 0x000fe20007810000 */
[----:B------:R-:W-:Y:S01]  /*44c0*/  UIADD3 UR24, UR22, -0x255992d5, URZ ;  /* 0xdaa66d2b16187890 */ /* 0x000fe2000fffe03f */
[----:B------:R-:W-:Y:S01]  /*44d0*/  FMNMX.FTZ R12, R17, R12, !PT ;  /* 0x0000000c110c7209 */ /* 0x000fe20007810000 */
[----:B------:R-:W-:Y:S01]  /*44e0*/  UIADD3 UR20, UR22, 0x78dde6e4, URZ ;  /* 0x78dde6e416147890 */ /* 0x000fe2000fffe03f */
[----:B------:R-:W-:Y:S01]  /*44f0*/  FMNMX.FTZ R13, R10, R13, !PT ;  /* 0x0000000d0a0d7209 */ /* 0x000fe20007810000 */
[----:B------:R-:W-:Y:S01]  /*4500*/  UIADD3 UR17, UR23, -0x126145ec, URZ ;  /* 0xed9eba1417117890 */ /* 0x000fe2000fffe03f */
[----:B------:R-:W-:Y:S01]  /*4510*/  FMNMX.FTZ R12, R147, R12, !PT ;  /* 0x0000000c930c7209 */ /* 0x000fe20007810000 */
[----:B------:R-:W-:Y:S01]  /*4520*/  UIADD3 UR12, UR23, -0x56f99767, URZ ;  /* 0xa9066899170c7890 */ /* 0x000fe2000fffe03f */
[----:B------:R-:W-:Y:S01]  /*4530*/  FMNMX.FTZ R13, R172, R13, !PT ;  /* 0x0000000dac0d7209 */ /* 0x000fe20007810000 */
[----:B------:R-:W-:Y:S01]  /*4540*/  UIADD3 UR6, UR22, -0x4ab325aa, URZ ;  /* 0xb54cda5616067890 */ /* 0x000fe2000fffe03f */
[----:B------:R-:W-:Y:S01]  /*4550*/  FMNMX.FTZ R12, R145, R12, !PT ;  /* 0x0000000c910c7209 */ /* 0x000fe20007810000 */
[----:B------:R-:W-:Y:S01]  /*4560*/  IMAD.SHL.U32 R191, R4, 0x2, RZ ;  /* 0x0000000204bf7824 */ /* 0x000fe200078e00ff */
[----:B------:R-:W-:Y:S01]  /*4570*/  FMNMX.FTZ R13, R138, R13, !PT ;  /* 0x0000000d8a0d7209 */ /* 0x000fe20007810000 */
[----:B------:R-:W-:Y:S01]  /*4580*/  UIADD3 UR15, UR22, 0x1715609d, URZ ;  /* 0x1715609d160f7890 */ /* 0x000fe2000fffe03f */
[----:B------:R-:W-:Y:S01]  /*4590*/  FMNMX.FTZ R12, R139, R12, !PT ;  /* 0x0000000c8b0c7209 */ /* 0x000fe20007810000 */
[--C-:B------:R-:W-:Y:S01]  /*45a0*/  IMAD R189, R2, 0x2, R191.reuse ;  /* 0x0000000202bd7824 */ /* 0x100fe200078e02bf */
[----:B------:R-:W-:Y:S01]  /*45b0*/  FMNMX.FTZ R13, R136, R13, !PT ;  /* 0x0000000d880d7209 */ /* 0x000fe20007810000 */
[----:B------:R-:W-:Y:S01]  /*45c0*/  LDSM.16.MT88.4 R36, [R191+0xc000] ;  /* 0x00c00000bf24783b */ /* 0x000fe20000004200 */
[----:B------:R-:W-:Y:S01]  /*45d0*/  FMNMX.FTZ R12, R137, R12, !PT ;  /* 0x0000000c890c7209 */ /* 0x000fe20007810000 */
[----:B------:R-:W-:Y:S01]  /*45e0*/  IMAD R188, R0, 0x2, R191 ;  /* 0x0000000200bc7824 */ /* 0x000fe200078e02bf */
[----:B------:R-:W-:Y:S01]  /*45f0*/  FMNMX.FTZ R13, R214, R13, !PT ;  /* 0x0000000dd60d7209 */ /* 0x000fe20007810000 */
[----:B------:R-:W-:Y:S01]  /*4600*/  IMAD R187, R0, 0x2, R189 ;  /* 0x0000000200bb7824 */ /* 0x000fe200078e02bd */
[----:B------:R-:W-:Y:S01]  /*4610*/  FMNMX.FTZ R12, R217, R12, !PT ;  /* 0x0000000cd90c7209 */ /* 0x000fe20007810000 */
[----:B------:R-:W-:Y:S01]  /*4620*/  IMAD R162, R5, 0x10000, R5 ;  /* 0x0001000005a27824 */ /* 0x000fe200078e0205 */
[----:B------:R-:W-:Y:S01]  /*4630*/  FMNMX.FTZ R13, R174, R13, !PT ;  /* 0x0000000dae0d7209 */ /* 0x000fe20007810000 */
[----:B------:R-:W-:Y:S01]  /*4640*/  UIADD3 UR5, UR23, 0x646e171e, URZ ;  /* 0x646e171e17057890 */ /* 0x000fe2000fffe03f */
[----:B------:R-:W-:Y:S01]  /*4650*/  FMNMX.FTZ R12, R215, R12, !PT ;  /* 0x0000000cd70c7209 */ /* 0x000fe20007810000 */
[----:B------:R-:W-:Y:S01]  /*4660*/  LDSM.16.MT88.4 R84, [R188+0xe000] ;  /* 0x00e00000bc54783b */ /* 0x000fe20000004200 */
[----:B------:R-:W-:Y:S01]  /*4670*/  LOP3.LUT R149, R6, UR22, RZ, 0x3c, !PT ;  /* 0x0000001606957c12 */ /* 0x000fe2000f8e3cff */
[----:B------:R-:W-:Y:S01]  /*4680*/  UIADD3 UR7, UR7, 0x1, URZ ;  /* 0x0000000107077890 */ /* 0x000fe2000fffe03f */
[----:B------:R-:W-:Y:S01]  /*4690*/  FMNMX.FTZ R12, R213, R12, !PT ;  /* 0x0000000cd50c7209 */ /* 0x000fe20007810000 */
[----:B------:R-:W-:Y:S01]  /*46a0*/  LDSM.16.MT88.4 R76, [R189+0xe000] ;  /* 0x00e00000bd4c783b */ /* 0x000fe20000004200 */
[----:B------:R-:W-:-:S02]  /*46b0*/  LOP3.LUT R164, R219, R149, RZ, 0x3c, !PT ;  /* 0x00000095dba47212 */ /* 0x000fc400078e3cff */
[----:B------:R-:W-:Y:S01]  /*46c0*/  FMNMX.FTZ R7, R211, R12, !PT ;  /* 0x0000000cd3077209 */ /* 0x000fe20007810000 */
[----:B------:R-:W-:Y:S01]  /*46d0*/  LDSM.16.MT88.4 R68, [R191+0xe000] ;  /* 0x00e00000bf44783b */ /* 0x000fe20000004200 */
[----:B------:R-:W-:Y:S01]  /*46e0*/  FMNMX.FTZ R12, R170, R13, !PT ;  /* 0x0000000daa0c7209 */ /* 0x000fe20007810000 */
[----:B------:R-:W-:Y:S01]  /*46f0*/  IMAD.WIDE.U32 R164, R164, -0x2daee0ad, RZ ;  /* 0xd2511f53a4a47825 */ /* 0x000fe200078e00ff */
[----:B------:R-:W-:Y:S01]  /*4700*/  LOP3.LUT R6, R221, UR23, R15, 0x96, !PT ;  /* 0x00000017dd067c12 */ /* 0x000fe2000f8e960f */
[----:B------:R-:W1:Y:S01]  /*4710*/  SHFL.BFLY PT, R132, R7, 0x2, 0x1f ;  /* 0x0c401f0007847f89 */ /* 0x000e6200000e0000 */
[----:B------:R-:W-:Y:S02]  /*4720*/  FMNMX.FTZ R13, R169, R12, !PT ;  /* 0x0000000ca90d7209 */ /* 0x000fe40007810000 */
[----:B------:R-:W-:Y:S01]  /*4730*/  LOP3.LUT R166, R165, UR27, R220, 0x96, !PT ;  /* 0x0000001ba5a67c12 */ /* 0x000fe2000f8e96dc */
[----:B------:R-:W-:Y:S01]  /*4740*/  IMAD.WIDE.U32 R32, R6, -0x326172a9, RZ ;  /* 0xcd9e8d5706207825 */ /* 0x000fe200078e00ff */
[----:B------:R-:W-:Y:S01]  /*4750*/  FMNMX.FTZ R13, R168, R13, !PT ;  /* 0x0000000da80d7209 */ /* 0x000fe20007810000 */
[----:B------:R-:W-:Y:S02]  /*4760*/  LDSM.16.MT88.4 R92, [R187+0xe000] ;  /* 0x00e00000bb5c783b */ /* 0x000fe40000004200 */
[----:B------:R-:W-:Y:S01]  /*4770*/  IMAD.WIDE.U32 R166, R166, -0x326172a9, RZ ;  /* 0xcd9e8d57a6a67825 */ /* 0x000fe200078e00ff */
[----:B------:R-:W-:Y:S01]  /*4780*/  LOP3.LUT R6, R33, UR4, R218, 0x96, !PT ;  /* 0x0000000421067c12 */ /* 0x000fe2000f8e96da */
[----:B------:R-:W2:Y:S02]  /*4790*/  SHFL.BFLY PT, R12, R13, 0x2, 0x1f ;  /* 0x0c401f000d0c7f89 */ /* 0x000ea400000e0000 */
[----:B------:R-:W-:Y:S01]  /*47a0*/  IMAD.U32 R220, RZ, RZ, UR7 ;  /* 0x00000007ffdc7e24 */ /* 0x000fe2000f8e00ff */
[----:B------:R-:W-:Y:S01]  /*47b0*/  LOP3.LUT R32, R167, UR26, R32, 0x96, !PT ;  /* 0x0000001aa7207c12 */ /* 0x000fe2000f8e9620 */
[----:B------:R-:W-:Y:S01]  /*47c0*/  IMAD.WIDE.U32 R14, R6, -0x2daee0ad, RZ ;  /* 0xd2511f53060e7825 */ /* 0x000fe200078e00ff */
[----:B------:R-:W-:Y:S02]  /*47d0*/  LDSM.16.MT88.4 R124, [R189+0x10000] ;  /* 0x01000000bd7c783b */ /* 0x000fe40000004200 */
[----:B------:R-:W-:Y:S01]  /*47e0*/  LOP3.LUT R220, R221, UR23, R220, 0x96, !PT ;  /* 0x00000017dddc7c12 */ /* 0x000fe2000f8e96dc */
[----:B------:R-:W-:Y:S01]  /*47f0*/  IMAD.WIDE.U32 R32, R32, -0x2daee0ad, RZ ;  /* 0xd2511f5320207825 */ /* 0x000fe200078e00ff */
[----:B------:R-:W-:Y:S01]  /*4800*/  LOP3.LUT R6, R15, UR25, R164, 0x96, !PT ;  /* 0x000000190f067c12 */ /* 0x000fe2000f8e96a4 */
[----:B------:R-:W-:Y:S02]  /*4810*/  LDSM.16.MT88.4 R100, [R191+0x10000] ;  /* 0x01000000bf64783b */ /* 0x000fe40000004200 */
[----:B------:R-:W-:Y:S01]  /*4820*/  IMAD.WIDE.U32 R220, R220, -0x326172a9, RZ ;  /* 0xcd9e8d57dcdc7825 */ /* 0x000fe200078e00ff */
[----:B------:R-:W-:Y:S01]  /*4830*/  LOP3.LUT R14, R33, UR21, R14, 0x96, !PT ;  /* 0x00000015210e7c12 */ /* 0x000fe2000f8e960e */
[----:B------:R-:W-:Y:S01]  /*4840*/  LDSM.16.MT88.4 R112, [R188+0x10000] ;  /* 0x01000000bc70783b */ /* 0x000fe20000004200 */
[----:B-1----:R-:W-:-:S02]  /*4850*/  FMNMX.FTZ R132, R7, R132, !PT ;  /* 0x0000008407847209 */ /* 0x002fc40007810000 */
[----:B------:R-:W-:Y:S01]  /*4860*/  LOP3.LUT R218, R221, UR4, R218, 0x96, !PT ;  /* 0x00000004ddda7c12 */ /* 0x000fe2000f8e96da */
[----:B------:R-:W-:Y:S01]  /*4870*/  IMAD.WIDE.U32 R14, R14, -0x326172a9, RZ ;  /* 0xcd9e8d570e0e7825 */ /* 0x000fe200078e00ff */
[----:B------:R-:W-:Y:S03]  /*4880*/  LDSM.16.MT88.4 R60, [R187+0xc000] ;  /* 0x00c00000bb3c783b */ /* 0x000fe60000004200 */
[----:B------:R-:W-:Y:S01]  /*4890*/  IMAD.WIDE.U32 R218, R218, -0x2daee0ad, RZ ;  /* 0xd2511f53dada7825 */ /* 0x000fe200078e00ff */
[----:B------:R-:W1:Y:S01]  /*48a0*/  SHFL.BFLY PT, R7, R132, 0x1, 0x1f ;  /* 0x0c201f0084077f89 */ /* 0x000e6200000e0000 */
[----:B--2---:R-:W-:-:S03]  /*48b0*/  FMNMX.FTZ R13, R13, R12, !PT ;  /* 0x0000000c0d0d7209 */ /* 0x004fc60007810000 */
[----:B------:R-:W-:Y:S04]  /*48c0*/  LDSM.16.MT88.4 R44, [R189+0xc000] ;  /* 0x00c00000bd2c783b */ /* 0x000fe80000004200 */
[----:B------:R-:W2:Y:S04]  /*48d0*/  SHFL.BFLY PT, R12, R13, 0x1, 0x1f ;  /* 0x0c201f000d0c7f89 */ /* 0x000ea800000e0000 */
[----:B------:R-:W-:Y:S01]  /*48e0*/  LDSM.16.MT88.4 R52, [R188+0xc000] ;  /* 0x00c00000bc34783b */ /* 0x000fe20000004200 */
[----:B-1----:R-:W-:Y:S01]  /*48f0*/  FMNMX.FTZ R132, R132, R7, !PT ;  /* 0x0000000784847209 */ /* 0x002fe20007810000 */
[----:B------:R-:W-:-:S03]  /*4900*/  IMAD.WIDE.U32 R6, R6, -0x326172a9, RZ ;  /* 0xcd9e8d5706067825 */ /* 0x000fc600078e00ff */
[C---:B------:R-:W-:Y:S01]  /*4910*/  FSETP.NEU.FTZ.AND P1, PT, R132.reuse, -INF , PT ;  /* 0xff8000008400780b */ /* 0x040fe20003f3d000 */
[----:B------:R-:W-:Y:S01]  /*4920*/  FMUL.FTZ R212, R132, c[0x0][0x23c] ;  /* 0x00008f0084d47a20 */ /* 0x000fe20000410000 */
[----:B------:R-:W-:-:S04]  /*4930*/  LOP3.LUT R6, R15, UR20, R6, 0x96, !PT ;  /* 0x000000140f067c12 */ /* 0x000fc8000f8e9606 */
[----:B------:R-:W-:-:S05]  /*4940*/  FSEL R212, R212, RZ, P1 ;  /* 0x000000ffd4d47208 */ /* 0x000fca0000800000 */
[----:B------:R-:W-:Y:S01]  /*4950*/  FFMA.FTZ R159, R3, c[0x0][0x23c], -R212 ;  /* 0x00008f00039f7a23 */ /* 0x000fe200000108d4 */
[----:B------:R-:W-:Y:S01]  /*4960*/  LOP3.LUT R3, R7, UR24, R166, 0x96, !PT ;  /* 0x0000001807037c12 */ /* 0x000fe2000f8e96a6 */
[----:B------:R-:W-:-:S04]  /*4970*/  IMAD.WIDE.U32 R6, R6, -0x2daee0ad, RZ ;  /* 0xd2511f5306067825 */ /* 0x000fc800078e00ff */
[----:B------:R-:W-:Y:S01]  /*4980*/  IMAD.WIDE.U32 R34, R3, -0x2daee0ad, RZ ;  /* 0xd2511f5303227825 */ /* 0x000fe200078e00ff */
[----:B--2---:R-:W-:Y:S01]  /*4990*/  FMNMX.FTZ R3, R13, R12, !PT ;  /* 0x0000000c0d037209 */ /* 0x004fe20007810000 */
[----:B------:R-:W-:Y:S02]  /*49a0*/  MUFU.EX2 R159, R159 ;  /* 0x0000009f009f7308 */ /* 0x000fe40000000800 */
[----:B------:R-:W-:Y:S01]  /*49b0*/  FFMA.FTZ R158, R31, c[0x0][0x23c], -R212 ;  /* 0x00008f001f9e7a23 */ /* 0x000fe200000108d4 */
[----:B------:R-:W-:Y:S01]  /*49c0*/  LOP3.LUT R12, R35, UR17, R32, 0x96, !PT ;  /* 0x00000011230c7c12 */ /* 0x000fe2000f8e9620 */
[----:B------:R-:W-:Y:S01]  /*49d0*/  FMUL.FTZ R171, R3, c[0x0][0x23c] ;  /* 0x00008f0003ab7a20 */ /* 0x000fe20000410000 */
[----:B------:R-:W-:Y:S01]  /*49e0*/  LOP3.LUT R32, R7, UR12, R34, 0x96, !PT ;  /* 0x0000000c07207c12 */ /* 0x000fe2000f8e9622 */
[----:B------:R-:W-:Y:S01]  /*49f0*/  FFMA.FTZ R157, R29, c[0x0][0x23c], -R212 ;  /* 0x00008f001d9d7a23 */ /* 0x000fe200000108d4 */
[----:B------:R-:W-:Y:S01]  /*4a00*/  FSETP.NEU.FTZ.AND P1, PT, R3, -INF , PT ;  /* 0xff8000000300780b */ /* 0x000fe20003f3d000 */
[----:B------:R-:W-:Y:S01]  /*4a10*/  IMAD.WIDE.U32 R12, R12, -0x326172a9, RZ ;  /* 0xcd9e8d570c0c7825 */ /* 0x000fe200078e00ff */
[----:B------:R-:W1:Y:S02]  /*4a20*/  MUFU.EX2 R158, R158 ;  /* 0x0000009e009e7308 */ /* 0x000e640000000800 */
[----:B------:R-:W-:Y:S01]  /*4a30*/  FSEL R171, R171, RZ, P1 ;  /* 0x000000ffabab7208 */ /* 0x000fe20000800000 */
[----:B------:R-:W-:-:S04]  /*4a40*/  IMAD.WIDE.U32 R32, R32, -0x326172a9, RZ ;  /* 0xcd9e8d5720207825 */ /* 0x000fc800078e00ff */
[--C-:B------:R-:W-:Y:S01]  /*4a50*/  FFMA.FTZ R156, R30, c[0x0][0x23c], -R171.reuse ;  /* 0x00008f001e9c7a23 */ /* 0x100fe200000108ab */
[----:B------:R-:W-:Y:S01]  /*4a60*/  SHF.R.U32.HI R15, RZ, 0x10, R32 ;  /* 0x00000010ff0f7819 */ /* 0x000fe20000011620 */
[--C-:B------:R-:W-:Y:S01]  /*4a70*/  FFMA.FTZ R161, R26, c[0x0][0x23c], -R171.reuse ;  /* 0x00008f001aa17a23 */ /* 0x100fe200000108ab */
[----:B------:R-:W-:Y:S01]  /*4a80*/  LOP3.LUT R12, R33, UR6, R12, 0x96, !PT ;  /* 0x00000006210c7c12 */ /* 0x000fe2000f8e960c */
[--C-:B------:R-:W-:Y:S01]  /*4a90*/  FFMA.FTZ R154, R24, c[0x0][0x23c], -R171.reuse ;  /* 0x00008f00189a7a23 */ /* 0x100fe200000108ab */
[----:B------:R-:W-:Y:S01]  /*4aa0*/  LOP3.LUT R0, R15, 0xff, RZ, 0xc0, !PT ;  /* 0x000000ff0f007812 */ /* 0x000fe200078ec0ff */
[----:B------:R-:W-:Y:S01]  /*4ab0*/  FFMA.FTZ R163, R28, c[0x0][0x23c], -R171 ;  /* 0x00008f001ca37a23 */ /* 0x000fe200000108ab */
[C---:B------:R-:W-:Y:S01]  /*4ac0*/  LOP3.LUT R15, R12.reuse, 0xffff, RZ, 0xc0, !PT ;  /* 0x0000ffff0c0f7812 */ /* 0x040fe200078ec0ff */
[----:B------:R-:W-:Y:S01]  /*4ad0*/  FFMA.FTZ R152, R25, c[0x0][0x23c], -R212 ;  /* 0x00008f0019987a23 */ /* 0x000fe200000108d4 */
[----:B------:R-:W-:Y:S01]  /*4ae0*/  SHF.R.U32.HI R4, RZ, 0x10, R12 ;  /* 0x00000010ff047819 */ /* 0x000fe2000001160c */
[----:B------:R-:W-:Y:S01]  /*4af0*/  MUFU.EX2 R156, R156 ;  /* 0x0000009c009c7308 */ /* 0x000fe20000000800 */
[----:B------:R-:W-:Y:S01]  /*4b00*/  LOP3.LUT R2, R12, 0xff, RZ, 0xc0, !PT ;  /* 0x000000ff0c027812 */ /* 0x000fe200078ec0ff */
[----:B------:R-:W-:Y:S01]  /*4b10*/  FFMA.FTZ R151, R9, c[0x0][0x23c], -R212 ;  /* 0x00008f0009977a23 */ /* 0x000fe200000108d4 */
[----:B------:R-:W-:Y:S01]  /*4b20*/  SHF.R.U32.HI R5, RZ, 0x18, R12 ;  /* 0x00000018ff057819 */ /* 0x000fe2000001160c */
[----:B------:R-:W-:Y:S01]  /*4b30*/  FFMA.FTZ R155, R11, c[0x0][0x23c], -R212 ;  /* 0x00008f000b9b7a23 */ /* 0x000fe200000108d4 */
[----:B------:R-:W-:Y:S01]  /*4b40*/  LOP3.LUT R12, R13, UR15, R14, 0x96, !PT ;  /* 0x0000000f0d0c7c12 */ /* 0x000fe2000f8e960e */
[----:B------:R-:W-:Y:S01]  /*4b50*/  FFMA.FTZ R150, R21, c[0x0][0x23c], -R212 ;  /* 0x00008f0015967a23 */ /* 0x000fe200000108d4 */
[----:B------:R-:W-:Y:S01]  /*4b60*/  LOP3.LUT R4, R4, 0xff, RZ, 0xc0, !PT ;  /* 0x000000ff04047812 */ /* 0x000fe200078ec0ff */
[----:B------:R-:W-:Y:S01]  /*4b70*/  MUFU.EX2 R161, R161 ;  /* 0x000000a100a17308 */ /* 0x000fe20000000800 */
[----:B------:R-:W-:Y:S01]  /*4b80*/  SHF.R.U32.HI R15, RZ, 0x8, R15 ;  /* 0x00000008ff0f7819 */ /* 0x000fe2000001160f */
[----:B------:R-:W-:Y:S01]  /*4b90*/  IMAD.WIDE.U32 R12, R12, -0x2daee0ad, RZ ;  /* 0xd2511f530c0c7825 */ /* 0x000fe200078e00ff */
[C---:B------:R-:W-:Y:S01]  /*4ba0*/  LOP3.LUT R16, R32.reuse, 0xffff, RZ, 0xc0, !PT ;  /* 0x0000ffff20107812 */ /* 0x040fe200078ec0ff */
[----:B------:R-:W-:Y:S01]  /*4bb0*/  LDSM.16.MT88.4 R24, [R188+0xc800] ;  /* 0x00c80000bc18783b */ /* 0x000fe20000004200 */
[----:B------:R-:W-:Y:S01]  /*4bc0*/  LOP3.LUT R19, R32, 0xff, RZ, 0xc0, !PT ;  /* 0x000000ff20137812 */ /* 0x000fe200078ec0ff */
[----:B------:R-:W-:Y:S01]  /*4bd0*/  FFMA.FTZ R153, R22, c[0x0][0x23c], -R171 ;  /* 0x00008f0016997a23 */ /* 0x000fe200000108ab */
[----:B------:R-:W-:Y:S01]  /*4be0*/  SHF.R.U32.HI R7, RZ, 0x18, R32 ;  /* 0x00000018ff077819 */ /* 0x000fe20000011620 */
[----:B------:R-:W2:Y:S01]  /*4bf0*/  MUFU.EX2 R154, R154 ;  /* 0x0000009a009a7308 */ /* 0x000ea20000000800 */
[----:B------:R-:W-:Y:S01]  /*4c00*/  PRMT R5, R4, 0x5410, R5 ;  /* 0x0000541004057816 */ /* 0x000fe20000000005 */
[----:B------:R-:W3:Y:S01]  /*4c10*/  LDSM.16.MT88.4 R32, [R187+0x10000] ;  /* 0x01000000bb20783b */ /* 0x000ee20000004200 */
[----:B------:R-:W-:Y:S01]  /*4c20*/  PRMT R15, R2, 0x5410, R15 ;  /* 0x00005410020f7816 */ /* 0x000fe2000000000f */
[----:B------:R-:W-:Y:S01]  /*4c30*/  FFMA.FTZ R133, R18, c[0x0][0x23c], -R171 ;  /* 0x00008f0012857a23 */ /* 0x000fe200000108ab */
[----:B------:R-:W-:Y:S01]  /*4c40*/  LOP3.LUT R4, R12, 0xffff, RZ, 0xc0, !PT ;  /* 0x0000ffff0c047812 */ /* 0x000fe200078ec0ff */
[--C-:B------:R-:W-:Y:S01]  /*4c50*/  HSET2.LE.AND R117, R5, R162.reuse, PT ;  /* 0x000000a205757233 */ /* 0x100fe20003803000 */
[----:B------:R-:W-:Y:S01]  /*4c60*/  SHF.R.U32.HI R16, RZ, 0x8, R16 ;  /* 0x00000008ff107819 */ /* 0x000fe20000011610 */
[----:B------:R-:W4:Y:S01]  /*4c70*/  MUFU.EX2 R163, R163 ;  /* 0x000000a300a37308 */ /* 0x000f220000000800 */
[----:B------:R-:W-:Y:S01]  /*4c80*/  PRMT R7, R0, 0x5410, R7 ;  /* 0x0000541000077816 */ /* 0x000fe20000000007 */
[--C-:B------:R-:W-:Y:S01]  /*4c90*/  HSET2.LE.AND R116, R15, R162.reuse, PT ;  /* 0x000000a20f747233 */ /* 0x100fe20003803000 */
[----:B-1----:R-:W-:Y:S01]  /*4ca0*/  F2FP.PACK_AB R5, R158, R159 ;  /* 0x0000009f9e05723e */ /* 0x002fe200000000ff */
[--C-:B------:R-:W-:Y:S01]  /*4cb0*/  FFMA.FTZ R160, R8, c[0x0][0x23c], -R171.reuse ;  /* 0x00008f0008a07a23 */ /* 0x100fe200000108ab */
[----:B------:R-:W-:Y:S01]  /*4cc0*/  SHF.R.U32.HI R4, RZ, 0x8, R4 ;  /* 0x00000008ff047819 */ /* 0x000fe20000011604 */
[--C-:B------:R-:W-:Y:S01]  /*4cd0*/  HSET2.LE.AND R119, R7, R162.reuse, PT ;  /* 0x000000a207777233 */ /* 0x100fe20003803000 */
[----:B------:R-:W-:Y:S01]  /*4ce0*/  LOP3.LUT R9, R12, 0xff, RZ, 0xc0, !PT ;  /* 0x000000ff0c097812 */ /* 0x000fe200078ec0ff */
[----:B------:R-:W-:Y:S01]  /*4cf0*/  MUFU.EX2 R157, R157 ;  /* 0x0000009d009d7308 */ /* 0x000fe20000000800 */
[----:B------:R-:W-:Y:S01]  /*4d00*/  PRMT R19, R19, 0x5410, R16 ;  /* 0x0000541013137816 */ /* 0x000fe20000000010 */
[----:B------:R-:W-:Y:S01]  /*4d10*/  LDSM.16.MT88.4 R20, [R187+0xc800] ;  /* 0x00c80000bb14783b */ /* 0x000fe20000004200 */
[----:B------:R-:W-:Y:S01]  /*4d20*/  LOP3.LUT R116, R116, R5, RZ, 0xc0, !PT ;  /* 0x0000000574747212 */ /* 0x000fe200078ec0ff */
[--C-:B------:R-:W-:Y:S01]  /*4d30*/  FFMA.FTZ R210, R172, c[0x0][0x23c], -R171.reuse ;  /* 0x00008f00acd27a23 */ /* 0x100fe200000108ab */
[----:B------:R-:W-:Y:S01]  /*4d40*/  LOP3.LUT R11, R13, UR5, R6, 0x96, !PT ;  /* 0x000000050d0b7c12 */ /* 0x000fe2000f8e9606 */
[--C-:B------:R-:W-:Y:S01]  /*4d50*/  HSET2.LE.AND R19, R19, R162.reuse, PT ;  /* 0x000000a213137233 */ /* 0x100fe20003803000 */
[----:B------:R-:W-:Y:S01]  /*4d60*/  PRMT R9, R9, 0x5410, R4 ;  /* 0x0000541009097816 */ /* 0x000fe20000000004 */
[----:B------:R-:W1:Y:S01]  /*4d70*/  MUFU.EX2 R152, R152 ;  /* 0x0000009800987308 */ /* 0x000e620000000800 */
[----:B------:R-:W5:Y:S01]  /*4d80*/  LDSM.16.MT88.4 R4, [R191+0xc800] ;  /* 0x00c80000bf04783b */ /* 0x000f620000004200 */
[----:B--2---:R-:W-:Y:S01]  /*4d90*/  F2FP.PACK_AB R2, R154, R161 ;  /* 0x000000a19a02723e */ /* 0x004fe200000000ff */
[--C-:B------:R-:W-:Y:S01]  /*4da0*/  FFMA.FTZ R173, R138, c[0x0][0x23c], -R171.reuse ;  /* 0x00008f008aad7a23 */ /* 0x100fe200000108ab */
[----:B----4-:R-:W-:Y:S01]  /*4db0*/  F2FP.PACK_AB R0, R163, R156 ;  /* 0x0000009ca300723e */ /* 0x010fe200000000ff */
[--C-:B------:R-:W-:Y:S01]  /*4dc0*/  HSET2.LE.AND R142, R9, R162.reuse, PT ;  /* 0x000000a2098e7233 */ /* 0x100fe20003803000 */
[----:B------:R-:W-:Y:S01]  /*4dd0*/  LOP3.LUT R119, R119, R2, RZ, 0xc0, !PT ;  /* 0x0000000277777212 */ /* 0x000fe200078ec0ff */
[----:B------:R-:W-:Y:S01]  /*4de0*/  FFMA.FTZ R2, R17, c[0x0][0x23c], -R212 ;  /* 0x00008f0011027a23 */ /* 0x000fe200000108d4 */
[----:B------:R-:W-:Y:S01]  /*4df0*/  LOP3.LUT R117, R117, R0, RZ, 0xc0, !PT ;  /* 0x0000000075757212 */ /* 0x000fe200078ec0ff */
[--C-:B------:R-:W-:Y:S01]  /*4e00*/  FFMA.FTZ R17, R10, c[0x0][0x23c], -R171.reuse ;  /* 0x00008f000a117a23 */ /* 0x100fe200000108ab */
[----:B------:R-:W-:Y:S01]  /*4e10*/  SHF.R.U32.HI R0, RZ, 0x10, R12 ;  /* 0x00000010ff007819 */ /* 0x000fe2000001160c */
[----:B------:R-:W-:Y:S01]  /*4e20*/  MUFU.EX2 R155, R155 ;  /* 0x0000009b009b7308 */ /* 0x000fe20000000800 */
[----:B------:R-:W-:Y:S01]  /*4e30*/  LOP3.LUT R16, R11, 0xffff, RZ, 0xc0, !PT ;  /* 0x0000ffff0b107812 */ /* 0x000fe200078ec0ff */
[--C-:B------:R-:W-:Y:S01]  /*4e40*/  FFMA.FTZ R172, R136, c[0x0][0x23c], -R171.reuse ;  /* 0x00008f0088ac7a23 */ /* 0x100fe200000108ab */
[----:B------:R-:W-:Y:S01]  /*4e50*/  LOP3.LUT R10, R0, 0xff, RZ, 0xc0, !PT ;  /* 0x000000ff000a7812 */ /* 0x000fe200078ec0ff */
[----:B------:R-:W-:Y:S01]  /*4e60*/  FFMA.FTZ R175, R214, c[0x0][0x23c], -R171 ;  /* 0x00008f00d6af7a23 */ /* 0x000fe200000108ab */
[----:B-1----:R-:W-:Y:S01]  /*4e70*/  F2FP.PACK_AB R118, R152, R157 ;  /* 0x0000009d9876723e */ /* 0x002fe200000000ff */
[----:B------:R-:W-:Y:S01]  /*4e80*/  LDSM.16.MT88.4 R28, [R189+0xc800] ;  /* 0x00c80000bd1c783b */ /* 0x000fe20000004200 */
[--C-:B------:R-:W-:Y:S01]  /*4e90*/  SHF.R.U32.HI R141, RZ, 0x10, R11.reuse ;  /* 0x00000010ff8d7819 */ /* 0x100fe2000001160b */
[----:B------:R-:W-:Y:S01]  /*4ea0*/  MUFU.EX2 R150, R150 ;  /* 0x0000009600967308 */ /* 0x000fe20000000800 */
[----:B------:R-:W-:Y:S01]  /*4eb0*/  LOP3.LUT R118, R19, R118, RZ, 0xc0, !PT ;  /* 0x0000007613767212 */ /* 0x000fe200078ec0ff */
[----:B------:R-:W-:Y:S01]  /*4ec0*/  FFMA.FTZ R214, R217, c[0x0][0x23c], -R212 ;  /* 0x00008f00d9d67a23 */ /* 0x000fe200000108d4 */
[----:B------:R-:W-:Y:S01]  /*4ed0*/  SHF.R.U32.HI R143, RZ, 0x18, R12 ;  /* 0x00000018ff8f7819 */ /* 0x000fe2000001160c */
[----:B------:R-:W-:Y:S01]  /*4ee0*/  FFMA.FTZ R215, R215, c[0x0][0x23c], -R212 ;  /* 0x00008f00d7d77a23 */ /* 0x000fe200000108d4 */
[----:B------:R-:W-:Y:S01]  /*4ef0*/  LOP3.LUT R165, R11, 0xff, RZ, 0xc0, !PT ;  /* 0x000000ff0ba57812 */ /* 0x000fe200078ec0ff */
[----:B------:R-:W-:Y:S01]  /*4f00*/  LDSM.16.MT88.4 R12, [R191+0xe800] ;  /* 0x00e80000bf0c783b */ /* 0x000fe20000004200 */
[----:B------:R-:W-:Y:S01]  /*4f10*/  SHF.R.U32.HI R8, RZ, 0x18, R11 ;  /* 0x00000018ff087819 */ /* 0x000fe2000001160b */
[----:B------:R-:W-:Y:S01]  /*4f20*/  MUFU.EX2 R151, R151 ;  /* 0x0000009700977308 */ /* 0x000fe20000000800 */
[C---:B------:R-:W-:Y:S01]  /*4f30*/  HMMA.16816.F32 R128, R116.reuse, R36, RZ ;  /* 0x000000247480723c */ /* 0x040fe200000018ff */
[----:B------:R-:W-:Y:S01]  /*4f40*/  SHF.R.U32.HI R16, RZ, 0x8, R16 ;  /* 0x00000008ff107819 */ /* 0x000fe20000011610 */
[----:B------:R-:W-:Y:S01]  /*4f50*/  FFMA.FTZ R213, R213, c[0x0][0x23c], -R212 ;  /* 0x00008f00d5d57a23 */ /* 0x000fe200000108d4 */
[----:B------:R-:W-:Y:S01]  /*4f60*/  LOP3.LUT R141, R141, 0xff, RZ, 0xc0, !PT ;  /* 0x000000ff8d8d7812 */ /* 0x000fe200078ec0ff */
[----:B------:R-:W-:Y:S01]  /*4f70*/  FFMA.FTZ R174, R174, c[0x0][0x23c], -R171 ;  /* 0x00008f00aeae7a23 */ /* 0x000fe200000108ab */
[----:B------:R-:W-:Y:S01]  /*4f80*/  PRMT R143, R10, 0x5410, R143 ;  /* 0x000054100a8f7816 */ /* 0x000fe2000000008f */
[--C-:B------:R-:W-:Y:S01]  /*4f90*/  FFMA.FTZ R169, R169, c[0x0][0x23c], -R171.reuse ;  /* 0x00008f00a9a97a23 */ /* 0x100fe200000108ab */
[----:B------:R-:W1:Y:S01]  /*4fa0*/  MUFU.EX2 R2, R2 ;  /* 0x0000000200027308 */ /* 0x000e620000000800 */
[----:B------:R-:W-:Y:S01]  /*4fb0*/  HMMA.16816.F32 R36, R116, R38, RZ ;  /* 0x000000267424723c */ /* 0x000fe200000018ff */
[----:B------:R-:W-:Y:S01]  /*4fc0*/  PRMT R165, R165, 0x5410, R16 ;  /* 0x00005410a5a57816 */ /* 0x000fe20000000010 */
[----:B------:R-:W-:Y:S01]  /*4fd0*/  HSET2.LE.AND R143, R143, R162, PT ;  /* 0x000000a28f8f7233 */ /* 0x000fe20003803000 */
[----:B------:R-:W-:Y:S01]  /*4fe0*/  PRMT R141, R141, 0x5410, R8 ;  /* 0x000054108d8d7816 */ /* 0x000fe20000000008 */
[----:B------:R-:W-:-:S02]  /*4ff0*/  FFMA.FTZ R168, R168, c[0x0][0x23c], -R171 ;  /* 0x00008f00a8a87a23 */ /* 0x000fc400000108ab */
[--C-:B------:R-:W-:Y:S01]  /*5000*/  HSET2.LE.AND R140, R165, R162.reuse, PT ;  /* 0x000000a2a58c7233 */ /* 0x100fe20003803000 */
[----:B------:R-:W-:Y:S01]  /*5010*/  MUFU.EX2 R153, R153 ;  /* 0x0000009900997308 */ /* 0x000fe20000000800 */
[C---:B---3--:R-:W-:Y:S01]  /*5020*/  HMMA.16816.F32 R120, R116.reuse, R32, RZ ;  /* 0x000000207478723c */ /* 0x048fe200000018ff */
[----:B------:R-:W-:Y:S01]  /*5030*/  HSET2.LE.AND R141, R141, R162, PT ;  /* 0x000000a28d8d7233 */ /* 0x000fe20003803000 */
[----:B------:R-:W-:Y:S01]  /*5040*/  LOP3.LUT R165, R219, UR25, R164, 0x96, !PT ;  /* 0x00000019dba57c12 */ /* 0x000fe2000f8e96a4 */
[----:B------:R-:W-:Y:S02]  /*5050*/  FFMA.FTZ R164, R147, c[0x0][0x23c], -R212 ;  /* 0x00008f0093a47a23 */ /* 0x000fe400000108d4 */
[----:B------:R-:W-:Y:S02]  /*5060*/  FADD.FTZ R158, R159, R158 ;  /* 0x0000009e9f9e7221 */ /* 0x000fe40000010000 */
[----:B------:R-:W-:Y:S01]  /*5070*/  MUFU.EX2 R133, R133 ;  /* 0x0000008500857308 */ /* 0x000fe20000000800 */
[----:B-1----:R-:W-:Y:S01]  /*5080*/  F2FP.PACK_AB R9, R2, R151 ;  /* 0x000000970209723e */ /* 0x002fe200000000ff */
[C---:B------:R-:W-:Y:S01]  /*5090*/  HMMA.16816.F32 R80, R116.reuse, R84, RZ ;  /* 0x000000547450723c */ /* 0x040fe200000018ff */
[----:B------:R-:W-:Y:S01]  /*50a0*/  F2FP.PACK_AB R33, R150, R155 ;  /* 0x0000009b9621723e */ /* 0x000fe200000000ff */
[----:B------:R-:W-:Y:S01]  /*50b0*/  FADD.FTZ R156, R156, R163 ;  /* 0x000000a39c9c7221 */ /* 0x000fe20000010000 */
[----:B------:R-:W-:Y:S01]  /*50c0*/  LOP3.LUT R142, R142, R9, RZ, 0xc0, !PT ;  /* 0x000000098e8e7212 */ /* 0x000fe200078ec0ff */
[----:B------:R-:W-:Y:S01]  /*50d0*/  FADD.FTZ R157, R157, R158 ;  /* 0x0000009e9d9d7221 */ /* 0x000fe20000010000 */
[----:B------:R-:W-:Y:S01]  /*50e0*/  LOP3.LUT R140, R140, R33, RZ, 0xc0, !PT ;  /* 0x000000218c8c7212 */ /* 0x000fe200078ec0ff */
[----:B------:R-:W1:Y:S01]  /*50f0*/  MUFU.EX2 R0, R17 ;  /* 0x0000001100007308 */ /* 0x000e620000000800 */
[----:B------:R-:W2:Y:S01]  /*5100*/  LDSM.16.MT88.4 R8, [R188+0xe800] ;  /* 0x00e80000bc08783b */ /* 0x000ea20000004200 */
[----:B------:R-:W-:Y:S01]  /*5110*/  HMMA.16816.F32 R84, R116, R86, RZ ;  /* 0x000000567454723c */ /* 0x000fe200000018ff */
[----:B------:R-:W-:-:S02]  /*5120*/  FADD.FTZ R161, R161, R156 ;  /* 0x0000009ca1a17221 */ /* 0x000fc40000010000 */
[----:B------:R-:W-:Y:S02]  /*5130*/  FADD.FTZ R152, R152, R157 ;  /* 0x0000009d98987221 */ /* 0x000fe40000010000 */
[----:B------:R-:W-:Y:S01]  /*5140*/  FADD.FTZ R154, R154, R161 ;  /* 0x000000a19a9a7221 */ /* 0x000fe20000010000 */
[----:B------:R-:W3:Y:S01]  /*5150*/  MUFU.EX2 R160, R160 ;  /* 0x000000a000a07308 */ /* 0x000ee20000000800 */
[----:B------:R-:W-:Y:S01]  /*5160*/  FADD.FTZ R155, R155, R152 ;  /* 0x000000989b9b7221 */ /* 0x000fe20000010000 */
[C---:B------:R-:W-:Y:S03]  /*5170*/  HMMA.16816.F32 R72, R116.reuse, R76, RZ ;  /* 0x0000004c7448723c */ /* 0x040fe600000018ff */
[----:B------:R-:W-:Y:S01]  /*5180*/  FADD.FTZ R150, R150, R155 ;  /* 0x0000009b96967221 */ /* 0x000fe20000010000 */
[----:B-1----:R-:W-:Y:S01]  /*5190*/  F2FP.PACK_AB R144, R0, R133 ;  /* 0x000000850090723e */ /* 0x002fe200000000ff */
[----:B------:R-:W1:Y:S03]  /*51a0*/  LDSM.16.MT88.4 R16, [R189+0xe800] ;  /* 0x00e80000bd10783b */ /* 0x000e660000004200 */
[----:B------:R-:W-:Y:S01]  /*51b0*/  HMMA.16816.F32 R64, R116, R68, RZ ;  /* 0x000000447440723c */ /* 0x000fe200000018ff */
[----:B------:R-:W-:Y:S01]  /*51c0*/  MUFU.EX2 R164, R164 ;  /* 0x000000a400a47308 */ /* 0x000fe20000000800 */
[----:B------:R-:W-:Y:S01]  /*51d0*/  LOP3.LUT R143, R143, R144, RZ, 0xc0, !PT ;  /* 0x000000908f8f7212 */ /* 0x000fe200078ec0ff */
[----:B------:R-:W-:Y:S01]  /*51e0*/  FADD.FTZ R151, R151, R150 ;  /* 0x0000009697977221 */ /* 0x000fe20000010000 */
[----:B---3--:R-:W-:Y:S01]  /*51f0*/  F2FP.PACK_AB R32, R160, R153 ;  /* 0x00000099a020723e */ /* 0x008fe200000000ff */
[----:B------:R-:W-:-:S03]  /*5200*/  FADD.FTZ R153, R153, R154 ;  /* 0x0000009a99997221 */ /* 0x000fc60000010000 */
[C---:B------:R-:W-:Y:S01]  /*5210*/  HMMA.16816.F32 R88, R116.reuse, R92, RZ ;  /* 0x0000005c7458723c */ /* 0x040fe200000018ff */
[----:B------:R-:W-:Y:S01]  /*5220*/  MUFU.EX2 R210, R210 ;  /* 0x000000d200d27308 */ /* 0x000fe20000000800 */
[----:B------:R-:W-:Y:S01]  /*5230*/  LOP3.LUT R141, R141, R32, RZ, 0xc0, !PT ;  /* 0x000000208d8d7212 */ /* 0x000fe200078ec0ff */
[----:B------:R-:W-:Y:S02]  /*5240*/  FADD.FTZ R160, R160, R153 ;  /* 0x00000099a0a07221 */ /* 0x000fe40000010000 */
[----:B------:R-:W-:Y:S02]  /*5250*/  FADD.FTZ R151, R2, R151 ;  /* 0x0000009702977221 */ /* 0x000fe40000010000 */
[----:B------:R-:W-:Y:S01]  /*5260*/  FADD.FTZ R133, R133, R160 ;  /* 0x000000a085857221 */ /* 0x000fe20000010000 */
[----:B------:R-:W-:Y:S01]  /*5270*/  HMMA.16816.F32 R68, R116, R70, RZ ;  /* 0x000000467444723c */ /* 0x000fe200000018ff */
[----:B------:R-:W-:Y:S02]  /*5280*/  MUFU.EX2 R173, R173 ;  /* 0x000000ad00ad7308 */ /* 0x000fe40000000800 */
[----:B------:R-:W-:-:S05]  /*5290*/  FADD.FTZ R133, R0, R133 ;  /* 0x0000008500857221 */ /* 0x000fca0000010000 */
[C---:B-----5:R-:W-:Y:S01]  /*52a0*/  HMMA.16816.F32 R128, R140.reuse, R4, R128 ;  /* 0x000000048c80723c */ /* 0x060fe20000001880 */
[----:B------:R-:W-:Y:S07]  /*52b0*/  MUFU.EX2 R172, R172 ;  /* 0x000000ac00ac7308 */ /* 0x000fee0000000800 */
[----:B------:R-:W-:Y:S01]  /*52c0*/  HMMA.16816.F32 R36, R140, R6, R36 ;  /* 0x000000068c24723c */ /* 0x000fe20000001824 */
[----:B------:R-:W3:Y:S01]  /*52d0*/  LDSM.16.MT88.4 R4, [R187+0xe800] ;  /* 0x00e80000bb04783b */ /* 0x000ee20000004200 */
[----:B------:R-:W-:Y:S06]  /*52e0*/  MUFU.EX2 R175, R175 ;  /* 0x000000af00af7308 */ /* 0x000fec0000000800 */
[----:B------:R-:W-:Y:S02]  /*52f0*/  HMMA.16816.F32 R92, R116, R94, RZ ;  /* 0x0000005e745c723c */ /* 0x000fe400000018ff */
[----:B------:R-:W-:Y:S06]  /*5300*/  MUFU.EX2 R214, R214 ;  /* 0x000000d600d67308 */ /* 0x000fec0000000800 */
[C---:B--2---:R-:W-:Y:S02]  /*5310*/  HMMA.16816.F32 R80, R140.reuse, R8, R80 ;  /* 0x000000088c50723c */ /* 0x044fe40000001850 */
[----:B------:R-:W-:Y:S06]  /*5320*/  MUFU.EX2 R215, R215 ;  /* 0x000000d700d77308 */ /* 0x000fec0000000800 */
[C---:B------:R-:W-:Y:S01]  /*5330*/  HMMA.16816.F32 R84, R140.reuse, R10, R84 ;  /* 0x0000000a8c54723c */ /* 0x040fe20000001854 */
[----:B------:R-:W2:Y:S01]  /*5340*/  LDSM.16.MT88.4 R8, [R189+0x10800] ;  /* 0x01080000bd08783b */ /* 0x000ea20000004200 */
[----:B------:R-:W-:Y:S06]  /*5350*/  MUFU.EX2 R213, R213 ;  /* 0x000000d500d57308 */ /* 0x000fec0000000800 */
[----:B-1----:R-:W-:Y:S02]  /*5360*/  HMMA.16816.F32 R72, R140, R16, R72 ;  /* 0x000000108c48723c */ /* 0x002fe40000001848 */
[----:B------:R-:W-:Y:S05]  /*5370*/  MUFU.EX2 R174, R174 ;  /* 0x000000ae00ae7308 */ /* 0x000fea0000000800 */
[----:B------:R-:W-:Y:S01]  /*5380*/  LOP3.LUT R16, R167, UR26, R220, 0x96, !PT ;  /* 0x0000001aa7107c12 */ /* 0x000fe2000f8e96dc */
[----:B------:R-:W-:Y:S01]  /*5390*/  HMMA.16816.F32 R76, R116, R78, RZ ;  /* 0x0000004e744c723c */ /* 0x000fe200000018ff */
[----:B------:R-:W-:Y:S01]  /*53a0*/  FFMA.FTZ R167, R137, c[0x0][0x23c], -R212 ;  /* 0x00008f0089a77a23 */ /* 0x000fe200000108d4 */
[----:B------:R-:W-:Y:S02]  /*53b0*/  MUFU.EX2 R169, R169 ;  /* 0x000000a900a97308 */ /* 0x000fe40000000800 */
[----:B------:R-:W-:-:S04]  /*53c0*/  IMAD.WIDE.U32 R16, R16, -0x2daee0ad, RZ ;  /* 0xd2511f5310107825 */ /* 0x000fc800078e00ff */
[C---:B------:R-:W-:Y:S01]  /*53d0*/  HMMA.16816.F32 R64, R140.reuse, R12, R64 ;  /* 0x0000000c8c40723c */ /* 0x040fe20000001840 */
[----:B------:R-:W-:Y:S01]  /*53e0*/  LOP3.LUT R220, R17, UR21, R218, 0x96, !PT ;  /* 0x0000001511dc7c12 */ /* 0x000fe2000f8e96da */
[----:B------:R-:W-:Y:S01]  /*53f0*/  IMAD.WIDE.U32 R218, R165, -0x326172a9, RZ ;  /* 0xcd9e8d57a5da7825 */ /* 0x000fe200078e00ff */
[----:B------:R-:W-:Y:S03]  /*5400*/  MUFU.EX2 R167, R167 ;  /* 0x000000a700a77308 */ /* 0x000fe60000000800 */
[----:B------:R-:W-:Y:S01]  /*5410*/  IMAD.WIDE.U32 R220, R220, -0x326172a9, RZ ;  /* 0xcd9e8d57dcdc7825 */ /* 0x000fe200078e00ff */
[----:B------:R-:W-:Y:S01]  /*5420*/  LOP3.LUT R166, R219, UR24, R166, 0x96, !PT ;  /* 0x00000018dba67c12 */ /* 0x000fe2000f8e96a6 */
[C---:B------:R-:W-:Y:S01]  /*5430*/  HMMA.16816.F32 R68, R140.reuse, R14, R68 ;  /* 0x0000000e8c44723c */ /* 0x040fe20000001844 */
[----:B------:R-:W1:Y:S01]  /*5440*/  LDSM.16.MT88.4 R12, [R191+0x10800] ;  /* 0x01080000bf0c783b */ /* 0x000e620000004200 */
[----:B------:R-:W-:Y:S01]  /*5450*/  FFMA.FTZ R165, R145, c[0x0][0x23c], -R212 ;  /* 0x00008f0091a57a23 */ /* 0x000fe200000108d4 */
[----:B------:R-:W-:Y:S01]  /*5460*/  LOP3.LUT R218, R221, UR20, R218, 0x96, !PT ;  /* 0x00000014ddda7c12 */ /* 0x000fe2000f8e96da */
[----:B------:R-:W-:Y:S01]  /*5470*/  MUFU.EX2 R168, R168 ;  /* 0x000000a800a87308 */ /* 0x000fe20000000800 */
[----:B------:R-:W-:Y:S03]  /*5480*/  LDSM.16.MT88.4 R144, [R187+0x10800] ;  /* 0x01080000bb90783b */ /* 0x000fe60000004200 */
[----:B---3--:R-:W-:Y:S01]  /*5490*/  HMMA.16816.F32 R88, R140, R4, R88 ;  /* 0x000000048c58723c */ /* 0x008fe20000001858 */
[----:B------:R-:W-:-:S03]  /*54a0*/  IMAD.WIDE.U32 R218, R218, -0x2daee0ad, RZ ;  /* 0xd2511f53dada7825 */ /* 0x000fc600078e00ff */
[----:B------:R-:W3:Y:S04]  /*54b0*/  MUFU.EX2 R165, R165 ;  /* 0x000000a500a57308 */ /* 0x000ee80000000800 */
[----:B------:R-:W-:Y:S01]  /*54c0*/  HMMA.16816.F32 R92, R140, R6, R92 ;  /* 0x000000068c5c723c */ /* 0x000fe2000000185c */
[----:B------:R-:W4:Y:S07]  /*54d0*/  LDSM.16.MT88.4 R4, [R188+0x10800] ;  /* 0x01080000bc04783b */ /* 0x000f2e0000004200 */
[C---:B------:R-:W-:Y:S08]  /*54e0*/  HMMA.16816.F32 R104, R116.reuse, R124, RZ ;  /* 0x0000007c7468723c */ /* 0x040ff000000018ff */
[C---:B------:R-:W-:Y:S08]  /*54f0*/  HMMA.16816.F32 R96, R116.reuse, R100, RZ ;  /* 0x000000647460723c */ /* 0x040ff000000018ff */
[C---:B------:R-:W-:Y:S08]  /*5500*/  HMMA.16816.F32 R100, R116.reuse, R102, RZ ;  /* 0x000000667464723c */ /* 0x040ff000000018ff */
[C---:B------:R-:W-:Y:S08]  /*5510*/  HMMA.16816.F32 R124, R116.reuse, R126, RZ ;  /* 0x0000007e747c723c */ /* 0x040ff000000018ff */
[----:B------:R-:W-:Y:S08]  /*5520*/  HMMA.16816.F32 R108, R116, R112, RZ ;  /* 0x00000070746c723c */ /* 0x000ff000000018ff */
[----:B------:R-:W-:Y:S07]  /*5530*/  HMMA.16816.F32 R76, R140, R18, R76 ;  /* 0x000000128c4c723c */ /* 0x000fee000000184c */
[----:B------:R-:W-:Y:S01]  /*5540*/  IMAD.WIDE.U32 R18, R166, -0x2daee0ad, RZ ;  /* 0xd2511f53a6127825 */ /* 0x000fe200078e00ff */
[C---:B------:R-:W-:Y:S03]  /*5550*/  HMMA.16816.F32 R112, R116.reuse, R114, RZ ;  /* 0x000000727470723c */ /* 0x040fe600000018ff */
[----:B------:R-:W-:Y:S01]  /*5560*/  FFMA.FTZ R166, R139, c[0x0][0x23c], -R212 ;  /* 0x00008f008ba67a23 */ /* 0x000fe200000108d4 */
[----:B------:R-:W-:Y:S01]  /*5570*/  LOP3.LUT R222, R19, UR17, R16, 0x96, !PT ;  /* 0x0000001113de7c12 */ /* 0x000fe2000f8e9610 */
[----:B------:R-:W-:Y:S01]  /*5580*/  LDSM.16.MT88.4 R136, [R189+0xd000] ;  /* 0x00d00000bd88783b */ /* 0x000fe20000004200 */
[----:B------:R-:W-:Y:S01]  /*5590*/  LOP3.LUT R18, R219, UR12, R18, 0x96, !PT ;  /* 0x0000000cdb127c12 */ /* 0x000fe2000f8e9612 */
[----:B------:R-:W-:Y:S01]  /*55a0*/  FFMA.FTZ R212, R211, c[0x0][0x23c], -R212 ;  /* 0x00008f00d3d47a23 */ /* 0x000fe200000108d4 */
[----:B------:R-:W-:Y:S01]  /*55b0*/  HMMA.16816.F32 R56, R116, R60, RZ ;  /* 0x0000003c7438723c */ /* 0x000fe200000018ff */
[----:B------:R-:W-:Y:S01]  /*55c0*/  IMAD.WIDE.U32 R222, R222, -0x326172a9, RZ ;  /* 0xcd9e8d57dede7825 */ /* 0x000fe200078e00ff */
[----:B------:R-:W5:Y:S03]  /*55d0*/  MUFU.EX2 R166, R166 ;  /* 0x000000a600a67308 */ /* 0x000f660000000800 */
[----:B------:R-:W-:-:S03]  /*55e0*/  IMAD.WIDE.U32 R18, R18, -0x326172a9, RZ ;  /* 0xcd9e8d5712127825 */ /* 0x000fc600078e00ff */
[C---:B--2---:R-:W-:Y:S01]  /*55f0*/  HMMA.16816.F32 R104, R140.reuse, R8, R104 ;  /* 0x000000088c68723c */ /* 0x044fe20000001868 */
[----:B------:R-:W-:Y:S01]  /*5600*/  FFMA.FTZ R211, R170, c[0x0][0x23c], -R171 ;  /* 0x00008f00aad37a23 */ /* 0x000fe200000108ab */
[----:B------:R-:W-:Y:S01]  /*5610*/  SHF.R.U32.HI R16, RZ, 0x10, R18 ;  /* 0x00000010ff107819 */ /* 0x000fe20000011612 */
[----:B------:R-:W-:Y:S04]  /*5620*/  MUFU.EX2 R212, R212 ;  /* 0x000000d400d47308 */ /* 0x000fe80000000800 */
[----:B------:R-:W-:Y:S01]  /*5630*/  LOP3.LUT R8, R19, UR6, R222, 0x96, !PT ;  /* 0x0000000613087c12 */ /* 0x000fe2000f8e96de */
[C---:B-1----:R-:W-:Y:S03]  /*5640*/  HMMA.16816.F32 R96, R140.reuse, R12, R96 ;  /* 0x0000000c8c60723c */ /* 0x042fe60000001860 */
[C---:B------:R-:W-:Y:S01]  /*5650*/  LOP3.LUT R17, R8.reuse, 0xff, RZ, 0xc0, !PT ;  /* 0x000000ff08117812 */ /* 0x040fe200078ec0ff */
[----:B------:R-:W1:Y:S04]  /*5660*/  MUFU.EX2 R211, R211 ;  /* 0x000000d300d37308 */ /* 0x000e680000000800 */
[C---:B------:R-:W-:Y:S01]  /*5670*/  HMMA.16816.F32 R100, R140.reuse, R14, R100 ;  /* 0x0000000e8c64723c */ /* 0x040fe20000001864 */
[----:B------:R-:W2:Y:S07]  /*5680*/  LDSM.16.MT88.4 R12, [R191+0xd000] ;  /* 0x00d00000bf0c783b */ /* 0x000eae0000004200 */
[C---:B------:R-:W-:Y:S07]  /*5690*/  HMMA.16816.F32 R124, R140.reuse, R10, R124 ;  /* 0x0000000a8c7c723c */ /* 0x040fee000000187c */
[----:B------:R-:W-:Y:S01]  /*56a0*/  LOP3.LUT R10, R8, 0xffff, RZ, 0xc0, !PT ;  /* 0x0000ffff080a7812 */ /* 0x000fe200078ec0ff */
[----:B----4-:R-:W-:Y:S03]  /*56b0*/  HMMA.16816.F32 R108, R140, R4, R108 ;  /* 0x000000048c6c723c */ /* 0x010fe6000000186c */
[----:B------:R-:W-:-:S04]  /*56c0*/  SHF.R.U32.HI R10, RZ, 0x8, R10 ;  /* 0x00000008ff0a7819 */ /* 0x000fc8000001160a */
[--C-:B------:R-:W-:Y:S01]  /*56d0*/  SHF.R.U32.HI R5, RZ, 0x10, R8.reuse ;  /* 0x00000010ff057819 */ /* 0x100fe20000011608 */
[----:B------:R-:W-:Y:S01]  /*56e0*/  HMMA.16816.F32 R60, R116, R62, RZ ;  /* 0x0000003e743c723c */ /* 0x000fe200000018ff */
[----:B------:R-:W-:Y:S02]  /*56f0*/  SHF.R.U32.HI R8, RZ, 0x18, R8 ;  /* 0x00000018ff087819 */ /* 0x000fe40000011608 */
[----:B------:R-:W-:Y:S02]  /*5700*/  LOP3.LUT R5, R5, 0xff, RZ, 0xc0, !PT ;  /* 0x000000ff05057812 */ /* 0x000fe400078ec0ff */
[----:B------:R-:W-:Y:S02]  /*5710*/  LOP3.LUT R4, R18, 0xffff, RZ, 0xc0, !PT ;  /* 0x0000ffff12047812 */ /* 0x000fe400078ec0ff */
[----:B------:R-:W-:Y:S01]  /*5720*/  PRMT R17, R17, 0x5410, R10 ;  /* 0x0000541011117816 */ /* 0x000fe2000000000a */
[----:B------:R-:W-:Y:S01]  /*5730*/  HMMA.16816.F32 R112, R140, R6, R112 ;  /* 0x000000068c70723c */ /* 0x000fe20000001870 */
[----:B------:R-:W-:-:S02]  /*5740*/  PRMT R5, R5, 0x5410, R8 ;  /* 0x0000541005057816 */ /* 0x000fc40000000008 */
[----:B------:R-:W-:Y:S01]  /*5750*/  SHF.R.U32.HI R19, RZ, 0x18, R18 ;  /* 0x00000018ff137819 */ /* 0x000fe20000011612 */
[----:B------:R-:W4:Y:S02]  /*5760*/  LDSM.16.MT88.4 R8, [R187+0xd000] ;  /* 0x00d00000bb08783b */ /* 0x000f240000004200 */
[--C-:B------:R-:W-:Y:S01]  /*5770*/  HSET2.LE.AND R5, R5, R162.reuse, PT ;  /* 0x000000a205057233 */ /* 0x100fe20003803000 */
[----:B------:R-:W-:Y:S01]  /*5780*/  SHF.R.U32.HI R6, RZ, 0x8, R4 ;  /* 0x00000008ff067819 */ /* 0x000fe20000011604 */
[----:B------:R-:W-:Y:S01]  /*5790*/  HMMA.16816.F32 R56, R140, R20, R56 ;  /* 0x000000148c38723c */ /* 0x000fe20000001838 */
[----:B------:R-:W-:Y:S01]  /*57a0*/  LOP3.LUT R4, R16, 0xff, RZ, 0xc0, !PT ;  /* 0x000000ff10047812 */ /* 0x000fe200078ec0ff */
[----:B------:R-:W-:Y:S01]  /*57b0*/  HSET2.LE.AND R16, R17, R162, PT ;  /* 0x000000a211107233 */ /* 0x000fe20003803000 */
[----:B---3--:R-:W-:Y:S01]  /*57c0*/  F2FP.PACK_AB R7, R165, R164 ;  /* 0x000000a4a507723e */ /* 0x008fe200000000ff */
[----:B------:R-:W-:Y:S01]  /*57d0*/  FADD.FTZ R164, R164, R151 ;  /* 0x00000097a4a47221 */ /* 0x000fe20000010000 */
[----:B------:R-:W-:-:S02]  /*57e0*/  PRMT R19, R4, 0x5410, R19 ;  /* 0x0000541004137816 */ /* 0x000fc40000000013 */
[----:B------:R-:W-:Y:S01]  /*57f0*/  LOP3.LUT R21, R18, 0xff, RZ, 0xc0, !PT ;  /* 0x000000ff12157812 */ /* 0x000fe200078ec0ff */
[C---:B------:R-:W-:Y:S01]  /*5800*/  HMMA.16816.F32 R120, R140.reuse, R144, R120 ;  /* 0x000000908c78723c */ /* 0x040fe20000001878 */
[----:B------:R-:W-:Y:S01]  /*5810*/  F2FP.PACK_AB R18, R173, R210 ;  /* 0x000000d2ad12723e */ /* 0x000fe200000000ff */
[--C-:B------:R-:W-:Y:S01]  /*5820*/  HSET2.LE.AND R19, R19, R162.reuse, PT ;  /* 0x000000a213137233 */ /* 0x100fe20003803000 */
[----:B------:R-:W-:Y:S01]  /*5830*/  PRMT R21, R21, 0x5410, R6 ;  /* 0x0000541015157816 */ /* 0x000fe20000000006 */
[----:B------:R-:W-:Y:S01]  /*5840*/  FADD.FTZ R210, R210, R133 ;  /* 0x00000085d2d27221 */ /* 0x000fe20000010000 */
[----:B------:R-:W-:Y:S01]  /*5850*/  LOP3.LUT R16, R16, R7, RZ, 0xc0, !PT ;  /* 0x0000000710107212 */ /* 0x000fe200078ec0ff */
[----:B------:R-:W-:Y:S01]  /*5860*/  FADD.FTZ R165, R165, R164 ;  /* 0x000000a4a5a57221 */ /* 0x000fe20000010000 */
[----:B------:R-:W-:Y:S01]  /*5870*/  LOP3.LUT R17, R5, R18, RZ, 0xc0, !PT ;  /* 0x0000001205117212 */ /* 0x000fe200078ec0ff */
[----:B------:R-:W-:Y:S01]  /*5880*/  HSET2.LE.AND R18, R21, R162, PT ;  /* 0x000000a215127233 */ /* 0x000fe20003803000 */
[----:B------:R-:W3:Y:S01]  /*5890*/  LDSM.16.MT88.4 R4, [R188+0xf000] ;  /* 0x00f00000bc04783b */ /* 0x000ee20000004200 */
[----:B------:R-:W-:Y:S01]  /*58a0*/  HMMA.16816.F32 R60, R140, R22, R60 ;  /* 0x000000168c3c723c */ /* 0x000fe2000000183c */
[----:B-----5:R-:W-:Y:S01]  /*58b0*/  F2FP.PACK_AB R145, R167, R166 ;  /* 0x000000a6a791723e */ /* 0x020fe200000000ff */
[----:B------:R-:W-:Y:S01]  /*58c0*/  FADD.FTZ R173, R173, R210 ;  /* 0x000000d2adad7221 */ /* 0x000fe20000010000 */
[----:B------:R-:W-:Y:S01]  /*58d0*/  F2FP.PACK_AB R144, R175, R172 ;  /* 0x000000acaf90723e */ /* 0x000fe200000000ff */
[----:B------:R-:W-:Y:S01]  /*58e0*/  LDSM.16.MT88.4 R20, [R187+0xf000] ;  /* 0x00f00000bb14783b */ /* 0x000fe20000004200 */
[----:B------:R-:W-:Y:S01]  /*58f0*/  LOP3.LUT R18, R18, R145, RZ, 0xc0, !PT ;  /* 0x0000009112127212 */ /* 0x000fe200078ec0ff */
[----:B------:R-:W-:Y:S01]  /*5900*/  FADD.FTZ R166, R166, R165 ;  /* 0x000000a5a6a67221 */ /* 0x000fe20000010000 */
[----:B------:R-:W-:Y:S01]  /*5910*/  LOP3.LUT R19, R19, R144, RZ, 0xc0, !PT ;  /* 0x0000009013137212 */ /* 0x000fe200078ec0ff */
[----:B------:R-:W-:Y:S01]  /*5920*/  HMMA.16816.F32 R40, R116, R44, RZ ;  /* 0x0000002c7428723c */ /* 0x000fe200000018ff */
[----:B------:R-:W-:-:S02]  /*5930*/  FADD.FTZ R172, R172, R173 ;  /* 0x000000adacac7221 */ /* 0x000fc40000010000 */
[----:B------:R-:W-:Y:S02]  /*5940*/  FADD.FTZ R167, R167, R166 ;  /* 0x000000a6a7a77221 */ /* 0x000fe40000010000 */
[----:B------:R-:W-:-:S03]  /*5950*/  FADD.FTZ R175, R175, R172 ;  /* 0x000000acafaf7221 */ /* 0x000fc60000010000 */
[C---:B------:R-:W-:Y:S08]  /*5960*/  HMMA.16816.F32 R48, R116.reuse, R52, RZ ;  /* 0x000000347430723c */ /* 0x040ff000000018ff */
[C---:B------:R-:W-:Y:S08]  /*5970*/  HMMA.16816.F32 R44, R116.reuse, R46, RZ ;  /* 0x0000002e742c723c */ /* 0x040ff000000018ff */
[C---:B------:R-:W-:Y:S08]  /*5980*/  HMMA.16816.F32 R52, R116.reuse, R54, RZ ;  /* 0x000000367434723c */ /* 0x040ff000000018ff */
[----:B------:R-:W-:Y:S01]  /*5990*/  HMMA.16816.F32 R116, R116, R34, RZ ;  /* 0x000000227474723c */ /* 0x000fe200000018ff */
[----:B------:R-:W-:Y:S07]  /*59a0*/  LDSM.16.MT88.4 R32, [R188+0xd000] ;  /* 0x00d00000bc20783b */ /* 0x000fee0000004200 */
[C---:B--2---:R-:W-:Y:S08]  /*59b0*/  HMMA.16816.F32 R128, R16.reuse, R12, R128 ;  /* 0x0000000c1080723c */ /* 0x044ff00000001880 */
[C---:B------:R-:W-:Y:S01]  /*59c0*/  HMMA.16816.F32 R36, R16.reuse, R14, R36 ;  /* 0x0000000e1024723c */ /* 0x040fe20000001824 */
[----:B------:R-:W2:Y:S07]  /*59d0*/  LDSM.16.MT88.4 R12, [R191+0x11000] ;  /* 0x01100000bf0c783b */ /* 0x000eae0000004200 */
[C---:B----4-:R-:W-:Y:S08]  /*59e0*/  HMMA.16816.F32 R56, R16.reuse, R8, R56 ;  /* 0x000000081038723c */ /* 0x050ff00000001838 */
[C---:B------:R-:W-:Y:S01]  /*59f0*/  HMMA.16816.F32 R60, R16.reuse, R10, R60 ;  /* 0x0000000a103c723c */ /* 0x040fe2000000183c */
[----:B------:R-:W4:Y:S07]  /*5a00*/  LDSM.16.MT88.4 R8, [R189+0x11000] ;  /* 0x01100000bd08783b */ /* 0x000f2e0000004200 */
[C---:B---3--:R-:W-:Y:S08]  /*5a10*/  HMMA.16816.F32 R80, R16.reuse, R4, R80 ;  /* 0x000000041050723c */ /* 0x048ff00000001850 */
[----:B------:R-:W-:Y:S01]  /*5a20*/  HMMA.16816.F32 R84, R16, R6, R84 ;  /* 0x000000061054723c */ /* 0x000fe20000001854 */
[----:B------:R-:W3:Y:S07]  /*5a30*/  LDSM.16.MT88.4 R4, [R188+0x11000] ;  /* 0x01100000bc04783b */ /* 0x000eee0000004200 */
[C---:B------:R-:W-:Y:S08]  /*5a40*/  HMMA.16816.F32 R48, R140.reuse, R24, R48 ;  /* 0x000000188c30723c */ /* 0x040ff00000001830 */
[C---:B------:R-:W-:Y:S01]  /*5a50*/  HMMA.16816.F32 R52, R140.reuse, R26, R52 ;  /* 0x0000001a8c34723c */ /* 0x040fe20000001834 */
[----:B------:R-:W5:Y:S07]  /*5a60*/  LDSM.16.MT88.4 R24, [R189+0xf000] ;  /* 0x00f00000bd18783b */ /* 0x000f6e0000004200 */
[C---:B------:R-:W-:Y:S08]  /*5a70*/  HMMA.16816.F32 R40, R140.reuse, R28, R40 ;  /* 0x0000001c8c28723c */ /* 0x040ff00000001828 */
[C---:B------:R-:W-:Y:S01]  /*5a80*/  HMMA.16816.F32 R44, R140.reuse, R30, R44 ;  /* 0x0000001e8c2c723c */ /* 0x040fe2000000182c */
[----:B------:R-:W1:Y:S07]  /*5a90*/  LDSM.16.MT88.4 R28, [R191+0xf000] ;  /* 0x00f00000bf1c783b */ /* 0x000e6e0000004200 */
[----:B------:R-:W-:Y:S01]  /*5aa0*/  HMMA.16816.F32 R116, R140, R146, R116 ;  /* 0x000000928c74723c */ /* 0x000fe20000001874 */
[----:B------:R-:W1:Y:S04]  /*5ab0*/  LDSM.16.MT88.4 R144, [R187+0x11000] ;  /* 0x01100000bb90783b */ /* 0x000e680000004200 */
[----:B------:R-:W-:Y:S03]  /*5ac0*/  LDSM.16.MT88.4 R140, [R189+0xd800] ;  /* 0x00d80000bd8c783b */ /* 0x000fe60000004200 */
[C---:B--2---:R-:W-:Y:S07]  /*5ad0*/  HMMA.16816.F32 R96, R16.reuse, R12, R96 ;  /* 0x0000000c1060723c */ /* 0x044fee0000001860 */
[----:B------:R-:W-:Y:S01]  /*5ae0*/  LOP3.LUT R12, R223, UR15, R220, 0x96, !PT ;  /* 0x0000000fdf0c7c12 */ /* 0x000fe2000f8e96dc */
[----:B----4-:R-:W-:Y:S04]  /*5af0*/  HMMA.16816.F32 R104, R16, R8, R104 ;  /* 0x000000081068723c */ /* 0x010fe80000001868 */
[----:B------:R-:W-:-:S04]  /*5b00*/  IMAD.WIDE.U32 R12, R12, -0x2daee0ad, RZ ;  /* 0xd2511f530c0c7825 */ /* 0x000fc800078e00ff */
[C---:B------:R-:W-:Y:S01]  /*5b10*/  HMMA.16816.F32 R124, R16.reuse, R10, R124 ;  /* 0x0000000a107c723c */ /* 0x040fe2000000187c */
[----:B------:R-:W-:Y:S02]  /*5b20*/  LOP3.LUT R218, R13, UR5, R218, 0x96, !PT ;  /* 0x000000050dda7c12 */ /* 0x000fe4000f8e96da */
[----:B------:R-:W-:Y:S02]  /*5b30*/  LOP3.LUT R8, R12, 0xffff, RZ, 0xc0, !PT ;  /* 0x0000ffff0c087812 */ /* 0x000fe400078ec0ff */
[----:B------:R-:W-:Y:S02]  /*5b40*/  SHF.R.U32.HI R9, RZ, 0x10, R12 ;  /* 0x00000010ff097819 */ /* 0x000fe4000001160c */
[----:B------:R-:W-:Y:S01]  /*5b50*/  SHF.R.U32.HI R10, RZ, 0x10, R218 ;  /* 0x00000010ff0a7819 */ /* 0x000fe200000116da */
[----:B------:R-:W-:Y:S03]  /*5b60*/  HMMA.16816.F32 R88, R16, R20, R88 ;  /* 0x000000141058723c */ /* 0x000fe60000001858 */
[----:B------:R-:W-:-:S04]  /*5b70*/  LOP3.LUT R10, R10, 0xff, RZ, 0xc0, !PT ;  /* 0x000000ff0a0a7812 */ /* 0x000fc800078ec0ff */
[----:B------:R-:W-:Y:S01]  /*5b80*/  SHF.R.U32.HI R20, RZ, 0x8, R8 ;  /* 0x00000008ff147819 */ /* 0x000fe20000011608 */
[----:B------:R-:W-:Y:S01]  /*5b90*/  HMMA.16816.F32 R92, R16, R22, R92 ;  /* 0x00000016105c723c */ /* 0x000fe2000000185c */
[----:B------:R-:W-:Y:S02]  /*5ba0*/  LOP3.LUT R8, R9, 0xff, RZ, 0xc0, !PT ;  /* 0x000000ff09087812 */ /* 0x000fe400078ec0ff */
[----:B------:R-:W-:-:S04]  /*5bb0*/  LOP3.LUT R21, R218, 0xff, RZ, 0xc0, !PT ;  /* 0x000000ffda157812 */ /* 0x000fc800078ec0ff */
[----:B------:R-:W-:Y:S01]  /*5bc0*/  SHF.R.U32.HI R23, RZ, 0x18, R12 ;  /* 0x00000018ff177819 */ /* 0x000fe2000001160c */
[----:B---3--:R-:W-:Y:S03]  /*5bd0*/  HMMA.16816.F32 R108, R16, R4, R108 ;  /* 0x00000004106c723c */ /* 0x008fe6000000186c */
[----:B------:R-:W-:-:S04]  /*5be0*/  PRMT R23, R8, 0x5410, R23 ;  /* 0x0000541008177816 */ /* 0x000fc80000000017 */
[----:B------:R-:W-:Y:S01]  /*5bf0*/  SHF.R.U32.HI R5, RZ, 0x18, R218 ;  /* 0x00000018ff057819 */ /* 0x000fe200000116da */
[C---:B-----5:R-:W-:Y:S01]  /*5c00*/  HMMA.16816.F32 R72, R16.reuse, R24, R72 ;  /* 0x000000181048723c */ /* 0x060fe20000001848 */
[----:B------:R-:W-:Y:S02]  /*5c10*/  LOP3.LUT R4, R218, 0xffff, RZ, 0xc0, !PT ;  /* 0x0000ffffda047812 */ /* 0x000fe400078ec0ff */
[----:B------:R-:W-:Y:S02]  /*5c20*/  PRMT R5, R10, 0x5410, R5 ;  /* 0x000054100a057816 */ /* 0x000fe40000000005 */
[----:B------:R-:W2:Y:S01]  /*5c30*/  LDSM.16.MT88.4 R8, [R191+0xf800] ;  /* 0x00f80000bf08783b */ /* 0x000ea20000004200 */
[----:B------:R-:W-:Y:S02]  /*5c40*/  SHF.R.U32.HI R4, RZ, 0x8, R4 ;  /* 0x00000008ff047819 */ /* 0x000fe40000011604 */
[----:B------:R-:W-:Y:S01]  /*5c50*/  HMMA.16816.F32 R40, R16, R136, R40 ;  /* 0x000000881028723c */ /* 0x000fe20000001828 */
[----:B------:R-:W-:Y:S01]  /*5c60*/  LOP3.LUT R25, R12, 0xff, RZ, 0xc0, !PT ;  /* 0x000000ff0c197812 */ /* 0x000fe200078ec0ff */
[----:B------:R-:W-:Y:S01]  /*5c70*/  HSET2.LE.AND R5, R5, R162, PT ;  /* 0x000000a205057233 */ /* 0x000fe20003803000 */
[----:B------:R-:W-:-:S02]  /*5c80*/  PRMT R21, R21, 0x5410, R4 ;  /* 0x0000541015157816 */ /* 0x000fc40000000004 */
[----:B------:R-:W-:Y:S02]  /*5c90*/  PRMT R25, R25, 0x5410, R20 ;  /* 0x0000541019197816 */ /* 0x000fe40000000014 */
[----:B-1----:R-:W-:Y:S01]  /*5ca0*/  F2FP.PACK_AB R20, R211, R174 ;  /* 0x000000aed314723e */ /* 0x002fe200000000ff */
[----:B------:R-:W-:Y:S01]  /*5cb0*/  HMMA.16816.F32 R44, R16, R138, R44 ;  /* 0x0000008a102c723c */ /* 0x000fe2000000182c */
[----:B------:R-:W-:Y:S01]  /*5cc0*/  HSET2.LE.AND R4, R21, R162, PT ;  /* 0x000000a215047233 */ /* 0x000fe20003803000 */
[----:B------:R-:W-:Y:S01]  /*5cd0*/  F2FP.PACK_AB R21, R212, R213 ;  /* 0x000000d5d415723e */ /* 0x000fe200000000ff */
[----:B------:R-:W-:Y:S01]  /*5ce0*/  LDSM.16.MT88.4 R136, [R188+0xd800] ;  /* 0x00d80000bc88783b */ /* 0x000fe20000004200 */
[----:B------:R-:W-:Y:S01]  /*5cf0*/  LOP3.LUT R5, R5, R20, RZ, 0xc0, !PT ;  /* 0x0000001405057212 */ /* 0x000fe200078ec0ff */
[----:B------:R-:W-:-:S03]  /*5d00*/  FADD.FTZ R174, R174, R175 ;  /* 0x000000afaeae7221 */ /* 0x000fc60000010000 */
[----:B------:R-:W-:Y:S01]  /*5d10*/  HMMA.16816.F32 R48, R16, R32, R48 ;  /* 0x000000201030723c */ /* 0x000fe20000001830 */
[----:B------:R-:W-:-:S07]  /*5d20*/  FADD.FTZ R174, R211, R174 ;  /* 0x000000aed3ae7221 */ /* 0x000fce0000010000 */
        /* <DEDUP_REMOVED lines=8> */
[C---:B------:R-:W-:Y:S07]  /*5db0*/  HMMA.16816.F32 R112, R16.reuse, R6, R112 ;  /* 0x000000061070723c */ /* 0x040fee0000001870 */
[--C-:B------:R-:W-:Y:S01]  /*5dc0*/  HSET2.LE.AND R6, R25, R162.reuse, PT ;  /* 0x000000a219067233 */ /* 0x100fe20003803000 */
[----:B------:R-:W-:Y:S01]  /*5dd0*/  HMMA.16816.F32 R120, R16, R144, R120 ;  /* 0x000000901078723c */ /* 0x000fe20000001878 */
[----:B------:R-:W-:Y:S01]  /*5de0*/  HSET2.LE.AND R7, R23, R162, PT ;  /* 0x000000a217077233 */ /* 0x000fe20003803000 */
[----:B------:R-:W-:Y:S01]  /*5df0*/  F2FP.PACK_AB R23, R215, R214 ;  /* 0x000000d6d717723e */ /* 0x000fe200000000ff */
[----:B------:R-:W-:Y:S01]  /*5e00*/  LDSM.16.MT88.4 R24, [R188+0xf800] ;  /* 0x00f80000bc18783b */ /* 0x000fe20000004200 */
[----:B------:R-:W-:Y:S01]  /*5e10*/  LOP3.LUT R6, R6, R21, RZ, 0xc0, !PT ;  /* 0x0000001506067212 */ /* 0x000fe200078ec0ff */
[----:B------:R-:W-:Y:S01]  /*5e20*/  FADD.FTZ R214, R214, R167 ;  /* 0x000000a7d6d67221 */ /* 0x000fe20000010000 */
[----:B------:R-:W-:-:S02]  /*5e30*/  LOP3.LUT R4, R4, R23, RZ, 0xc0, !PT ;  /* 0x0000001704047212 */ /* 0x000fc400078ec0ff */
[----:B------:R-:W-:Y:S01]  /*5e40*/  HMMA.16816.F32 R116, R16, R146, R116 ;  /* 0x000000921074723c */ /* 0x000fe20000001874 */
[----:B------:R-:W3:Y:S01]  /*5e50*/  LDSM.16.MT88.4 R16, [R191+0x11800] ;  /* 0x01180000bf10783b */ /* 0x000ee20000004200 */
[----:B------:R-:W-:Y:S01]  /*5e60*/  F2FP.PACK_AB R144, R168, R169 ;  /* 0x000000a9a890723e */ /* 0x000fe200000000ff */
[----:B------:R-:W-:Y:S02]  /*5e70*/  FADD.FTZ R214, R215, R214 ;  /* 0x000000d6d7d67221 */ /* 0x000fe40000010000 */
[----:B------:R-:W4:Y:S01]  /*5e80*/  LDSM.16.MT88.4 R20, [R187+0xf800] ;  /* 0x00f80000bb14783b */ /* 0x000f220000004200 */
[----:B------:R-:W-:Y:S01]  /*5e90*/  LOP3.LUT R7, R7, R144, RZ, 0xc0, !PT ;  /* 0x0000009007077212 */ /* 0x000fe200078ec0ff */
[----:B------:R-:W-:Y:S02]  /*5ea0*/  FADD.FTZ R213, R213, R214 ;  /* 0x000000d6d5d57221 */ /* 0x000fe40000010000 */
[----:B------:R-:W-:Y:S02]  /*5eb0*/  FADD.FTZ R169, R169, R174 ;  /* 0x000000aea9a97221 */ /* 0x000fe40000010000 */
[----:B------:R-:W-:-:S02]  /*5ec0*/  FADD.FTZ R213, R212, R213 ;  /* 0x000000d5d4d57221 */ /* 0x000fc40000010000 */
[----:B--2---:R-:W-:Y:S01]  /*5ed0*/  HMMA.16816.F32 R64, R4, R8, R64 ;  /* 0x000000080440723c */ /* 0x004fe20000001840 */
[----:B------:R-:W-:-:S07]  /*5ee0*/  FADD.FTZ R211, R168, R169 ;  /* 0x000000a9a8d37221 */ /* 0x000fce0000010000 */
[C---:B-1----:R-:W-:Y:S08]  /*5ef0*/  HMMA.16816.F32 R128, R4.reuse, R12, R128 ;  /* 0x0000000c0480723c */ /* 0x042ff00000001880 */
[C---:B------:R-:W-:Y:S01]  /*5f00*/  HMMA.16816.F32 R36, R4.reuse, R14, R36 ;  /* 0x0000000e0424723c */ /* 0x040fe20000001824 */
[----:B------:R-:W1:Y:S07]  /*5f10*/  LDSM.16.MT88.4 R12, [R189+0x11800] ;  /* 0x01180000bd0c783b */ /* 0x000e6e0000004200 */
        /* <DEDUP_REMOVED lines=15> */
[C---:B----4-:R-:W-:Y:S08]  /*6010*/  HMMA.16816.F32 R88, R4.reuse, R20, R88 ;  /* 0x000000140458723c */ /* 0x050ff00000001858 */
        /* <DEDUP_REMOVED lines=8> */
[----:B------:R-:W1:Y:S01]  /*60a0*/  LDC.U8 R210, c[0x0][0x2d8] ;  /* 0x0000b600ffd27b82 */ /* 0x000e620000000000 */
[----:B------:R-:W-:Y:S01]  /*60b0*/  IMAD.WIDE.U32 R216, R148, -0x326172a9, RZ ;  /* 0xcd9e8d5794d87825 */ /* 0x000fe200078e00ff */
[----:B------:R-:W-:Y:S01]  /*60c0*/  ISETP.GE.AND P4, PT, R208, c[0x0][0x220], PT ;  /* 0x00008800d0007a0c */ /* 0x000fe20003f86270 */
[----:B------:R-:W-:Y:S01]  /*60d0*/  ULDC.64 UR6, c[0x0][0x1a0] ;  /* 0x0000680000067ab9 */ /* 0x000fe20000000a00 */
[----:B------:R-:W-:Y:S01]  /*60e0*/  ISETP.GE.AND P3, PT, R201, c[0x0][0x220], PT ;  /* 0x00008800c9007a0c */ /* 0x000fe20003f66270 */
[----:B------:R-:W-:Y:S01]  /*60f0*/  IMAD.MOV.U32 R0, RZ, RZ, R3 ;  /* 0x000000ffff007224 */ /* 0x000fe200078e0003 */
[----:B------:R-:W-:Y:S01]  /*6100*/  LOP3.LUT R214, R217, R149, RZ, 0x3c, !PT ;  /* 0x00000095d9d67212 */ /* 0x000fe200078e3cff */
[----:B------:R-:W-:Y:S01]  /*6110*/  IMAD.MOV.U32 R133, RZ, RZ, R132 ;  /* 0x000000ffff857224 */ /* 0x000fe200078e0084 */
[----:B------:R-:W-:Y:S01]  /*6120*/  ISETP.GE.AND P2, PT, R200, c[0x0][0x220], PT ;  /* 0x00008800c8007a0c */ /* 0x000fe20003f46270 */
[----:B------:R-:W-:Y:S01]  /*6130*/  IMAD.WIDE.U32 R218, R134, -0x2daee0ad, RZ ;  /* 0xd2511f5386da7825 */ /* 0x000fe200078e00ff */
[----:B------:R-:W-:-:S02]  /*6140*/  ULEA.HI.SX32 UR31, UR8, 0xfffffffe, 0x1a ;  /* 0xfffffffe081f7891 */ /* 0x000fc4000f8fd23f */
[----:B------:R-:W-:Y:S01]  /*6150*/  USHF.L.U64.HI UR28, UR6, 0x4, UR7 ;  /* 0x00000004061c7899 */ /* 0x000fe20008010207 */
[----:B------:R-:W-:Y:S01]  /*6160*/  IMAD.WIDE.U32 R214, R214, -0x2daee0ad, RZ ;  /* 0xd2511f53d6d67825 */ /* 0x000fe200078e00ff */
[----:B------:R-:W-:Y:S01]  /*6170*/  USHF.L.U32 UR29, UR6, 0x4, URZ ;  /* 0x00000004061d7899 */ /* 0x000fe2000800063f */
[----:B-1----:R-:W-:Y:S01]  /*6180*/  PRMT R210, R210, 0x7054, R210 ;  /* 0x00007054d2d27816 */ /* 0x002fe200000000d2 */
[----:B------:R-:W-:Y:S05]  /*6190*/  BRA `(.L_x_535) ;  /* 0x0000068000007947 */ /* 0x000fea0003800000 */
.L_x_537:
        /* <DEDUP_REMOVED lines=13> */
[C---:B------:R-:W-:Y:S02]  /*6270*/  IADD3 R132, P1, R137.reuse, UR11, RZ ;  /* 0x0000000b89847c10 */ /* 0x040fe4000ff3e0ff */
[----:B------:R-:W-:Y:S02]  /*6280*/  LEA.HI.X R134, R134, R207, R3, 0x6, P0 ;  /* 0x000000cf86867211 */ /* 0x000fe400000f3403 */
[C---:B------:R-:W-:Y:S02]  /*6290*/  @!P4 LEA R142, P0, R137.reuse, c[0x0][0x168], 0x1 ;  /* 0x00005a00898eca11 */ /* 0x040fe400078008ff */
[C-C-:B------:R-:W-:Y:S02]  /*62a0*/  @!P3 LEA.HI.X R141, R137.reuse, c[0x0][0x16c], R134.reuse, 0x1, P6 ;  /* 0x00005b00898dba11 */ /* 0x140fe400030f0c86 */
[C-C-:B------:R-:W-:Y:S02]  /*62b0*/  @!P4 LEA.HI.X R143, R137.reuse, c[0x0][0x16c], R134.reuse, 0x1, P0 ;  /* 0x00005b00898fca11 */ /* 0x140fe400000f0c86 */
[----:B------:R-:W-:Y:S02]  /*62c0*/  @!P3 LEA R146, P6, R132, c[0x0][0x168], 0x1 ;  /* 0x00005a008492ba11 */ /* 0x000fe400078c08ff */
[----:B------:R-:W-:Y:S01]  /*62d0*/  IADD3.X R3, R134, UR9, RZ, P1, !PT ;  /* 0x0000000986037c10 */ /* 0x000fe20008ffe4ff */
[----:B------:R-:W-:Y:S01]  /*62e0*/  @!PT LDS RZ, [RZ] ;  /* 0x00000000fffff984 */ /* 0x000fe20000000800 */
[----:B------:R-:W-:Y:S01]  /*62f0*/  @!PT LDS RZ, [RZ] ;  /* 0x00000000fffff984 */ /* 0x000fe20000000800 */
[----:B------:R-:W-:Y:S01]  /*6300*/  @!PT LDS RZ, [RZ] ;  /* 0x00000000fffff984 */ /* 0x000fe20000000800 */
[----:B------:R1:W-:Y:S01]  /*6310*/  @!P4 LDGSTS.E.BYPASS.LTC128B.128 [R199+0x6000], [R142.64] ;  /* 0x060000008ec7cfae */ /* 0x0003e2000b901d52 */
[C---:B------:R-:W-:Y:S02]  /*6320*/  @!P2 LEA R138, P1, R137.reuse, c[0x0][0x168], 0x1 ;  /* 0x00005a00898aaa11 */ /* 0x040fe400078208ff */
[C-C-:B------:R-:W-:Y:S01]  /*6330*/  @!P3 LEA.HI.X R147, R132.reuse, c[0x0][0x16c], R3.reuse, 0x1, P6 ;  /* 0x00005b008493ba11 */ /* 0x140fe200030f0c03 */
[----:B------:R1:W-:Y:S01]  /*6340*/  @P3 STS.128 [R199+0x8000], RZ ;  /* 0x008000ffc7003388 */ /* 0x0003e20000000c00 */
[----:B------:R-:W-:Y:S02]  /*6350*/  @!P2 LEA.HI.X R139, R137, c[0x0][0x16c], R134, 0x1, P1 ;  /* 0x00005b00898baa11 */ /* 0x000fe400008f0c86 */
[C---:B------:R-:W-:Y:S01]  /*6360*/  @!P4 LEA R150, P1, R132.reuse, c[0x0][0x168], 0x1 ;  /* 0x00005a008496ca11 */ /* 0x040fe200078208ff */
[----:B------:R-:W-:Y:S01]  /*6370*/  @!PT LDS RZ, [RZ] ;  /* 0x00000000fffff984 */ /* 0x000fe20000000800 */
[----:B------:R-:W-:Y:S01]  /*6380*/  @!PT LDS RZ, [RZ] ;  /* 0x00000000fffff984 */ /* 0x000fe20000000800 */
[----:B------:R-:W-:Y:S01]  /*6390*/  @!PT LDS RZ, [RZ] ;  /* 0x00000000fffff984 */ /* 0x000fe20000000800 */
[----:B------:R1:W-:Y:S01]  /*63a0*/  @!P3 LDGSTS.E.BYPASS.LTC128B.128 [R199+0x8000], [R140.64+0x80] ;  /* 0x080000808cc7bfae */ /* 0x0003e2000b901d52 */
[C---:B------:R-:W-:Y:S02]  /*63b0*/  IADD3 R2, P0, R132.reuse, UR11, RZ ;  /* 0x0000000b84027c10 */ /* 0x040fe4000ff1e0ff */
[----:B------:R-:W-:Y:S01]  /*63c0*/  @!P4 LEA.HI.X R151, R132, c[0x0][0x16c], R3, 0x1, P1 ;  /* 0x00005b008497ca11 */ /* 0x000fe200008f0c03 */
[----:B------:R1:W-:Y:S01]  /*63d0*/  @P2 STS.128 [R199+0xa000], RZ ;  /* 0x00a000ffc7002388 */ /* 0x0003e20000000c00 */
[C---:B------:R-:W-:Y:S02]  /*63e0*/  @!P4 LEA R148, P1, R2.reuse, c[0x0][0x168], 0x1 ;  /* 0x00005a000294ca11 */ /* 0x040fe400078208ff */
[----:B------:R-:W-:Y:S01]  /*63f0*/  @!P3 LEA R154, P6, R2, c[0x0][0x168], 0x1 ;  /* 0x00005a00029aba11 */ /* 0x000fe200078c08ff */
[----:B------:R-:W-:Y:S01]  /*6400*/  @!PT LDS RZ, [RZ] ;  /* 0x00000000fffff984 */ /* 0x000fe20000000800 */
[----:B------:R-:W-:Y:S01]  /*6410*/  @!PT LDS RZ, [RZ] ;  /* 0x00000000fffff984 */ /* 0x000fe20000000800 */
[----:B------:R-:W-:Y:S01]  /*6420*/  @!PT LDS RZ, [RZ] ;  /* 0x00000000fffff984 */ /* 0x000fe20000000800 */
[----:B------:R1:W-:Y:S01]  /*6430*/  @!P2 LDGSTS.E.BYPASS.LTC128B.128 [R199+0xa000], [R138.64+0x100] ;  /* 0x0a0001008ac7afae */ /* 0x0003e2000b901d52 */
[----:B------:R-:W-:Y:S02]  /*6440*/  IADD3.X R137, R3, UR9, RZ, P0, !PT ;  /* 0x0000000903897c10 */ /* 0x000fe400087fe4ff */
[----:B------:R-:W-:Y:S01]  /*6450*/  @!P2 LEA R144, P0, R132, c[0x0][0x168], 0x1 ;  /* 0x00005a008490aa11 */ /* 0x000fe200078008ff */
[----:B------:R1:W-:Y:S01]  /*6460*/  @P4 STS.128 [R199+0x6800], RZ ;  /* 0x006800ffc7004388 */ /* 0x0003e20000000c00 */
[----:B------:R-:W-:Y:S02]  /*6470*/  @!P4 LEA.HI.X R149, R2, c[0x0][0x16c], R137, 0x1, P1 ;  /* 0x00005b000295ca11 */ /* 0x000fe400008f0c89 */
[----:B------:R-:W-:Y:S01]  /*6480*/  @!P2 LEA.HI.X R145, R132, c[0x0][0x16c], R3, 0x1, P0 ;  /* 0x00005b008491aa11 */ /* 0x000fe200000f0c03 */
[----:B------:R-:W-:Y:S01]  /*6490*/  @!PT LDS RZ, [RZ] ;  /* 0x00000000fffff984 */ /* 0x000fe20000000800 */
[----:B------:R-:W-:Y:S01]  /*64a0*/  @!PT LDS RZ, [RZ] ;  /* 0x00000000fffff984 */ /* 0x000fe20000000800 */
[----:B------:R-:W-:Y:S01]  /*64b0*/  @!PT LDS RZ, [RZ] ;  /* 0x00000000fffff984 */ /* 0x000fe20000000800 */
[----:B------:R1:W-:Y:S01]  /*64c0*/  @!P4 LDGSTS.E.BYPASS.LTC128B.128 [R199+0x6800], [R150.64] ;  /* 0x0680000096c7cfae */ /* 0x0003e2000b901d52 */
[C-C-:B------:R-:W-:Y:S02]  /*64d0*/  @!P3 LEA.HI.X R155, R2.reuse, c[0x0][0x16c], R137.reuse, 0x1, P6 ;  /* 0x00005b00029bba11 */ /* 0x140fe400030f0c89 */
[C---:B------:R-:W-:Y:S01]  /*64e0*/  @!P2 LEA R152, P1, R2.reuse, c[0x0][0x168], 0x1 ;  /* 0x00005a000298aa11 */ /* 0x040fe200078208ff */
[----:B------:R1:W-:Y:S01]  /*64f0*/  @P3 STS.128 [R199+0x8800], RZ ;  /* 0x008800ffc7003388 */ /* 0x0003e20000000c00 */
[C---:B------:R-:W-:Y:S02]  /*6500*/  IADD3 R3, P0, R2.reuse, UR11, RZ ;  /* 0x0000000b02037c10 */ /* 0x040fe4000ff1e0ff */
[----:B------:R-:W-:Y:S01]  /*6510*/  @!P2 LEA.HI.X R153, R2, c[0x0][0x16c], R137, 0x1, P1 ;  /* 0x00005b000299aa11 */ /* 0x000fe200008f0c89 */
[----:B------:R-:W-:Y:S01]  /*6520*/  @!PT LDS RZ, [RZ] ;  /* 0x00000000fffff984 */ /* 0x000fe20000000800 */
[----:B------:R-:W-:Y:S01]  /*6530*/  @!PT LDS RZ, [RZ] ;  /* 0x00000000fffff984 */ /* 0x000fe20000000800 */
[----:B------:R-:W-:Y:S01]  /*6540*/  @!PT LDS RZ, [RZ] ;  /* 0x00000000fffff984 */ /* 0x000fe20000000800 */
[----:B------:R1:W-:Y:S01]  /*6550*/  @!P3 LDGSTS.E.BYPASS.LTC128B.128 [R199+0x8800], [R146.64+0x80] ;  /* 0x0880008092c7bfae */ /* 0x0003e2000b901d52 */
[C---:B------:R-:W-:Y:S02]  /*6560*/  @!P4 LEA R136, P6, R3.reuse, c[0x0][0x168], 0x1 ;  /* 0x00005a000388ca11 */ /* 0x040fe400078c08ff */
        /* <DEDUP_REMOVED lines=43> */
.L_x_535:
[----:B------:R-:W-:Y:S01]  /*6820*/  USHF.R.S32.HI UR4, URZ, 0x1f, UR31 ;  /* 0x0000001f3f047899 */ /* 0x000fe2000801141f */
[----:B------:R-:W-:Y:S04]  /*6830*/  DEPBAR.LE SB0, 0x0 ;  /* 0x000080000000791a */ /* 0x000fe80000000000 */
[----:B------:R-:W-:Y:S01]  /*6840*/  BAR.SYNC.DEFER_BLOCKING 0x0 ;  /* 0x0000000000007b1d */ /* 0x000fe20000010000 */
[----:B------:R-:W-:Y:S02]  /*6850*/  UIMAD UR4, UR4, UR6, URZ ;  /* 0x00000006040472a4 */ /* 0x000fe4000f8e023f */
[----:B------:R-:W-:Y:S02]  /*6860*/  UIMAD.WIDE.U32 UR32, UR31, UR6, URZ ;  /* 0x000000061f2072a5 */ /* 0x000fe4000f8e003f */
[----:B------:R-:W-:Y:S04]  /*6870*/  UIMAD UR4, UR31, UR7, UR4 ;  /* 0x000000071f0472a4 */ /* 0x000fe8000f8e0204 */
[----:B------:R-:W-:Y:S01]  /*6880*/  UIADD3 UR4, UR33, UR4, URZ ;  /* 0x0000000421047290 */ /* 0x000fe2000fffe03f */
[----:B------:R-:W-:Y:S02]  /*6890*/  IMAD.U32 R2, RZ, RZ, UR32 ;  /* 0x00000020ff027e24 */ /* 0x000fe4000f8e00ff */
[----:B------:R-:W-:Y:S03]  /*68a0*/  IMAD.U32 R3, RZ, RZ, UR33 ;  /* 0x00000021ff037e24 */ /* 0x000fe6000f8e00ff */
[----:B------:R-:W-:Y:S01]  /*68b0*/  IMAD.U32 R221, RZ, RZ, UR4 ;  /* 0x00000004ffdd7e24 */ /* 0x000fe2000f8e00ff */
[C---:B------:R-:W-:Y:S04]  /*68c0*/  LEA R3, P1, R2.reuse, R202, 0x6 ;  /* 0x000000ca02037211 */ /* 0x040fe800078230ff */
[C---:B------:R-:W-:Y:S02]  /*68d0*/  @!P4 LEA R232, P0, R3.reuse, c[0x0][0x170], 0x1 ;  /* 0x00005c0003e8ca11 */ /* 0x040fe400078008ff */
[----:B------:R-:W-:Y:S01]  /*68e0*/  LEA.HI.X R132, R2, R198, R221, 0x6, P1 ;  /* 0x000000c602847211 */ /* 0x000fe200008f34dd */
[----:B------:R-:W-:Y:S01]  /*68f0*/  @P4 STS.128 [R199+0xc000], RZ ;  /* 0x00c000ffc7004388 */ /* 0x000fe20000000c00 */
[C---:B------:R-:W-:Y:S02]  /*6900*/  @!P3 LEA R226, P1, R3.reuse, c[0x0][0x170], 0x1 ;  /* 0x00005c0003e2ba11 */ /* 0x040fe400078208ff */
[C-C-:B------:R-:W-:Y:S02]  /*6910*/  @!P4 LEA.HI.X R233, R3.reuse, c[0x0][0x174], R132.reuse, 0x1, P0 ;  /* 0x00005d0003e9ca11 */ /* 0x140fe400000f0c84 */
[C-C-:B------:R-:W-:Y:S02]  /*6920*/  @!P3 LEA.HI.X R227, R3.reuse, c[0x0][0x174], R132.reuse, 0x1, P1 ;  /* 0x00005d0003e3ba11 */ /* 0x140fe400008f0c84 */
[C---:B------:R-:W-:Y:S01]  /*6930*/  @!P2 LEA R224, P0, R3.reuse, c[0x0][0x170], 0x1 ;  /* 0x00005c0003e0aa11 */ /* 0x040fe200078008ff */
[----:B------:R-:W-:Y:S01]  /*6940*/  @!PT LDS RZ, [RZ] ;  /* 0x00000000fffff984 */ /* 0x000fe20000000800 */
[----:B------:R-:W-:Y:S01]  /*6950*/  @!PT LDS RZ, [RZ] ;  /* 0x00000000fffff984 */ /* 0x000fe20000000800 */
[----:B------:R-:W-:Y:S01]  /*6960*/  @!PT LDS RZ, [RZ] ;  /* 0x00000000fffff984 */ /* 0x000fe20000000800 */
[----:B------:R1:W-:Y:S01]  /*6970*/  @!P4 LDGSTS.E.BYPASS.LTC128B.128 [R199+0xc000], [R232.64] ;  /* 0x0c000000e8c7cfae */ /* 0x0003e2000b901d52 */
[C---:B------:R-:W-:Y:S02]  /*6980*/  IADD3 R223, P5, R3.reuse, UR29, RZ ;  /* 0x0000001d03df7c10 */ /* 0x040fe4000ffbe0ff */
[----:B------:R-:W-:Y:S01]  /*6990*/  @!P2 LEA.HI.X R225, R3, c[0x0][0x174], R132, 0x1, P0 ;  /* 0x00005d0003e1aa11 */ /* 0x000fe200000f0c84 */
[----:B------:R-:W-:Y:S01]  /*69a0*/  @P3 STS.128 [R199+0xe000], RZ ;  /* 0x00e000ffc7003388 */ /* 0x000fe20000000c00 */
        /* <DEDUP_REMOVED lines=8> */
[----:B------:R-:W-:Y:S01]  /*6a30*/  @P2 STS.128 [R199+0x10000], RZ ;  /* 0x010000ffc7002388 */ /* 0x000fe20000000c00 */
[C-C-:B------:R-:W-:Y:S02]  /*6a40*/  @!P3 LEA.HI.X R231, R223.reuse, c[0x0][0x174], R132.reuse, 0x1, P1 ;  /* 0x00005d00dfe7ba11 */ /* 0x140fe400008f0c84 */
[C---:B------:R-:W-:Y:S01]  /*6a50*/  @!P2 LEA R222, P0, R223.reuse, c[0x0][0x170], 0x1 ;  /* 0x00005c00dfdeaa11 */ /* 0x040fe200078008ff */
[----:B------:R-:W-:Y:S01]  /*6a60*/  @!PT LDS RZ, [RZ] ;  /* 0x00000000fffff984 */ /* 0x000fe20000000800 */
[----:B------:R-:W-:Y:S01]  /*6a70*/  @!PT LDS RZ, [RZ] ;  /* 0x00000000fffff984 */ /* 0x000fe20000000800 */
[----:B------:R-:W-:Y:S01]  /*6a80*/  @!PT LDS RZ, [RZ] ;  /* 0x00000000fffff984 */ /* 0x000fe20000000800 */
[----:B------:R2:W-:Y:S01]  /*6a90*/  @!P2 LDGSTS.E.BYPASS.LTC128B.128 [R199+0x10000], [R224.64+0x100] ;  /* 0x10000100e0c7afae */ /* 0x0005e2000b901d52 */
        /* <DEDUP_REMOVED lines=8> */
[----:B------:R2:W-:Y:S01]  /*6b20*/  @!P4 LDGSTS.E.BYPASS.LTC128B.128 [R199+0xc800], [R228.64] ;  /* 0x0c800000e4c7cfae */ /* 0x0005e2000b901d52 */
        /* <DEDUP_REMOVED lines=12> */
[----:B------:R-:W-:Y:S02]  /*6bf0*/  IADD3.X R2, R132, UR28, RZ, P6, !PT ;  /* 0x0000001c84027c10 */ /* 0x000fe4000b7fe4ff */
[C---:B------:R-:W-:Y:S01]  /*6c00*/  @!P4 LEA R238, P6, R3.reuse, c[0x0][0x170], 0x1 ;  /* 0x00005c0003eeca11 */ /* 0x040fe200078c08ff */
[----:B------:R-:W-:Y:S01]  /*6c10*/  @!PT LDS RZ, [RZ] ;  /* 0x00000000fffff984 */ /* 0x000fe20000000800 */
[----:B------:R-:W-:Y:S01]  /*6c20*/  @!PT LDS RZ, [RZ] ;  /* 0x00000000fffff984 */ /* 0x000fe20000000800 */
[----:B------:R-:W-:Y:S01]  /*6c30*/  @!PT LDS RZ, [RZ] ;  /* 0x00000000fffff984 */ /* 0x000fe20000000800 */
[----:B------:R2:W-:Y:S01]  /*6c40*/  @!P2 LDGSTS.E.BYPASS.LTC128B.128 [R199+0x10800], [R222.64+0x100] ;  /* 0x10800100dec7afae */ /* 0x0005e2000b901d52 */
[C---:B-1----:R-:W-:Y:S02]  /*6c50*/  @!P3 LEA R232, P1, R3.reuse, c[0x0][0x170], 0x1 ;  /* 0x00005c0003e8ba11 */ /* 0x042fe400078208ff */
[C-C-:B------:R-:W-:Y:S01]  /*6c60*/  @!P4 LEA.HI.X R239, R3.reuse, c[0x0][0x174], R2.reuse, 0x1, P6 ;  /* 0x00005d0003efca11 */ /* 0x140fe200030f0c02 */
[----:B------:R-:W-:Y:S01]  /*6c70*/  @P4 STS.128 [R199+0xd000], RZ ;  /* 0x00d000ffc7004388 */ /* 0x000fe20000000c00 */
[C-C-:B------:R-:W-:Y:S02]  /*6c80*/  @!P3 LEA.HI.X R233, R3.reuse, c[0x0][0x174], R2.reuse, 0x1, P1 ;  /* 0x00005d0003e9ba11 */ /* 0x140fe400008f0c02 */
[C---:B------:R-:W-:Y:S01]  /*6c90*/  @!P2 LEA R220, P0, R3.reuse, c[0x0][0x170], 0x1 ;  /* 0x00005c0003dcaa11 */ /* 0x040fe200078008ff */
[----:B------:R-:W-:Y:S01]  /*6ca0*/  @!PT LDS RZ, [RZ] ;  /* 0x00000000fffff984 */ /* 0x000fe20000000800 */
[----:B------:R-:W-:Y:S01]  /*6cb0*/  @!PT LDS RZ, [RZ] ;  /* 0x00000000fffff984 */ /* 0x000fe20000000800 */
[----:B------:R-:W-:Y:S01]  /*6cc0*/  @!PT LDS RZ, [RZ] ;  /* 0x00000000fffff984 */ /* 0x000fe20000000800 */
[----:B------:R2:W-:Y:S01]  /*6cd0*/  @!P4 LDGSTS.E.BYPASS.LTC128B.128 [R199+0xd000], [R240.64] ;  /* 0x0d000000f0c7cfae */ /* 0x0005e2000b901d52 */
[----:B------:R-:W-:Y:S02]  /*6ce0*/  ISETP.LT.AND P5, PT, RZ, UR31, PT ;  /* 0x0000001fff007c0c */ /* 0x000fe4000bfa1270 */
        /* <DEDUP_REMOVED lines=27> */
[----:B------:R-:W1:Y:S04]  /*6ea0*/  LDSM.16.M88.4 R140, [R196+0x6000] ;  /* 0x00600000c48c783b */ /* 0x000e680000000200 */
[----:B------:R-:W3:Y:S04]  /*6eb0*/  LDSM.16.M88.4 R144, [R196+0x6800] ;  /* 0x00680000c490783b */ /* 0x000ee80000000200 */
[----:B------:R-:W4:Y:S04]  /*6ec0*/  LDSM.16.M88.4 R148, [R196+0x7000] ;  /* 0x00700000c494783b */ /* 0x000f280000000200 */
[----:B------:R-:W0:Y:S04]  /*6ed0*/  LDGDEPBAR ;  /* 0x00000000000079af */ /* 0x000e280000000000 */
[----:B------:R-:W5:Y:S04]  /*6ee0*/  LDSM.16.M88.4 R152, [R196+0x7800] ;  /* 0x00780000c498783b */ /* 0x000f680000000200 */
[----:B------:R-:W-:Y:S04]  /*6ef0*/  LDSM.16.M88.4 R156, [R195] ;  /* 0x00000000c39c783b */ /* 0x000fe80000000200 */
[----:B------:R-:W2:Y:S04]  /*6f00*/  LDSM.16.M88.4 R160, [R194] ;  /* 0x00000000c2a0783b */ /* 0x000ea80000000200 */
[----:B------:R-:W2:Y:S04]  /*6f10*/  LDSM.16.M88.4 R164, [R186] ;  /* 0x00000000baa4783b */ /* 0x000ea80000000200 */
[----:B------:R-:W2:Y:S04]  /*6f20*/  LDSM.16.M88.4 R168, [R185] ;  /* 0x00000000b9a8783b */ /* 0x000ea80000000200 */
[----:B------:R-:W2:Y:S01]  /*6f30*/  LDSM.16.M88.4 R172, [R184] ;  /* 0x00000000b8ac783b */ /* 0x000ea20000000200 */
[C---:B-1----:R-:W-:Y:S08]  /*6f40*/  HMMA.16816.F32 R4, R136.reuse, R140, RZ ;  /* 0x0000008c8804723c */ /* 0x042ff000000018ff */
[C---:B------:R-:W-:Y:S01]  /*6f50*/  HMMA.16816.F32 R8, R136.reuse, R142, RZ ;  /* 0x0000008e8808723c */ /* 0x040fe200000018ff */
[----:B------:R-:W-:Y:S07]  /*6f60*/  LDSM.16.M88.4 R140, [R193] ;  /* 0x00000000c18c783b */ /* 0x000fee0000000200 */
[C---:B---3--:R-:W-:Y:S08]  /*6f70*/  HMMA.16816.F32 R12, R136.reuse, R144, RZ ;  /* 0x00000090880c723c */ /* 0x048ff000000018ff */
[C---:B------:R-:W-:Y:S01]  /*6f80*/  HMMA.16816.F32 R16, R136.reuse, R146, RZ ;  /* 0x000000928810723c */ /* 0x040fe200000018ff */
[----:B------:R-:W1:Y:S07]  /*6f90*/  LDSM.16.M88.4 R144, [R190+0x6000] ;  /* 0x00600000be90783b */ /* 0x000e6e0000000200 */
[C---:B----4-:R-:W-:Y:S08]  /*6fa0*/  HMMA.16816.F32 R20, R136.reuse, R148, RZ ;  /* 0x000000948814723c */ /* 0x050ff000000018ff */
[C---:B------:R-:W-:Y:S01]  /*6fb0*/  HMMA.16816.F32 R24, R136.reuse, R150, RZ ;  /* 0x000000968818723c */ /* 0x040fe200000018ff */
[----:B------:R-:W3:Y:S07]  /*6fc0*/  LDSM.16.M88.4 R148, [R190+0x6800] ;  /* 0x00680000be94783b */ /* 0x000eee0000000200 */
[C---:B-----5:R-:W-:Y:S08]  /*6fd0*/  HMMA.16816.F32 R28, R136.reuse, R152, RZ ;  /* 0x00000098881c723c */ /* 0x060ff000000018ff */
[----:B------:R-:W-:Y:S01]  /*6fe0*/  HMMA.16816.F32 R32, R136, R154, RZ ;  /* 0x0000009a8820723c */ /* 0x000fe200000018ff */
[----:B------:R-:W4:Y:S04]  /*6ff0*/  LDSM.16.M88.4 R136, [R190+0x7000] ;  /* 0x00700000be88783b */ /* 0x000f280000000200 */
[----:B------:R-:W5:Y:S03]  /*7000*/  LDSM.16.M88.4 R152, [R190+0x7800] ;  /* 0x00780000be98783b */ /* 0x000f660000000200 */
[C---:B--2---:R-:W-:Y:S08]  /*7010*/  HMMA.16816.F32 R4, R156.reuse, R160, R4 ;  /* 0x000000a09c04723c */ /* 0x044ff00000001804 */
[C---:B------:R-:W-:Y:S01]  /*7020*/  HMMA.16816.F32 R8, R156.reuse, R162, R8 ;  /* 0x000000a29c08723c */ /* 0x040fe20000001808 */
[----:B------:R-:W-:Y:S07]  /*7030*/  LDSM.16.M88.4 R160, [R192] ;  /* 0x00000000c0a0783b */ /* 0x000fee0000000200 */
[C---:B------:R-:W-:Y:S08]  /*7040*/  HMMA.16816.F32 R12, R156.reuse, R164, R12 ;  /* 0x000000a49c0c723c */ /* 0x040ff0000000180c */
[C---:B------:R-:W-:Y:S01]  /*7050*/  HMMA.16816.F32 R16, R156.reuse, R166, R16 ;  /* 0x000000a69c10723c */ /* 0x040fe20000001810 */
[----:B------:R-:W2:Y:S07]  /*7060*/  LDSM.16.M88.4 R164, [R183] ;  /* 0x00000000b7a4783b */ /* 0x000eae0000000200 */
[C---:B------:R-:W-:Y:S08]  /*7070*/  HMMA.16816.F32 R20, R156.reuse, R168, R20 ;  /* 0x000000a89c14723c */ /* 0x040ff00000001814 */
[C---:B------:R-:W-:Y:S01]  /*7080*/  HMMA.16816.F32 R24, R156.reuse, R170, R24 ;  /* 0x000000aa9c18723c */ /* 0x040fe20000001818 */
[----:B------:R-:W2:Y:S07]  /*7090*/  LDSM.16.M88.4 R168, [R183+0x800] ;  /* 0x00080000b7a8783b */ /* 0x000eae0000000200 */
[C---:B------:R-:W-:Y:S08]  /*70a0*/  HMMA.16816.F32 R28, R156.reuse, R172, R28 ;  /* 0x000000ac9c1c723c */ /* 0x040ff0000000181c */
[----:B------:R-:W-:Y:S01]  /*70b0*/  HMMA.16816.F32 R32, R156, R174, R32 ;  /* 0x000000ae9c20723c */ /* 0x000fe20000001820 */
[----:B------:R-:W2:Y:S04]  /*70c0*/  LDSM.16.M88.4 R156, [R183+0x1000] ;  /* 0x00100000b79c783b */ /* 0x000ea80000000200 */
[----:B------:R-:W2:Y:S03]  /*70d0*/  LDSM.16.M88.4 R172, [R183+0x1800] ;  /* 0x00180000b7ac783b */ /* 0x000ea60000000200 */
[C---:B-1----:R-:W-:Y:S08]  /*70e0*/  HMMA.16816.F32 R4, R140.reuse, R144, R4 ;  /* 0x000000908c04723c */ /* 0x042ff00000001804 */
[C---:B------:R-:W-:Y:S01]  /*70f0*/  HMMA.16816.F32 R8, R140.reuse, R146, R8 ;  /* 0x000000928c08723c */ /* 0x040fe20000001808 */
[----:B------:R-:W-:Y:S07]  /*7100*/  LDSM.16.M88.4 R144, [R196+0x8000] ;  /* 0x00800000c490783b */ /* 0x000fee0000000200 */
[C---:B---3--:R-:W-:Y:S08]  /*7110*/  HMMA.16816.F32 R12, R140.reuse, R148, R12 ;  /* 0x000000948c0c723c */ /* 0x048ff0000000180c */
[C---:B------:R-:W-:Y:S01]  /*7120*/  HMMA.16816.F32 R16, R140.reuse, R150, R16 ;  /* 0x000000968c10723c */ /* 0x040fe20000001810 */
[----:B------:R-:W-:Y:S07]  /*7130*/  LDSM.16.M88.4 R148, [R196+0x8800] ;  /* 0x00880000c494783b */ /* 0x000fee0000000200 */
[C---:B----4-:R-:W-:Y:S08]  /*7140*/  HMMA.16816.F32 R20, R140.reuse, R136, R20 ;  /* 0x000000888c14723c */ /* 0x050ff00000001814 */
[C---:B------:R-:W-:Y:S01]  /*7150*/  HMMA.16816.F32 R24, R140.reuse, R138, R24 ;  /* 0x0000008a8c18723c */ /* 0x040fe20000001818 */
[----:B------:R-:W1:Y:S07]  /*7160*/  LDSM.16.M88.4 R136, [R197+0x2000] ;  /* 0x00200000c588783b */ /* 0x000e6e0000000200 */
[C---:B-----5:R-:W-:Y:S08]  /*7170*/  HMMA.16816.F32 R28, R140.reuse, R152, R28 ;  /* 0x000000988c1c723c */ /* 0x060ff0000000181c */
[----:B------:R-:W-:Y:S01]  /*7180*/  HMMA.16816.F32 R32, R140, R154, R32 ;  /* 0x0000009a8c20723c */ /* 0x000fe20000001820 */
[----:B------:R-:W3:Y:S04]  /*7190*/  LDSM.16.M88.4 R140, [R196+0x9000] ;  /* 0x00900000c48c783b */ /* 0x000ee80000000200 */
[----:B------:R-:W4:Y:S03]  /*71a0*/  LDSM.16.M88.4 R152, [R196+0x9800] ;  /* 0x00980000c498783b */ /* 0x000f260000000200 */
[C---:B--2---:R-:W-:Y:S08]  /*71b0*/  HMMA.16816.F32 R4, R160.reuse, R164, R4 ;  /* 0x000000a4a004723c */ /* 0x044ff00000001804 */
[C---:B------:R-:W-:Y:S01]  /*71c0*/  HMMA.16816.F32 R8, R160.reuse, R166, R8 ;  /* 0x000000a6a008723c */ /* 0x040fe20000001808 */
[----:B------:R-:W-:Y:S07]  /*71d0*/  LDSM.16.M88.4 R164, [R182] ;  /* 0x00000000b6a4783b */ /* 0x000fee0000000200 */
[C---:B------:R-:W-:Y:S08]  /*71e0*/  HMMA.16816.F32 R12, R160.reuse, R168, R12 ;  /* 0x000000a8a00c723c */ /* 0x040ff0000000180c */
[C---:B------:R-:W-:Y:S01]  /*71f0*/  HMMA.16816.F32 R16, R160.reuse, R170, R16 ;  /* 0x000000aaa010723c */ /* 0x040fe20000001810 */
[----:B------:R-:W-:Y:S07]  /*7200*/  LDSM.16.M88.4 R168, [R181] ;  /* 0x00000000b5a8783b */ /* 0x000fee0000000200 */
[C---:B------:R-:W-:Y:S08]  /*7210*/  HMMA.16816.F32 R20, R160.reuse, R156, R20 ;  /* 0x0000009ca014723c */ /* 0x040ff00000001814 */
[C---:B------:R-:W-:Y:S01]  /*7220*/  HMMA.16816.F32 R24, R160.reuse, R158, R24 ;  /* 0x0000009ea018723c */ /* 0x040fe20000001818 */
[----:B------:R-:W2:Y:S07]  /*7230*/  LDSM.16.M88.4 R156, [R195+0x2000] ;  /* 0x00200000c39c783b */ /* 0x000eae0000000200 */
[C---:B------:R-:W-:Y:S08]  /*7240*/  HMMA.16816.F32 R28, R160.reuse, R172, R28 ;  /* 0x000000aca01c723c */ /* 0x040ff0000000181c */
[----:B------:R-:W-:Y:S01]  /*7250*/  HMMA.16816.F32 R32, R160, R174, R32 ;  /* 0x000000aea020723c */ /* 0x000fe20000001820 */
[----:B------:R-:W5:Y:S04]  /*7260*/  LDSM.16.M88.4 R160, [R180] ;  /* 0x00000000b4a0783b */ /* 0x000f680000000200 */
[----:B------:R-:W2:Y:S03]  /*7270*/  LDSM.16.M88.4 R172, [R179] ;  /* 0x00000000b3ac783b */ /* 0x000ea60000000200 */
[C---:B-1----:R-:W-:Y:S08]  /*7280*/  HMMA.16816.F32 R4, R136.reuse, R144, R4 ;  /* 0x000000908804723c */ /* 0x042ff00000001804 */
[C---:B------:R-:W-:Y:S01]  /*7290*/  HMMA.16816.F32 R8, R136.reuse, R146, R8 ;  /* 0x000000928808723c */ /* 0x040fe20000001808 */
[----:B------:R-:W-:Y:S07]  /*72a0*/  LDSM.16.M88.4 R144, [R190+0x8000] ;  /* 0x00800000be90783b */ /* 0x000fee0000000200 */
[C---:B------:R-:W-:Y:S08]  /*72b0*/  HMMA.16816.F32 R12, R136.reuse, R148, R12 ;  /* 0x00000094880c723c */ /* 0x040ff0000000180c */
[C---:B------:R-:W-:Y:S01]  /*72c0*/  HMMA.16816.F32 R16, R136.reuse, R150, R16 ;  /* 0x000000968810723c */ /* 0x040fe20000001810 */
[----:B------:R-:W-:Y:S07]  /*72d0*/  LDSM.16.M88.4 R148, [R190+0x8800] ;  /* 0x00880000be94783b */ /* 0x000fee0000000200 */
[C---:B---3--:R-:W-:Y:S08]  /*72e0*/  HMMA.16816.F32 R20, R136.reuse, R140, R20 ;  /* 0x0000008c8814723c */ /* 0x048ff00000001814 */
[C---:B------:R-:W-:Y:S01]  /*72f0*/  HMMA.16816.F32 R24, R136.reuse, R142, R24 ;  /* 0x0000008e8818723c */ /* 0x040fe20000001818 */
[----:B------:R-:W1:Y:S07]  /*7300*/  LDSM.16.M88.4 R140, [R193+0x2000] ;  /* 0x00200000c18c783b */ /* 0x000e6e0000000200 */
[C---:B----4-:R-:W-:Y:S08]  /*7310*/  HMMA.16816.F32 R28, R136.reuse, R152, R28 ;  /* 0x00000098881c723c */ /* 0x050ff0000000181c */
[----:B------:R-:W-:Y:S01]  /*7320*/  HMMA.16816.F32 R32, R136, R154, R32 ;  /* 0x0000009a8820723c */ /* 0x000fe20000001820 */
[----:B------:R-:W3:Y:S04]  /*7330*/  LDSM.16.M88.4 R136, [R190+0x9000] ;  /* 0x00900000be88783b */ /* 0x000ee80000000200 */
[----:B------:R-:W4:Y:S03]  /*7340*/  LDSM.16.M88.4 R152, [R190+0x9800] ;  /* 0x00980000be98783b */ /* 0x000f260000000200 */
[C---:B--2---:R-:W-:Y:S08]  /*7350*/  HMMA.16816.F32 R4, R156.reuse, R164, R4 ;  /* 0x000000a49c04723c */ /* 0x044ff00000001804 */
[C---:B------:R-:W-:Y:S01]  /*7360*/  HMMA.16816.F32 R8, R156.reuse, R166, R8 ;  /* 0x000000a69c08723c */ /* 0x040fe20000001808 */
[----:B------:R-:W-:Y:S07]  /*7370*/  LDSM.16.M88.4 R164, [R183+0x2000] ;  /* 0x00200000b7a4783b */ /* 0x000fee0000000200 */
[C---:B------:R-:W-:Y:S08]  /*7380*/  HMMA.16816.F32 R12, R156.reuse, R168, R12 ;  /* 0x000000a89c0c723c */ /* 0x040ff0000000180c */
[C---:B------:R-:W-:Y:S01]  /*7390*/  HMMA.16816.F32 R16, R156.reuse, R170, R16 ;  /* 0x000000aa9c10723c */ /* 0x040fe20000001810 */
[----:B------:R-:W-:Y:S07]  /*73a0*/  LDSM.16.M88.4 R168, [R183+0x2800] ;  /* 0x00280000b7a8783b */ /* 0x000fee0000000200 */
[C---:B-----5:R-:W-:Y:S08]  /*73b0*/  HMMA.16816.F32 R20, R156.reuse, R160, R20 ;  /* 0x000000a09c14723c */ /* 0x060ff00000001814 */
[C---:B------:R-:W-:Y:S01]  /*73c0*/  HMMA.16816.F32 R24, R156.reuse, R162, R24 ;  /* 0x000000a29c18723c */ /* 0x040fe20000001818 */
[----:B------:R-:W2:Y:S07]  /*73d0*/  LDSM.16.M88.4 R160, [R192+0x2000] ;  /* 0x00200000c0a0783b */ /* 0x000eae0000000200 */
[C---:B------:R-:W-:Y:S08]  /*73e0*/  HMMA.16816.F32 R28, R156.reuse, R172, R28 ;  /* 0x000000ac9c1c723c */ /* 0x040ff0000000181c */
[----:B------:R-:W-:Y:S01]  /*73f0*/  HMMA.16816.F32 R32, R156, R174, R32 ;  /* 0x000000ae9c20723c */ /* 0x000fe20000001820 */
[----:B------:R-:W5:Y:S04]  /*7400*/  LDSM.16.M88.4 R156, [R183+0x3000] ;  /* 0x00300000b79c783b */ /* 0x000f680000000200 */
[----:B------:R-:W2:Y:S03]  /*7410*/  LDSM.16.M88.4 R172, [R183+0x3800] ;  /* 0x00380000b7ac783b */ /* 0x000ea60000000200 */
        /* <DEDUP_REMOVED lines=19> */
[C---:B-----5:R-:W-:Y:S08]  /*7550*/  HMMA.16816.F32 R20, R160.reuse, R156, R20 ;  /* 0x0000009ca014723c */ /* 0x060ff00000001814 */
        /* <DEDUP_REMOVED lines=32> */
[C---:B-1----:R-:W-:Y:S01]  /*7760*/  HMMA.16816.F32 R4, R140.reuse, R144, R4 ;  /* 0x000000908c04723c */ /* 0x042fe20000001804 */
        /* <DEDUP_REMOVED lines=9> */
[C---:B--2---:R-:W-:Y:S08]  /*7800*/  HMMA.16816.F32 R4, R160.reuse, R164, R4 ;  /* 0x000000a4a004723c */ /* 0x044ff00000001804 */
        /* <DEDUP_REMOVED lines=8> */
.L_x_536:
[----:B------:R-:W-:Y:S01]  /*7890*/  FMNMX.FTZ R2, R4, R133, !PT ;  /* 0x0000008504027209 */ /* 0x000fe20007810000 */
[----:B------:R-:W-:Y:S01]  /*78a0*/  USHF.L.U32 UR30, UR31, 0x1, URZ ;  /* 0x000000011f1e7899 */ /* 0x000fe2000800063f */
[----:B------:R-:W-:Y:S01]  /*78b0*/  FMNMX.FTZ R132, R6, R0, !PT ;  /* 0x0000000006847209 */ /* 0x000fe20007810000 */
[----:B------:R-:W-:Y:S01]  /*78c0*/  UIADD3 UR8, UR22, -0x61c88647, URZ ;  /* 0x9e3779b916087890 */ /* 0x000fe2000fffe03f */
[----:B------:R-:W-:Y:S01]  /*78d0*/  FMNMX.FTZ R3, R5, R2, !PT ;  /* 0x0000000205037209 */ /* 0x000fe20007810000 */
[----:B-1----:R-:W-:Y:S01]  /*78e0*/  LDSM.16.MT88.4 R140, [R191+0xc000] ;  /* 0x00c00000bf8c783b */ /* 0x002fe20000004200 */
[----:B------:R-:W-:Y:S01]  /*78f0*/  FMNMX.FTZ R137, R7, R132, !PT ;  /* 0x0000008407897209 */ /* 0x000fe20007810000 */
[----:B------:R-:W-:Y:S01]  /*7900*/  UIADD3 UR5, UR22, -0x4ab325aa, URZ ;  /* 0xb54cda5616057890 */ /* 0x000fe2000fffe03f */
[----:B------:R-:W-:Y:S01]  /*7910*/  FMNMX.FTZ R2, R8, R3, !PT ;  /* 0x0000000308027209 */ /* 0x000fe20007810000 */
[----:B------:R-:W-:Y:S01]  /*7920*/  UIADD3 UR4, UR23, 0x646e171e, URZ ;  /* 0x646e171e17047890 */ /* 0x000fe2000fffe03f */
[----:B------:R-:W-:Y:S01]  /*7930*/  FMNMX.FTZ R132, R10, R137, !PT ;  /* 0x000000890a847209 */ /* 0x000fe20007810000 */
[----:B------:R-:W-:Y:S01]  /*7940*/  UIADD3 UR31, UR31, -0x1, URZ ;  /* 0xffffffff1f1f7890 */ /* 0x000fe2000fffe03f */
        /* <DEDUP_REMOVED lines=16> */
[----:B------:R-:W-:Y:S02]  /*7a50*/  LOP3.LUT R224, R215, UR27, R218, 0x96, !PT ;  /* 0x0000001bd7e07c12 */ /* 0x000fe4000f8e96da */
[----:B------:R-:W-:Y:S03]  /*7a60*/  FMNMX.FTZ R2, R24, R3, !PT ;  /* 0x0000000318027209 */ /* 0x000fe60007810000 */
[----:B------:R-:W-:Y:S01]  /*7a70*/  IMAD.WIDE.U32 R224, R224, -0x326172a9, RZ ;  /* 0xcd9e8d57e0e07825 */ /* 0x000fe200078e00ff */
[----:B------:R-:W-:Y:S04]  /*7a80*/  FMNMX.FTZ R3, R25, R2, !PT ;  /* 0x0000000219037209 */ /* 0x000fe80007810000 */
[----:B------:R-:W-:Y:S04]  /*7a90*/  FMNMX.FTZ R2, R28, R3, !PT ;  /* 0x000000031c027209 */ /* 0x000fe80007810000 */
[----:B------:R-:W-:Y:S04]  /*7aa0*/  FMNMX.FTZ R3, R29, R2, !PT ;  /* 0x000000021d037209 */ /* 0x000fe80007810000 */
[----:B------:R-:W-:Y:S02]  /*7ab0*/  FMNMX.FTZ R2, R32, R3, !PT ;  /* 0x0000000320027209 */ /* 0x000fe40007810000 */
[----:B------:R-:W-:Y:S02]  /*7ac0*/  FMNMX.FTZ R3, R23, R132, !PT ;  /* 0x0000008417037209 */ /* 0x000fe40007810000 */
[----:B------:R-:W-:Y:S02]  /*7ad0*/  FMNMX.FTZ R139, R33, R2, !PT ;  /* 0x00000002218b7209 */ /* 0x000fe40007810000 */
[----:B------:R-:W-:Y:S03]  /*7ae0*/  FMNMX.FTZ R2, R26, R3, !PT ;  /* 0x000000031a027209 */ /* 0x000fe60007810000 */
[----:B------:R-:W-:Y:S01]  /*7af0*/  SHFL.BFLY PT, R132, R139, 0x2, 0x1f ;  /* 0x0c401f008b847f89 */ /* 0x000fe200000e0000 */
[----:B------:R-:W-:Y:S04]  /*7b00*/  FMNMX.FTZ R3, R27, R2, !PT ;  /* 0x000000021b037209 */ /* 0x000fe80007810000 */
[----:B------:R-:W-:Y:S04]  /*7b10*/  FMNMX.FTZ R2, R30, R3, !PT ;  /* 0x000000031e027209 */ /* 0x000fe80007810000 */
[----:B------:R-:W-:Y:S04]  /*7b20*/  FMNMX.FTZ R3, R31, R2, !PT ;  /* 0x000000021f037209 */ /* 0x000fe80007810000 */
[----:B------:R-:W-:Y:S04]  /*7b30*/  FMNMX.FTZ R2, R34, R3, !PT ;  /* 0x0000000322027209 */ /* 0x000fe80007810000 */
[----:B------:R-:W-:Y:S05]  /*7b40*/  FMNMX.FTZ R136, R35, R2, !PT ;  /* 0x0000000223887209 */ /* 0x000fea0007810000 */
        /* <DEDUP_REMOVED lines=8> */
[----:B------:R-:W-:Y:S02]  /*7bd0*/  MOV R137, UR23 ;  /* 0x0000001700897c02 */ /* 0x000fe40008000f00 */
[C---:B------:R-:W-:Y:S01]  /*7be0*/  FSETP.NEU.FTZ.AND P0, PT, R132.reuse, -INF , PT ;  /* 0xff8000008400780b */ /* 0x040fe20003f1d000 */
[C---:B------:R-:W-:Y:S02]  /*7bf0*/  FMUL.FTZ R172, R132.reuse, c[0x0][0x23c] ;  /* 0x00008f0084ac7a20 */ /* 0x040fe40000410000 */
[----:B------:R-:W-:Y:S03]  /*7c00*/  FADD.FTZ R133, -R132, R133 ;  /* 0x0000008584857221 */ /* 0x000fe60000010100 */
[----:B------:R-:W-:Y:S01]  /*7c10*/  FSEL R172, R172, RZ, P0 ;  /* 0x000000ffacac7208 */ /* 0x000fe20000000000 */
[----:B------:R-:W-:Y:S01]  /*7c20*/  FMUL.FTZ R2, R133, c[0x0][0x23c] ;  /* 0x00008f0085027a20 */ /* 0x000fe20000410000 */
[----:B------:R-:W-:Y:S02]  /*7c30*/  FSETP.NEU.FTZ.AND P0, PT, R3, -INF , PT ;  /* 0xff8000000300780b */ /* 0x000fe40003f1d000 */
[----:B------:R-:W-:Y:S01]  /*7c40*/  MOV R133, R132 ;  /* 0x0000008400857202 */ /* 0x000fe20000000f00 */
[--C-:B------:R-:W-:Y:S01]  /*7c50*/  FFMA.FTZ R136, R8, c[0x0][0x23c], -R172.reuse ;  /* 0x00008f0008887a23 */ /* 0x100fe200000108ac */
[----:B------:R-:W-:Y:S01]  /*7c60*/  LOP3.LUT R8, R219, UR30, R137, 0x96, !PT ;  /* 0x0000001edb087c12 */ /* 0x000fe2000f8e9689 */
[--C-:B------:R-:W-:Y:S01]  /*7c70*/  FFMA.FTZ R165, R9, c[0x0][0x23c], -R172.reuse ;  /* 0x00008f0009a57a23 */ /* 0x100fe200000108ac */
[----:B------:R-:W-:Y:S01]  /*7c80*/  FSEL R170, R170, RZ, P0 ;  /* 0x000000ffaaaa7208 */ /* 0x000fe20000000000 */
[----:B------:R1:W-:Y:S01]  /*7c90*/  MUFU.EX2 R134, R136 ;  /* 0x0000008800867308 */ /* 0x0003e20000000800 */
[----:B------:R-:W-:Y:S01]  /*7ca0*/  FFMA.FTZ R169, R5, c[0x0][0x23c], -R172 ;  /* 0x00008f0005a97a23 */ /* 0x000fe200000108ac */
[----:B------:R-:W-:Y:S01]  /*7cb0*/  UIADD3 UR30, UR30, 0x1, URZ ;  /* 0x000000011e1e7890 */ /* 0x000fe2000fffe03f */
[----:B------:R-:W-:Y:S04]  /*7cc0*/  IMAD.WIDE.U32 R152, R8, -0x326172a9, RZ ;  /* 0xcd9e8d5708987825 */ /* 0x000fe800078e00ff */
[----:B------:R-:W-:Y:S01]  /*7cd0*/  FFMA.FTZ R164, R10, c[0x0][0x23c], -R170 ;  /* 0x00008f000aa47a23 */ /* 0x000fe200000108aa */
[----:B------:R-:W-:Y:S01]  /*7ce0*/  LOP3.LUT R8, R153, UR8, R216, 0x96, !PT ;  /* 0x0000000899087c12 */ /* 0x000fe2000f8e96d8 */
[----:B------:R-:W-:Y:S01]  /*7cf0*/  FFMA.FTZ R167, R11, c[0x0][0x23c], -R170 ;  /* 0x00008f000ba77a23 */ /* 0x000fe200000108aa */
[----:B------:R-:W-:Y:S01]  /*7d00*/  LOP3.LUT R152, R225, UR26, R152, 0x96, !PT ;  /* 0x0000001ae1987c12 */ /* 0x000fe2000f8e9698 */
[----:B------:R-:W-:Y:S01]  /*7d10*/  FADD.FTZ R5, -R3, R0 ;  /* 0x0000000003057221 */ /* 0x000fe20000010100 */
[----:B------:R-:W-:Y:S01]  /*7d20*/  MUFU.EX2 R165, R165 ;  /* 0x000000a500a57308 */ /* 0x000fe20000000800 */
[----:B------:R-:W-:Y:S04]  /*7d30*/  IMAD.WIDE.U32 R150, R8, -0x2daee0ad, RZ ;  /* 0xd2511f5308967825 */ /* 0x000fe800078e00ff */
[----:B------:R-:W-:Y:S01]  /*7d40*/  IMAD.WIDE.U32 R152, R152, -0x2daee0ad, RZ ;  /* 0xd2511f5398987825 */ /* 0x000fe200078e00ff */
[----:B------:R-:W-:Y:S03]  /*7d50*/  LOP3.LUT R8, R151, UR25, R214, 0x96, !PT ;  /* 0x0000001997087c12 */ /* 0x000fe6000f8e96d6 */
[----:B------:R-:W-:Y:S01]  /*7d60*/  FFMA.FTZ R166, R4, c[0x0][0x23c], -R172 ;  /* 0x00008f0004a67a23 */ /* 0x000fe200000108ac */
[----:B------:R-:W-:Y:S01]  /*7d70*/  LOP3.LUT R150, R153, UR21, R150, 0x96, !PT ;  /* 0x0000001599967c12 */ /* 0x000fe2000f8e9696 */
[----:B------:R-:W-:Y:S01]  /*7d80*/  IMAD.WIDE.U32 R148, R8, -0x326172a9, RZ ;  /* 0xcd9e8d5708947825 */ /* 0x000fe200078e00ff */
[----:B------:R-:W-:Y:S03]  /*7d90*/  MUFU.EX2 R164, R164 ;  /* 0x000000a400a47308 */ /* 0x000fe60000000800 */
[----:B------:R-:W-:Y:S01]  /*7da0*/  IMAD.WIDE.U32 R150, R150, -0x326172a9, RZ ;  /* 0xcd9e8d5796967825 */ /* 0x000fe200078e00ff */
[----:B------:R-:W-:Y:S03]  /*7db0*/  LOP3.LUT R8, R149, UR24, R224, 0x96, !PT ;  /* 0x0000001895087c12 */ /* 0x000fe6000f8e96e0 */
[----:B------:R-:W-:Y:S01]  /*7dc0*/  FFMA.FTZ R168, R6, c[0x0][0x23c], -R170 ;  /* 0x00008f0006a87a23 */ /* 0x000fe200000108aa */
[----:B------:R-:W-:Y:S01]  /*7dd0*/  LOP3.LUT R148, R151, UR20, R148, 0x96, !PT ;  /* 0x0000001497947c12 */ /* 0x000fe2000f8e9694 */
[----:B------:R-:W-:Y:S01]  /*7de0*/  IMAD.WIDE.U32 R8, R8, -0x2daee0ad, RZ ;  /* 0xd2511f5308087825 */ /* 0x000fe200078e00ff */
[----:B------:R-:W2:Y:S03]  /*7df0*/  MUFU.EX2 R167, R167 ;  /* 0x000000a700a77308 */ /* 0x000ea60000000800 */
[----:B------:R-:W-:Y:S01]  /*7e00*/  IMAD.WIDE.U32 R148, R148, -0x2daee0ad, RZ ;  /* 0xd2511f5394947825 */ /* 0x000fe200078e00ff */
[----:B------:R-:W-:Y:S03]  /*7e10*/  LOP3.LUT R152, R9, UR17, R152, 0x96, !PT ;  /* 0x0000001109987c12 */ /* 0x000fe6000f8e9698 */
[----:B------:R-:W-:Y:S01]  /*7e20*/  FFMA.FTZ R171, R7, c[0x0][0x23c], -R170 ;  /* 0x00008f0007ab7a23 */ /* 0x000fe200000108aa */
[----:B-1----:R-:W-:Y:S01]  /*7e30*/  LOP3.LUT R136, R149, UR12, R8, 0x96, !PT ;  /* 0x0000000c95887c12 */ /* 0x002fe2000f8e9608 */
[----:B------:R-:W-:Y:S01]  /*7e40*/  FMUL.FTZ R0, R5, c[0x0][0x23c] ;  /* 0x00008f0005007a20 */ /* 0x000fe20000410000 */
[----:B------:R-:W-:Y:S01]  /*7e50*/  MUFU.EX2 R166, R166 ;  /* 0x000000a600a67308 */ /* 0x000fe20000000800 */
[----:B------:R-:W-:Y:S04]  /*7e60*/  IMAD.WIDE.U32 R152, R152, -0x326172a9, RZ ;  /* 0xcd9e8d5798987825 */ /* 0x000fe800078e00ff */
[----:B------:R-:W-:Y:S01]  /*7e70*/  IMAD.WIDE.U32 R136, R136, -0x326172a9, RZ ;  /* 0xcd9e8d5788887825 */ /* 0x000fe200078e00ff */
[----:B------:R-:W-:Y:S03]  /*7e80*/  LOP3.LUT R150, R153, UR15, R150, 0x96, !PT ;  /* 0x0000000f99967c12 */ /* 0x000fe6000f8e9696 */
[----:B------:R-:W-:Y:S01]  /*7e90*/  FFMA.FTZ R173, R16, c[0x0][0x23c], -R172 ;  /* 0x00008f0010ad7a23 */ /* 0x000fe200000108ac */
[----:B------:R-:W1:Y:S01]  /*7ea0*/  MUFU.EX2 R169, R169 ;  /* 0x000000a900a97308 */ /* 0x000e620000000800 */
[----:B------:R-:W-:Y:S01]  /*7eb0*/  LOP3.LUT R8, R137, UR5, R152, 0x96, !PT ;  /* 0x0000000589087c12 */ /* 0x000fe2000f8e9698 */
[----:B------:R-:W-:Y:S01]  /*7ec0*/  IMAD.WIDE.U32 R150, R150, -0x2daee0ad, RZ ;  /* 0xd2511f5396967825 */ /* 0x000fe200078e00ff */
[----:B------:R-:W-:Y:S01]  /*7ed0*/  SHF.R.U32.HI R139, RZ, 0x10, R136 ;  /* 0x00000010ff8b7819 */ /* 0x000fe20000011688 */
[----:B------:R-:W-:Y:S01]  /*7ee0*/  LDSM.16.MT88.4 R152, [R191+0xe800] ;  /* 0x00e80000bf98783b */ /* 0x000fe20000004200 */
[C---:B------:R-:W-:Y:S01]  /*7ef0*/  LOP3.LUT R10, R136.reuse, 0xffff, RZ, 0xc0, !PT ;  /* 0x0000ffff880a7812 */ /* 0x040fe200078ec0ff */
[----:B------:R-:W-:Y:S01]  /*7f00*/  FFMA.FTZ R174, R17, c[0x0][0x23c], -R172 ;  /* 0x00008f0011ae7a23 */ /* 0x000fe200000108ac */
[----:B------:R-:W-:Y:S01]  /*7f10*/  LOP3.LUT R7, R136, 0xff, RZ, 0xc0, !PT ;  /* 0x000000ff88077812 */ /* 0x000fe200078ec0ff */
[----:B------:R-:W-:Y:S01]  /*7f20*/  FFMA.FTZ R212, R18, c[0x0][0x23c], -R170 ;  /* 0x00008f0012d47a23 */ /* 0x000fe200000108aa */
[----:B------:R-:W-:Y:S01]  /*7f30*/  SHF.R.U32.HI R6, RZ, 0x18, R136 ;  /* 0x00000018ff067819 */ /* 0x000fe20000011688 */
[----:B------:R-:W-:Y:S01]  /*7f40*/  MUFU.EX2 R168, R168 ;  /* 0x000000a800a87308 */ /* 0x000fe20000000800 */
[----:B------:R-:W-:Y:S01]  /*7f50*/  LOP3.LUT R136, R8, 0xffff, RZ, 0xc0, !PT ;  /* 0x0000ffff08887812 */ /* 0x000fe200078ec0ff */
[----:B------:R-:W-:Y:S01]  /*7f60*/  FFMA.FTZ R175, R19, c[0x0][0x23c], -R170 ;  /* 0x00008f0013af7a23 */ /* 0x000fe200000108aa */
[----:B------:R-:W-:Y:S01]  /*7f70*/  SHF.R.U32.HI R137, RZ, 0x10, R8 ;  /* 0x00000010ff897819 */ /* 0x000fe20000011608 */
[--C-:B------:R-:W-:Y:S01]  /*7f80*/  FFMA.FTZ R220, R12, c[0x0][0x23c], -R172.reuse ;  /* 0x00008f000cdc7a23 */ /* 0x100fe200000108ac */
[----:B------:R-:W-:Y:S01]  /*7f90*/  LOP3.LUT R139, R139, 0xff, RZ, 0xc0, !PT ;  /* 0x000000ff8b8b7812 */ /* 0x000fe200078ec0ff */
[----:B------:R-:W-:Y:S01]  /*7fa0*/  FFMA.FTZ R221, R13, c[0x0][0x23c], -R172 ;  /* 0x00008f000ddd7a23 */ /* 0x000fe200000108ac */
[----:B------:R-:W-:Y:S01]  /*7fb0*/  SHF.R.U32.HI R10, RZ, 0x8, R10 ;  /* 0x00000008ff0a7819 */ /* 0x000fe2000001160a */
[----:B------:R-:W-:Y:S01]  /*7fc0*/  FFMA.FTZ R222, R14, c[0x0][0x23c], -R170 ;  /* 0x00008f000ede7a23 */ /* 0x000fe200000108aa */
[----:B------:R-:W-:Y:S01]  /*7fd0*/  SHF.R.U32.HI R136, RZ, 0x8, R136 ;  /* 0x00000008ff887819 */ /* 0x000fe20000011688 */
[----:B------:R-:W3:Y:S01]  /*7fe0*/  MUFU.EX2 R171, R171 ;  /* 0x000000ab00ab7308 */ /* 0x000ee20000000800 */
[----:B------:R-:W-:Y:S01]  /*7ff0*/  LOP3.LUT R5, R8, 0xff, RZ, 0xc0, !PT ;  /* 0x000000ff08057812 */ /* 0x000fe200078ec0ff */
[----:B------:R-:W-:Y:S01]  /*8000*/  FFMA.FTZ R223, R15, c[0x0][0x23c], -R170 ;  /* 0x00008f000fdf7a23 */ /* 0x000fe200000108aa */
[----:B------:R-:W-:Y:S01]  /*8010*/  SHF.R.U32.HI R8, RZ, 0x18, R8 ;  /* 0x00000018ff087819 */ /* 0x000fe20000011608 */
[----:B------:R-:W-:Y:S01]  /*8020*/  FFMA.FTZ R226, R22, c[0x0][0x23c], -R170 ;  /* 0x00008f0016e27a23 */ /* 0x000fe200000108aa */
[----:B------:R-:W-:Y:S01]  /*8030*/  LOP3.LUT R137, R137, 0xff, RZ, 0xc0, !PT ;  /* 0x000000ff89897812 */ /* 0x000fe200078ec0ff */
[----:B------:R-:W-:Y:S01]  /*8040*/  FFMA.FTZ R228, R28, c[0x0][0x23c], -R172 ;  /* 0x00008f001ce47a23 */ /* 0x000fe200000108ac */
[----:B------:R-:W-:Y:S02]  /*8050*/  PRMT R139, R139, 0x5410, R6 ;  /* 0x000054108b8b7816 */ /* 0x000fe40000000006 */
[----:B------:R-:W-:Y:S01]  /*8060*/  PRMT R7, R7, 0x5410, R10 ;  /* 0x0000541007077816 */ /* 0x000fe2000000000a */
[----:B------:R-:W4:Y:S01]  /*8070*/  MUFU.EX2 R2, R2 ;  /* 0x0000000200027308 */ /* 0x000f220000000800 */
[----:B------:R-:W-:Y:S01]  /*8080*/  PRMT R5, R5, 0x5410, R136 ;  /* 0x0000541005057816 */ /* 0x000fe20000000088 */
[--C-:B------:R-:W-:Y:S01]  /*8090*/  HSET2.LE.AND R139, R139, R210.reuse, PT ;  /* 0x000000d28b8b7233 */ /* 0x100fe20003803000 */
[----:B------:R-:W-:Y:S01]  /*80a0*/  PRMT R137, R137, 0x5410, R8 ;  /* 0x0000541089897816 */ /* 0x000fe20000000008 */
[--C-:B------:R-:W-:Y:S01]  /*80b0*/  HSET2.LE.AND R138, R7, R210.reuse, PT ;  /* 0x000000d2078a7233 */ /* 0x100fe20003803000 */
[----:B--2---:R-:W-:Y:S01]  /*80c0*/  F2FP.PACK_AB R8, R167, R164 ;  /* 0x000000a4a708723e */ /* 0x004fe200000000ff */
[--C-:B------:R-:W-:Y:S01]  /*80d0*/  HSET2.LE.AND R136, R5, R210.reuse, PT ;  /* 0x000000d205887233 */ /* 0x100fe20003803000 */
[----:B------:R-:W-:Y:S01]  /*80e0*/  F2FP.PACK_AB R7, R165, R134 ;  /* 0x00000086a507723e */ /* 0x000fe200000000ff */
[--C-:B------:R-:W-:Y:S01]  /*80f0*/  HSET2.LE.AND R137, R137, R210.reuse, PT ;  /* 0x000000d289897233 */ /* 0x100fe20003803000 */
[----:B-1----:R-:W-:Y:S01]  /*8100*/  F2FP.PACK_AB R5, R169, R166 ;  /* 0x000000a6a905723e */ /* 0x002fe200000000ff */
[----:B------:R-:W1:Y:S01]  /*8110*/  MUFU.EX2 R0, R0 ;  /* 0x0000000000007308 */ /* 0x000e620000000800 */
[----:B------:R-:W-:Y:S02]  /*8120*/  LOP3.LUT R139, R139, R8, RZ, 0xc0, !PT ;  /* 0x000000088b8b7212 */ /* 0x000fe400078ec0ff */
[----:B------:R-:W-:Y:S02]  /*8130*/  LOP3.LUT R138, R138, R7, RZ, 0xc0, !PT ;  /* 0x000000078a8a7212 */ /* 0x000fe400078ec0ff */
[----:B---3--:R-:W-:Y:S02]  /*8140*/  F2FP.PACK_AB R6, R171, R168 ;  /* 0x000000a8ab06723e */ /* 0x008fe400000000ff */
[----:B------:R-:W-:Y:S02]  /*8150*/  LOP3.LUT R136, R136, R5, RZ, 0xc0, !PT ;  /* 0x0000000588887212 */ /* 0x000fe400078ec0ff */
[----:B------:R-:W-:Y:S01]  /*8160*/  LOP3.LUT R137, R137, R6, RZ, 0xc0, !PT ;  /* 0x0000000689897212 */ /* 0x000fe200078ec0ff */
[----:B------:R-:W-:Y:S01]  /*8170*/  MUFU.EX2 R212, R212 ;  /* 0x000000d400d47308 */ /* 0x000fe20000000800 */
[----:B------:R-:W-:Y:S02]  /*8180*/  LOP3.LUT R148, R151, UR4, R148, 0x96, !PT ;  /* 0x0000000497947c12 */ /* 0x000fe4000f8e9694 */
[----:B------:R-:W-:Y:S01]  /*8190*/  LOP3.LUT R6, R150, 0xffff, RZ, 0xc0, !PT ;  /* 0x0000ffff96067812 */ /* 0x000fe200078ec0ff */
[----:B----4-:R-:W-:Y:S01]  /*81a0*/  FMUL.FTZ R8, R2, R128 ;  /* 0x0000008002087220 */ /* 0x010fe20000410000 */
[----:B------:R-:W-:Y:S01]  /*81b0*/  LOP3.LUT R5, R150, 0xff, RZ, 0xc0, !PT ;  /* 0x000000ff96057812 */ /* 0x000fe200078ec0ff */
[----:B------:R-:W-:Y:S01]  /*81c0*/  FMUL.FTZ R9, R2, R129 ;  /* 0x0000008102097220 */ /* 0x000fe20000410000 */
[----:B------:R-:W-:Y:S01]  /*81d0*/  LOP3.LUT R7, R148, 0xffff, RZ, 0xc0, !PT ;  /* 0x0000ffff94077812 */ /* 0x000fe200078ec0ff */
[C---:B------:R-:W-:Y:S01]  /*81e0*/  FMUL.FTZ R36, R2.reuse, R36 ;  /* 0x0000002402247220 */ /* 0x040fe20000410000 */
[----:B------:R-:W-:Y:S01]  /*81f0*/  SHF.R.U32.HI R227, RZ, 0x18, R150 ;  /* 0x00000018ffe37819 */ /* 0x000fe20000011696 */
[C---:B------:R-:W-:Y:S01]  /*8200*/  FMUL.FTZ R37, R2.reuse, R37 ;  /* 0x0000002502257220 */ /* 0x040fe20000410000 */
[----:B------:R-:W-:Y:S01]  /*8210*/  SHF.R.U32.HI R149, RZ, 0x18, R148 ;  /* 0x00000018ff957819 */ /* 0x000fe20000011694 */
[----:B------:R-:W-:Y:S01]  /*8220*/  FMUL.FTZ R40, R2, R40 ;  /* 0x0000002802287220 */ /* 0x000fe20000410000 */
[----:B------:R-:W-:Y:S01]  /*8230*/  MUFU.EX2 R175, R175 ;  /* 0x000000af00af7308 */ /* 0x000fe20000000800 */
[C---:B-1----:R-:W-:Y:S01]  /*8240*/  FMUL.FTZ R10, R0.reuse, R130 ;  /* 0x00000082000a7220 */ /* 0x042fe20000410000 */
[----:B------:R-:W-:Y:S01]  /*8250*/  SHF.R.U32.HI R12, RZ, 0x8, R6 ;  /* 0x00000008ff0c7819 */ /* 0x000fe20000011606 */
[----:B------:R-:W-:Y:S01]  /*8260*/  FMUL.FTZ R11, R0, R131 ;  /* 0x00000083000b7220 */ /* 0x000fe20000410000 */
[----:B------:R-:W-:Y:S01]  /*8270*/  SHF.R.U32.HI R6, RZ, 0x10, R150 ;  /* 0x00000010ff067819 */ /* 0x000fe20000011696 */
[----:B------:R-:W1:Y:S01]  /*8280*/  LDSM.16.MT88.4 R128, [R188+0xc000] ;  /* 0x00c00000bc80783b */ /* 0x000e620000004200 */
[C---:B------:R-:W-:Y:S01]  /*8290*/  FMUL.FTZ R16, R2.reuse, R124 ;  /* 0x0000007c02107220 */ /* 0x040fe20000410000 */
[----:B------:R-:W-:Y:S01]  /*82a0*/  PRMT R5, R5, 0x5410, R12 ;  /* 0x0000541005057816 */ /* 0x000fe2000000000c */
[----:B------:R-:W-:Y:S01]  /*82b0*/  FMUL.FTZ R17, R2, R125 ;  /* 0x0000007d02117220 */ /* 0x000fe20000410000 */
[----:B------:R-:W-:Y:S01]  /*82c0*/  LOP3.LUT R12, R6, 0xff, RZ, 0xc0, !PT ;  /* 0x000000ff060c7812 */ /* 0x000fe200078ec0ff */
[C---:B------:R-:W-:Y:S01]  /*82d0*/  HMMA.16816.F32 R8, R136.reuse, R140, R8 ;  /* 0x0000008c8808723c */ /* 0x040fe20000001808 */
[----:B------:R-:W-:Y:S04]  /*82e0*/  MUFU.EX2 R173, R173 ;  /* 0x000000ad00ad7308 */ /* 0x000fe80000000800 */
[----:B------:R-:W-:Y:S01]  /*82f0*/  FMUL.FTZ R38, R0, R38 ;  /* 0x0000002600267220 */ /* 0x000fe20000410000 */
[----:B------:R-:W-:Y:S01]  /*8300*/  LOP3.LUT R6, R148, 0xff, RZ, 0xc0, !PT ;  /* 0x000000ff94067812 */ /* 0x000fe200078ec0ff */
[C---:B------:R-:W-:Y:S01]  /*8310*/  FMUL.FTZ R39, R0.reuse, R39 ;  /* 0x0000002700277220 */ /* 0x040fe20000410000 */
[--C-:B------:R-:W-:Y:S01]  /*8320*/  HSET2.LE.AND R5, R5, R210.reuse, PT ;  /* 0x000000d205057233 */ /* 0x100fe20003803000 */
[C---:B------:R-:W-:Y:S02]  /*8330*/  FMUL.FTZ R18, R0.reuse, R126 ;  /* 0x0000007e00127220 */ /* 0x040fe40000410000 */
[----:B------:R-:W2:Y:S01]  /*8340*/  MUFU.EX2 R174, R174 ;  /* 0x000000ae00ae7308 */ /* 0x000ea20000000800 */
[----:B------:R-:W-:Y:S01]  /*8350*/  FMUL.FTZ R19, R0, R127 ;  /* 0x0000007f00137220 */ /* 0x000fe20000410000 */
[----:B------:R-:W-:Y:S01]  /*8360*/  SHF.R.U32.HI R7, RZ, 0x8, R7 ;  /* 0x00000008ff077819 */ /* 0x000fe20000011607 */
[C---:B------:R-:W-:Y:S01]  /*8370*/  HMMA.16816.F32 R36, R136.reuse, R142, R36 ;  /* 0x0000008e8824723c */ /* 0x040fe20000001824 */
[----:B------:R-:W3:Y:S02]  /*8380*/  LDSM.16.MT88.4 R140, [R187+0xc000] ;  /* 0x00c00000bb8c783b */ /* 0x000ee40000004200 */
[----:B------:R-:W-:Y:S01]  /*8390*/  FMUL.FTZ R41, R2, R41 ;  /* 0x0000002902297220 */ /* 0x000fe20000410000 */
[----:B------:R-:W-:Y:S01]  /*83a0*/  PRMT R7, R6, 0x5410, R7 ;  /* 0x0000541006077816 */ /* 0x000fe20000000007 */
[C---:B------:R-:W-:Y:S01]  /*83b0*/  FMUL.FTZ R42, R0.reuse, R42 ;  /* 0x0000002a002a7220 */ /* 0x040fe20000410000 */
[----:B------:R-:W-:Y:S01]  /*83c0*/  SHF.R.U32.HI R6, RZ, 0x10, R148 ;  /* 0x00000010ff067819 */ /* 0x000fe20000011694 */
[----:B------:R-:W-:Y:S01]  /*83d0*/  FMUL.FTZ R43, R0, R43 ;  /* 0x0000002b002b7220 */ /* 0x000fe20000410000 */
[----:B------:R-:W-:Y:S01]  /*83e0*/  MUFU.EX2 R220, R220 ;  /* 0x000000dc00dc7308 */ /* 0x000fe20000000800 */
[----:B------:R-:W-:Y:S03]  /*83f0*/  LDSM.16.MT88.4 R124, [R187+0x10000] ;  /* 0x01000000bb7c783b */ /* 0x000fe60000004200 */
[----:B------:R-:W-:Y:S01]  /*8400*/  FMUL.FTZ R44, R2, R44 ;  /* 0x0000002c022c7220 */ /* 0x000fe20000410000 */
[----:B------:R-:W-:Y:S01]  /*8410*/  LOP3.LUT R6, R6, 0xff, RZ, 0xc0, !PT ;  /* 0x000000ff06067812 */ /* 0x000fe200078ec0ff */
[C---:B------:R-:W-:Y:S03]  /*8420*/  HMMA.16816.F32 R40, R136.reuse, R144, R40 ;  /* 0x000000908828723c */ /* 0x040fe60000001828 */
[----:B------:R-:W-:Y:S01]  /*8430*/  FMUL.FTZ R45, R2, R45 ;  /* 0x0000002d022d7220 */ /* 0x000fe20000410000 */
[----:B------:R-:W4:Y:S01]  /*8440*/  MUFU.EX2 R221, R221 ;  /* 0x000000dd00dd7308 */ /* 0x000f220000000800 */
[----:B------:R-:W-:Y:S01]  /*8450*/  FMUL.FTZ R46, R0, R46 ;  /* 0x0000002e002e7220 */ /* 0x000fe20000410000 */
[----:B------:R-:W-:Y:S01]  /*8460*/  PRMT R227, R12, 0x5410, R227 ;  /* 0x000054100ce37816 */ /* 0x000fe200000000e3 */
[----:B------:R-:W-:Y:S02]  /*8470*/  FMUL.FTZ R47, R0, R47 ;  /* 0x0000002f002f7220 */ /* 0x000fe40000410000 */
[C---:B------:R-:W-:Y:S03]  /*8480*/  FMUL.FTZ R48, R2.reuse, R48 ;  /* 0x0000003002307220 */ /* 0x040fe60000410000 */
[----:B------:R-:W-:Y:S02]  /*8490*/  FMUL.FTZ R49, R2, R49 ;  /* 0x0000003102317220 */ /* 0x000fe40000410000 */
[C---:B------:R-:W-:Y:S01]  /*84a0*/  HMMA.16816.F32 R44, R136.reuse, R146, R44 ;  /* 0x00000092882c723c */ /* 0x040fe2000000182c */
[----:B------:R-:W5:Y:S01]  /*84b0*/  LDSM.16.MT88.4 R144, [R191+0xe000] ;  /* 0x00e00000bf90783b */ /* 0x000f620000004200 */
[----:B------:R-:W-:Y:S01]  /*84c0*/  MUFU.EX2 R222, R222 ;  /* 0x000000de00de7308 */ /* 0x000fe20000000800 */
[C---:B------:R-:W-:Y:S02]  /*84d0*/  FMUL.FTZ R50, R0.reuse, R50 ;  /* 0x0000003200327220 */ /* 0x040fe40000410000 */
[----:B------:R-:W-:Y:S02]  /*84e0*/  FMUL.FTZ R51, R0, R51 ;  /* 0x0000003300337220 */ /* 0x000fe40000410000 */
[C---:B------:R-:W-:Y:S02]  /*84f0*/  FMUL.FTZ R52, R2.reuse, R52 ;  /* 0x0000003402347220 */ /* 0x040fe40000410000 */
[----:B------:R-:W-:Y:S03]  /*8500*/  FMUL.FTZ R53, R2, R53 ;  /* 0x0000003502357220 */ /* 0x000fe60000410000 */
[C---:B-1----:R-:W-:Y:S01]  /*8510*/  HMMA.16816.F32 R48, R136.reuse, R128, R48 ;  /* 0x000000808830723c */ /* 0x042fe20000001830 */
[----:B------:R-:W1:Y:S02]  /*8520*/  MUFU.EX2 R223, R223 ;  /* 0x000000df00df7308 */ /* 0x000e640000000800 */
[C---:B------:R-:W-:Y:S02]  /*8530*/  FMUL.FTZ R54, R0.reuse, R54 ;  /* 0x0000003600367220 */ /* 0x040fe40000410000 */
[----:B------:R-:W-:Y:S02]  /*8540*/  FMUL.FTZ R55, R0, R55 ;  /* 0x0000003700377220 */ /* 0x000fe40000410000 */
[C---:B------:R-:W-:Y:S02]  /*8550*/  FMUL.FTZ R56, R2.reuse, R56 ;  /* 0x0000003802387220 */ /* 0x040fe40000410000 */
[----:B------:R-:W-:Y:S02]  /*8560*/  FMUL.FTZ R57, R2, R57 ;  /* 0x0000003902397220 */ /* 0x000fe40000410000 */
[----:B------:R-:W-:Y:S01]  /*8570*/  MUFU.EX2 R226, R226 ;  /* 0x000000e200e27308 */ /* 0x000fe20000000800 */
[C---:B------:R-:W-:Y:S01]  /*8580*/  HMMA.16816.F32 R52, R136.reuse, R130, R52 ;  /* 0x000000828834723c */ /* 0x040fe20000001834 */
[----:B------:R-:W1:Y:S02]  /*8590*/  LDSM.16.MT88.4 R128, [R189+0xe000] ;  /* 0x00e00000bd80783b */ /* 0x000e640000004200 */
[C---:B------:R-:W-:Y:S02]  /*85a0*/  FMUL.FTZ R58, R0.reuse, R58 ;  /* 0x0000003a003a7220 */ /* 0x040fe40000410000 */
[----:B------:R-:W-:Y:S02]  /*85b0*/  FMUL.FTZ R59, R0, R59 ;  /* 0x0000003b003b7220 */ /* 0x000fe40000410000 */
[C---:B------:R-:W-:Y:S02]  /*85c0*/  FMUL.FTZ R60, R2.reuse, R60 ;  /* 0x0000003c023c7220 */ /* 0x040fe40000410000 */
[----:B------:R-:W-:Y:S01]  /*85d0*/  FMUL.FTZ R61, R2, R61 ;  /* 0x0000003d023d7220 */ /* 0x000fe20000410000 */
[----:B------:R-:W-:Y:S02]  /*85e0*/  MUFU.EX2 R228, R228 ;  /* 0x000000e400e47308 */ /* 0x000fe40000000800 */
[C---:B---3--:R-:W-:Y:S03]  /*85f0*/  HMMA.16816.F32 R56, R136.reuse, R140, R56 ;  /* 0x0000008c8838723c */ /* 0x048fe60000001838 */
[C---:B------:R-:W-:Y:S02]  /*8600*/  FMUL.FTZ R62, R0.reuse, R62 ;  /* 0x0000003e003e7220 */ /* 0x040fe40000410000 */
[----:B------:R-:W-:Y:S02]  /*8610*/  FMUL.FTZ R63, R0, R63 ;  /* 0x0000003f003f7220 */ /* 0x000fe40000410000 */
[C---:B------:R-:W-:Y:S02]  /*8620*/  FMUL.FTZ R64, R2.reuse, R64 ;  /* 0x0000004002407220 */ /* 0x040fe40000410000 */
[----:B------:R-:W-:Y:S03]  /*8630*/  FMUL.FTZ R65, R2, R65 ;  /* 0x0000004102417220 */ /* 0x000fe60000410000 */
[C---:B------:R-:W-:Y:S01]  /*8640*/  HMMA.16816.F32 R60, R136.reuse, R142, R60 ;  /* 0x0000008e883c723c */ /* 0x040fe2000000183c */
[----:B------:R-:W3:Y:S02]  /*8650*/  LDSM.16.MT88.4 R140, [R188+0xe000] ;  /* 0x00e00000bc8c783b */ /* 0x000ee40000004200 */
[C---:B------:R-:W-:Y:S02]  /*8660*/  FMUL.FTZ R66, R0.reuse, R66 ;  /* 0x0000004200427220 */ /* 0x040fe40000410000 */
[----:B------:R-:W-:Y:S02]  /*8670*/  FMUL.FTZ R67, R0, R67 ;  /* 0x0000004300437220 */ /* 0x000fe40000410000 */
[C---:B------:R-:W-:Y:S02]  /*8680*/  FMUL.FTZ R68, R2.reuse, R68 ;  /* 0x0000004402447220 */ /* 0x040fe40000410000 */
[----:B------:R-:W-:Y:S03]  /*8690*/  FMUL.FTZ R69, R2, R69 ;  /* 0x0000004502457220 */ /* 0x000fe60000410000 */
[C---:B-----5:R-:W-:Y:S03]  /*86a0*/  HMMA.16816.F32 R64, R136.reuse, R144, R64 ;  /* 0x000000908840723c */ /* 0x060fe60000001840 */
[C---:B------:R-:W-:Y:S02]  /*86b0*/  FMUL.FTZ R70, R0.reuse, R70 ;  /* 0x0000004600467220 */ /* 0x040fe40000410000 */
[----:B------:R-:W-:Y:S02]  /*86c0*/  FMUL.FTZ R71, R0, R71 ;  /* 0x0000004700477220 */ /* 0x000fe40000410000 */
[C---:B------:R-:W-:Y:S02]  /*86d0*/  FMUL.FTZ R72, R2.reuse, R72 ;  /* 0x0000004802487220 */ /* 0x040fe40000410000 */
[----:B------:R-:W-:Y:S03]  /*86e0*/  FMUL.FTZ R73, R2, R73 ;  /* 0x0000004902497220 */ /* 0x000fe60000410000 */
[C---:B------:R-:W-:Y:S01]  /*86f0*/  HMMA.16816.F32 R68, R136.reuse, R146, R68 ;  /* 0x000000928844723c */ /* 0x040fe20000001844 */
[----:B------:R-:W5:Y:S02]  /*8700*/  LDSM.16.MT88.4 R144, [R187+0xe000] ;  /* 0x00e00000bb90783b */ /* 0x000f640000004200 */
[C---:B------:R-:W-:Y:S02]  /*8710*/  FMUL.FTZ R74, R0.reuse, R74 ;  /* 0x0000004a004a7220 */ /* 0x040fe40000410000 */
[----:B------:R-:W-:Y:S02]  /*8720*/  FMUL.FTZ R75, R0, R75 ;  /* 0x0000004b004b7220 */ /* 0x000fe40000410000 */
[C---:B------:R-:W-:Y:S02]  /*8730*/  FMUL.FTZ R76, R2.reuse, R76 ;  /* 0x0000004c024c7220 */ /* 0x040fe40000410000 */
[----:B------:R-:W-:Y:S03]  /*8740*/  FMUL.FTZ R77, R2, R77 ;  /* 0x0000004d024d7220 */ /* 0x000fe60000410000 */
[C---:B-1----:R-:W-:Y:S03]  /*8750*/  HMMA.16816.F32 R72, R136.reuse, R128, R72 ;  /* 0x000000808848723c */ /* 0x042fe60000001848 */
[C---:B------:R-:W-:Y:S02]  /*8760*/  FMUL.FTZ R78, R0.reuse, R78 ;  /* 0x0000004e004e7220 */ /* 0x040fe40000410000 */
[----:B------:R-:W-:Y:S02]  /*8770*/  FMUL.FTZ R79, R0, R79 ;  /* 0x0000004f004f7220 */ /* 0x000fe40000410000 */
[C---:B------:R-:W-:Y:S02]  /*8780*/  FMUL.FTZ R80, R2.reuse, R80 ;  /* 0x0000005002507220 */ /* 0x040fe40000410000 */
[----:B------:R-:W-:Y:S03]  /*8790*/  FMUL.FTZ R81, R2, R81 ;  /* 0x0000005102517220 */ /* 0x000fe60000410000 */
[C---:B------:R-:W-:Y:S01]  /*87a0*/  HMMA.16816.F32 R76, R136.reuse, R130, R76 ;  /* 0x00000082884c723c */ /* 0x040fe2000000184c */
[----:B------:R-:W1:Y:S02]  /*87b0*/  LDSM.16.MT88.4 R128, [R191+0x10000] ;  /* 0x01000000bf80783b */ /* 0x000e640000004200 */
[C---:B------:R-:W-:Y:S02]  /*87c0*/  FMUL.FTZ R82, R0.reuse, R82 ;  /* 0x0000005200527220 */ /* 0x040fe40000410000 */
[----:B------:R-:W-:Y:S02]  /*87d0*/  FMUL.FTZ R83, R0, R83 ;  /* 0x0000005300537220 */ /* 0x000fe40000410000 */
[C---:B------:R-:W-:Y:S02]  /*87e0*/  FMUL.FTZ R84, R2.reuse, R84 ;  /* 0x0000005402547220 */ /* 0x040fe40000410000 */
[----:B------:R-:W-:Y:S03]  /*87f0*/  FMUL.FTZ R85, R2, R85 ;  /* 0x0000005502557220 */ /* 0x000fe60000410000 */
        /* <DEDUP_REMOVED lines=17> */
[----:B------:R-:W-:Y:S02]  /*8910*/  LDSM.16.MT88.4 R144, [R188+0xc800] ;  /* 0x00c80000bc90783b */ /* 0x000fe40000004200 */
        /* <DEDUP_REMOVED lines=18> */
[C---:B------:R-:W-:Y:S01]  /*8a40*/  FMUL.FTZ R112, R2.reuse, R112 ;  /* 0x0000007002707220 */ /* 0x040fe20000410000 */
[C---:B------:R-:W-:Y:S01]  /*8a50*/  HMMA.16816.F32 R16, R136.reuse, R142, R16 ;  /* 0x0000008e8810723c */ /* 0x040fe20000001810 */
[----:B------:R-:W3:Y:S03]  /*8a60*/  LDSM.16.MT88.4 R140, [R191+0xc800] ;  /* 0x00c80000bf8c783b */ /* 0x000ee60000004200 */
[----:B------:R-:W-:Y:S02]  /*8a70*/  FMUL.FTZ R113, R2, R113 ;  /* 0x0000007102717220 */ /* 0x000fe40000410000 */
[C---:B------:R-:W-:Y:S02]  /*8a80*/  FMUL.FTZ R114, R0.reuse, R114 ;  /* 0x0000007200727220 */ /* 0x040fe40000410000 */
[----:B------:R-:W-:Y:S04]  /*8a90*/  FMUL.FTZ R115, R0, R115 ;  /* 0x0000007300737220 */ /* 0x000fe80000410000 */
[C---:B------:R-:W-:Y:S01]  /*8aa0*/  FMUL.FTZ R12, R2.reuse, R120 ;  /* 0x00000078020c7220 */ /* 0x040fe20000410000 */
[--C-:B------:R-:W-:Y:S01]  /*8ab0*/  HSET2.LE.AND R120, R7, R210.reuse, PT ;  /* 0x000000d207787233 */ /* 0x100fe20003803000 */
[----:B------:R-:W-:Y:S01]  /*8ac0*/  FMUL.FTZ R13, R2, R121 ;  /* 0x00000079020d7220 */ /* 0x000fe20000410000 */
[----:B------:R-:W-:Y:S01]  /*8ad0*/  PRMT R121, R6, 0x5410, R149 ;  /* 0x0000541006797816 */ /* 0x000fe20000000095 */
[C---:B------:R-:W-:Y:S01]  /*8ae0*/  FMUL.FTZ R14, R0.reuse, R122 ;  /* 0x0000007a000e7220 */ /* 0x040fe20000410000 */
[----:B------:R-:W-:Y:S01]  /*8af0*/  LDSM.16.MT88.4 R148, [R187+0xc800] ;  /* 0x00c80000bb94783b */ /* 0x000fe20000004200 */
[----:B------:R-:W-:Y:S01]  /*8b00*/  FMUL.FTZ R15, R0, R123 ;  /* 0x0000007b000f7220 */ /* 0x000fe20000410000 */
[----:B--2---:R-:W-:Y:S01]  /*8b10*/  F2FP.PACK_AB R122, R174, R173 ;  /* 0x000000adae7a723e */ /* 0x004fe200000000ff */
[C---:B------:R-:W-:Y:S01]  /*8b20*/  FMUL.FTZ R116, R2.reuse, R116 ;  /* 0x0000007402747220 */ /* 0x040fe20000410000 */
[C---:B-1----:R-:W-:Y:S03]  /*8b30*/  HMMA.16816.F32 R108, R136.reuse, R128, R108 ;  /* 0x00000080886c723c */ /* 0x042fe6000000186c */
[----:B------:R-:W-:Y:S01]  /*8b40*/  LOP3.LUT R122, R5, R122, RZ, 0xc0, !PT ;  /* 0x0000007a057a7212 */ /* 0x000fe200078ec0ff */
[----:B------:R-:W-:Y:S01]  /*8b50*/  FMUL.FTZ R117, R2, R117 ;  /* 0x0000007502757220 */ /* 0x000fe20000410000 */
[--C-:B------:R-:W-:Y:S01]  /*8b60*/  HSET2.LE.AND R123, R227, R210.reuse, PT ;  /* 0x000000d2e37b7233 */ /* 0x100fe20003803000 */
[C---:B------:R-:W-:Y:S01]  /*8b70*/  FMUL.FTZ R118, R0.reuse, R118 ;  /* 0x0000007600767220 */ /* 0x040fe20000410000 */
[--C-:B------:R-:W-:Y:S01]  /*8b80*/  HSET2.LE.AND R121, R121, R210.reuse, PT ;  /* 0x000000d279797233 */ /* 0x100fe20003803000 */
[C---:B------:R-:W-:Y:S01]  /*8b90*/  HMMA.16816.F32 R112, R136.reuse, R130, R112 ;  /* 0x000000828870723c */ /* 0x040fe20000001870 */
[----:B------:R-:W1:Y:S03]  /*8ba0*/  LDSM.16.MT88.4 R128, [R189+0xc800] ;  /* 0x00c80000bd80783b */ /* 0x000e660000004200 */
[----:B------:R-:W-:Y:S01]  /*8bb0*/  FMUL.FTZ R119, R0, R119 ;  /* 0x0000007700777220 */ /* 0x000fe20000410000 */
[----:B----4-:R-:W-:Y:S01]  /*8bc0*/  F2FP.PACK_AB R5, R221, R220 ;  /* 0x000000dcdd05723e */ /* 0x010fe200000000ff */
[----:B------:R-:W-:Y:S01]  /*8bd0*/  FFMA.FTZ R227, R23, c[0x0][0x23c], -R170 ;  /* 0x00008f0017e37a23 */ /* 0x000fe200000108aa */
[----:B------:R-:W-:Y:S01]  /*8be0*/  F2FP.PACK_AB R6, R223, R222 ;  /* 0x000000dedf06723e */ /* 0x000fe200000000ff */
[C---:B------:R-:W-:Y:S04]  /*8bf0*/  HMMA.16816.F32 R12, R136.reuse, R124, R12 ;  /* 0x0000007c880c723c */ /* 0x040fe8000000180c */
[----:B------:R-:W-:Y:S01]  /*8c00*/  LOP3.LUT R120, R120, R5, RZ, 0xc0, !PT ;  /* 0x0000000578787212 */ /* 0x000fe200078ec0ff */
[----:B------:R-:W-:Y:S01]  /*8c10*/  MUFU.EX2 R227, R227 ;  /* 0x000000e300e37308 */ /* 0x000fe20000000800 */
[----:B------:R-:W-:Y:S01]  /*8c20*/  LOP3.LUT R121, R121, R6, RZ, 0xc0, !PT ;  /* 0x0000000679797212 */ /* 0x000fe200078ec0ff */
[----:B------:R-:W-:Y:S01]  /*8c30*/  FFMA.FTZ R166, R2, R213, R166 ;  /* 0x000000d502a67223 */ /* 0x000fe200000100a6 */
[----:B------:R-:W-:Y:S01]  /*8c40*/  HMMA.16816.F32 R116, R136, R126, R116 ;  /* 0x0000007e8874723c */ /* 0x000fe20000001874 */
[----:B------:R-:W-:Y:S03]  /*8c50*/  LDSM.16.MT88.4 R136, [R189+0x10800] ;  /* 0x01080000bd88783b */ /* 0x000fe60000004200 */
[----:B------:R-:W-:Y:S01]  /*8c60*/  F2FP.PACK_AB R124, R175, R212 ;  /* 0x000000d4af7c723e */ /* 0x000fe200000000ff */
[----:B------:R-:W-:Y:S01]  /*8c70*/  FFMA.FTZ R168, R0, R211, R168 ;  /* 0x000000d300a87223 */ /* 0x000fe200000100a8 */
[----:B------:R-:W-:Y:S01]  /*8c80*/  MOV R5, UR30 ;  /* 0x0000001e00057c02 */ /* 0x000fe20008000f00 */
[----:B------:R-:W-:Y:S01]  /*8c90*/  FADD.FTZ R169, R169, R166 ;  /* 0x000000a6a9a97221 */ /* 0x000fe20000010000 */
[----:B------:R-:W-:Y:S01]  /*8ca0*/  LOP3.LUT R123, R123, R124, RZ, 0xc0, !PT ;  /* 0x0000007c7b7b7212 */ /* 0x000fe200078ec0ff */
[----:B------:R-:W-:Y:S01]  /*8cb0*/  FADD.FTZ R171, R171, R168 ;  /* 0x000000a8abab7221 */ /* 0x000fe20000010000 */
[----:B------:R-:W2:Y:S02]  /*8cc0*/  LDSM.16.MT88.4 R124, [R187+0xe800] ;  /* 0x00e80000bb7c783b */ /* 0x000ea40000004200 */
[----:B------:R-:W-:Y:S01]  /*8cd0*/  LOP3.LUT R5, R219, UR23, R5, 0x96, !PT ;  /* 0x00000017db057c12 */ /* 0x000fe2000f8e9605 */
[----:B------:R-:W-:Y:S02]  /*8ce0*/  FADD.FTZ R134, R134, R169 ;  /* 0x000000a986867221 */ /* 0x000fe40000010000 */
[C---:B---3--:R-:W-:Y:S05]  /*8cf0*/  HMMA.16816.F32 R8, R120.reuse, R140, R8 ;  /* 0x0000008c7808723c */ /* 0x048fea0000001808 */
[----:B------:R-:W-:Y:S03]  /*8d00*/  IMAD.WIDE.U32 R6, R5, -0x326172a9, RZ ;  /* 0xcd9e8d5705067825 */ /* 0x000fe600078e00ff */
[C---:B------:R-:W-:Y:S01]  /*8d10*/  HMMA.16816.F32 R36, R120.reuse, R142, R36 ;  /* 0x0000008e7824723c */ /* 0x040fe20000001824 */
[----:B------:R-:W-:Y:S03]  /*8d20*/  LDSM.16.MT88.4 R140, [R188+0xd000] ;  /* 0x00d00000bc8c783b */ /* 0x000fe60000004200 */
[----:B------:R-:W-:Y:S01]  /*8d30*/  LOP3.LUT R5, R7, UR8, R216, 0x96, !PT ;  /* 0x0000000807057c12 */ /* 0x000fe2000f8e96d8 */
[----:B------:R-:W-:Y:S01]  /*8d40*/  FADD.FTZ R164, R164, R171 ;  /* 0x000000aba4a47221 */ /* 0x000fe20000010000 */
[----:B------:R-:W-:Y:S01]  /*8d50*/  LOP3.LUT R6, R225, UR26, R6, 0x96, !PT ;  /* 0x0000001ae1067c12 */ /* 0x000fe2000f8e9606 */
[----:B------:R-:W-:Y:S01]  /*8d60*/  FFMA.FTZ R225, R21, c[0x0][0x23c], -R172 ;  /* 0x00008f0015e17a23 */ /* 0x000fe200000108ac */
[C---:B-1----:R-:W-:Y:S04]  /*8d70*/  HMMA.16816.F32 R40, R120.reuse, R128, R40 ;  /* 0x000000807828723c */ /* 0x042fe80000001828 */
[----:B------:R-:W-:Y:S01]  /*8d80*/  IMAD.WIDE.U32 R6, R6, -0x2daee0ad, RZ ;  /* 0xd2511f5306067825 */ /* 0x000fe200078e00ff */
[----:B------:R-:W-:Y:S03]  /*8d90*/  MUFU.EX2 R225, R225 ;  /* 0x000000e100e17308 */ /* 0x000fe60000000800 */
[C---:B------:R-:W-:Y:S01]  /*8da0*/  HMMA.16816.F32 R44, R120.reuse, R130, R44 ;  /* 0x00000082782c723c */ /* 0x040fe2000000182c */
[----:B------:R-:W1:Y:S03]  /*8db0*/  LDSM.16.MT88.4 R128, [R191+0x10800] ;  /* 0x01080000bf80783b */ /* 0x000e660000004200 */
[----:B------:R-:W-:Y:S04]  /*8dc0*/  IMAD.WIDE.U32 R232, R5, -0x2daee0ad, RZ ;  /* 0xd2511f5305e87825 */ /* 0x000fe800078e00ff */
[C---:B------:R-:W-:Y:S04]  /*8dd0*/  HMMA.16816.F32 R48, R120.reuse, R144, R48 ;  /* 0x000000907830723c */ /* 0x040fe80000001830 */
[----:B------:R-:W-:Y:S01]  /*8de0*/  LOP3.LUT R5, R233, UR25, R214, 0x96, !PT ;  /* 0x00000019e9057c12 */ /* 0x000fe2000f8e96d6 */
[----:B------:R-:W-:Y:S01]  /*8df0*/  FADD.FTZ R165, R165, R134 ;  /* 0x00000086a5a57221 */ /* 0x000fe20000010000 */
[----:B------:R-:W-:Y:S01]  /*8e00*/  LOP3.LUT R232, R7, UR21, R232, 0x96, !PT ;  /* 0x0000001507e87c12 */ /* 0x000fe2000f8e96e8 */
[----:B------:R-:W-:Y:S01]  /*8e10*/  FADD.FTZ R167, R167, R164 ;  /* 0x000000a4a7a77221 */ /* 0x000fe20000010000 */
[C---:B------:R-:W-:Y:S01]  /*8e20*/  HMMA.16816.F32 R52, R120.reuse, R146, R52 ;  /* 0x000000927834723c */ /* 0x040fe20000001834 */
[----:B------:R-:W-:Y:S03]  /*8e30*/  LDSM.16.MT88.4 R144, [R191+0xf000] ;  /* 0x00f00000bf90783b */ /* 0x000fe60000004200 */
[----:B------:R-:W-:Y:S04]  /*8e40*/  IMAD.WIDE.U32 R230, R5, -0x326172a9, RZ ;  /* 0xcd9e8d5705e67825 */ /* 0x000fe800078e00ff */
[C---:B------:R-:W-:Y:S04]  /*8e50*/  HMMA.16816.F32 R56, R120.reuse, R148, R56 ;  /* 0x000000947838723c */ /* 0x040fe80000001838 */
[----:B------:R-:W-:Y:S01]  /*8e60*/  LOP3.LUT R224, R231, UR24, R224, 0x96, !PT ;  /* 0x00000018e7e07c12 */ /* 0x000fe2000f8e96e0 */
[----:B------:R-:W-:Y:S03]  /*8e70*/  IMAD.WIDE.U32 R232, R232, -0x326172a9, RZ ;  /* 0xcd9e8d57e8e87825 */ /* 0x000fe600078e00ff */
[C---:B------:R-:W-:Y:S04]  /*8e80*/  HMMA.16816.F32 R60, R120.reuse, R150, R60 ;  /* 0x00000096783c723c */ /* 0x040fe8000000183c */
[----:B------:R-:W-:Y:S01]  /*8e90*/  LOP3.LUT R230, R233, UR20, R230, 0x96, !PT ;  /* 0x00000014e9e67c12 */ /* 0x000fe2000f8e96e6 */
[----:B------:R-:W-:Y:S02]  /*8ea0*/  FADD.FTZ R0, R220, R165 ;  /* 0x000000a5dc007221 */ /* 0x000fe40000010000 */
[----:B------:R-:W-:Y:S01]  /*8eb0*/  FADD.FTZ R222, R222, R167 ;  /* 0x000000a7dede7221 */ /* 0x000fe20000010000 */
[C---:B------:R-:W-:Y:S04]  /*8ec0*/  HMMA.16816.F32 R64, R120.reuse, R152, R64 ;  /* 0x000000987840723c */ /* 0x040fe80000001840 */
[----:B------:R-:W-:Y:S04]  /*8ed0*/  IMAD.WIDE.U32 R230, R230, -0x2daee0ad, RZ ;  /* 0xd2511f53e6e67825 */ /* 0x000fe800078e00ff */
[C---:B------:R-:W-:Y:S01]  /*8ee0*/  HMMA.16816.F32 R68, R120.reuse, R154, R68 ;  /* 0x0000009a7844723c */ /* 0x040fe20000001844 */
[----:B------:R-:W-:Y:S03]  /*8ef0*/  LDSM.16.MT88.4 R152, [R188+0xf000] ;  /* 0x00f00000bc98783b */ /* 0x000fe60000004200 */
[----:B------:R-:W-:Y:S02]  /*8f00*/  FADD.FTZ R0, R221, R0 ;  /* 0x00000000dd007221 */ /* 0x000fe40000010000 */
[----:B------:R-:W-:Y:S02]  /*8f10*/  FADD.FTZ R223, R223, R222 ;  /* 0x000000dedfdf7221 */ /* 0x000fe40000010000 */
[C---:B------:R-:W-:Y:S04]  /*8f20*/  HMMA.16816.F32 R72, R120.reuse, R156, R72 ;  /* 0x0000009c7848723c */ /* 0x040fe80000001848 */
[----:B------:R-:W-:Y:S04]  /*8f30*/  FADD.FTZ R212, R212, R223 ;  /* 0x000000dfd4d47221 */ /* 0x000fe80000010000 */
[C---:B------:R-:W-:Y:S04]  /*8f40*/  HMMA.16816.F32 R76, R120.reuse, R158, R76 ;  /* 0x0000009e784c723c */ /* 0x040fe8000000184c */
[----:B------:R-:W-:Y:S04]  /*8f50*/  FADD.FTZ R175, R175, R212 ;  /* 0x000000d4afaf7221 */ /* 0x000fe80000010000 */
[C---:B------:R-:W-:Y:S07]  /*8f60*/  HMMA.16816.F32 R80, R120.reuse, R160, R80 ;  /* 0x000000a07850723c */ /* 0x040fee0000001850 */
[--C-:B------:R-:W-:Y:S01]  /*8f70*/  FFMA.FTZ R160, R24, c[0x0][0x23c], -R172.reuse ;  /* 0x00008f0018a07a23 */ /* 0x100fe200000108ac */
[C---:B------:R-:W-:Y:S04]  /*8f80*/  HMMA.16816.F32 R84, R120.reuse, R162, R84 ;  /* 0x000000a27854723c */ /* 0x040fe80000001854 */
[----:B------:R-:W-:Y:S01]  /*8f90*/  FFMA.FTZ R161, R25, c[0x0][0x23c], -R172 ;  /* 0x00008f0019a17a23 */ /* 0x000fe200000108ac */
[----:B------:R-:W-:Y:S01]  /*8fa0*/  MUFU.EX2 R160, R160 ;  /* 0x000000a000a07308 */ /* 0x000fe20000000800 */
[----:B------:R-:W-:Y:S02]  /*8fb0*/  IMAD.WIDE.U32 R24, R224, -0x2daee0ad, RZ ;  /* 0xd2511f53e0187825 */ /* 0x000fe400078e00ff */
[C---:B--2---:R-:W-:Y:S04]  /*8fc0*/  HMMA.16816.F32 R88, R120.reuse, R124, R88 ;  /* 0x0000007c7858723c */ /* 0x044fe80000001858 */
[----:B------:R-:W-:Y:S01]  /*8fd0*/  FFMA.FTZ R162, R26, c[0x0][0x23c], -R170 ;  /* 0x00008f001aa27a23 */ /* 0x000fe200000108aa */
[----:B------:R-:W-:Y:S01]  /*8fe0*/  LOP3.LUT R6, R25, UR17, R6, 0x96, !PT ;  /* 0x0000001119067c12 */ /* 0x000fe2000f8e9606 */
[----:B------:R-:W-:Y:S01]  /*8ff0*/  FFMA.FTZ R163, R27, c[0x0][0x23c], -R170 ;  /* 0x00008f001ba37a23 */ /* 0x000fe200000108aa */
[----:B------:R-:W-:Y:S01]  /*9000*/  LOP3.LUT R5, R231, UR12, R24, 0x96, !PT ;  /* 0x0000000ce7057c12 */ /* 0x000fe2000f8e9618 */
[C---:B------:R-:W-:Y:S01]  /*9010*/  HMMA.16816.F32 R92, R120.reuse, R126, R92 ;  /* 0x0000007e785c723c */ /* 0x040fe2000000185c */
[----:B------:R-:W2:Y:S01]  /*9020*/  LDSM.16.MT88.4 R124, [R188+0x10800] ;  /* 0x01080000bc7c783b */ /* 0x000ea20000004200 */
[----:B------:R-:W3:Y:S02]  /*9030*/  MUFU.EX2 R161, R161 ;  /* 0x000000a100a17308 */ /* 0x000ee40000000800 */
[----:B------:R-:W-:Y:S04]  /*9040*/  IMAD.WIDE.U32 R6, R6, -0x326172a9, RZ ;  /* 0xcd9e8d5706067825 */ /* 0x000fe800078e00ff */
[C---:B-1----:R-:W-:Y:S01]  /*9050*/  HMMA.16816.F32 R96, R120.reuse, R128, R96 ;  /* 0x000000807860723c */ /* 0x042fe20000001860 */
[----:B------:R-:W1:Y:S03]  /*9060*/  LDSM.16.MT88.4 R24, [R187+0x10800] ;  /* 0x01080000bb18783b */ /* 0x000e660000004200 */
[----:B------:R-:W-:Y:S03]  /*9070*/  MUFU.EX2 R162, R162 ;  /* 0x000000a200a27308 */ /* 0x000fe60000000800 */
[----:B------:R-:W-:Y:S01]  /*9080*/  IMAD.WIDE.U32 R128, R5, -0x326172a9, RZ ;  /* 0xcd9e8d5705807825 */ /* 0x000fe200078e00ff */
[C---:B------:R-:W-:Y:S04]  /*9090*/  HMMA.16816.F32 R100, R120.reuse, R130, R100 ;  /* 0x000000827864723c */ /* 0x040fe80000001864 */
[----:B------:R-:W-:Y:S02]  /*90a0*/  LOP3.LUT R5, R129, UR5, R6, 0x96, !PT ;  /* 0x0000000581057c12 */ /* 0x000fe4000f8e9606 */
[----:B------:R-:W-:Y:S01]  /*90b0*/  SHF.R.U32.HI R21, RZ, 0x10, R128 ;  /* 0x00000010ff157819 */ /* 0x000fe20000011680 */
[----:B------:R-:W-:Y:S01]  /*90c0*/  FFMA.FTZ R130, R20, c[0x0][0x23c], -R172 ;  /* 0x00008f0014827a23 */ /* 0x000fe200000108ac */
[C---:B------:R-:W-:Y:S01]  /*90d0*/  HMMA.16816.F32 R104, R120.reuse, R136, R104 ;  /* 0x000000887868723c */ /* 0x040fe20000001868 */
[----:B------:R-:W4:Y:S03]  /*90e0*/  MUFU.EX2 R163, R163 ;  /* 0x000000a300a37308 */ /* 0x000f260000000800 */
[C---:B------:R-:W-:Y:S02]  /*90f0*/  LOP3.LUT R20, R128.reuse, 0xffff, RZ, 0xc0, !PT ;  /* 0x0000ffff80147812 */ /* 0x040fe400078ec0ff */
[----:B------:R-:W-:Y:S02]  /*9100*/  LOP3.LUT R149, R128, 0xff, RZ, 0xc0, !PT ;  /* 0x000000ff80957812 */ /* 0x000fe400078ec0ff */
[C---:B------:R-:W-:Y:S01]  /*9110*/  HMMA.16816.F32 R16, R120.reuse, R138, R16 ;  /* 0x0000008a7810723c */ /* 0x040fe20000001810 */
[----:B------:R-:W-:Y:S02]  /*9120*/  LDSM.16.MT88.4 R136, [R189+0xd000] ;  /* 0x00d00000bd88783b */ /* 0x000fe40000004200 */
[----:B------:R5:W3:Y:S01]  /*9130*/  MUFU.EX2 R224, R130 ;  /* 0x0000008200e07308 */ /* 0x000ae20000000800 */
[----:B------:R-:W-:Y:S02]  /*9140*/  SHF.R.U32.HI R6, RZ, 0x18, R128 ;  /* 0x00000018ff067819 */ /* 0x000fe40000011680 */
[----:B------:R-:W-:Y:S02]  /*9150*/  SHF.R.U32.HI R22, RZ, 0x8, R20 ;  /* 0x00000008ff167819 */ /* 0x000fe40000011614 */
[--C-:B------:R-:W-:Y:S01]  /*9160*/  SHF.R.U32.HI R157, RZ, 0x10, R5.reuse ;  /* 0x00000010ff9d7819 */ /* 0x100fe20000011605 */
[C---:B--2---:R-:W-:Y:S03]  /*9170*/  HMMA.16816.F32 R108, R120.reuse, R124, R108 ;  /* 0x0000007c786c723c */ /* 0x044fe6000000186c */
[----:B------:R-:W-:Y:S02]  /*9180*/  LOP3.LUT R23, R21, 0xff, RZ, 0xc0, !PT ;  /* 0x000000ff15177812 */ /* 0x000fe400078ec0ff */
[----:B------:R-:W-:Y:S02]  /*9190*/  PRMT R149, R149, 0x5410, R22 ;  /* 0x0000541095957816 */ /* 0x000fe40000000016 */
[----:B------:R-:W-:Y:S01]  /*91a0*/  LOP3.LUT R124, R5, 0xffff, RZ, 0xc0, !PT ;  /* 0x0000ffff057c7812 */ /* 0x000fe200078ec0ff */
[C---:B------:R-:W-:Y:S04]  /*91b0*/  HMMA.16816.F32 R112, R120.reuse, R126, R112 ;  /* 0x0000007e7870723c */ /* 0x040fe80000001870 */
[----:B------:R-:W-:Y:S01]  /*91c0*/  SHF.R.U32.HI R20, RZ, 0x8, R124 ;  /* 0x00000008ff147819 */ /* 0x000fe2000001167c */
[--C-:B------:R-:W-:Y:S01]  /*91d0*/  HSET2.LE.AND R22, R149, R210.reuse, PT ;  /* 0x000000d295167233 */ /* 0x100fe20003803000 */
[----:B------:R-:W-:Y:S01]  /*91e0*/  LOP3.LUT R157, R157, 0xff, RZ, 0xc0, !PT ;  /* 0x000000ff9d9d7812 */ /* 0x000fe200078ec0ff */
[----:B------:R-:W-:Y:S01]  /*91f0*/  LDSM.16.MT88.4 R124, [R187+0xd000] ;  /* 0x00d00000bb7c783b */ /* 0x000fe20000004200 */
[C---:B-1----:R-:W-:Y:S04]  /*9200*/  HMMA.16816.F32 R12, R120.reuse, R24, R12 ;  /* 0x00000018780c723c */ /* 0x042fe8000000180c */
[----:B------:R-:W-:Y:S02]  /*9210*/  LOP3.LUT R21, R5, 0xff, RZ, 0xc0, !PT ;  /* 0x000000ff05157812 */ /* 0x000fe400078ec0ff */
[----:B------:R-:W-:Y:S01]  /*9220*/  PRMT R23, R23, 0x5410, R6 ;  /* 0x0000541017177816 */ /* 0x000fe20000000006 */
[----:B-----5:R-:W1:Y:S01]  /*9230*/  LDSM.16.MT88.4 R128, [R191+0xd000] ;  /* 0x00d00000bf80783b */ /* 0x020e620000004200 */
[----:B------:R-:W-:Y:S04]  /*9240*/  HMMA.16816.F32 R116, R120, R26, R116 ;  /* 0x0000001a7874723c */ /* 0x000fe80000001874 */
[----:B------:R-:W-:Y:S01]  /*9250*/  SHF.R.U32.HI R6, RZ, 0x18, R5 ;  /* 0x00000018ff067819 */ /* 0x000fe20000011605 */
[--C-:B------:R-:W-:Y:S01]  /*9260*/  HSET2.LE.AND R23, R23, R210.reuse, PT ;  /* 0x000000d217177233 */ /* 0x100fe20003803000 */
[----:B------:R-:W-:Y:S01]  /*9270*/  PRMT R21, R21, 0x5410, R20 ;  /* 0x0000541015157816 */ /* 0x000fe20000000014 */
[----:B------:R-:W2:Y:S01]  /*9280*/  LDSM.16.MT88.4 R148, [R189+0xf000] ;  /* 0x00f00000bd94783b */ /* 0x000ea20000004200 */
[----:B------:R-:W-:Y:S04]  /*9290*/  PRMT R157, R157, 0x5410, R6 ;  /* 0x000054109d9d7816 */ /* 0x000fe80000000006 */
[----:B---3--:R-:W-:Y:S01]  /*92a0*/  F2FP.PACK_AB R5, R161, R160 ;  /* 0x000000a0a105723e */ /* 0x008fe200000000ff */
[--C-:B------:R-:W-:Y:S01]  /*92b0*/  HSET2.LE.AND R20, R21, R210.reuse, PT ;  /* 0x000000d215147233 */ /* 0x100fe20003803000 */
[----:B----4-:R-:W-:Y:S01]  /*92c0*/  F2FP.PACK_AB R6, R163, R162 ;  /* 0x000000a2a306723e */ /* 0x010fe200000000ff */
[--C-:B------:R-:W-:Y:S01]  /*92d0*/  HSET2.LE.AND R21, R157, R210.reuse, PT ;  /* 0x000000d29d157233 */ /* 0x100fe20003803000 */
[----:B------:R-:W-:Y:S01]  /*92e0*/  LOP3.LUT R22, R22, R5, RZ, 0xc0, !PT ;  /* 0x0000000516167212 */ /* 0x000fe200078ec0ff */
[----:B------:R-:W3:Y:S01]  /*92f0*/  LDSM.16.MT88.4 R156, [R187+0xf000] ;  /* 0x00f00000bb9c783b */ /* 0x000ee20000004200 */
[----:B------:R-:W-:Y:S02]  /*9300*/  LOP3.LUT R23, R23, R6, RZ, 0xc0, !PT ;  /* 0x0000000617177212 */ /* 0x000fe400078ec0ff */
[----:B------:R-:W-:Y:S02]  /*9310*/  F2FP.PACK_AB R5, R225, R224 ;  /* 0x000000e0e105723e */ /* 0x000fe400000000ff */
[----:B------:R-:W-:Y:S01]  /*9320*/  F2FP.PACK_AB R6, R227, R226 ;  /* 0x000000e2e306723e */ /* 0x000fe200000000ff */
[----:B------:R-:W-:Y:S01]  /*9330*/  FADD.FTZ R226, R226, R175 ;  /* 0x000000afe2e27221 */ /* 0x000fe20000010000 */
[----:B------:R-:W-:Y:S01]  /*9340*/  LOP3.LUT R20, R20, R5, RZ, 0xc0, !PT ;  /* 0x0000000514147212 */ /* 0x000fe200078ec0ff */
[----:B------:R-:W4:Y:S01]  /*9350*/  LDSM.16.MT88.4 R24, [R191+0x11000] ;  /* 0x01100000bf18783b */ /* 0x000f220000004200 */
[----:B------:R-:W-:Y:S01]  /*9360*/  LOP3.LUT R21, R21, R6, RZ, 0xc0, !PT ;  /* 0x0000000615157212 */ /* 0x000fe200078ec0ff */
[----:B------:R-:W-:Y:S01]  /*9370*/  FADD.FTZ R227, R227, R226 ;  /* 0x000000e2e3e37221 */ /* 0x000fe20000010000 */
[----:B------:R-:W-:Y:S03]  /*9380*/  LOP3.LUT R6, R7, UR15, R232, 0x96, !PT ;  /* 0x0000000f07067c12 */ /* 0x000fe6000f8e96e8 */
[----:B------:R-:W-:Y:S02]  /*9390*/  FADD.FTZ R162, R162, R227 ;  /* 0x000000e3a2a27221 */ /* 0x000fe40000010000 */
[----:B------:R-:W5:Y:S02]  /*93a0*/  LDSM.16.MT88.4 R120, [R189+0x11000] ;  /* 0x01100000bd78783b */ /* 0x000f640000004200 */
[----:B------:R-:W-:Y:S01]  /*93b0*/  FADD.FTZ R163, R163, R162 ;  /* 0x000000a2a3a37221 */ /* 0x000fe20000010000 */
[C---:B-1----:R-:W-:Y:S08]  /*93c0*/  HMMA.16816.F32 R8, R20.reuse, R128, R8 ;  /* 0x000000801408723c */ /* 0x042ff00000001808 */
[C---:B------:R-:W-:Y:S08]  /*93d0*/  HMMA.16816.F32 R36, R20.reuse, R130, R36 ;  /* 0x000000821424723c */ /* 0x040ff00000001824 */
        /* <DEDUP_REMOVED lines=9> */
[C---:B------:R-:W-:Y:S08]  /*9470*/  HMMA.16816.F32 R64, R20.reuse, R144, R64 ;  /* 0x000000901440723c */ /* 0x040ff00000001840 */
[C---:B------:R-:W-:Y:S01]  /*9480*/  HMMA.16816.F32 R68, R20.reuse, R146, R68 ;  /* 0x000000921444723c */ /* 0x040fe20000001844 */
[----:B------:R-:W-:Y:S07]  /*9490*/  LDSM.16.MT88.4 R144, [R189+0xf800] ;  /* 0x00f80000bd90783b */ /* 0x000fee0000004200 */
[C---:B--2---:R-:W-:Y:S08]  /*94a0*/  HMMA.16816.F32 R72, R20.reuse, R148, R72 ;  /* 0x000000941448723c */ /* 0x044ff00000001848 */
[C---:B------:R-:W-:Y:S01]  /*94b0*/  HMMA.16816.F32 R76, R20.reuse, R150, R76 ;  /* 0x00000096144c723c */ /* 0x040fe2000000184c */
[----:B------:R-:W-:Y:S07]  /*94c0*/  LDSM.16.MT88.4 R148, [R188+0xf800] ;  /* 0x00f80000bc94783b */ /* 0x000fee0000004200 */
[C---:B------:R-:W-:Y:S08]  /*94d0*/  HMMA.16816.F32 R80, R20.reuse, R152, R80 ;  /* 0x000000981450723c */ /* 0x040ff00000001850 */
[C---:B------:R-:W-:Y:S01]  /*94e0*/  HMMA.16816.F32 R84, R20.reuse, R154, R84 ;  /* 0x0000009a1454723c */ /* 0x040fe20000001854 */
[----:B------:R-:W-:Y:S07]  /*94f0*/  LDSM.16.MT88.4 R152, [R187+0xf800] ;  /* 0x00f80000bb98783b */ /* 0x000fee0000004200 */
[C---:B---3--:R-:W-:Y:S07]  /*9500*/  HMMA.16816.F32 R88, R20.reuse, R156, R88 ;  /* 0x0000009c1458723c */ /* 0x048fee0000001858 */
[----:B------:R-:W-:Y:S01]  /*9510*/  FFMA.FTZ R157, R29, c[0x0][0x23c], -R172 ;  /* 0x00008f001d9d7a23 */ /* 0x000fe200000108ac */
[C---:B------:R-:W-:Y:S04]  /*9520*/  HMMA.16816.F32 R92, R20.reuse, R158, R92 ;  /* 0x0000009e145c723c */ /* 0x040fe8000000185c */
[----:B------:R-:W-:Y:S01]  /*9530*/  FFMA.FTZ R156, R30, c[0x0][0x23c], -R170 ;  /* 0x00008f001e9c7a23 */ /* 0x000fe200000108aa */
[----:B------:R-:W-:Y:S01]  /*9540*/  MUFU.EX2 R157, R157 ;  /* 0x0000009d009d7308 */ /* 0x000fe20000000800 */
[----:B------:R-:W-:Y:S02]  /*9550*/  IMAD.WIDE.U32 R28, R6, -0x2daee0ad, RZ ;  /* 0xd2511f53061c7825 */ /* 0x000fe400078e00ff */
[C---:B----4-:R-:W-:Y:S04]  /*9560*/  HMMA.16816.F32 R96, R20.reuse, R24, R96 ;  /* 0x000000181460723c */ /* 0x050fe80000001860 */
[----:B------:R-:W-:Y:S01]  /*9570*/  FFMA.FTZ R158, R32, c[0x0][0x23c], -R172 ;  /* 0x00008f00209e7a23 */ /* 0x000fe200000108ac */
[----:B------:R-:W-:Y:S01]  /*9580*/  LOP3.LUT R231, R29, UR4, R230, 0x96, !PT ;  /* 0x000000041de77c12 */ /* 0x000fe2000f8e96e6 */
[----:B------:R-:W-:Y:S01]  /*9590*/  FFMA.FTZ R172, R33, c[0x0][0x23c], -R172 ;  /* 0x00008f0021ac7a23 */ /* 0x000fe200000108ac */
[----:B------:R-:W-:Y:S01]  /*95a0*/  LOP3.LUT R5, R28, 0xffff, RZ, 0xc0, !PT ;  /* 0x0000ffff1c057812 */ /* 0x000fe200078ec0ff */
[C---:B------:R-:W-:Y:S01]  /*95b0*/  HMMA.16816.F32 R100, R20.reuse, R26, R100 ;  /* 0x0000001a1464723c */ /* 0x040fe20000001864 */
[----:B------:R-:W2:Y:S01]  /*95c0*/  LDSM.16.MT88.4 R24, [R187+0x11000] ;  /* 0x01100000bb18783b */ /* 0x000ea20000004200 */
[----:B------:R-:W-:Y:S02]  /*95d0*/  MUFU.EX2 R156, R156 ;  /* 0x0000009c009c7308 */ /* 0x000fe40000000800 */
[--C-:B------:R-:W-:Y:S01]  /*95e0*/  FFMA.FTZ R230, R34, c[0x0][0x23c], -R170.reuse ;  /* 0x00008f0022e67a23 */ /* 0x100fe200000108aa */
[----:B------:R-:W-:Y:S01]  /*95f0*/  SHF.R.U32.HI R30, RZ, 0x8, R5 ;  /* 0x00000008ff1e7819 */ /* 0x000fe20000011605 */
[--C-:B------:R-:W-:Y:S01]  /*9600*/  FFMA.FTZ R159, R31, c[0x0][0x23c], -R170.reuse ;  /* 0x00008f001f9f7a23 */ /* 0x100fe200000108aa */
[----:B------:R-:W-:Y:S01]  /*9610*/  LOP3.LUT R5, R231, 0xff, RZ, 0xc0, !PT ;  /* 0x000000ffe7057812 */ /* 0x000fe200078ec0ff */
[C---:B-----5:R-:W-:Y:S04]  /*9620*/  HMMA.16816.F32 R104, R20.reuse, R120, R104 ;  /* 0x000000781468723c */ /* 0x060fe80000001868 */
[----:B------:R-:W-:Y:S01]  /*9630*/  FFMA.FTZ R170, R35, c[0x0][0x23c], -R170 ;  /* 0x00008f0023aa7a23 */ /* 0x000fe200000108aa */
[--C-:B------:R-:W-:Y:S01]  /*9640*/  SHF.R.U32.HI R6, RZ, 0x10, R28.reuse ;  /* 0x00000010ff067819 */ /* 0x100fe2000001161c */
[----:B------:R-:W3:Y:S01]  /*9650*/  LDSM.16.MT88.4 R32, [R191+0xd800] ;  /* 0x00d80000bf20783b */ /* 0x000ee20000004200 */
[----:B------:R-:W-:Y:S01]  /*9660*/  LOP3.LUT R120, R231, 0xffff, RZ, 0xc0, !PT ;  /* 0x0000ffffe7787812 */ /* 0x000fe200078ec0ff */
[C---:B------:R-:W-:Y:S01]  /*9670*/  HMMA.16816.F32 R16, R20.reuse, R122, R16 ;  /* 0x0000007a1410723c */ /* 0x040fe20000001810 */
[----:B------:R-:W4:Y:S03]  /*9680*/  MUFU.EX2 R159, R159 ;  /* 0x0000009f009f7308 */ /* 0x000f260000000800 */
[----:B------:R-:W-:Y:S02]  /*9690*/  LOP3.LUT R7, R28, 0xff, RZ, 0xc0, !PT ;  /* 0x000000ff1c077812 */ /* 0x000fe400078ec0ff */
[----:B------:R-:W-:Y:S02]  /*96a0*/  SHF.R.U32.HI R31, RZ, 0x18, R28 ;  /* 0x00000018ff1f7819 */ /* 0x000fe4000001161c */
[C---:B-1----:R-:W-:Y:S03]  /*96b0*/  HMMA.16816.F32 R108, R20.reuse, R124, R108 ;  /* 0x0000007c146c723c */ /* 0x042fe6000000186c */
[----:B------:R-:W-:Y:S01]  /*96c0*/  MUFU.EX2 R158, R158 ;  /* 0x0000009e009e7308 */ /* 0x000fe20000000800 */
[----:B------:R-:W-:Y:S02]  /*96d0*/  LOP3.LUT R28, R6, 0xff, RZ, 0xc0, !PT ;  /* 0x000000ff061c7812 */ /* 0x000fe400078ec0ff */
[--C-:B------:R-:W-:Y:S02]  /*96e0*/  SHF.R.U32.HI R6, RZ, 0x10, R231.reuse ;  /* 0x00000010ff067819 */ /* 0x100fe400000116e7 */
[C---:B------:R-:W-:Y:S01]  /*96f0*/  HMMA.16816.F32 R112, R20.reuse, R126, R112 ;  /* 0x0000007e1470723c */ /* 0x040fe20000001870 */
[----:B------:R-:W-:Y:S03]  /*9700*/  LDSM.16.MT88.4 R124, [R187+0xd800] ;  /* 0x00d80000bb7c783b */ /* 0x000fe60000004200 */
[----:B------:R-:W-:Y:S01]  /*9710*/  SHF.R.U32.HI R29, RZ, 0x18, R231 ;  /* 0x00000018ff1d7819 */ /* 0x000fe200000116e7 */
[----:B------:R-:W1:Y:S01]  /*9720*/  MUFU.EX2 R229, R172 ;  /* 0x000000ac00e57308 */ /* 0x000e620000000800 */
[----:B------:R-:W-:Y:S02]  /*9730*/  SHF.R.U32.HI R120, RZ, 0x8, R120 ;  /* 0x00000008ff787819 */ /* 0x000fe40000011678 */
[----:B------:R-:W-:Y:S01]  /*9740*/  LOP3.LUT R6, R6, 0xff, RZ, 0xc0, !PT ;  /* 0x000000ff06067812 */ /* 0x000fe200078ec0ff */
[C---:B--2---:R-:W-:Y:S03]  /*9750*/  HMMA.16816.F32 R12, R20.reuse, R24, R12 ;  /* 0x00000018140c723c */ /* 0x044fe6000000180c */
[----:B------:R-:W-:Y:S02]  /*9760*/  PRMT R5, R5, 0x5410, R120 ;  /* 0x0000541005057816 */ /* 0x000fe40000000078 */
[----:B------:R-:W2:Y:S01]  /*9770*/  LDSM.16.MT88.4 R120, [R189+0xd800] ;  /* 0x00d80000bd78783b */ /* 0x000ea20000004200 */
[----:B------:R-:W-:Y:S01]  /*9780*/  MUFU.EX2 R230, R230 ;  /* 0x000000e600e67308 */ /* 0x000fe20000000800 */
[----:B------:R-:W-:Y:S01]  /*9790*/  PRMT R29, R6, 0x5410, R29 ;  /* 0x00005410061d7816 */ /* 0x000fe2000000001d */
[----:B------:R-:W-:Y:S04]  /*97a0*/  HMMA.16816.F32 R116, R20, R26, R116 ;  /* 0x0000001a1474723c */ /* 0x000fe80000001874 */
[----:B------:R-:W-:Y:S01]  /*97b0*/  PRMT R7, R7, 0x5410, R30 ;  /* 0x0000541007077816 */ /* 0x000fe2000000001e */
[--C-:B------:R-:W-:Y:S01]  /*97c0*/  HSET2.LE.AND R29, R29, R210.reuse, PT ;  /* 0x000000d21d1d7233 */ /* 0x100fe20003803000 */
[----:B------:R-:W-:Y:S01]  /*97d0*/  PRMT R31, R28, 0x5410, R31 ;  /* 0x000054101c1f7816 */ /* 0x000fe2000000001f */
[--C-:B------:R-:W-:Y:S01]  /*97e0*/  HSET2.LE.AND R28, R5, R210.reuse, PT ;  /* 0x000000d2051c7233 */ /* 0x100fe20003803000 */
[----:B------:R-:W5:Y:S01]  /*97f0*/  MUFU.EX2 R231, R170 ;  /* 0x000000aa00e77308 */ /* 0x000f620000000800 */
[----:B----4-:R-:W-:Y:S01]  /*9800*/  F2FP.PACK_AB R6, R159, R156 ;  /* 0x0000009c9f06723e */ /* 0x010fe200000000ff */
[----:B------:R-:W4:Y:S02]  /*9810*/  LDSM.16.MT88.4 R20, [R191+0x11800] ;  /* 0x01180000bf14783b */ /* 0x000f240000004200 */
[--C-:B------:R-:W-:Y:S01]  /*9820*/  HSET2.LE.AND R30, R7, R210.reuse, PT ;  /* 0x000000d2071e7233 */ /* 0x100fe20003803000 */
[----:B------:R-:W-:Y:S01]  /*9830*/  LOP3.LUT R29, R29, R6, RZ, 0xc0, !PT ;  /* 0x000000061d1d7212 */ /* 0x000fe200078ec0ff */
[----:B------:R-:W-:Y:S01]  /*9840*/  HSET2.LE.AND R31, R31, R210, PT ;  /* 0x000000d21f1f7233 */ /* 0x000fe20003803000 */
[----:B------:R-:W-:Y:S01]  /*9850*/  F2FP.PACK_AB R7, R157, R228 ;  /* 0x000000e49d07723e */ /* 0x000fe200000000ff */
[----:B------:R-:W-:Y:S01]  /*9860*/  FADD.FTZ R156, R156, R163 ;  /* 0x000000a39c9c7221 */ /* 0x000fe20000010000 */
[----:B-1----:R-:W-:Y:S01]  /*9870*/  F2FP.PACK_AB R5, R229, R158 ;  /* 0x0000009ee505723e */ /* 0x002fe200000000ff */
[----:B------:R-:W-:Y:S01]  /*9880*/  LDSM.16.MT88.4 R24, [R188+0x11800] ;  /* 0x01180000bc18783b */ /* 0x000fe20000004200 */
[----:B------:R-:W-:Y:S01]  /*9890*/  LOP3.LUT R28, R28, R7, RZ, 0xc0, !PT ;  /* 0x000000071c1c7212 */ /* 0x000fe200078ec0ff */
[----:B------:R-:W-:Y:S01]  /*98a0*/  FADD.FTZ R159, R159, R156 ;  /* 0x0000009c9f9f7221 */ /* 0x000fe20000010000 */
[----:B------:R-:W-:Y:S01]  /*98b0*/  LOP3.LUT R30, R30, R5, RZ, 0xc0, !PT ;  /* 0x000000051e1e7212 */ /* 0x000fe200078ec0ff */
[----:B------:R-:W-:Y:S01]  /*98c0*/  FADD.FTZ R5, R173, R0 ;  /* 0x00000000ad057221 */ /* 0x000fe20000010000 */
[----:B------:R-:W-:Y:S03]  /*98d0*/  MOV R0, R3 ;  /* 0x0000000300007202 */ /* 0x000fe60000000f00 */
[----:B------:R-:W-:Y:S04]  /*98e0*/  FADD.FTZ R5, R174, R5 ;  /* 0x00000005ae057221 */ /* 0x000fe80000010000 */
[----:B------:R-:W-:Y:S01]  /*98f0*/  FADD.FTZ R224, R224, R5 ;  /* 0x00000005e0e07221 */ /* 0x000fe20000010000 */
[----:B-----5:R-:W-:Y:S01]  /*9900*/  F2FP.PACK_AB R6, R231, R230 ;  /* 0x000000e6e706723e */ /* 0x020fe200000000ff */
[----:B------:R-:W-:Y:S02]  /*9910*/  FADD.FTZ R230, R230, R159 ;  /* 0x0000009fe6e67221 */ /* 0x000fe40000010000 */
[----:B------:R-:W-:Y:S01]  /*9920*/  FADD.FTZ R225, R225, R224 ;  /* 0x000000e0e1e17221 */ /* 0x000fe20000010000 */
[----:B------:R-:W-:Y:S01]  /*9930*/  LOP3.LUT R31, R31, R6, RZ, 0xc0, !PT ;  /* 0x000000061f1f7212 */ /* 0x000fe200078ec0ff */
[----:B------:R-:W-:Y:S02]  /*9940*/  FADD.FTZ R211, R231, R230 ;  /* 0x000000e6e7d37221 */ /* 0x000fe40000010000 */
[----:B------:R-:W-:Y:S04]  /*9950*/  FADD.FTZ R160, R160, R225 ;  /* 0x000000e1a0a07221 */ /* 0x000fe80000010000 */
[C---:B---3--:R-:W-:Y:S01]  /*9960*/  HMMA.16816.F32 R128, R28.reuse, R32, R8 ;  /* 0x000000201c80723c */ /* 0x048fe20000001808 */
[----:B------:R-:W1:Y:S04]  /*9970*/  LDSM.16.MT88.4 R8, [R189+0x11800] ;  /* 0x01180000bd08783b */ /* 0x000e680000004200 */
[----:B------:R-:W-:Y:S03]  /*9980*/  FADD.FTZ R161, R161, R160 ;  /* 0x000000a0a1a17221 */ /* 0x000fe60000010000 */
[C---:B------:R-:W-:Y:S04]  /*9990*/  HMMA.16816.F32 R36, R28.reuse, R34, R36 ;  /* 0x000000221c24723c */ /* 0x040fe80000001824 */
[----:B------:R-:W-:Y:S04]  /*99a0*/  FADD.FTZ R228, R228, R161 ;  /* 0x000000a1e4e47221 */ /* 0x000fe80000010000 */
[C---:B--2---:R-:W-:Y:S04]  /*99b0*/  HMMA.16816.F32 R40, R28.reuse, R120, R40 ;  /* 0x000000781c28723c */ /* 0x044fe80000001828 */
[----:B------:R-:W-:Y:S04]  /*99c0*/  FADD.FTZ R157, R157, R228 ;  /* 0x000000e49d9d7221 */ /* 0x000fe80000010000 */
[C---:B------:R-:W-:Y:S04]  /*99d0*/  HMMA.16816.F32 R44, R28.reuse, R122, R44 ;  /* 0x0000007a1c2c723c */ /* 0x040fe8000000182c */
[----:B------:R-:W-:Y:S04]  /*99e0*/  FADD.FTZ R158, R158, R157 ;  /* 0x0000009d9e9e7221 */ /* 0x000fe80000010000 */
[C---:B------:R-:W-:Y:S04]  /*99f0*/  HMMA.16816.F32 R48, R28.reuse, R136, R48 ;  /* 0x000000881c30723c */ /* 0x040fe80000001830 */
[----:B------:R-:W-:Y:S04]  /*9a00*/  FADD.FTZ R213, R229, R158 ;  /* 0x0000009ee5d57221 */ /* 0x000fe80000010000 */
        /* <DEDUP_REMOVED lines=12> */
[C---:B------:R-:W-:Y:S01]  /*9ad0*/  HMMA.16816.F32 R100, R28.reuse, R22, R100 ;  /* 0x000000161c64723c */ /* 0x040fe20000001864 */
[----:B------:R-:W2:Y:S07]  /*9ae0*/  LDSM.16.MT88.4 R20, [R187+0x11800] ;  /* 0x01180000bb14783b */ /* 0x000eae0000004200 */
[C---:B-1----:R-:W-:Y:S08]  /*9af0*/  HMMA.16816.F32 R104, R28.reuse, R8, R104 ;  /* 0x000000081c68723c */ /* 0x042ff00000001868 */
[C---:B------:R-:W-:Y:S08]  /*9b00*/  HMMA.16816.F32 R124, R28.reuse, R10, R16 ;  /* 0x0000000a1c7c723c */ /* 0x040ff00000001810 */
[C---:B------:R-:W-:Y:S08]  /*9b10*/  HMMA.16816.F32 R108, R28.reuse, R24, R108 ;  /* 0x000000181c6c723c */ /* 0x040ff0000000186c */
[C---:B------:R-:W-:Y:S08]  /*9b20*/  HMMA.16816.F32 R112, R28.reuse, R26, R112 ;  /* 0x0000001a1c70723c */ /* 0x040ff00000001870 */
[C---:B--2---:R-:W-:Y:S08]  /*9b30*/  HMMA.16816.F32 R120, R28.reuse, R20, R12 ;  /* 0x000000141c78723c */ /* 0x044ff0000000180c */
[----:B------:R-:W-:Y:S01]  /*9b40*/  HMMA.16816.F32 R116, R28, R22, R116 ;  /* 0x000000161c74723c */ /* 0x000fe20000001874 */
[----:B------:R-:W-:-:S07]  /*9b50*/  @P5 BRA `(.L_x_535) ;  /* 0xffffccc000005947 */ /* 0x000fce000383ffff */
.L_x_534:
[----:B------:R-:W1:Y:S01]  /*9b60*/  SHFL.BFLY PT, R0, R211, 0x2, 0x1f ;  /* 0x0c401f00d3007f89 */ /* 0x000e6200000e0000 */
[----:B------:R-:W-:Y:S01]  /*9b70*/  MOV R10, 0x3f800000 ;  /* 0x3f800000000a7802 */ /* 0x000fe20000000f00 */
[----:B------:R-:W2:Y:S01]  /*9b80*/  S2UR UR6, SR_CTAID.Y ;  /* 0x00000000000679c3 */ /* 0x000ea20000002600 */
[----:B------:R-:W-:Y:S01]  /*9b90*/  MOV R9, 0x3f800000 ;  /* 0x3f80000000097802 */ /* 0x000fe20000000f00 */
[----:B------:R-:W3:Y:S01]  /*9ba0*/  SHFL.BFLY PT, R2, R213, 0x2, 0x1f ;  /* 0x0c401f00d5027f89 */ /* 0x000ee200000e0000 */
[----:B------:R-:W-:Y:S01]  /*9bb0*/  UISETP.NE.AND UP0, UPT, UR10, -0x1, UPT ;  /* 0xffffffff0a00788c */ /* 0x000fe2000bf05270 */
[----:B------:R-:W-:Y:S01]  /*9bc0*/  BSSY B0, `(.L_x_538) ;  /* 0x000014a000007945 */ /* 0x000fe20003800000 */
[----:B------:R-:W-:Y:S01]  /*9bd0*/  ULDC.64 UR4, c[0x0][0x1e8] ;  /* 0x00007a0000047ab9 */ /* 0x000fe20000000a00 */
[----:B------:R-:W4:Y:S01]  /*9be0*/  S2R R5, SR_TID.X ;  /* 0x0000000000057919 */ /* 0x000f220000002100 */
[----:B------:R-:W-:Y:S01]  /*9bf0*/  ULDC.U8 UR9, c[0x0][0x328] ;  /* 0x0000ca0000097ab9 */ /* 0x000fe20000000000 */
[----:B------:R-:W5:Y:S01]  /*9c00*/  S2UR UR11, SR_CTAID.Z ;  /* 0x00000000000b79c3 */ /* 0x000f620000002700 */
[----:B------:R-:W-:-:S02]  /*9c10*/  UISETP.NE.AND UP3, UPT, UR9, URZ, UPT ;  /* 0x0000003f0900728c */ /* 0x000fc4000bf65270 */
[----:B------:R-:W-:-:S03]  /*9c20*/  ULDC UR8, c[0x0][0x214] ;  /* 0x0000850000087ab9 */ /* 0x000fc60000000800 */
[----:B------:R-:W-:-:S04]  /*9c30*/  @UP0 UIMAD.WIDE.U32 UR20, UR10, UR4, URZ ;  /* 0x000000040a1402a5 */ /* 0x000fc8000f8e003f */
[----:B------:R-:W-:-:S03]  /*9c40*/  @UP0 UIMAD UR7, UR10, UR5, UR21 ;  /* 0x000000050a0702a4 */ /* 0x000fc6000f8e0215 */
[----:B------:R-:W-:Y:S01]  /*9c50*/  ULDC.64 UR4, c[0x0][0x1e0] ;  /* 0x0000780000047ab9 */ /* 0x000fe20000000a00 */
[----:B-1----:R-:W-:Y:S01]  /*9c60*/  FADD.FTZ R7, R0, R211 ;  /* 0x000000d300077221 */ /* 0x002fe20000010000 */
[----:B--2---:R-:W-:Y:S01]  /*9c70*/  @!UP0 USHF.R.S32.HI UR12, URZ, 0x1f, UR6 ;  /* 0x0000001f3f0c8899 */ /* 0x004fe20008011406 */
[----:B---3--:R-:W-:Y:S01]  /*9c80*/  FADD.FTZ R11, R2, R213 ;  /* 0x000000d5020b7221 */ /* 0x008fe20000010000 */
[----:B------:R-:W-:Y:S02]  /*9c90*/  @!UP0 UIMAD.WIDE.U32 UR24, UR6, UR4, URZ ;  /* 0x00000004061882a5 */ /* 0x000fe4000f8e003f */
[----:B------:R-:W1:Y:S01]  /*9ca0*/  SHFL.BFLY PT, R2, R7, 0x1, 0x1f ;  /* 0x0c201f0007027f89 */ /* 0x000e6200000e0000 */
[----:B------:R-:W-:Y:S01]  /*9cb0*/  @!UP0 UIMAD UR12, UR12, UR4, URZ ;  /* 0x000000040c0c82a4 */ /* 0x000fe2000f8e023f */
[----:B----4-:R-:W-:Y:S02]  /*9cc0*/  SHF.R.S32.HI R0, RZ, 0x1f, R5 ;  /* 0x0000001fff007819 */ /* 0x010fe40000011405 */
[----:B------:R-:W2:Y:S01]  /*9cd0*/  SHFL.BFLY PT, R4, R11, 0x1, 0x1f ;  /* 0x0c201f000b047f89 */ /* 0x000ea200000e0000 */
[----:B------:R-:W-:Y:S01]  /*9ce0*/  ULDC.U8 UR4, c[0x0][0x329] ;  /* 0x0000ca4000047ab9 */ /* 0x000fe20000000000 */
[----:B------:R-:W-:Y:S01]  /*9cf0*/  LEA.HI R8, R0, R5, RZ, 0x2 ;  /* 0x0000000500087211 */ /* 0x000fe200078f10ff */
[----:B------:R-:W-:-:S02]  /*9d00*/  UISETP.NE.AND UP2, UPT, UR4, URZ, UPT ;  /* 0x0000003f0400728c */ /* 0x000fc4000bf45270 */
[----:B------:R-:W-:Y:S01]  /*9d10*/  UISETP.EQ.AND UP3, UPT, UR4, URZ, UP3 ;  /* 0x0000003f0400728c */ /* 0x000fe20009f62270 */
[----:B------:R-:W-:Y:S01]  /*9d20*/  SHF.R.S32.HI R6, RZ, 0x1f, R8 ;  /* 0x0000001fff067819 */ /* 0x000fe20000011408 */
[----:B------:R-:W-:Y:S02]  /*9d30*/  @!UP0 UIMAD UR12, UR6, UR5, UR12 ;  /* 0x00000005060c82a4 */ /* 0x000fe4000f8e020c */
[----:B------:R-:W-:Y:S02]  /*9d40*/  ULDC UR4, c[0x0][0x1c0] ;  /* 0x0000700000047ab9 */ /* 0x000fe40000000800 */
[----:B------:R-:W-:Y:S02]  /*9d50*/  ULDC UR5, c[0x0][0x234] ;  /* 0x00008d0000057ab9 */ /* 0x000fe40000000800 */
[----:B------:R-:W-:Y:S02]  /*9d60*/  @!UP0 UIADD3 UR7, UR25, UR12, URZ ;  /* 0x0000000c19078290 */ /* 0x000fe4000fffe03f */
[----:B------:R-:W-:Y:S01]  /*9d70*/  @!UP2 UISETP.NE.AND UP1, UPT, UR9, URZ, UPT ;  /* 0x0000003f0900a28c */ /* 0x000fe2000bf25270 */
[----:B------:R-:W3:Y:S01]  /*9d80*/  S2UR UR9, SR_CTAID.X ;  /* 0x00000000000979c3 */ /* 0x000ee20000002500 */
[----:B------:R-:W-:-:S02]  /*9d90*/  @UP2 ULDC UR17, c[0x0][0x210] ;  /* 0x0000840000112ab9 */ /* 0x000fc40000000800 */
[----:B------:R-:W-:Y:S01]  /*9da0*/  @UP2 UIMAD UR17, UR17, UR8, URZ ;  /* 0x00000008111122a4 */ /* 0x000fe2000f8e023f */
[----:B-1----:R-:W-:Y:S01]  /*9db0*/  FADD.FTZ R2, R7, R2 ;  /* 0x0000000207027221 */ /* 0x002fe20000010000 */
[----:B------:R-:W-:Y:S01]  /*9dc0*/  SHF.R.S32.HI R7, RZ, 0x2, R8 ;  /* 0x00000002ff077819 */ /* 0x000fe20000011408 */
[----:B------:R-:W-:Y:S01]  /*9dd0*/  @!UP2 USEL UR17, UR8, UR5, !UP1 ;  /* 0x000000050811a287 */ /* 0x000fe2000c800000 */
[----:B------:R-:W-:Y:S01]  /*9de0*/  LOP3.LUT R8, R8, 0x3ffffffc, RZ, 0xc0, !PT ;  /* 0x3ffffffc08087812 */ /* 0x000fe200078ec0ff */
[----:B--2---:R-:W-:Y:S01]  /*9df0*/  FADD.FTZ R4, R11, R4 ;  /* 0x000000040b047221 */ /* 0x004fe20000010000 */
[----:B------:R-:W-:Y:S01]  /*9e00*/  FSETP.NE.FTZ.AND P3, PT, R2, RZ, PT ;  /* 0x000000ff0200720b */ /* 0x000fe20003f75000 */
[----:B------:R-:W-:Y:S01]  /*9e10*/  @UP2 UMOV UR15, 0x1 ;  /* 0x00000001000f2882 */ /* 0x000fe20000000000 */
[----:B------:R-:W-:Y:S01]  /*9e20*/  LEA.HI R6, R6, R7, RZ, 0x3 ;  /* 0x0000000706067211 */ /* 0x000fe200078f18ff */
[----:B------:R-:W-:Y:S01]  /*9e30*/  @!UP2 UIMAD UR15, UR17, UR4, URZ ;  /* 0x00000004110fa2a4 */ /* 0x000fe2000f8e023f */
[----:B------:R-:W-:Y:S01]  /*9e40*/  FSETP.NE.FTZ.AND P4, PT, R4, RZ, PT ;  /* 0x000000ff0400720b */ /* 0x000fe20003f95000 */
[----:B------:R-:W-:Y:S01]  /*9e50*/  @UP3 UIMAD UR22, UR6, UR8, URZ ;  /* 0x00000008061632a4 */ /* 0x000fe2000f8e023f */
[----:B------:R-:W-:Y:S01]  /*9e60*/  LOP3.LUT R6, R6, 0xfffffff8, RZ, 0xc0, !PT ;  /* 0xfffffff806067812 */ /* 0x000fe200078ec0ff */
[----:B------:R-:W-:Y:S01]  /*9e70*/  @UP2 ULDC UR21, c[0x0][0x210] ;  /* 0x0000840000152ab9 */ /* 0x000fe20000000800 */
[-C--:B------:R-:W-:Y:S01]  /*9e80*/  IADD3 R13, -R8, R5.reuse, RZ ;  /* 0x00000005080d7210 */ /* 0x080fe20007ffe1ff */
[----:B------:R-:W-:Y:S01]  /*9e90*/  UIMAD UR4, UR6, UR15, URZ ;  /* 0x0000000f060472a4 */ /* 0x000fe2000f8e023f */
[----:B------:R-:W-:Y:S01]  /*9ea0*/  IADD3 R6, R7, -R6, RZ ;  /* 0x8000000607067210 */ /* 0x000fe20007ffe0ff */
[----:B------:R-:W-:Y:S01]  /*9eb0*/  @!UP2 UMOV UR21, 0x1 ;  /* 0x000000010015a882 */ /* 0x000fe20000000000 */
[----:B------:R-:W-:Y:S01]  /*9ec0*/  LEA.HI R7, R0, R5, RZ, 0x5 ;  /* 0x0000000500077211 */ /* 0x000fe200078f28ff */
[----:B------:R-:W1:Y:S01]  /*9ed0*/  @P3 MUFU.RCP R10, R2 ;  /* 0x00000002000a3308 */ /* 0x000e620000001000 */
[C---:B------:R-:W-:Y:S01]  /*9ee0*/  SHF.L.U32 R11, R6.reuse, 0x6, RZ ;  /* 0x00000006060b7819 */ /* 0x040fe200000006ff */
[----:B------:R-:W-:Y:S01]  /*9ef0*/  @UP3 USEL UR22, UR22, UR10, !UP0 ;  /* 0x0000000a16163287 */ /* 0x000fe2000c000000 */
[C---:B------:R-:W-:Y:S01]  /*9f00*/  R2P PR, R6.reuse, 0x6 ;  /* 0x0000000606007804 */ /* 0x040fe20000000000 */
[----:B---3--:R-:W-:Y:S01]  /*9f10*/  UIMAD UR5, UR9, UR21, URZ ;  /* 0x00000015090572a4 */ /* 0x008fe2000f8e023f */
[----:B------:R-:W-:Y:S01]  /*9f20*/  LOP3.LUT R11, R11, 0x1c0, RZ, 0xc0, !PT ;  /* 0x000001c00b0b7812 */ /* 0x000fe200078ec0ff */
[----:B------:R-:W-:Y:S01]  /*9f30*/  USEL UR4, UR4, URZ, !UP3 ;  /* 0x0000003f04047287 */ /* 0x000fe2000d800000 */
[----:B------:R-:W-:Y:S01]  /*9f40*/  LOP3.LUT R6, R6, 0x1, RZ, 0xc0, !PT ;  /* 0x0000000106067812 */ /* 0x000fe200078ec0ff */
[----:B------:R-:W2:Y:S01]  /*9f50*/  @P4 MUFU.RCP R9, R4 ;  /* 0x0000000400094308 */ /* 0x000ea20000001000 */
[----:B------:R-:W-:Y:S01]  /*9f60*/  LEA.HI R8, R11, R11, RZ, 0x1d ;  /* 0x0000000b0b087211 */ /* 0x000fe200078fe8ff */
[----:B------:R-:W-:Y:S01]  /*9f70*/  USHF.L.U32 UR5, UR5, 0x6, URZ ;  /* 0x0000000605057899 */ /* 0x000fe2000800063f */
[----:B------:R-:W-:Y:S01]  /*9f80*/  ISETP.NE.U32.AND P0, PT, R6, 0x1, PT ;  /* 0x000000010600780c */ /* 0x000fe20003f05070 */
[----:B-----5:R-:W-:Y:S01]  /*9f90*/  UIMAD UR17, UR11, UR17, UR4 ;  /* 0x000000110b1172a4 */ /* 0x020fe2000f8e0204 */
[----:B------:R-:W-:Y:S01]  /*9fa0*/  MOV R6, 0x20 ;  /* 0x0000002000067802 */ /* 0x000fe20000000f00 */
[----:B------:R-:W-:Y:S01]  /*9fb0*/  @!UP3 UMOV UR26, URZ ;  /* 0x0000003f001abc82 */ /* 0x000fe20008000000 */
[----:B-1----:R-:W-:-:S02]  /*9fc0*/  FMUL.FTZ R10, R10, c[0x0][0x2dc] ;  /* 0x0000b7000a0a7a20 */ /* 0x002fc40000410000 */
[----:B------:R-:W-:Y:S01]  /*9fd0*/  SEL R6, R6, 0xffffffe0, !P1 ;  /* 0xffffffe006067807 */ /* 0x000fe20004800000 */
[----:B------:R-:W-:Y:S01]  /*9fe0*/  @P4 MUFU.LG2 R4, R4 ;  /* 0x0000000400044308 */ /* 0x000fe20000000c00 */
[----:B------:R-:W-:Y:S01]  /*9ff0*/  @UP3 UMOV UR26, UR22 ;  /* 0x00000016001a3c82 */ /* 0x000fe20008000000 */
[C---:B------:R-:W-:Y:S01]  /*a000*/  FMUL.FTZ R130, R10.reuse, R130 ;  /* 0x000000820a827220 */ /* 0x040fe20000410000 */
[----:B------:R-:W-:Y:S01]  /*a010*/  @!UP3 UMOV UR27, URZ ;  /* 0x0000003f001bbc82 */ /* 0x000fe20008000000 */
[C---:B------:R-:W-:Y:S01]  /*a020*/  FMUL.FTZ R131, R10.reuse, R131 ;  /* 0x000000830a837220 */ /* 0x040fe20000410000 */
[----:B------:R-:W-:Y:S01]  /*a030*/  USHF.R.S32.HI UR4, URZ, 0x1f, UR5 ;  /* 0x0000001f3f047899 */ /* 0x000fe20008011405 */
[C---:B------:R-:W-:Y:S01]  /*a040*/  FMUL.FTZ R38, R10.reuse, R38 ;  /* 0x000000260a267220 */ /* 0x040fe20000410000 */
[----:B------:R-:W-:Y:S01]  /*a050*/  @UP3 USHF.R.S32.HI UR27, URZ, 0x1f, UR22 ;  /* 0x0000001f3f1b3899 */ /* 0x000fe20008011416 */
[C---:B------:R-:W-:Y:S01]  /*a060*/  FMUL.FTZ R39, R10.reuse, R39 ;  /* 0x000000270a277220 */ /* 0x040fe20000410000 */
[----:B------:R-:W-:Y:S01]  /*a070*/  F2FP.PACK_AB R130, R131, R130 ;  /* 0x000000828382723e */ /* 0x000fe200000000ff */
[C---:B------:R-:W-:Y:S01]  /*a080*/  FMUL.FTZ R42, R10.reuse, R42 ;  /* 0x0000002a0a2a7220 */ /* 0x040fe20000410000 */
[----:B------:R-:W1:Y:S01]  /*a090*/  @P3 MUFU.LG2 R2, R2 ;  /* 0x0000000200023308 */ /* 0x000e620000000c00 */
[C---:B------:R-:W-:Y:S01]  /*a0a0*/  FMUL.FTZ R43, R10.reuse, R43 ;  /* 0x0000002b0a2b7220 */ /* 0x040fe20000410000 */
[----:B------:R-:W-:Y:S01]  /*a0b0*/  F2FP.PACK_AB R38, R39, R38 ;  /* 0x000000262726723e */ /* 0x000fe200000000ff */
[C---:B------:R-:W-:Y:S01]  /*a0c0*/  FMUL.FTZ R46, R10.reuse, R46 ;  /* 0x0000002e0a2e7220 */ /* 0x040fe20000410000 */
[----:B------:R-:W-:Y:S01]  /*a0d0*/  USHF.R.S32.HI UR6, URZ, 0x1f, UR17 ;  /* 0x0000001f3f067899 */ /* 0x000fe20008011411 */
[C---:B------:R-:W-:Y:S01]  /*a0e0*/  FMUL.FTZ R47, R10.reuse, R47 ;  /* 0x0000002f0a2f7220 */ /* 0x040fe20000410000 */
[----:B------:R-:W-:Y:S01]  /*a0f0*/  F2FP.PACK_AB R42, R43, R42 ;  /* 0x0000002a2b2a723e */ /* 0x000fe200000000ff */
[C---:B------:R-:W-:Y:S01]  /*a100*/  FMUL.FTZ R50, R10.reuse, R50 ;  /* 0x000000320a327220 */ /* 0x040fe20000410000 */
[----:B------:R-:W-:Y:S01]  /*a110*/  UIADD3 UR5, UP2, UP1, UR5, UR26, UR17 ;  /* 0x0000001a05057290 */ /* 0x000fe2000f95e011 */
[C---:B------:R-:W-:Y:S01]  /*a120*/  FMUL.FTZ R51, R10.reuse, R51 ;  /* 0x000000330a337220 */ /* 0x040fe20000410000 */
[----:B------:R-:W-:Y:S01]  /*a130*/  F2FP.PACK_AB R46, R47, R46 ;  /* 0x0000002e2f2e723e */ /* 0x000fe200000000ff */
[C---:B------:R-:W-:Y:S01]  /*a140*/  FMUL.FTZ R54, R10.reuse, R54 ;  /* 0x000000360a367220 */ /* 0x040fe20000410000 */
[----:B------:R-:W-:Y:S01]  /*a150*/  UIADD3.X UR4, UR4, UR27, UR6, UP2, UP1 ;  /* 0x0000001b04047290 */ /* 0x000fe200097e2406 */
[C---:B------:R-:W-:Y:S01]  /*a160*/  FMUL.FTZ R55, R10.reuse, R55 ;  /* 0x000000370a377220 */ /* 0x040fe20000410000 */
[----:B------:R-:W-:Y:S01]  /*a170*/  F2FP.PACK_AB R50, R51, R50 ;  /* 0x000000323332723e */ /* 0x000fe200000000ff */
[C---:B------:R-:W-:Y:S01]  /*a180*/  FMUL.FTZ R58, R10.reuse, R58 ;  /* 0x0000003a0a3a7220 */ /* 0x040fe20000410000 */
[----:B------:R-:W-:Y:S01]  /*a190*/  @!UP0 UMOV UR20, UR24 ;  /* 0x0000001800148c82 */ /* 0x000fe20008000000 */
        /* <DEDUP_REMOVED lines=51> */
[----:B------:R-:W-:Y:S01]  /*a4d0*/  FMUL.FTZ R119, R10, R119 ;  /* 0x000000770a777220 */ /* 0x000fe20000410000 */
[----:B------:R-:W-:Y:S01]  /*a4e0*/  SHF.R.S32.HI R10, RZ, 0x5, R7 ;  /* 0x00000005ff0a7819 */ /* 0x000fe20000011407 */
[----:B--2---:R-:W-:Y:S01]  /*a4f0*/  FMUL.FTZ R9, R9, c[0x0][0x2dc] ;  /* 0x0000b70009097a20 */ /* 0x004fe20000410000 */
[----:B------:R-:W-:Y:S01]  /*a500*/  F2FP.PACK_AB R122, R123, R122 ;  /* 0x0000007a7b7a723e */ /* 0x000fe200000000ff */
[----:B-1----:R-:W-:Y:S01]  /*a510*/  @P3 FMUL.FTZ R2, R2, 0.69314718246459960938 ;  /* 0x3f31721802023820 */ /* 0x002fe20000410000 */
[----:B------:R-:W-:Y:S01]  /*a520*/  LEA R13, R10, R13, 0x9 ;  /* 0x0000000d0a0d7211 */ /* 0x000fe200078e48ff */
[----:B------:R-:W-:Y:S01]  /*a530*/  FMUL.FTZ R128, R9, R128 ;  /* 0x0000008009807220 */ /* 0x000fe20000410000 */
[----:B------:R-:W-:Y:S01]  /*a540*/  F2FP.PACK_AB R118, R119, R118 ;  /* 0x000000767776723e */ /* 0x000fe200000000ff */
[----:B------:R-:W-:Y:S01]  /*a550*/  FMUL.FTZ R129, R9, R129 ;  /* 0x0000008109817220 */ /* 0x000fe20000410000 */
[----:B------:R-:W-:Y:S01]  /*a560*/  LEA R8, R13, R8, 0x1 ;  /* 0x000000080d087211 */ /* 0x000fe200078e08ff */
[----:B------:R-:W-:-:S02]  /*a570*/  FMUL.FTZ R36, R9, R36 ;  /* 0x0000002409247220 */ /* 0x000fc40000410000 */
[C---:B------:R-:W-:Y:S01]  /*a580*/  FMUL.FTZ R37, R9.reuse, R37 ;  /* 0x0000002509257220 */ /* 0x040fe20000410000 */
[----:B------:R-:W-:Y:S01]  /*a590*/  SHF.L.U32 R11, R8, 0x1, RZ ;  /* 0x00000001080b7819 */ /* 0x000fe200000006ff */
        /* <DEDUP_REMOVED lines=27> */
[----:B------:R-:W-:Y:S01]  /*a750*/  IADD3 R21, R13, R8, RZ ;  /* 0x000000080d157210 */ /* 0x000fe20007ffe0ff */
[----:B------:R-:W-:Y:S01]  /*a760*/  FMUL.FTZ R68, R9, R68 ;  /* 0x0000004409447220 */ /* 0x000fe20000410000 */
[----:B------:R-:W-:Y:S01]  /*a770*/  F2FP.PACK_AB R60, R61, R60 ;  /* 0x0000003c3d3c723e */ /* 0x000fe200000000ff */
        /* <DEDUP_REMOVED lines=43> */
[----:B------:R-:W-:-:S04]  /*aa30*/  F2FP.PACK_AB R120, R121, R120 ;  /* 0x000000787978723e */ /* 0x000fc800000000ff */
[----:B------:R-:W-:Y:S02]  /*aa40*/  F2FP.PACK_AB R116, R9, R116 ;  /* 0x000000740974723e */ /* 0x000fe400000000ff */
[C---:B------:R-:W-:Y:S02]  /*aa50*/  IADD3 R9, R11.reuse, -0x10, RZ ;  /* 0xfffffff00b097810 */ /* 0x040fe40007ffe0ff */
[----:B------:R-:W-:-:S04]  /*aa60*/  @P0 IADD3 R9, R11, 0x10, RZ ;  /* 0x000000100b090810 */ /* 0x000fc80007ffe0ff */
[-C--:B------:R-:W-:Y:S01]  /*aa70*/  IADD3 R15, R6, R9.reuse, RZ ;  /* 0x00000009060f7210 */ /* 0x080fe20007ffe0ff */
[----:B------:R-:W-:Y:S01]  /*aa80*/  STS [R9], R36 ;  /* 0x0000002409007388 */ /* 0x000fe20000000800 */
[----:B------:R-:W-:Y:S02]  /*aa90*/  IADD3 R19, R8, R9, RZ ;  /* 0x0000000908137210 */ /* 0x000fe40007ffe0ff */
[----:B------:R-:W-:Y:S01]  /*aaa0*/  IADD3 R23, R15, R8, RZ ;  /* 0x000000080f177210 */ /* 0x000fe20007ffe0ff */
[----:B------:R-:W-:Y:S01]  /*aab0*/  STS [R9+0x400], R38 ;  /* 0x0004002609007388 */ /* 0x000fe20000000800 */
[----:B------:R-:W-:Y:S02]  /*aac0*/  LOP3.LUT R6, R7, 0xffffffe0, RZ, 0xc0, !PT ;  /* 0xffffffe007067812 */ /* 0x000fe400078ec0ff */
[----:B------:R-:W-:Y:S01]  /*aad0*/  SHF.R.S32.HI R7, RZ, 0x1f, R10 ;  /* 0x0000001fff077819 */ /* 0x000fe2000001140a */
[----:B------:R-:W-:Y:S01]  /*aae0*/  STS [R13], R40 ;  /* 0x000000280d007388 */ /* 0x000fe20000000800 */
[----:B------:R-:W-:-:S02]  /*aaf0*/  IADD3 R6, -R6, R5, RZ ;  /* 0x0000000506067210 */ /* 0x000fc40007ffe1ff */
[----:B------:R-:W-:Y:S01]  /*ab00*/  LEA.HI R7, R7, R10, RZ, 0x2 ;  /* 0x0000000a07077211 */ /* 0x000fe200078f10ff */
[----:B------:R-:W-:Y:S01]  /*ab10*/  STS [R13+0x400], R42 ;  /* 0x0004002a0d007388 */ /* 0x000fe20000000800 */
[----:B------:R-:W-:Y:S02]  /*ab20*/  LOP3.LUT P0, RZ, R6, 0x3, RZ, 0xc0, !PT ;  /* 0x0000000306ff7812 */ /* 0x000fe4000780c0ff */
[----:B------:R-:W-:Y:S01]  /*ab30*/  LOP3.LUT R7, R7, 0xffffffc, RZ, 0xc0, !PT ;  /* 0x0ffffffc07077812 */ /* 0x000fe200078ec0ff */
[----:B------:R-:W-:Y:S01]  /*ab40*/  STS [R15], R44 ;  /* 0x0000002c0f007388 */ /* 0x000fe20000000800 */
[----:B------:R-:W-:Y:S01]  /*ab50*/  MOV R8, 0x7f800000 ;  /* 0x7f80000000087802 */ /* 0x000fe20000000f00 */
[----:B------:R-:W-:Y:S01]  /*ab60*/  @P3 FFMA.FTZ R8, R3, c[0x0][0x238], R2 ;  /* 0x00008e0003083a23 */ /* 0x000fe20000010002 */
[----:B------:R-:W-:Y:S01]  /*ab70*/  IADD3 R10, R10, -R7, RZ ;  /* 0x800000070a0a7210 */ /* 0x000fe20007ffe0ff */
[----:B------:R-:W-:Y:S01]  /*ab80*/  STS [R15+0x400], R46 ;  /* 0x0004002e0f007388 */ /* 0x000fe20000000800 */
[----:B------:R-:W-:-:S03]  /*ab90*/  MOV R7, 0x7f800000 ;  /* 0x7f80000000077802 */ /* 0x000fc60000000f00 */
        /* <DEDUP_REMOVED lines=36> */
[----:B------:R-:W-:Y:S01]  /*ade0*/  LEA.HI R6, R9, R6, RZ, 0x2 ;  /* 0x0000000609067211 */ /* 0x000fe200078f10ff */
[----:B------:R-:W-:Y:S02]  /*adf0*/  @P4 FMUL.FTZ R9, R4, 0.69314718246459960938 ;  /* 0x3f31721804094820 */ /* 0x000fe40000410000 */
[----:B------:R2:W-:Y:S01]  /*ae00*/  STS [R19+0x4400], R114 ;  /* 0x0044007213007388 */ /* 0x0005e20000000800 */
[----:B------:R-:W-:Y:S01]  /*ae10*/  SHF.R.S32.HI R11, RZ, 0x2, R6 ;  /* 0x00000002ff0b7819 */ /* 0x000fe20000011406 */
[----:B------:R-:W-:Y:S02]  /*ae20*/  @P4 FFMA.FTZ R7, R132, c[0x0][0x238], R9 ;  /* 0x00008e0084074a23 */ /* 0x000fe40000010009 */
[----:B------:R2:W-:Y:S01]  /*ae30*/  STS [R21+0x4000], R120 ;  /* 0x0040007815007388 */ /* 0x0005e20000000800 */
[----:B------:R-:W-:-:S03]  /*ae40*/  LEA R10, R10, R11, 0x4 ;  /* 0x0000000b0a0a7211 */ /* 0x000fc600078e20ff */
        /* <DEDUP_REMOVED lines=33> */
.L_x_539:
[----:B---3--:R-:W-:Y:S05]  /*b060*/  BSYNC B0 ;  /* 0x0000000000007941 */ /* 0x008fea0003800000 */
.L_x_538:
[----:B------:R-:W3:Y:S01]  /*b070*/  S2R R4, SR_TID.X ;  /* 0x0000000000047919 */ /* 0x000ee20000002100 */
[----:B------:R-:W-:Y:S01]  /*b080*/  LEA.HI R0, R0, R5, RZ, 0x3 ;  /* 0x0000000500007211 */ /* 0x000fe200078f18ff */
[----:B------:R-:W-:Y:S01]  /*b090*/  UIMAD UR9, UR9, -0x40, UR16 ;  /* 0xffffffc0090978a4 */ /* 0x000fe2000f8e0210 */
[----:B------:R-:W-:Y:S01]  /*b0a0*/  IADD3 R6, P0, R208, UR20, RZ ;  /* 0x00000014d0067c10 */ /* 0x000fe2000ff1e0ff */
[----:B------:R-:W5:Y:S01]  /*b0b0*/  S2R R2, SR_CTAID.Z ;  /* 0x0000000000027919 */ /* 0x000f620000002700 */
[----:B------:R-:W-:Y:S01]  /*b0c0*/  SHF.R.S32.HI R0, RZ, 0x3, R0 ;  /* 0x00000003ff007819 */ /* 0x000fe20000011400 */
[----:B------:R-:W-:Y:S01]  /*b0d0*/  USHF.R.S32.HI UR6, URZ, 0x1f, UR11 ;  /* 0x0000001f3f067899 */ /* 0x000fe2000801140b */
[----:B------:R-:W-:Y:S01]  /*b0e0*/  BSSY B0, `(.L_x_540) ;  /* 0x000001d000007945 */ /* 0x000fe20003800000 */
[----:B------:R-:W-:-:S02]  /*b0f0*/  ULDC.64 UR4, c[0x0][0x1f0] ;  /* 0x00007c0000047ab9 */ /* 0x000fc40000000a00 */
[----:B------:R-:W-:-:S04]  /*b100*/  UIMAD UR4, UR6, UR4, URZ ;  /* 0x00000004060472a4 */ /* 0x000fc8000f8e023f */
[----:B------:R-:W-:Y:S01]  /*b110*/  UIMAD UR4, UR11, UR5, UR4 ;  /* 0x000000050b0472a4 */ /* 0x000fe2000f8e0204 */
[----:B---3--:R-:W-:-:S04]  /*b120*/  SHF.R.S32.HI R3, RZ, 0x1f, R4 ;  /* 0x0000001fff037819 */ /* 0x008fc80000011404 */
[----:B------:R-:W-:Y:S02]  /*b130*/  LEA.HI R4, R3, R4, RZ, 0x3 ;  /* 0x0000000403047211 */ /* 0x000fe400078f18ff */
[----:B------:R-:W-:Y:S02]  /*b140*/  SHF.R.S32.HI R3, RZ, 0x1f, R208 ;  /* 0x0000001fff037819 */ /* 0x000fe400000114d0 */
[----:B------:R-:W-:Y:S02]  /*b150*/  SHF.R.S32.HI R4, RZ, 0x3, R4 ;  /* 0x00000003ff047819 */ /* 0x000fe40000011404 */
[----:B------:R-:W-:Y:S02]  /*b160*/  IADD3.X R7, R3, UR7, RZ, P0, !PT ;  /* 0x0000000703077c10 */ /* 0x000fe400087fe4ff */
[----:B------:R-:W-:Y:S01]  /*b170*/  ISETP.GE.AND P0, PT, R0, UR9, PT ;  /* 0x0000000900007c0c */ /* 0x000fe2000bf06270 */
[----:B------:R-:W-:Y:S01]  /*b180*/  IMAD.U32 R0, RZ, RZ, UR13 ;  /* 0x0000000dff007e24 */ /* 0x000fe2000f8e00ff */
[----:B------:R-:W-:Y:S01]  /*b190*/  SHF.R.S32.HI R5, RZ, 0x1f, R4 ;  /* 0x0000001fff057819 */ /* 0x000fe20000011404 */
[----:B-----5:R-:W-:-:S04]  /*b1a0*/  IMAD.WIDE.U32 R6, R2, c[0x0][0x1f0], R6 ;  /* 0x00007c0002067a25 */ /* 0x020fc800078e0006 */
[----:B------:R-:W-:Y:S01]  /*b1b0*/  IMAD.WIDE R10, R0, 0x40, R4 ;  /* 0x00000040000a7825 */ /* 0x000fe200078e0204 */
[----:B------:R-:W-:-:S05]  /*b1c0*/  IADD3 R9, R7, UR4, RZ ;  /* 0x0000000407097c10 */ /* 0x000fca000fffe0ff */
        /* <DEDUP_REMOVED lines=14> */
.L_x_541:
[----:B------:R-:W-:Y:S05]  /*b2b0*/  BSYNC B0 ;  /* 0x0000000000007941 */ /* 0x000fea0003800000 */
.L_x_540:
[----:B------:R-:W-:Y:S01]  /*b2c0*/  IADD3 R0, R4, 0x10, RZ ;  /* 0x0000001004007810 */ /* 0x000fe20007ffe0ff */
[----:B------:R-:W-:Y:S03]  /*b2d0*/  BSSY B0, `(.L_x_542) ;  /* 0x0000013000007945 */ /* 0x000fe60003800000 */
[----:B------:R-:W-:-:S13]  /*b2e0*/  ISETP.GE.AND P0, PT, R0, UR14, PT ;  /* 0x0000000e00007c0c */ /* 0x000fda000bf06270 */
[----:B------:R-:W-:Y:S05]  /*b2f0*/  @P0 BRA `(.L_x_543) ;  /* 0x0000010000000947 */ /* 0x000fea0003800000 */
[----:B------:R-:W-:Y:S01]  /*b300*/  IADD3 R2, P0, R10, 0x10, RZ ;  /* 0x000000100a027810 */ /* 0x000fe20007f1e0ff */
[----:B-1----:R-:W-:Y:S01]  /*b310*/  IMAD.MOV.U32 R20, RZ, RZ, R6 ;  /* 0x000000ffff147224 */ /* 0x002fe200078e0006 */
        /* <DEDUP_REMOVED lines=14> */
.L_x_543:
[----:B------:R-:W-:Y:S05]  /*b400*/  BSYNC B0 ;  /* 0x0000000000007941 */ /* 0x000fea0003800000 */
.L_x_542:
        /* <DEDUP_REMOVED lines=17> */
[----:B----4-:R1:W-:Y:S04]  /*b520*/  @!P2 STG.E.128 [R2.64], R44 ;  /* 0x0000002c0200a986 */ /* 0x0103e8000c101d12 */
[----:B------:R1:W-:Y:S04]  /*b530*/  @!P1 STG.E.128 [R2.64+0x80], R28 ;  /* 0x0000801c02009986 */ /* 0x0003e8000c101d12 */
[----:B------:R1:W-:Y:S02]  /*b540*/  @!P0 STG.E.128 [R2.64+0x100], R12 ;  /* 0x0001000c02008986 */ /* 0x0003e4000c101d12 */
.L_x_545:
[----:B------:R-:W-:Y:S05]  /*b550*/  BSYNC B0 ;  /* 0x0000000000007941 */ /* 0x000fea0003800000 */
.L_x_544:
[----:B------:R-:W-:-:S04]  /*b560*/  IADD3 R4, R4, 0x30, RZ ;  /* 0x0000003004047810 */ /* 0x000fc80007ffe0ff */
[----:B------:R-:W-:-:S13]  /*b570*/  ISETP.GE.AND P0, PT, R4, UR14, PT ;  /* 0x0000000e04007c0c */ /* 0x000fda000bf06270 */
        /* <DEDUP_REMOVED lines=19> */
.L_x_504:
[----:B------:R-:W-:Y:S01]  /*b6b0*/  UISETP.NE.AND UP4, UPT, UR10, -0x1, UPT ;  /* 0xffffffff0a00788c */ /* 0x000fe2000bf85270 */
[----:B------:R-:W-:Y:S01]  /*b6c0*/  LEA.HI R9, R9, R80, RZ, 0x3 ;  /* 0x0000005009097211 */ /* 0x000fe200078f18ff */
[----:B------:R-:W-:Y:S01]  /*b6d0*/  ULDC.U8 UR20, c[0x0][0x329] ;  /* 0x0000ca4000147ab9 */ /* 0x000fe20000000000 */
[----:B------:R-:W1:Y:S01]  /*b6e0*/  S2R R10, SR_CTAID.Z ;  /* 0x00000000000a7919 */ /* 0x000e620000002700 */
[----:B------:R-:W-:Y:S01]  /*b6f0*/  UISETP.NE.AND UP3, UPT, UR20, URZ, UPT ;  /* 0x0000003f1400728c */ /* 0x000fe2000bf65270 */
[----:B------:R-:W-:Y:S01]  /*b700*/  LOP3.LUT R3, R9, 0xfffffff8, RZ, 0xc0, !PT ;  /* 0xfffffff809037812 */ /* 0x000fe200078ec0ff */
[----:B------:R-:W-:Y:S01]  /*b710*/  ULDC.64 UR4, c[0x0][0x1e0] ;  /* 0x0000780000047ab9 */ /* 0x000fe20000000a00 */
[----:B------:R-:W-:Y:S01]  /*b720*/  SHF.R.S32.HI R12, RZ, 0x3, R9 ;  /* 0x00000003ff0c7819 */ /* 0x000fe20000011409 */
[----:B------:R-:W-:Y:S01]  /*b730*/  ULDC.64 UR6, c[0x0][0x1e8] ;  /* 0x00007a0000067ab9 */ /* 0x000fe20000000a00 */
[----:B------:R-:W-:Y:S01]  /*b740*/  IMAD.U32 R15, RZ, RZ, UR13 ;  /* 0x0000000dff0f7e24 */ /* 0x000fe2000f8e00ff */
[----:B------:R-:W-:Y:S01]  /*b750*/  USHF.R.S32.HI UR17, URZ, 0x1f, UR11 ;  /* 0x0000001f3f117899 */ /* 0x000fe2000801140b */
[----:B------:R-:W-:Y:S01]  /*b760*/  IMAD.IADD R80, R80, 0x1, -R3 ;  /* 0x0000000150507824 */ /* 0x000fe200078e0a03 */
[----:B------:R-:W-:Y:S01]  /*b770*/  @!UP4 USHF.R.S32.HI UR22, URZ, 0x1f, UR12 ;  /* 0x0000001f3f16c899 */ /* 0x000fe2000801140c */
[--C-:B------:R-:W-:Y:S01]  /*b780*/  SHF.R.S32.HI R13, RZ, 0x1f, R12.reuse ;  /* 0x0000001fff0d7819 */ /* 0x100fe2000001140c */
[----:B------:R-:W-:Y:S01]  /*b790*/  @UP4 UIMAD.WIDE.U32 UR8, UR10, UR6, URZ ;  /* 0x000000060a0842a5 */ /* 0x000fe2000f8e003f */
[----:B------:R-:W-:Y:S01]  /*b7a0*/  IMAD.SHL.U32 R6, R80, 0x8, RZ ;  /* 0x0000000850067824 */ /* 0x000fe200078e00ff */
[----:B------:R-:W-:Y:S01]  /*b7b0*/  @!UP4 UIMAD UR22, UR22, UR4, URZ ;  /* 0x000000041616c2a4 */ /* 0x000fe2000f8e023f */
[----:B------:R-:W-:Y:S01]  /*b7c0*/  BSSY B0, `(.L_x_546) ;  /* 0x000003d000007945 */ /* 0x000fe20003800000 */
[----:B------:R-:W-:Y:S01]  /*b7d0*/  ULDC.U8 UR21, c[0x0][0x328] ;  /* 0x0000ca0000157ab9 */ /* 0x000fe20000000000 */
[----:B------:R-:W-:Y:S01]  /*b7e0*/  IMAD.WIDE R14, R15, 0x40, R12 ;  /* 0x000000400f0e7825 */ /* 0x000fe200078e020c */
[----:B------:R-:W-:Y:S01]  /*b7f0*/  @!UP4 UIMAD.WIDE.U32 UR24, UR12, UR4, URZ ;  /* 0x000000040c18c2a5 */ /* 0x000fe2000f8e003f */
[C---:B------:R-:W-:Y:S01]  /*b800*/  IADD3 R5, R6.reuse, 0x40, RZ ;  /* 0x0000004006057810 */ /* 0x040fe20007ffe0ff */
[----:B------:R-:W-:Y:S01]  /*b810*/  @!UP4 UIMAD UR22, UR12, UR5, UR22 ;  /* 0x000000050c16c2a4 */ /* 0x000fe2000f8e0216 */
[----:B------:R-:W-:Y:S01]  /*b820*/  IADD3 R4, R6, 0x80, RZ ;  /* 0x0000008006047810 */ /* 0x000fe20007ffe0ff */
[----:B------:R-:W-:-:S02]  /*b830*/  UISETP.NE.AND UP2, UPT, UR21, URZ, UPT ;  /* 0x0000003f1500728c */ /* 0x000fc4000bf45270 */
[----:B------:R-:W-:Y:S02]  /*b840*/  ULDC.64 UR4, c[0x0][0x1f0] ;  /* 0x00007c0000047ab9 */ /* 0x000fe40000000a00 */
[----:B------:R-:W-:Y:S02]  /*b850*/  UIMAD UR4, UR17, UR4, URZ ;  /* 0x00000004110472a4 */ /* 0x000fe4000f8e023f */
[----:B------:R-:W-:Y:S02]  /*b860*/  @!UP3 UISETP.NE.AND UP1, UPT, UR21, URZ, UPT ;  /* 0x0000003f1500b28c */ /* 0x000fe4000bf25270 */
[----:B------:R-:W-:Y:S02]  /*b870*/  @UP4 UMOV UR17, UR8 ;  /* 0x0000000800114c82 */ /* 0x000fe40008000000 */
[----:B------:R-:W-:Y:S02]  /*b880*/  @UP4 UIMAD UR7, UR10, UR7, UR9 ;  /* 0x000000070a0742a4 */ /* 0x000fe4000f8e0209 */
[----:B------:R-:W-:-:S02]  /*b890*/  ULDC UR15, c[0x0][0x214] ;  /* 0x00008500000f7ab9 */ /* 0x000fc40000000800 */
[----:B------:R-:W-:Y:S02]  /*b8a0*/  @UP3 ULDC UR8, c[0x0][0x210] ;  /* 0x0000840000083ab9 */ /* 0x000fe40000000800 */
[----:B------:R-:W-:Y:S02]  /*b8b0*/  UISETP.EQ.AND UP2, UPT, UR20, URZ, UP2 ;  /* 0x0000003f1400728c */ /* 0x000fe40009742270 */
[----:B------:R-:W-:Y:S02]  /*b8c0*/  ULDC UR9, c[0x0][0x234] ;  /* 0x00008d0000097ab9 */ /* 0x000fe40000000800 */
[----:B------:R-:W-:Y:S02]  /*b8d0*/  @UP3 UIMAD UR8, UR8, UR15, URZ ;  /* 0x0000000f080832a4 */ /* 0x000fe4000f8e023f */
[----:B------:R-:W-:Y:S02]  /*b8e0*/  @!UP3 USEL UR8, UR15, UR9, !UP1 ;  /* 0x000000090f08b287 */ /* 0x000fe4000c800000 */
[----:B------:R-:W-:-:S02]  /*b8f0*/  UISETP.NE.OR UP0, UPT, UR10, -0x1, !UP2 ;  /* 0xffffffff0a00788c */ /* 0x000fc4000d705670 */
[----:B------:R-:W-:Y:S02]  /*b900*/  ULDC UR6, c[0x0][0x1c0] ;  /* 0x0000700000067ab9 */ /* 0x000fe40000000800 */
[----:B------:R-:W-:Y:S02]  /*b910*/  @UP3 UMOV UR23, 0x1 ;  /* 0x0000000100173882 */ /* 0x000fe40000000000 */
[----:B------:R-:W-:Y:S02]  /*b920*/  @!UP3 UIMAD UR23, UR8, UR6, URZ ;  /* 0x000000060817b2a4 */ /* 0x000fe4000f8e023f */
[----:B------:R-:W-:Y:S02]  /*b930*/  @!UP4 UMOV UR17, UR24 ;  /* 0x000000180011cc82 */ /* 0x000fe40008000000 */
[----:B------:R-:W-:Y:S01]  /*b940*/  @!UP4 UIADD3 UR7, UR25, UR22, URZ ;  /* 0x000000161907c290 */ /* 0x000fe2000fffe03f */
[----:B------:R-:W-:Y:S01]  /*b950*/  IADD3 R2, P0, R6, UR17, RZ ;  /* 0x0000001106027c10 */ /* 0x000fe2000ff1e0ff */
[----:B------:R-:W-:-:S02]  /*b960*/  UIADD3 UR16, -UR14, UR16, URZ ;  /* 0x000000100e107290 */ /* 0x000fc4000fffe13f */
[----:B------:R-:W-:Y:S02]  /*b970*/  UIMAD UR23, UR12, UR23, URZ ;  /* 0x000000170c1772a4 */ /* 0x000fe4000f8e023f */
[----:B------:R-:W-:Y:S01]  /*b980*/  @!UP0 UIMAD UR10, UR12, UR15, URZ ;  /* 0x0000000f0c0a82a4 */ /* 0x000fe2000f8e023f */
[----:B------:R-:W-:Y:S01]  /*b990*/  LEA.HI.X.SX32 R3, R6, UR7, 0x1, P0 ;  /* 0x0000000706037c11 */ /* 0x000fe200080f0eff */
[----:B------:R-:W-:Y:S01]  /*b9a0*/  USEL UR23, UR23, URZ, !UP2 ;  /* 0x0000003f17177287 */ /* 0x000fe2000d000000 */
[----:B------:R-:W-:Y:S01]  /*b9b0*/  ISETP.GE.AND P0, PT, R12, UR16, PT ;  /* 0x000000100c007c0c */ /* 0x000fe2000bf06270 */
[----:B------:R-:W-:Y:S02]  /*b9c0*/  @UP3 ULDC UR26, c[0x0][0x210] ;  /* 0x00008400001a3ab9 */ /* 0x000fe40000000800 */
[----:B------:R-:W-:Y:S01]  /*b9d0*/  @!UP3 UMOV UR26, 0x1 ;  /* 0x00000001001ab882 */ /* 0x000fe20000000000 */
[----:B-1----:R-:W-:Y:S01]  /*b9e0*/  IMAD.WIDE.U32 R10, R10, c[0x0][0x1f0], R2 ;  /* 0x00007c000a0a7a25 */ /* 0x002fe200078e0002 */
[----:B------:R-:W-:-:S02]  /*b9f0*/  UIMAD UR8, UR11, UR8, UR23 ;  /* 0x000000080b0872a4 */ /* 0x000fc4000f8e0217 */
[----:B------:R-:W-:Y:S02]  /*ba00*/  UIMAD UR14, UR14, UR26, URZ ;  /* 0x0000001a0e0e72a4 */ /* 0x000fe4000f8e023f */
[----:B------:R-:W-:Y:S02]  /*ba10*/  @!UP2 UMOV UR20, URZ ;  /* 0x0000003f0014ac82 */ /* 0x000fe40008000000 */
[----:B------:R-:W-:Y:S02]  /*ba20*/  @UP2 UMOV UR20, UR10 ;  /* 0x0000000a00142c82 */ /* 0x000fe40008000000 */
[----:B------:R-:W-:Y:S02]  /*ba30*/  UIMAD UR4, UR11, UR5, UR4 ;  /* 0x000000050b0472a4 */ /* 0x000fe4000f8e0204 */
[----:B------:R-:W-:Y:S02]  /*ba40*/  @!UP2 UMOV UR21, URZ ;  /* 0x0000003f0015ac82 */ /* 0x000fe40008000000 */
[----:B------:R-:W-:-:S02]  /*ba50*/  USHF.R.S32.HI UR7, URZ, 0x1f, UR8 ;  /* 0x0000001f3f077899 */ /* 0x000fc40008011408 */
[----:B------:R-:W-:Y:S01]  /*ba60*/  @UP2 USHF.R.S32.HI UR21, URZ, 0x1f, UR10 ;  /* 0x0000001f3f152899 */ /* 0x000fe2000801140a */
[----:B------:R-:W-:Y:S01]  /*ba70*/  IADD3 R9, R11, UR4, RZ ;  /* 0x000000040b097c10 */ /* 0x000fe2000fffe0ff */
[----:B------:R-:W-:Y:S02]  /*ba80*/  USHF.R.S32.HI UR6, URZ, 0x1f, UR14 ;  /* 0x0000001f3f067899 */ /* 0x000fe4000801140e */
        /* <DEDUP_REMOVED lines=16> */
.L_x_547:
[----:B------:R-:W-:Y:S05]  /*bb90*/  BSYNC B0 ;  /* 0x0000000000007941 */ /* 0x000fea0003800000 */
.L_x_546:
[----:B-1----:R-:W-:Y:S01]  /*bba0*/  IADD3 R3, R12, 0x10, RZ ;  /* 0x000000100c037810 */ /* 0x002fe20007ffe0ff */
[----:B------:R-:W-:Y:S03]  /*bbb0*/  BSSY B0, `(.L_x_548) ;  /* 0x0000013000007945 */ /* 0x000fe60003800000 */
[----:B------:R-:W-:-:S13]  /*bbc0*/  ISETP.GE.AND P0, PT, R3, UR16, PT ;  /* 0x0000001003007c0c */ /* 0x000fda000bf06270 */
[----:B------:R-:W-:Y:S05]  /*bbd0*/  @P0 BRA `(.L_x_549) ;  /* 0x0000010000000947 */ /* 0x000fea0003800000 */
[----:B------:R-:W-:Y:S01]  /*bbe0*/  IADD3 R7, P0, R14, 0x10, RZ ;  /* 0x000000100e077810 */ /* 0x000fe20007f1e0ff */
        /* <DEDUP_REMOVED lines=15> */
.L_x_549:
[----:B------:R-:W-:Y:S05]  /*bce0*/  BSYNC B0 ;  /* 0x0000000000007941 */ /* 0x000fea0003800000 */
.L_x_548:
[----:B------:R-:W-:Y:S01]  /*bcf0*/  IADD3 R2, R12, 0x20, RZ ;  /* 0x000000200c027810 */ /* 0x000fe20007ffe0ff */
        /* <DEDUP_REMOVED lines=12> */
[----:B-1----:R-:W-:-:S03]  /*bdc0*/  LEA R18, P3, R16, c[0x0][0x1d0], 0x1 ;  /* 0x0000740010127a11 */ /* 0x002fc600078608ff */
[----:B------:R-:W-:-:S04]  /*bdd0*/  IMAD R0, R7, c[0x0][0x1ec], R0 ;  /* 0x00007b0007007a24 */ /* 0x000fc800078e0200 */
[----:B------:R-:W-:-:S05]  /*bde0*/  IMAD.IADD R0, R17, 0x1, R0 ;  /* 0x0000000111007824 */ /* 0x000fca00078e0200 */
[----:B------:R-:W-:-:S05]  /*bdf0*/  LEA.HI.X R19, R16, c[0x0][0x1d4], R0, 0x1, P3 ;  /* 0x0000750010137a11 */ /* 0x000fca00018f0c00 */
[----:B------:R1:W-:Y:S04]  /*be00*/  @!P2 STG.E.128 [R18.64], RZ ;  /* 0x000000ff1200a986 */ /* 0x0003e8000c101d12 */
[----:B------:R1:W-:Y:S04]  /*be10*/  @!P1 STG.E.128 [R18.64+0x80], RZ ;  /* 0x000080ff12009986 */ /* 0x0003e8000c101d12 */
[----:B------:R1:W-:Y:S02]  /*be20*/  @!P0 STG.E.128 [R18.64+0x100], RZ ;  /* 0x000100ff12008986 */ /* 0x0003e4000c101d12 */
.L_x_551:
[----:B------:R-:W-:Y:S05]  /*be30*/  BSYNC B0 ;  /* 0x0000000000007941 */ /* 0x000fea0003800000 */
.L_x_550:
[----:B------:R-:W-:Y:S01]  /*be40*/  IADD3 R0, R12, 0x30, RZ ;  /* 0x000000300c007810 */ /* 0x000fe20007ffe0ff */
        /* <DEDUP_REMOVED lines=18> */
.L_x_553:
[----:B------:R-:W-:Y:S05]  /*bf70*/  BSYNC B0 ;  /* 0x0000000000007941 */ /* 0x000fea0003800000 */
.L_x_552:
[----:B------:R-:W-:-:S04]  /*bf80*/  ISETP.NE.AND P6, PT, R80, RZ, PT ;  /* 0x000000ff5000720c */ /* 0x000fc80003fc5270 */
[----:B------:R-:W-:Y:S02]  /*bf90*/  ISETP.GE.OR P5, PT, R12, UR16, P6 ;  /* 0x000000100c007c0c */ /* 0x000fe4000b7a6670 */
[----:B------:R-:W-:Y:S02]  /*bfa0*/  ISETP.GE.OR P4, PT, R3, UR16, P6 ;  /* 0x0000001003007c0c */ /* 0x000fe4000b786670 */
[----:B------:R-:W-:Y:S02]  /*bfb0*/  ISETP.GE.OR P3, PT, R2, UR16, P6 ;  /* 0x0000001002007c0c */ /* 0x000fe4000b766670 */
[----:B------:R-:W-:-:S07]  /*bfc0*/  ISETP.GE.OR P6, PT, R0, UR16, P6 ;  /* 0x0000001000007c0c */ /* 0x000fce000b7c6670 */
[----:B------:R-:W-:Y:S02]  /*bfd0*/  @!P5 IMAD R7, R12, UR26, RZ ;  /* 0x0000001a0c07dc24 */ /* 0x000fe4000f8e02ff */
[----:B------:R-:W-:Y:S02]  /*bfe0*/  @!P4 IMAD R8, R3, UR26, RZ ;  /* 0x0000001a0308cc24 */ /* 0x000fe4000f8e02ff */
[----:B--2---:R-:W-:Y:S01]  /*bff0*/  @!P3 IMAD R4, R2, UR26, RZ ;  /* 0x0000001a0204bc24 */ /* 0x004fe2000f8e02ff */
        /* <DEDUP_REMOVED lines=19> */
[----:B------:R-:W-:Y:S02]  /*c130*/  IMAD R0, R0, UR26, RZ ;  /* 0x0000001a00007c24 */ /* 0x000fe4000f8e02ff */
[----:B--2---:R-:W-:-:S03]  /*c140*/  IMAD.MOV.U32 R5, RZ, RZ, 0x7f800000 ;  /* 0x7f800000ff057424 */ /* 0x004fc600078e00ff */
[----:B------:R-:W-:-:S04]  /*c150*/  IADD3 R3, P0, R0, UR8, RZ ;  /* 0x0000000800037c10 */ /* 0x000fc8000ff1e0ff */
[----:B------:R-:W-:Y:S02]  /*c160*/  LEA.HI.X.SX32 R0, R0, UR6, 0x1, P0 ;  /* 0x0000000600007c11 */ /* 0x000fe400080f0eff */
[----:B------:R-:W-:-:S04]  /*c170*/  LEA R2, P0, R3, c[0x0][0x200], 0x2 ;  /* 0x0000800003027a11 */ /* 0x000fc800078010ff */
[----:B------:R-:W-:-:S05]  /*c180*/  LEA.HI.X R3, R3, c[0x0][0x204], R0, 0x2, P0 ;  /* 0x0000810003037a11 */ /* 0x000fca00000f1400 */
[----:B------:R-:W-:Y:S01]  /*c190*/  STG.E [R2.64], R5 ;  /* 0x0000000502007986 */ /* 0x000fe2000c101912 */
[----:B------:R-:W-:Y:S05]  /*c1a0*/  EXIT ;  /* 0x000000000000794d */ /* 0x000fea0003800000 */
.L_x_554:
        /* <DEDUP_REMOVED lines=13> */
.L_x_1286:


//--------------------- .text._ZN5flash16flash_fwd_kernelI23Flash_fwd_kernel_traitsILi192ELi64ELi64ELi4ELb0ELb0EN7cutlass6half_tE19Flash_kernel_traitsILi192ELi64ELi64ELi4ES3_EELb1ELb0ELb1ELb0ELb0ELb0ELb0ELb0EEEvNS_16Flash_fwd_paramsE --------------------------
	.section	.text._ZN5flash16flash_fwd_kernelI23Flash_fwd_kernel_traitsILi192ELi64ELi64ELi4ELb0ELb0EN7cutlass6half_tE19Flash_kernel_traitsILi192ELi64ELi64ELi4ES3_EELb1ELb0ELb1ELb0ELb0ELb0ELb0ELb0EEEvNS_16Flash_fwd_paramsE,"ax",@progbits
	.sectioninfo	@"SHI_REGISTERS=250"
	.align	128
        .global         _ZN5flash16flash_fwd_kernelI23Flash_fwd_kernel_traitsILi192ELi64ELi64ELi4ELb0ELb0EN7cutlass6half_tE19Flash_kernel_traitsILi192ELi64ELi64ELi4ES3_EELb1ELb0ELb1ELb0ELb0ELb0ELb0ELb0EEEvNS_16Flash_fwd_paramsE
        .type           _ZN5flash16flash_fwd_kernelI23Flash_fwd_kernel_traitsILi192ELi64ELi64ELi4ELb0ELb0EN7cutlass6half_tE19Flash_kernel_traitsILi192ELi64ELi64ELi4ES3_EELb1ELb0ELb1ELb0ELb0ELb0ELb0ELb0EEEvNS_16Flash_fwd_paramsE,@function
        .size           _ZN5flash16flash_fwd_kernelI23Flash_fwd_kernel_traitsILi192ELi64ELi64ELi4ELb0ELb0EN7cutlass6half_tE19Flash_kernel_traitsILi192ELi64ELi64ELi4ES3_EELb1ELb0ELb1ELb0ELb0ELb0ELb0ELb0EEEvNS_16Flash_fwd_paramsE,(.L_x_1287 - _ZN5flash16flash_fwd_kernelI23Flash_fwd_kernel_traitsILi192ELi64ELi64ELi4ELb0ELb0EN7cutlass6half_tE19Flash_kernel_traitsILi192ELi64ELi64ELi4ES3_EELb1ELb0ELb1ELb0ELb0ELb0ELb0ELb0EEEvNS_16Flash_fwd_paramsE)
        .other          _ZN5flash16flash_fwd_kernelI23Flash_fwd_kernel_traitsILi192ELi64ELi64ELi4ELb0ELb0EN7cutlass6half_tE19Flash_kernel_traitsILi192ELi64ELi64ELi4ES3_EELb1ELb0ELb1ELb0ELb0ELb0ELb0ELb0EEEvNS_16Flash_fwd_paramsE,@"STO_CUDA_ENTRY STV_DEFAULT"
_ZN5flash16flash_fwd_kernelI23Flash_fwd_kernel_traitsILi192ELi64ELi64ELi4ELb0ELb0EN7cutlass6half_tE19Flash_kernel_traitsILi192ELi64ELi64ELi4ES3_EELb1ELb0ELb1ELb0ELb0ELb0ELb0ELb0EEEvNS_16Flash_fwd_paramsE:
.text._ZN5flash16flash_fwd_kernelI23Flash_fwd_kernel_traitsILi192ELi64ELi64ELi4ELb0ELb0EN7cutlass6half_tE19Flash_kernel_traitsILi192ELi64ELi64ELi4ES3_EELb1ELb0ELb1ELb0ELb0ELb0ELb0ELb0EEEvNS_16Flash_fwd_paramsE:
        /* <DEDUP_REMOVED lines=15> */
[----:B------:R-:W1:Y:S01]  /*00f0*/  S2UR UR13, SR_CTAID.Y ;  /* 0x00000000000d79c3 */ /* 0x000e620000002600 */
[----:B------:R-:W-:Y:S02]  /*0100*/  UISETP.NE.U32.AND UP2, UPT, URZ, UR6, UPT ;  /* 0x000000063f00728c */ /* 0x000fe4000bf45070 */
[----:B------:R-:W-:Y:S02]  /*0110*/  UISETP.NE.U32.AND UP1, UPT, URZ, UR4, UPT ;  /* 0x000000043f00728c */ /* 0x000fe4000bf25070 */
[----:B------:R-:W-:-:S02]  /*0120*/  UISETP.NE.AND.EX UP2, UPT, URZ, UR7, UPT, UP2 ;  /* 0x000000073f00728c */ /* 0x000fc4000bf45320 */
[----:B------:R-:W-:Y:S01]  /*0130*/  UMOV UR10, 0x4 ;  /* 0x00000004000a7882 */ /* 0x000fe20000000000 */
[----:B------:R-:W1:Y:S01]  /*0140*/  S2UR UR12, SR_CTAID.Z ;  /* 0x00000000000c79c3 */ /* 0x000e620000002700 */
[----:B------:R-:W-:Y:S02]  /*0150*/  UISETP.NE.AND.EX UP1, UPT, URZ, UR5, UPT, UP1 ;  /* 0x000000053f00728c */ /* 0x000fe4000bf25310 */
[----:B------:R-:W-:Y:S01]  /*0160*/  PLOP3.LUT P0, PT, PT, PT, UP2, 0x80, 0x0 ;  /* 0x000000000000781c */ /* 0x000fe20003f0f028 */
[----:B------:R-:W-:Y:S02]  /*0170*/  ULDC.U8 UR6, c[0x0][0x312] ;  /* 0x0000c48000067ab9 */ /* 0x000fe40000000000 */
[----:B------:R-:W-:Y:S02]  /*0180*/  ULDC.64 UR4, c[0x0][0x248] ;  /* 0x0000920000047ab9 */ /* 0x000fe40000000a00 */
[----:B------:R-:W-:Y:S02]  /*0190*/  UISETP.NE.AND UP3, UPT, UR6, URZ, UPT ;  /* 0x0000003f0600728c */ /* 0x000fe4000bf65270 */
[----:B------:R-:W-:-:S04]  /*01a0*/  UISETP.EQ.U32.AND UP0, UPT, URZ, UR4, UPT ;  /* 0x000000043f00728c */ /* 0x000fc8000bf02070 */
[----:B------:R-:W-:Y:S02]  /*01b0*/  UISETP.EQ.OR.EX UP0, UPT, URZ, UR5, !UP3, UP0 ;  /* 0x000000053f00728c */ /* 0x000fe4000df02700 */
[----:B-1----:R-:W-:-:S06]  /*01c0*/  ULOP3.LUT UR8, UR12, UR14, UR13, 0xfe, !UPT ;  /* 0x0000000e0c087292 */ /* 0x002fcc000f8efe0d */
[----:B--2---:R-:W-:Y:S01]  /*01d0*/  LOP3.LUT P3, RZ, R92, UR8, RZ, 0xfc, !PT ;  /* 0x000000085cff7c12 */ /* 0x004fe2000f86fcff */
[----:B------:R-:W-:Y:S02]  /*01e0*/  ULDC.64 UR8, c[0x0][0x240] ;  /* 0x0000900000087ab9 */ /* 0x000fe40000000a00 */
[----:B------:R-:W-:-:S06]  /*01f0*/  UIMAD.WIDE UR8, UR13, UR10, UR8 ;  /* 0x0000000a0d0872a5 */ /* 0x000fcc000f8e0208 */
[----:B------:R-:W-:Y:S02]  /*0200*/  IMAD.U32 R12, RZ, RZ, UR8 ;  /* 0x00000008ff0c7e24 */ /* 0x000fe4000f8e00ff */
[----:B------:R-:W-:Y:S02]  /*0210*/  IMAD.U32 R13, RZ, RZ, UR9 ;  /* 0x00000009ff0d7e24 */ /* 0x000fe4000f8e00ff */
[----:B------:R-:W-:Y:S02]  /*0220*/  @!P3 IMAD.MOV.U32 R4, RZ, RZ, c[0x0][0x308] ;  /* 0x0000c200ff04b624 */ /* 0x000fe400078e00ff */
[----:B------:R-:W-:Y:S01]  /*0230*/  @!P3 IMAD.MOV.U32 R5, RZ, RZ, c[0x0][0x30c] ;  /* 0x0000c300ff05b624 */ /* 0x000fe200078e00ff */
[----:B------:R-:W-:Y:S02]  /*0240*/  ULDC.64 UR4, c[0x0][0x248] ;  /* 0x0000920000047ab9 */ /* 0x000fe40000000a00 */
[----:B------:R-:W-:Y:S02]  /*0250*/  UIMAD.WIDE UR4, UR13, UR10, UR4 ;  /* 0x0000000a0d0472a5 */ /* 0x000fe4000f8e0204 */
[----:B------:R-:W-:-:S02]  /*0260*/  ULDC.64 UR6, c[0x0][0x250] ;  /* 0x0000940000067ab9 */ /* 0x000fc40000000a00 */
        /* <DEDUP_REMOVED lines=14> */
[----:B------:R-:W-:Y:S02]  /*0350*/  PLOP3.LUT P1, PT, PT, PT, UP1, 0x80, 0x0 ;  /* 0x000000000000781c */ /* 0x000fe40003f2f018 */
[----:B-1----:R-:W-:Y:S01]  /*0360*/  MOV R4, UR4 ;  /* 0x0000000400047c02 */ /* 0x002fe20008000f00 */
[----:B------:R-:W-:-:S10]  /*0370*/  IMAD.U32 R5, RZ, RZ, UR5 ;  /* 0x00000005ff057e24 */ /* 0x000fd4000f8e00ff */
[----:B------:R1:W4:Y:S04]  /*0380*/  @P1 LDG.E R2, [R10.64] ;  /* 0x000000120a021981 */ /* 0x000328000c1e1900 */
[----:B------:R-:W5:Y:S01]  /*0390*/  @!P2 LDG.E R0, [R4.64] ;  /* 0x000000120400a981 */ /* 0x000f62000c1e1900 */
[----:B------:R-:W-:Y:S01]  /*03a0*/  UMOV UR11, 0xffffffff ;  /* 0xffffffff000b7882 */ /* 0x000fe20000000000 */
[----:B------:R-:W-:Y:S01]  /*03b0*/  SHF.R.S32.HI R3, RZ, 0x1f, R92 ;  /* 0x0000001fff037819 */ /* 0x000fe2000001145c */
[----:B------:R-:W-:Y:S02]  /*03c0*/  UMOV UR24, 0xffffffff ;  /* 0xffffffff00187882 */ /* 0x000fe40000000000 */
[----:B------:R-:W-:Y:S01]  /*03d0*/  ULDC UR4, c[0x0][0x1c0] ;  /* 0x0000700000047ab9 */ /* 0x000fe20000000800 */
[----:B------:R-:W-:Y:S01]  /*03e0*/  LEA.HI R95, R3, R92, RZ, 0x5 ;  /* 0x0000005c035f7211 */ /* 0x000fe200078f28ff */
[----:B------:R-:W-:-:S02]  /*03f0*/  UIMAD UR4, UR13, UR4, UR12 ;  /* 0x000000040d0472a4 */ /* 0x000fc4000f8e020c */
[----:B------:R-:W-:Y:S02]  /*0400*/  UMOV UR21, URZ ;  /* 0x0000003f00157c82 */ /* 0x000fe40008000000 */
[----:B------:R-:W-:-:S04]  /*0410*/  USHF.L.U32 UR5, UR4, 0x5, URZ ;  /* 0x0000000504057899 */ /* 0x000fc8000800063f */
[----:B------:R-:W-:Y:S01]  /*0420*/  USHF.R.S32.HI UR4, URZ, 0x1f, UR5 ;  /* 0x0000001f3f047899 */ /* 0x000fe20008011405 */
[----:B-1----:R-:W-:-:S05]  /*0430*/  LOP3.LUT R11, R95, 0xffffffe0, RZ, 0xc0, !PT ;  /* 0xffffffe05f0b7812 */ /* 0x002fca00078ec0ff */
[----:B------:R-:W-:Y:S01]  /*0440*/  IMAD.IADD R11, R92, 0x1, -R11 ;  /* 0x000000015c0b7824 */ /* 0x000fe200078e0a0b */
[----:B--2---:R-:W1:Y:S08]  /*0450*/  @P0 R2UR UR11, R9 ;  /* 0x00000000090b03c2 */ /* 0x004e7000000e0000 */
[----:B---3--:R-:W1:Y:S08]  /*0460*/  @P0 R2UR UR17, R8 ;  /* 0x00000000081103c2 */ /* 0x008e7000000e0000 */
[----:B----4-:R2:W3:Y:S01]  /*0470*/  @P1 R2UR UR21, R2 ;  /* 0x00000000021513c2 */ /* 0x0104e200000e0000 */
[----:B------:R-:W-:-:S02]  /*0480*/  IADD3 R210, P1, P0, R6, UR5, R11 ;  /* 0x0000000506d27c10 */ /* 0x000fc4000f83e00b */
[----:B------:R-:W-:Y:S01]  /*0490*/  SHF.R.S32.HI R6, RZ, 0x1f, R11 ;  /* 0x0000001fff067819 */ /* 0x000fe2000001140b */
[----:B-1----:R-:W-:-:S03]  /*04a0*/  @UP2 UIADD3 UR17, UR17, -UR11, URZ ;  /* 0x8000000b11112290 */ /* 0x002fc6000fffe03f */
[----:B------:R-:W-:Y:S01]  /*04b0*/  IADD3.X R6, R7, UR4, R6, P1, P0 ;  /* 0x0000000407067c10 */ /* 0x000fe20008fe0406 */
[----:B-----5:R2:W1:Y:S01]  /*04c0*/  @!P2 R2UR UR24, R0 ;  /* 0x000000000018a3c2 */ /* 0x02046200000e0000 */
[----:B------:R-:W-:Y:S02]  /*04d0*/  ISETP.NE.U32.AND P2, PT, RZ, c[0x0][0x248], PT ;  /* 0x00009200ff007a0c */ /* 0x000fe40003f45070 */
[----:B------:R-:W-:Y:S02]  /*04e0*/  @!UP2 ULDC UR17, c[0x0][0x214] ;  /* 0x000085000011aab9 */ /* 0x000fe40000000800 */
[----:B------:R-:W-:-:S13]  /*04f0*/  ISETP.NE.AND.EX P2, PT, RZ, c[0x0][0x24c], PT, P2 ;  /* 0x00009300ff007a0c */ /* 0x000fda0003f45320 */
[----:B-123--:R-:W-:Y:S05]  /*0500*/  @!P2 BRA `(.L_x_555) ;  /* 0x000000700000a947 */ /* 0x00efea0003800000 */
[----:B------:R-:W-:-:S13]  /*0510*/  PLOP3.LUT P0, PT, PT, PT, UP3, 0x80, 0x0 ;  /* 0x000000000000781c */ /* 0x000fda0003f0f038 */
[----:B------:R-:W2:Y:S04]  /*0520*/  @P0 LDG.E R0, [R4.64+0x4] ;  /* 0x0000041204000981 */ /* 0x000ea8000c1e1900 */
[----:B------:R-:W3:Y:S01]  /*0530*/  @!P0 LDG.E R2, [R4.64] ;  /* 0x0000001204028981 */ /* 0x000ee2000c1e1900 */
[----:B--2---:R-:W1:Y:S02]  /*0540*/  @P0 R2UR UR6, R0 ;  /* 0x00000000000603c2 */ /* 0x004e6400000e0000 */
[----:B-1----:R-:W-:-:S11]  /*0550*/  @UP3 UIADD3 UR6, UR6, -UR24, URZ ;  /* 0x8000001806063290 */ /* 0x002fd6000fffe03f */
[----:B---3--:R1:W2:Y:S02]  /*0560*/  @!P0 R2UR UR6, R2 ;  /* 0x00000000020683c2 */ /* 0x0082a400000e0000 */
[----:B-12---:R-:W-:Y:S05]  /*0570*/  BRA `(.L_x_556) ;  /* 0x0000001000007947 */ /* 0x006fea0003800000 */
.L_x_555:
[----:B------:R-:W-:Y:S02]  /*0580*/  ULDC UR6, c[0x0][0x218] ;  /* 0x0000860000067ab9 */ /* 0x000fe40000000800 */
.L_x_556:
        /* <DEDUP_REMOVED lines=52> */
[----:B------:R-:W-:Y:S01]  /*08d0*/  ULDC.U8 UR20, c[0x0][0x328] ;  /* 0x0000ca0000147ab9 */ /* 0x000fe20000000000 */
[----:B------:R-:W-:Y:S01]  /*08e0*/  IMAD.U32 R17, RZ, RZ, UR14 ;  /* 0x0000000eff117e24 */ /* 0x000fe2000f8e00ff */
[----:B------:R-:W-:Y:S01]  /*08f0*/  UISETP.NE.AND UP3, UPT, UR20, URZ, UPT ;  /* 0x0000003f1400728c */ /* 0x000fe2000bf65270 */
[----:B------:R-:W-:Y:S01]  /*0900*/  IMAD.IADD R92, R92, 0x1, -R5 ;  /* 0x000000015c5c7824 */ /* 0x000fe200078e0a05 */
[----:B------:R-:W-:Y:S01]  /*0910*/  @!UP0 USHF.R.S32.HI UR21, URZ, 0x1f, UR13 ;  /* 0x0000001f3f158899 */ /* 0x000fe2000801140d */
[--C-:B------:R-:W-:Y:S01]  /*0920*/  SHF.R.S32.HI R15, RZ, 0x1f, R14.reuse ;  /* 0x0000001fff0f7819 */ /* 0x100fe2000001140e */
[----:B------:R-:W-:Y:S01]  /*0930*/  @UP0 UIMAD.WIDE.U32 UR8, UR11, UR6, URZ ;  /* 0x000000060b0802a5 */ /* 0x000fe2000f8e003f */
[----:B------:R-:W-:Y:S01]  /*0940*/  IMAD.SHL.U32 R8, R92, 0x8, RZ ;  /* 0x000000085c087824 */ /* 0x000fe200078e00ff */
[----:B------:R-:W-:Y:S01]  /*0950*/  ULDC.64 UR4, c[0x0][0x1e0] ;  /* 0x0000780000047ab9 */ /* 0x000fe20000000a00 */
[----:B------:R-:W-:Y:S01]  /*0960*/  BSSY B0, `(.L_x_558) ;  /* 0x000003c000007945 */ /* 0x000fe20003800000 */
[----:B------:R-:W-:Y:S01]  /*0970*/  @!UP0 UIMAD UR21, UR21, UR4, URZ ;  /* 0x00000004151582a4 */ /* 0x000fe2000f8e023f */
[----:B------:R-:W-:Y:S01]  /*0980*/  IMAD.WIDE R16, R17, 0x40, R14 ;  /* 0x0000004011107825 */ /* 0x000fe200078e020e */
[----:B------:R-:W-:Y:S01]  /*0990*/  USHF.R.S32.HI UR22, URZ, 0x1f, UR12 ;  /* 0x0000001f3f167899 */ /* 0x000fe2000801140c */
[C---:B------:R-:W-:Y:S01]  /*09a0*/  IADD3 R7, R8.reuse, 0x40, RZ ;  /* 0x0000004008077810 */ /* 0x040fe20007ffe0ff */
[----:B------:R-:W-:Y:S01]  /*09b0*/  UISETP.EQ.AND UP3, UPT, UR16, URZ, UP3 ;  /* 0x0000003f1000728c */ /* 0x000fe20009f62270 */
[----:B------:R-:W-:Y:S01]  /*09c0*/  IADD3 R6, R8, 0x80, RZ ;  /* 0x0000008008067810 */ /* 0x000fe20007ffe0ff */
[----:B------:R-:W-:-:S02]  /*09d0*/  @!UP2 UISETP.NE.AND UP1, UPT, UR20, URZ, UPT ;  /* 0x0000003f1400a28c */ /* 0x000fc4000bf25270 */
[----:B------:R-:W-:Y:S02]  /*09e0*/  @UP0 UIMAD UR7, UR11, UR7, UR9 ;  /* 0x000000070b0702a4 */ /* 0x000fe4000f8e0209 */
[----:B------:R-:W-:Y:S02]  /*09f0*/  ULDC UR10, c[0x0][0x214] ;  /* 0x00008500000a7ab9 */ /* 0x000fe40000000800 */
[----:B------:R-:W-:Y:S02]  /*0a00*/  @UP2 ULDC UR16, c[0x0][0x210] ;  /* 0x0000840000102ab9 */ /* 0x000fe40000000800 */
[----:B------:R-:W-:Y:S02]  /*0a10*/  @!UP0 UIMAD.WIDE.U32 UR24, UR13, UR4, URZ ;  /* 0x000000040d1882a5 */ /* 0x000fe4000f8e003f */
[----:B------:R-:W-:Y:S02]  /*0a20*/  ULDC UR9, c[0x0][0x234] ;  /* 0x00008d0000097ab9 */ /* 0x000fe40000000800 */
[----:B------:R-:W-:-:S02]  /*0a30*/  @!UP0 UIMAD UR21, UR13, UR5, UR21 ;  /* 0x000000050d1582a4 */ /* 0x000fc4000f8e0215 */
[----:B------:R-:W-:Y:S02]  /*0a40*/  @UP2 UIMAD UR16, UR16, UR10, URZ ;  /* 0x0000000a101022a4 */ /* 0x000fe4000f8e023f */
[----:B------:R-:W-:Y:S02]  /*0a50*/  ULDC.64 UR4, c[0x0][0x1f0] ;  /* 0x00007c0000047ab9 */ /* 0x000fe40000000a00 */
[----:B------:R-:W-:Y:S02]  /*0a60*/  @!UP2 USEL UR16, UR10, UR9, !UP1 ;  /* 0x000000090a10a287 */ /* 0x000fe4000c800000 */
[----:B------:R-:W-:Y:S02]  /*0a70*/  ULDC UR6, c[0x0][0x1c0] ;  /* 0x0000700000067ab9 */ /* 0x000fe40000000800 */
[----:B------:R-:W-:Y:S02]  /*0a80*/  UIMAD UR4, UR22, UR4, URZ ;  /* 0x00000004160472a4 */ /* 0x000fe4000f8e023f */
[----:B------:R-:W-:-:S02]  /*0a90*/  @!UP0 UMOV UR8, UR24 ;  /* 0x0000001800088c82 */ /* 0x000fc40008000000 */
[----:B------:R-:W-:Y:S01]  /*0aa0*/  @UP2 UMOV UR22, 0x1 ;  /* 0x0000000100162882 */ /* 0x000fe20000000000 */
[----:B------:R-:W-:Y:S01]  /*0ab0*/  IADD3 R4, P0, R8, UR8, RZ ;  /* 0x0000000808047c10 */ /* 0x000fe2000ff1e0ff */
[----:B------:R-:W-:Y:S02]  /*0ac0*/  @!UP2 UIMAD UR22, UR16, UR6, URZ ;  /* 0x000000061016a2a4 */ /* 0x000fe4000f8e023f */
[----:B------:R-:W-:Y:S02]  /*0ad0*/  @!UP0 UIADD3 UR7, UR25, UR21, URZ ;  /* 0x0000001519078290 */ /* 0x000fe4000fffe03f */
[----:B------:R-:W-:Y:S02]  /*0ae0*/  UIADD3 UR17, -UR15, UR17, URZ ;  /* 0x000000110f117290 */ /* 0x000fe4000fffe13f */
[----:B------:R-:W-:Y:S02]  /*0af0*/  @UP3 UIMAD UR20, UR13, UR10, URZ ;  /* 0x0000000a0d1432a4 */ /* 0x000fe4000f8e023f */
[----:B------:R-:W-:Y:S01]  /*0b00*/  UIMAD UR22, UR13, UR22, URZ ;  /* 0x000000160d1672a4 */ /* 0x000fe2000f8e023f */
[----:B------:R-:W-:Y:S01]  /*0b10*/  LEA.HI.X.SX32 R5, R8, UR7, 0x1, P0 ;  /* 0x0000000708057c11 */ /* 0x000fe200080f0eff */
[----:B------:R-:W-:Y:S01]  /*0b20*/  @UP3 USEL UR20, UR20, UR11, !UP0 ;  /* 0x0000000b14143287 */ /* 0x000fe2000c000000 */
[----:B------:R-:W-:Y:S01]  /*0b30*/  ISETP.GE.AND P0, PT, R14, UR17, PT ;  /* 0x000000110e007c0c */ /* 0x000fe2000bf06270 */
[----:B------:R-:W-:-:S02]  /*0b40*/  @UP2 ULDC UR23, c[0x0][0x210] ;  /* 0x0000840000172ab9 */ /* 0x000fc40000000800 */
[----:B------:R-:W-:Y:S01]  /*0b50*/  USEL UR22, UR22, URZ, !UP3 ;  /* 0x0000003f16167287 */ /* 0x000fe2000d800000 */
[----:B-1----:R-:W-:Y:S01]  /*0b60*/  IMAD.WIDE.U32 R10, R10, c[0x0][0x1f0], R4 ;  /* 0x00007c000a0a7a25 */ /* 0x002fe200078e0004 */
[----:B------:R-:W-:Y:S02]  /*0b70*/  @!UP2 UMOV UR23, 0x1 ;  /* 0x000000010017a882 */ /* 0x000fe40000000000 */
[----:B------:R-:W-:Y:S02]  /*0b80*/  UIMAD UR15, UR15, UR23, URZ ;  /* 0x000000170f0f72a4 */ /* 0x000fe4000f8e023f */
[----:B------:R-:W-:Y:S02]  /*0b90*/  UIMAD UR16, UR12, UR16, UR22 ;  /* 0x000000100c1072a4 */ /* 0x000fe4000f8e0216 */
[----:B------:R-:W-:Y:S02]  /*0ba0*/  @!UP3 UMOV UR26, URZ ;  /* 0x0000003f001abc82 */ /* 0x000fe40008000000 */
[----:B------:R-:W-:-:S02]  /*0bb0*/  @UP3 UMOV UR26, UR20 ;  /* 0x00000014001a3c82 */ /* 0x000fc40008000000 */
[----:B------:R-:W-:Y:S02]  /*0bc0*/  UIMAD UR4, UR12, UR5, UR4 ;  /* 0x000000050c0472a4 */ /* 0x000fe4000f8e0204 */
[----:B------:R-:W-:Y:S02]  /*0bd0*/  @!UP3 UMOV UR27, URZ ;  /* 0x0000003f001bbc82 */ /* 0x000fe40008000000 */
[----:B------:R-:W-:Y:S02]  /*0be0*/  USHF.R.S32.HI UR6, URZ, 0x1f, UR15 ;  /* 0x0000001f3f067899 */ /* 0x000fe4000801140f */
        /* <DEDUP_REMOVED lines=19> */
.L_x_559:
[----:B------:R-:W-:Y:S05]  /*0d20*/  BSYNC B0 ;  /* 0x0000000000007941 */ /* 0x000fea0003800000 */
.L_x_558:
        /* <DEDUP_REMOVED lines=20> */
.L_x_561:
[----:B------:R-:W-:Y:S05]  /*0e70*/  BSYNC B0 ;  /* 0x0000000000007941 */ /* 0x000fea0003800000 */
.L_x_560:
        /* <DEDUP_REMOVED lines=20> */
.L_x_563:
[----:B------:R-:W-:Y:S05]  /*0fc0*/  BSYNC B0 ;  /* 0x0000000000007941 */ /* 0x000fea0003800000 */
.L_x_562:
        /* <DEDUP_REMOVED lines=19> */
.L_x_565:
[----:B------:R-:W-:Y:S05]  /*1100*/  BSYNC B0 ;  /* 0x0000000000007941 */ /* 0x000fea0003800000 */
.L_x_564:
        /* <DEDUP_REMOVED lines=35> */
.L_x_557:
[----:B------:R-:W-:Y:S01]  /*1340*/  UISETP.NE.AND UP0, UPT, UR11, -0x1, UPT ;  /* 0xffffffff0b00788c */ /* 0x000fe2000bf05270 */
[----:B------:R-:W1:Y:S01]  /*1350*/  LDC.U8 R4, c[0x0][0x2d8] ;  /* 0x0000b600ff047b82 */ /* 0x000e620000000000 */
        /* <DEDUP_REMOVED lines=8> */
[----:B------:R-:W-:Y:S02]  /*13e0*/  @!UP0 UIMAD UR25, UR25, UR6, URZ ;  /* 0x00000006191982a4 */ /* 0x000fe4000f8e023f */
[----:B------:R-:W-:-:S02]  /*13f0*/  ULDC.64 UR4, c[0x0][0x198] ;  /* 0x0000660000047ab9 */ /* 0x000fc40000000a00 */
[----:B------:R-:W-:Y:S02]  /*1400*/  @!UP0 UIMAD.WIDE.U32 UR28, UR13, UR6, URZ ;  /* 0x000000060d1c82a5 */ /* 0x000fe4000f8e003f */
[----:B------:R-:W-:Y:S02]  /*1410*/  @UP1 UIMAD.WIDE.U32 UR32, UR26, UR4, URZ ;  /* 0x000000041a2012a5 */ /* 0x000fe4000f8e003f */
[----:B------:R-:W-:Y:S02]  /*1420*/  @!UP0 UIMAD UR25, UR13, UR7, UR25 ;  /* 0x000000070d1982a4 */ /* 0x000fe4000f8e0219 */
[----:B------:R-:W-:Y:S02]  /*1430*/  @UP1 UIMAD UR7, UR26, UR5, UR33 ;  /* 0x000000051a0712a4 */ /* 0x000fe4000f8e0221 */
[----:B------:R-:W-:Y:S02]  /*1440*/  @UP0 UMOV UR6, UR30 ;  /* 0x0000001e00060c82 */ /* 0x000fe40008000000 */
[----:B------:R-:W-:-:S02]  /*1450*/  @!UP0 UIADD3 UR20, UR29, UR25, URZ ;  /* 0x000000191d148290 */ /* 0x000fc4000fffe03f */
        /* <DEDUP_REMOVED lines=15> */
.L_x_566:
        /* <DEDUP_REMOVED lines=44> */
.L_x_567:
[CC--:B------:R-:W-:Y:S01]  /*1810*/  LEA.HI R7, R3.reuse, R92.reuse, RZ, 0x3 ;  /* 0x0000005c03077211 */ /* 0x0c0fe200078f18ff */
[----:B------:R-:W1:Y:S01]  /*1820*/  S2R R16, SR_CTAID.Z ;  /* 0x0000000000107919 */ /* 0x000e620000002700 */
[----:B------:R-:W-:Y:S01]  /*1830*/  LEA.HI R5, R3, R92, RZ, 0x4 ;  /* 0x0000005c03057211 */ /* 0x000fe200078f20ff */
[----:B------:R-:W-:Y:S01]  /*1840*/  IMAD.U32 R19, RZ, RZ, UR14 ;  /* 0x0000000eff137e24 */ /* 0x000fe2000f8e00ff */
[----:B------:R-:W-:Y:S01]  /*1850*/  SHF.R.S32.HI R14, RZ, 0x3, R7 ;  /* 0x00000003ff0e7819 */ /* 0x000fe20000011407 */
[----:B------:R-:W-:Y:S01]  /*1860*/  BSSY B0, `(.L_x_568) ;  /* 0x0000066000007945 */ /* 0x000fe20003800000 */
[----:B------:R-:W-:Y:S02]  /*1870*/  LOP3.LUT R7, R7, 0xfffffff8, RZ, 0xc0, !PT ;  /* 0xfffffff807077812 */ /* 0x000fe400078ec0ff */
[----:B------:R-:W-:Y:S01]  /*1880*/  SHF.R.S32.HI R8, RZ, 0x4, R5 ;  /* 0x00000004ff087819 */ /* 0x000fe20000011405 */
[----:B------:R-:W-:Y:S01]  /*1890*/  IMAD.SHL.U32 R197, R14, 0x40, RZ ;  /* 0x000000400ec57824 */ /* 0x000fe200078e00ff */
[----:B------:R-:W-:Y:S01]  /*18a0*/  SHF.R.S32.HI R15, RZ, 0x1f, R14 ;  /* 0x0000001fff0f7819 */ /* 0x000fe2000001140e */
[----:B------:R-:W-:Y:S01]  /*18b0*/  IMAD.IADD R2, R92, 0x1, -R7 ;  /* 0x000000015c027824 */ /* 0x000fe200078e0a07 */
[----:B------:R-:W-:-:S02]  /*18c0*/  LEA.HI R193, R5, R8, RZ, 0x1 ;  /* 0x0000000805c17211 */ /* 0x000fc400078f08ff */
[----:B------:R-:W-:Y:S01]  /*18d0*/  LOP3.LUT R197, R197, 0x1c0, RZ, 0xc0, !PT ;  /* 0x000001c0c5c57812 */ /* 0x000fe200078ec0ff */
[----:B------:R-:W-:Y:S01]  /*18e0*/  IMAD.SHL.U32 R206, R2, 0x8, RZ ;  /* 0x0000000802ce7824 */ /* 0x000fe200078e00ff */
[----:B------:R-:W-:Y:S01]  /*18f0*/  LOP3.LUT R5, R5, 0xfffffff0, RZ, 0xc0, !PT ;  /* 0xfffffff005057812 */ /* 0x000fe200078ec0ff */
[----:B------:R-:W-:Y:S01]  /*1900*/  IMAD R9, R15, c[0x0][0x198], RZ ;  /* 0x000066000f097a24 */ /* 0x000fe200078e02ff */
[----:B------:R-:W-:Y:S01]  /*1910*/  LOP3.LUT R193, R193, 0xfffffffe, RZ, 0xc0, !PT ;  /* 0xfffffffec1c17812 */ /* 0x000fe200078ec0ff */
[----:B------:R-:W-:Y:S01]  /*1920*/  IMAD.WIDE R18, R19, 0x40, R14 ;  /* 0x0000004013127825 */ /* 0x000fe200078e020e */
[--C-:B------:R-:W-:Y:S02]  /*1930*/  LOP3.LUT R0, R197, 0x38, R206.reuse, 0xf8, !PT ;  /* 0x00000038c5007812 */ /* 0x100fe400078ef8ce */
[----:B------:R-:W-:Y:S01]  /*1940*/  SHF.R.U32.HI R197, RZ, 0x3, R197 ;  /* 0x00000003ffc57819 */ /* 0x000fe200000116c5 */
[----:B------:R-:W-:Y:S01]  /*1950*/  IMAD.IADD R5, R92, 0x1, -R5 ;  /* 0x000000015c057824 */ /* 0x000fe200078e0a05 */
[--C-:B------:R-:W-:Y:S01]  /*1960*/  SHF.R.S32.HI R207, RZ, 0x1f, R206.reuse ;  /* 0x0000001fffcf7819 */ /* 0x100fe200000114ce */
[----:B------:R-:W-:Y:S01]  /*1970*/  IMAD.IADD R193, R8, 0x1, -R193 ;  /* 0x0000000108c17824 */ /* 0x000fe200078e0ac1 */
[----:B------:R-:W-:Y:S01]  /*1980*/  LOP3.LUT R197, R0, R197, RZ, 0x3c, !PT ;  /* 0x000000c500c57212 */ /* 0x000fe200078e3cff */
[C---:B------:R-:W-:Y:S01]  /*1990*/  IMAD R9, R14.reuse, c[0x0][0x19c], R9 ;  /* 0x000067000e097a24 */ /* 0x040fe200078e0209 */
[----:B------:R-:W-:Y:S01]  /*19a0*/  SHF.R.S32.HI R0, RZ, 0x1f, R5 ;  /* 0x0000001fff007819 */ /* 0x000fe20000011405 */
[----:B------:R-:W-:Y:S01]  /*19b0*/  IMAD.WIDE.U32 R20, R14, c[0x0][0x198], R206 ;  /* 0x000066000e147a25 */ /* 0x000fe200078e00ce */
[----:B------:R-:W-:-:S02]  /*19c0*/  LEA.HI R8, R3, R92, RZ, 0x6 ;  /* 0x0000005c03087211 */ /* 0x000fc400078f30ff */
[----:B------:R-:W-:Y:S01]  /*19d0*/  LEA.HI R3, R0, R5, RZ, 0x3 ;  /* 0x0000000500037211 */ /* 0x000fe200078f18ff */
[----:B------:R-:W-:Y:S01]  /*19e0*/  IMAD.SHL.U32 R7, R193, 0x8, RZ ;  /* 0x00000008c1077824 */ /* 0x000fe200078e00ff */
[----:B------:R-:W-:Y:S01]  /*19f0*/  IADD3 R12, P0, R206, UR6, RZ ;  /* 0x00000006ce0c7c10 */ /* 0x000fe2000ff1e0ff */
[----:B------:R-:W-:Y:S01]  /*1a00*/  IMAD.SHL.U32 R8, R8, 0x8, RZ ;  /* 0x0000000808087824 */ /* 0x000fe200078e00ff */
[C---:B------:R-:W-:Y:S01]  /*1a10*/  LOP3.LUT R0, R3.reuse, 0xfffffff8, RZ, 0xc0, !PT ;  /* 0xfffffff803007812 */ /* 0x040fe200078ec0ff */
[----:B------:R-:W-:Y:S01]  /*1a20*/  IMAD.SHL.U32 R3, R3, 0x40, RZ ;  /* 0x0000004003037824 */ /* 0x000fe200078e00ff */
[----:B------:R-:W-:Y:S02]  /*1a30*/  IADD3.X R13, R207, UR20, RZ, P0, !PT ;  /* 0x00000014cf0d7c10 */ /* 0x000fe400087fe4ff */
[----:B------:R-:W-:Y:S01]  /*1a40*/  LOP3.LUT R197, R197, 0xfffffe00, R8, 0xf8, !PT ;  /* 0xfffffe00c5c57812 */ /* 0x000fe200078ef808 */
[----:B------:R-:W-:Y:S01]  /*1a50*/  IMAD.IADD R0, R5, 0x1, -R0 ;  /* 0x0000000105007824 */ /* 0x000fe200078e0a00 */
[----:B------:R-:W-:Y:S01]  /*1a60*/  IADD3 R198, P1, R20, UR26, RZ ;  /* 0x0000001a14c67c10 */ /* 0x000fe2000ff3e0ff */
[----:B-1----:R-:W-:Y:S01]  /*1a70*/  IMAD.WIDE.U32 R16, R16, c[0x0][0x1a8], R12 ;  /* 0x00006a0010107a25 */ /* 0x002fe200078e000c */
[----:B------:R-:W-:-:S02]  /*1a80*/  SHF.R.S32.HI R223, RZ, 0x1f, R220 ;  /* 0x0000001fffdf7819 */ /* 0x000fc400000114dc */
[----:B------:R-:W-:Y:S01]  /*1a90*/  IADD3.X R199, R21, UR7, R9, P1, !PT ;  /* 0x0000000715c77c10 */ /* 0x000fe20008ffe409 */
[----:B------:R-:W-:Y:S01]  /*1aa0*/  IMAD R5, R15, c[0x0][0x1a0], RZ ;  /* 0x000068000f057a24 */ /* 0x000fe200078e02ff */
[----:B------:R-:W-:Y:S01]  /*1ab0*/  LOP3.LUT P3, RZ, R0, 0x4, RZ, 0xc0, !PT ;  /* 0x0000000400ff7812 */ /* 0x000fe2000786c0ff */
[----:B------:R-:W-:Y:S01]  /*1ac0*/  IMAD.WIDE.U32 R12, R14, c[0x0][0x1a0], R206 ;  /* 0x000068000e0c7a25 */ /* 0x000fe200078e00ce */
[----:B------:R-:W-:Y:S02]  /*1ad0*/  LOP3.LUT P2, RZ, R0, 0x2, RZ, 0xc0, !PT ;  /* 0x0000000200ff7812 */ /* 0x000fe4000784c0ff */
[----:B------:R-:W-:Y:S01]  /*1ae0*/  SHF.R.S32.HI R95, RZ, 0x5, R95 ;  /* 0x00000005ff5f7819 */ /* 0x000fe2000001145f */
[----:B------:R-:W-:Y:S01]  /*1af0*/  IMAD R5, R14, c[0x0][0x1a4], R5 ;  /* 0x000069000e057a24 */ /* 0x000fe200078e0205 */
[----:B------:R-:W-:Y:S01]  /*1b00*/  IADD3 R8, P0, R12, UR28, RZ ;  /* 0x0000001c0c087c10 */ /* 0x000fe2000ff1e0ff */
[----:B------:R-:W-:Y:S01]  /*1b10*/  IMAD.SHL.U32 R0, R0, 0x40, RZ ;  /* 0x0000004000007824 */ /* 0x000fe200078e00ff */
[----:B------:R-:W-:Y:S01]  /*1b20*/  IADD3 R196, R206, 0x40, RZ ;  /* 0x00000040cec47810 */ /* 0x000fe20007ffe0ff */
[----:B------:R-:W-:Y:S01]  /*1b30*/  IMAD R201, R223, c[0x0][0x1b0], RZ ;  /* 0x00006c00dfc97a24 */ /* 0x000fe200078e02ff */
[----:B------:R-:W-:Y:S01]  /*1b40*/  IADD3.X R9, R13, UR5, R5, P0, !PT ;  /* 0x000000050d097c10 */ /* 0x000fe200087fe405 */
[----:B------:R-:W-:Y:S01]  /*1b50*/  ULDC.64 UR4, c[0x0][0x1a8] ;  /* 0x00006a0000047ab9 */ /* 0x000fe20000000a00 */
[----:B------:R-:W-:Y:S01]  /*1b60*/  LOP3.LUT R0, R0, 0x1c0, RZ, 0xc0, !PT ;  /* 0x000001c000007812 */ /* 0x000fe200078ec0ff */
[----:B------:R-:W-:Y:S01]  /*1b70*/  UIMAD UR24, UR24, UR4, URZ ;  /* 0x00000004181872a4 */ /* 0x000fe2000f8e023f */
[----:B------:R-:W-:Y:S01]  /*1b80*/  IMAD R223, R223, c[0x0][0x1b8], RZ ;  /* 0x00006e00dfdf7a24 */ /* 0x000fe200078e02ff */
[----:B------:R-:W-:Y:S01]  /*1b90*/  UIADD3 UR4, -UR15, UR17, URZ ;  /* 0x000000110f047290 */ /* 0x000fe2000fffe13f */
[----:B------:R-:W-:Y:S01]  /*1ba0*/  LOP3.LUT R5, R0, 0x8, R7, 0xf8, !PT ;  /* 0x0000000800057812 */ /* 0x000fe200078ef807 */
[----:B------:R-:W-:Y:S01]  /*1bb0*/  UIMAD UR5, UR12, UR5, UR24 ;  /* 0x000000050c0572a4 */ /* 0x000fe2000f8e0218 */
[----:B------:R-:W-:Y:S01]  /*1bc0*/  SHF.R.U32.HI R0, RZ, 0x3, R0 ;  /* 0x00000003ff007819 */ /* 0x000fe20000011600 */
[----:B------:R-:W-:Y:S01]  /*1bd0*/  IMAD R201, R220, c[0x0][0x1b4], R201 ;  /* 0x00006d00dcc97a24 */ /* 0x000fe200078e02c9 */
[----:B------:R-:W-:Y:S01]  /*1be0*/  IADD3 R195, R206, 0x80, RZ ;  /* 0x00000080cec37810 */ /* 0x000fe20007ffe0ff */
[----:B------:R-:W-:Y:S01]  /*1bf0*/  IMAD R223, R220, c[0x0][0x1bc], R223 ;  /* 0x00006f00dcdf7a24 */ /* 0x000fe200078e02df */
[----:B------:R-:W-:Y:S01]  /*1c00*/  ISETP.GE.AND P0, PT, R14, UR4, PT ;  /* 0x000000040e007c0c */ /* 0x000fe2000bf06270 */
[----:B------:R-:W-:Y:S01]  /*1c10*/  IMAD.WIDE.U32 R198, R220, c[0x0][0x1b0], R198 ;  /* 0x00006c00dcc67a25 */ /* 0x000fe200078e00c6 */
[----:B------:R-:W-:-:S02]  /*1c20*/  LOP3.LUT R0, R5, R0, RZ, 0x3c, !PT ;  /* 0x0000000005007212 */ /* 0x000fc400078e3cff */
[----:B------:R-:W-:Y:S01]  /*1c30*/  IADD3 R13, R17, UR5, RZ ;  /* 0x00000005110d7c10 */ /* 0x000fe2000fffe0ff */
[----:B------:R-:W-:Y:S01]  /*1c40*/  IMAD.MOV.U32 R7, RZ, RZ, 0x10 ;  /* 0x00000010ff077424 */ /* 0x000fe200078e00ff */
[----:B------:R-:W-:Y:S01]  /*1c50*/  LOP3.LUT R0, R0, 0xfffffe00, R3, 0xf8, !PT ;  /* 0xfffffe0000007812 */ /* 0x000fe200078ef803 */
[----:B------:R-:W-:Y:S02]  /*1c60*/  IMAD.MOV.U32 R5, RZ, RZ, 0x20 ;  /* 0x00000020ff057424 */ /* 0x000fe400078e00ff */
[----:B------:R-:W-:Y:S01]  /*1c70*/  IMAD.WIDE.U32 R220, R220, c[0x0][0x1b8], R8 ;  /* 0x00006e00dcdc7a25 */ /* 0x000fe200078e0008 */
[----:B------:R-:W-:Y:S02]  /*1c80*/  SEL R7, R7, 0xfffffff0, !P2 ;  /* 0xfffffff007077807 */ /* 0x000fe40005000000 */
[----:B------:R-:W-:Y:S01]  /*1c90*/  SEL R5, R5, 0xffffffe0, !P3 ;  /* 0xffffffe005057807 */ /* 0x000fe20005800000 */
[----:B------:R-:W-:Y:S02]  /*1ca0*/  IMAD.SHL.U32 R197, R197, 0x2, RZ ;  /* 0x00000002c5c57824 */ /* 0x000fe400078e00ff */
[----:B------:R-:W-:-:S02]  /*1cb0*/  IMAD.IADD R201, R199, 0x1, R201 ;  /* 0x00000001c7c97824 */ /* 0x000fc400078e02c9 */
[----:B------:R-:W-:Y:S01]  /*1cc0*/  IMAD.IADD R223, R221, 0x1, R223 ;  /* 0x00000001dddf7824 */ /* 0x000fe200078e02df */
[----:B------:R-:W-:Y:S05]  /*1cd0*/  @P0 BRA `(.L_x_569) ;  /* 0x000001e000000947 */ /* 0x000fea0003800000 */
[----:B------:R-:W-:Y:S01]  /*1ce0*/  ISETP.GE.AND P4, PT, R206, c[0x0][0x220], PT ;  /* 0x00008800ce007a0c */ /* 0x000fe20003f86270 */
[----:B------:R-:W-:Y:S01]  /*1cf0*/  IMAD R3, R19, c[0x0][0x190], RZ ;  /* 0x0000640013037a24 */ /* 0x000fe200078e02ff */
[----:B------:R-:W-:Y:S01]  /*1d00*/  ISETP.GE.AND P3, PT, R196, c[0x0][0x220], PT ;  /* 0x00008800c4007a0c */ /* 0x000fe20003f66270 */
[----:B------:R-:W-:Y:S01]  /*1d10*/  IMAD.MOV.U32 R12, RZ, RZ, R16 ;  /* 0x000000ffff0c7224 */ /* 0x000fe200078e0010 */
[----:B------:R-:W-:Y:S01]  /*1d20*/  ISETP.GE.AND P2, PT, R195, c[0x0][0x220], PT ;  /* 0x00008800c3007a0c */ /* 0x000fe20003f46270 */
[C---:B------:R-:W-:Y:S02]  /*1d30*/  IMAD R3, R18.reuse, c[0x0][0x194], R3 ;  /* 0x0000650012037a24 */ /* 0x040fe400078e0203 */
        /* <DEDUP_REMOVED lines=24> */
.L_x_569:
[----:B------:R-:W-:Y:S05]  /*1ec0*/  BSYNC B0 ;  /* 0x0000000000007941 */ /* 0x000fea0003800000 */
.L_x_568:
        /* <DEDUP_REMOVED lines=37> */
.L_x_571:
[----:B------:R-:W-:Y:S05]  /*2120*/  BSYNC B0 ;  /* 0x0000000000007941 */ /* 0x000fea0003800000 */
.L_x_570:
[----:B-1----:R-:W-:Y:S01]  /*2130*/  IADD3 R9, R14, 0x20, RZ ;  /* 0x000000200e097810 */ /* 0x002fe20007ffe0ff */
[----:B------:R-:W-:Y:S03]  /*2140*/  BSSY B0, `(.L_x_572) ;  /* 0x0000024000007945 */ /* 0x000fe60003800000 */
[----:B------:R-:W-:-:S13]  /*2150*/  ISETP.GE.AND P0, PT, R9, UR4, PT ;  /* 0x0000000409007c0c */ /* 0x000fda000bf06270 */
        /* <DEDUP_REMOVED lines=34> */
.L_x_573:
[----:B------:R-:W-:Y:S05]  /*2380*/  BSYNC B0 ;  /* 0x0000000000007941 */ /* 0x000fea0003800000 */
.L_x_572:
        /* <DEDUP_REMOVED lines=40> */
.L_x_575:
[----:B------:R-:W-:Y:S05]  /*2610*/  BSYNC B0 ;  /* 0x0000000000007941 */ /* 0x000fea0003800000 */
.L_x_574:
[----:B------:R-:W-:Y:S01]  /*2620*/  UIADD3 UR21, UR8, -0x1, URZ ;  /* 0xffffffff08157890 */ /* 0x000fe2000fffe03f */
[----:B------:R-:W-:Y:S01]  /*2630*/  MOV R200, R198 ;  /* 0x000000c600c87202 */ /* 0x000fe20000000f00 */
[----:B------:R-:W-:Y:S01]  /*2640*/  IMAD.U32 R3, RZ, RZ, UR25 ;  /* 0x00000019ff037e24 */ /* 0x000fe2000f8e00ff */
[----:B------:R-:W-:Y:S01]  /*2650*/  BSSY B0, `(.L_x_576) ;  /* 0x0000022000007945 */ /* 0x000fe20003800000 */
[----:B------:R-:W-:Y:S02]  /*2660*/  UIMAD UR26, UR21, -0x40, UR16 ;  /* 0xffffffc0151a78a4 */ /* 0x000fe4000f8e0210 */
[----:B------:R-:W-:Y:S01]  /*2670*/  USHF.R.S32.HI UR20, URZ, 0x1f, UR21 ;  /* 0x0000001f3f147899 */ /* 0x000fe20008011415 */
[----:B--2---:R-:W-:Y:S01]  /*2680*/  IMAD.WIDE.U32 R18, R3, UR21, R200 ;  /* 0x0000001503127c25 */ /* 0x004fe2000f8e00c8 */
        /* <DEDUP_REMOVED lines=30> */
.L_x_577:
[----:B------:R-:W-:Y:S05]  /*2870*/  BSYNC B0 ;  /* 0x0000000000007941 */ /* 0x000fea0003800000 */
.L_x_576:
        /* <DEDUP_REMOVED lines=8> */
[----:B--2---:R-:W-:Y:S02]  /*2900*/  IADD3 R13, P1, R18, UR7, RZ ;  /* 0x00000007120d7c10 */ /* 0x004fe4000ff3e0ff */
        /* <DEDUP_REMOVED lines=24> */
.L_x_579:
[----:B------:R-:W-:Y:S05]  /*2a90*/  BSYNC B0 ;  /* 0x0000000000007941 */ /* 0x000fea0003800000 */
.L_x_578:
[----:B------:R-:W-:Y:S01]  /*2aa0*/  ISETP.GE.AND P0, PT, R9, UR26, PT ;  /* 0x0000001a09007c0c */ /* 0x000fe2000bf06270 */
[----:B------:R-:W-:-:S12]  /*2ab0*/  BSSY B0, `(.L_x_580) ;  /* 0x000001f000007945 */ /* 0x000fd80003800000 */
[----:B------:R-:W-:Y:S05]  /*2ac0*/  @P0 BRA `(.L_x_581) ;  /* 0x000001d000000947 */ /* 0x000fea0003800000 */
[----:B------:R-:W-:Y:S01]  /*2ad0*/  ISETP.GE.AND P3, PT, R206, c[0x0][0x220], PT ;  /* 0x00008800ce007a0c */ /* 0x000fe20003f66270 */
[----:B--2---:R-:W-:Y:S01]  /*2ae0*/  IMAD.MOV.U32 R12, RZ, RZ, c[0x0][0x198] ;  /* 0x00006600ff0c7624 */ /* 0x004fe200078e00ff */
[----:B------:R-:W-:Y:S01]  /*2af0*/  ISETP.GE.AND P2, PT, R196, c[0x0][0x220], PT ;  /* 0x00008800c4007a0c */ /* 0x000fe20003f46270 */
[----:B-1----:R-:W-:-:S03]  /*2b00*/  IMAD.MOV.U32 R17, RZ, RZ, c[0x0][0x19c] ;  /* 0x00006700ff117624 */ /* 0x002fc600078e00ff */
        /* <DEDUP_REMOVED lines=25> */
.L_x_581:
[----:B------:R-:W-:Y:S05]  /*2ca0*/  BSYNC B0 ;  /* 0x0000000000007941 */ /* 0x000fea0003800000 */
.L_x_580:
[----:B------:R-:W-:Y:S01]  /*2cb0*/  ISETP.GE.AND P0, PT, R8, UR26, PT ;  /* 0x0000001a08007c0c */ /* 0x000fe2000bf06270 */
[----:B------:R-:W-:Y:S01]  /*2cc0*/  ULDC.64 UR4, c[0x0][0x1a0] ;  /* 0x0000680000047ab9 */ /* 0x000fe20000000a00 */
[----:B------:R-:W-:Y:S01]  /*2cd0*/  BSSY B0, `(.L_x_582) ;  /* 0x0000023000007945 */ /* 0x000fe20003800000 */
[----:B------:R-:W-:Y:S02]  /*2ce0*/  USHF.L.U64.HI UR12, UR4, UR12, UR5 ;  /* 0x0000000c040c7299 */ /* 0x000fe40008010205 */
[----:B------:R-:W-:-:S08]  /*2cf0*/  USHF.L.U32 UR13, UR4, 0x6, URZ ;  /* 0x00000006040d7899 */ /* 0x000fd0000800063f */
[----:B------:R-:W-:Y:S05]  /*2d00*/  @P0 BRA `(.L_x_583) ;  /* 0x000001f000000947 */ /* 0x000fea0003800000 */
[----:B------:R-:W-:Y:S01]  /*2d10*/  ISETP.GE.AND P3, PT, R206, c[0x0][0x220], PT ;  /* 0x00008800ce007a0c */ /* 0x000fe20003f66270 */
[----:B--2---:R-:W-:Y:S01]  /*2d20*/  IMAD.MOV.U32 R12, RZ, RZ, c[0x0][0x198] ;  /* 0x00006600ff0c7624 */ /* 0x004fe200078e00ff */
        /* <DEDUP_REMOVED lines=9> */
[C---:B-1----:R-:W-:Y:S02]  /*2dc0*/  @!P2 LEA R16, P1, R20.reuse, c[0x0][0x168], 0x1 ;  /* 0x00005a001410aa11 */ /* 0x042fe400078208ff */
        /* <DEDUP_REMOVED lines=19> */
.L_x_583:
[----:B------:R-:W-:Y:S05]  /*2f00*/  BSYNC B0 ;  /* 0x0000000000007941 */ /* 0x000fea0003800000 */
.L_x_582:
[----:B------:R-:W0:Y:S01]  /*2f10*/  LDGDEPBAR ;  /* 0x00000000000079af */ /* 0x000e220000000000 */
[----:B------:R-:W-:Y:S01]  /*2f20*/  ISETP.GE.AND P0, PT, R14, UR26, PT ;  /* 0x0000001a0e007c0c */ /* 0x000fe2000bf06270 */
[----:B------:R-:W-:Y:S01]  /*2f30*/  UIMAD UR5, UR12, UR21, URZ ;  /* 0x000000150c0572a4 */ /* 0x000fe2000f8e023f */
[----:B-12---:R-:W-:Y:S01]  /*2f40*/  IMAD.U32 R17, RZ, RZ, UR21 ;  /* 0x00000015ff117e24 */ /* 0x006fe2000f8e00ff */
[----:B------:R-:W-:Y:S01]  /*2f50*/  SHF.R.S32.HI R12, RZ, 0x1f, R11 ;  /* 0x0000001fff0c7819 */ /* 0x000fe2000001140b */
[----:B------:R-:W-:Y:S01]  /*2f60*/  IMAD.MOV.U32 R222, RZ, RZ, R220 ;  /* 0x000000ffffde7224 */ /* 0x000fe200078e00dc */
[----:B------:R-:W-:Y:S01]  /*2f70*/  UIMAD UR20, UR20, UR13, UR5 ;  /* 0x0000000d141472a4 */ /* 0x000fe2000f8e0205 */
[----:B------:R-:W-:Y:S01]  /*2f80*/  IMAD.U32 R212, RZ, RZ, UR14 ;  /* 0x0000000effd47e24 */ /* 0x000fe2000f8e00ff */
[----:B------:R-:W-:Y:S01]  /*2f90*/  LEA.HI R93, R12, R11, RZ, 0x2 ;  /* 0x0000000b0c5d7211 */ /* 0x000fe200078f10ff */
[----:B------:R-:W-:Y:S01]  /*2fa0*/  IMAD.WIDE.U32 R16, R17, UR13, R222 ;  /* 0x0000000d11107c25 */ /* 0x000fe2000f8e00de */
[----:B------:R-:W-:Y:S01]  /*2fb0*/  UIADD3 UR5, UR22, -0x4ab325aa, URZ ;  /* 0xb54cda5616057890 */ /* 0x000fe2000fffe03f */
[----:B------:R-:W-:Y:S01]  /*2fc0*/  BSSY B0, `(.L_x_584) ;  /* 0x0000023000007945 */ /* 0x000fe20003800000 */
[----:B------:R-:W-:Y:S01]  /*2fd0*/  SHF.R.S32.HI R93, RZ, 0x2, R93 ;  /* 0x00000002ff5d7819 */ /* 0x000fe2000001145d */
[----:B------:R-:W-:Y:S01]  /*2fe0*/  IMAD R212, R212, 0x4, R95 ;  /* 0x00000004d4d47824 */ /* 0x000fe200078e025f */
[----:B------:R-:W-:Y:S01]  /*2ff0*/  IADD3 R19, R17, UR20, RZ ;  /* 0x0000001411137c10 */ /* 0x000fe2000fffe0ff */
        /* <DEDUP_REMOVED lines=31> */
.L_x_585:
[----:B------:R-:W-:Y:S05]  /*31f0*/  BSYNC B0 ;  /* 0x0000000000007941 */ /* 0x000fea0003800000 */
.L_x_584:
        /* <DEDUP_REMOVED lines=36> */
.L_x_587:
[----:B------:R-:W-:Y:S05]  /*3440*/  BSYNC B0 ;  /* 0x0000000000007941 */ /* 0x000fea0003800000 */
.L_x_586:
        /* <DEDUP_REMOVED lines=9> */
[----:B--2---:R-:W-:-:S03]  /*34e0*/  IMAD.MOV.U32 R12, RZ, RZ, c[0x0][0x1a4] ;  /* 0x00006900ff0c7624 */ /* 0x004fc600078e00ff */
        /* <DEDUP_REMOVED lines=25> */
.L_x_589:
[----:B------:R-:W-:Y:S05]  /*3680*/  BSYNC B0 ;  /* 0x0000000000007941 */ /* 0x000fea0003800000 */
.L_x_588:
[----:B------:R-:W-:Y:S01]  /*3690*/  ISETP.GE.AND P0, PT, R8, UR26, PT ;  /* 0x0000001a08007c0c */ /* 0x000fe2000bf06270 */
[----:B------:R-:W-:Y:S01]  /*36a0*/  UIADD3 UR4, UR16, 0x1, -UR17 ;  /* 0x0000000110047890 */ /* 0x000fe2000fffe811 */
[----:B------:R-:W-:Y:S01]  /*36b0*/  BSSY B0, `(.L_x_590) ;  /* 0x0000028000007945 */ /* 0x000fe20003800000 */
[----:B------:R-:W-:Y:S02]  /*36c0*/  ULDC UR27, c[0x0][0x2e8] ;  /* 0x0000ba00001b7ab9 */ /* 0x000fe40000000800 */
[----:B------:R-:W-:Y:S02]  /*36d0*/  ULDC UR26, c[0x0][0x2e4] ;  /* 0x0000b900001a7ab9 */ /* 0x000fe40000000800 */
[----:B------:R-:W-:Y:S02]  /*36e0*/  UIADD3 UR27, UR4, UR27, URZ ;  /* 0x0000001b041b7290 */ /* 0x000fe4000fffe03f */
[----:B------:R-:W-:-:S04]  /*36f0*/  UIADD3 UR26, UR16, -UR26, -UR17 ;  /* 0x8000001a101a7290 */ /* 0x000fc8000fffe811 */
[----:B------:R1:W-:Y:S04]  /*3700*/  @P0 STS.128 [R197+0xd800], RZ ;  /* 0x00d800ffc5000388 */ /* 0x0003e80000000c00 */
[----:B------:R1:W-:Y:S04]  /*3710*/  @P0 STS.128 [R197+0xf800], RZ ;  /* 0x00f800ffc5000388 */ /* 0x0003e80000000c00 */
[----:B------:R1:W-:Y:S01]  /*3720*/  @P0 STS.128 [R197+0x11800], RZ ;  /* 0x011800ffc5000388 */ /* 0x0003e20000000c00 */
[----:B------:R-:W-:Y:S05]  /*3730*/  @P0 BRA `(.L_x_591) ;  /* 0x000001f000000947 */ /* 0x000fea0003800000 */
[----:B------:R-:W-:Y:S01]  /*3740*/  ISETP.GE.AND P3, PT, R206, c[0x0][0x220], PT ;  /* 0x00008800ce007a0c */ /* 0x000fe20003f66270 */
[----:B------:R-:W-:Y:S01]  /*3750*/  IMAD.MOV.U32 R9, RZ, RZ, c[0x0][0x1a0] ;  /* 0x00006800ff097624 */ /* 0x000fe200078e00ff */
        /* <DEDUP_REMOVED lines=29> */
.L_x_591:
[----:B------:R-:W-:Y:S05]  /*3930*/  BSYNC B0 ;  /* 0x0000000000007941 */ /* 0x000fea0003800000 */
.L_x_590:
[C---:B------:R-:W-:Y:S01]  /*3940*/  IMAD.SHL.U32 R8, R2.reuse, 0x40, RZ ;  /* 0x0000004002087824 */ /* 0x040fe200078e00ff */
[----:B------:R-:W-:Y:S01]  /*3950*/  R2P PR, R2, 0x6 ;  /* 0x0000000602007804 */ /* 0x000fe20000000000 */
[----:B------:R-:W-:Y:S01]  /*3960*/  IMAD.SHL.U32 R14, R14, 0x8, RZ ;  /* 0x000000080e0e7824 */ /* 0x000fe200078e00ff */
[----:B------:R-:W0:Y:S01]  /*3970*/  LDGDEPBAR ;  /* 0x00000000000079af */ /* 0x000e220000000000 */
[----:B------:R-:W-:Y:S01]  /*3980*/  IMAD R194, R95, 0x400, R0 ;  /* 0x000004005fc27824 */ /* 0x000fe200078e0200 */
[----:B------:R-:W-:Y:S01]  /*3990*/  LOP3.LUT R9, R8, 0x1c0, RZ, 0xc0, !PT ;  /* 0x000001c008097812 */ /* 0x000fe200078ec0ff */
[----:B------:R-:W-:Y:S01]  /*39a0*/  IMAD.SHL.U32 R208, R92, 0x2, RZ ;  /* 0x000000025cd07824 */ /* 0x000fe200078e00ff */
[----:B------:R-:W-:Y:S01]  /*39b0*/  UISETP.GT.AND UP0, UPT, UR21, UR9, UPT ;  /* 0x000000091500728c */ /* 0x000fe2000bf04270 */
[----:B------:R-:W-:Y:S01]  /*39c0*/  IMAD.SHL.U32 R194, R194, 0x2, RZ ;  /* 0x00000002c2c27824 */ /* 0x000fe200078e00ff */
[----:B------:R-:W-:Y:S01]  /*39d0*/  LOP3.LUT R8, R9, 0x8, R14, 0xf8, !PT ;  /* 0x0000000809087812 */ /* 0x000fe200078ef80e */
[----:B------:R-:W-:Y:S01]  /*39e0*/  UIADD3 UR30, UR23, 0x646e171e, URZ ;  /* 0x646e171e171e7890 */ /* 0x000fe2000fffe03f */
        /* <DEDUP_REMOVED lines=11> */
[----:B------:R-:W-:Y:S04]  /*3aa0*/  LDSM.16.M88.4 R32, [R189] ;  /* 0x00000000bd20783b */ /* 0x000fe80000000200 */
[----:B------:R-:W5:Y:S01]  /*3ab0*/  LDSM.16.M88.4 R24, [R193+0x6000] ;  /* 0x00600000c118783b */ /* 0x000f620000000200 */
[----:B------:R-:W-:-:S02]  /*3ac0*/  IADD3 R2, R193, 0x6000, RZ ;  /* 0x00006000c1027810 */ /* 0x000fc40007ffe0ff */
[----:B------:R-:W-:Y:S01]  /*3ad0*/  IADD3 R191, R193, 0x6020, RZ ;  /* 0x00006020c1bf7810 */ /* 0x000fe20007ffe0ff */
[----:B------:R-:W1:Y:S01]  /*3ae0*/  LDSM.16.M88.4 R64, [R193+0x7800] ;  /* 0x00780000c140783b */ /* 0x000e620000000200 */
[----:B------:R-:W-:Y:S01]  /*3af0*/  @P1 IADD3 R191, R2, -0x20, RZ ;  /* 0xffffffe002bf1810 */ /* 0x000fe20007ffe0ff */
[----:B------:R-:W-:Y:S02]  /*3b00*/  IMAD.MOV.U32 R2, RZ, RZ, 0x40 ;  /* 0x00000040ff027424 */ /* 0x000fe400078e00ff */
[----:B------:R-:W-:Y:S01]  /*3b10*/  LDSM.16.M88.4 R56, [R193+0x6800] ;  /* 0x00680000c138783b */ /* 0x000fe20000000200 */
[C---:B------:R-:W-:Y:S02]  /*3b20*/  IADD3 R183, R191.reuse, 0x800, RZ ;  /* 0x00000800bfb77810 */ /* 0x040fe40007ffe0ff */
[----:B------:R-:W-:Y:S01]  /*3b30*/  SEL R2, R2, 0xffffffc0, !P2 ;  /* 0xffffffc002027807 */ /* 0x000fe20005000000 */
[----:B-1----:R-:W1:Y:S01]  /*3b40*/  LDSM.16.M88.4 R8, [R191] ;  /* 0x00000000bf08783b */ /* 0x002e620000000200 */
[----:B------:R-:W-:-:S02]  /*3b50*/  IADD3 R182, R191, 0x1000, RZ ;  /* 0x00001000bfb67810 */ /* 0x000fc40007ffe0ff */
[----:B------:R-:W-:Y:S01]  /*3b60*/  IADD3 R181, R191, 0x1800, RZ ;  /* 0x00001800bfb57810 */ /* 0x000fe20007ffe0ff */
[----:B------:R-:W2:Y:S01]  /*3b70*/  LDSM.16.M88.4 R48, [R193+0x7000] ;  /* 0x00700000c130783b */ /* 0x000ea20000000200 */
[----:B------:R-:W-:Y:S01]  /*3b80*/  IMAD.IADD R187, R193, 0x1, R2 ;  /* 0x00000001c1bb7824 */ /* 0x000fe200078e0202 */
[----:B------:R-:W-:Y:S01]  /*3b90*/  IADD3 R179, R191, 0x2000, RZ ;  /* 0x00002000bfb37810 */ /* 0x000fe20007ffe0ff */
[----:B------:R-:W-:Y:S01]  /*3ba0*/  IMAD.IADD R180, R2, 0x1, R191 ;  /* 0x0000000102b47824 */ /* 0x000fe200078e02bf */
[----:B------:R-:W-:Y:S01]  /*3bb0*/  LDSM.16.M88.4 R84, [R191+0x1800] ;  /* 0x00180000bf54783b */ /* 0x000fe20000000200 */
[----:B------:R-:W-:Y:S02]  /*3bc0*/  LEA R2, R95, UR15, 0x4 ;  /* 0x0000000f5f027c11 */ /* 0x000fe4000f8e20ff */
[C---:B------:R-:W-:Y:S01]  /*3bd0*/  IADD3 R178, R191.reuse, 0x2800, RZ ;  /* 0x00002800bfb27810 */ /* 0x040fe20007ffe0ff */
[----:B--2---:R-:W2:Y:S01]  /*3be0*/  LDSM.16.M88.4 R12, [R187+0x6000] ;  /* 0x00600000bb0c783b */ /* 0x004ea20000000200 */
[----:B------:R-:W-:Y:S01]  /*3bf0*/  IADD3 R177, R191, 0x3000, RZ ;  /* 0x00003000bfb17810 */ /* 0x000fe20007ffe0ff */
[----:B------:R-:W-:Y:S01]  /*3c00*/  IMAD.IADD R93, R93, 0x1, R2 ;  /* 0x000000015d5d7824 */ /* 0x000fe200078e0202 */
[C---:B------:R-:W-:Y:S01]  /*3c10*/  IADD3 R176, R191.reuse, 0x3800, RZ ;  /* 0x00003800bfb07810 */ /* 0x040fe20007ffe0ff */
[----:B------:R-:W3:Y:S01]  /*3c20*/  LDSM.16.M88.4 R40, [R191+0x800] ;  /* 0x00080000bf28783b */ /* 0x000ee20000000200 */
[----:B------:R-:W-:-:S02]  /*3c30*/  IADD3 R175, R191, 0x4000, RZ ;  /* 0x00004000bfaf7810 */ /* 0x000fc40007ffe0ff */
[C---:B------:R-:W-:Y:S01]  /*3c40*/  IADD3 R203, R93.reuse, 0x8, RZ ;  /* 0x000000085dcb7810 */ /* 0x040fe20007ffe0ff */
[----:B------:R-:W4:Y:S01]  /*3c50*/  LDSM.16.M88.4 R36, [R191+0x1000] ;  /* 0x00100000bf24783b */ /* 0x000f220000000200 */
[----:B------:R-:W-:Y:S02]  /*3c60*/  IADD3 R204, R93, UR27, RZ ;  /* 0x0000001b5dcc7c10 */ /* 0x000fe4000fffe0ff */
[----:B------:R-:W-:Y:S01]  /*3c70*/  IADD3 R202, R203, UR27, RZ ;  /* 0x0000001bcbca7c10 */ /* 0x000fe2000fffe0ff */
[----:B------:R-:W-:Y:S01]  /*3c80*/  LDSM.16.M88.4 R88, [R187+0x7800] ;  /* 0x00780000bb58783b */ /* 0x000fe20000000200 */
[----:B------:R-:W-:Y:S02]  /*3c90*/  IADD3 R205, R93, UR26, RZ ;  /* 0x0000001a5dcd7c10 */ /* 0x000fe4000fffe0ff */
[----:B------:R-:W-:Y:S01]  /*3ca0*/  IMNMX R204, R204, UR16, PT ;  /* 0x00000010cccc7c17 */ /* 0x000fe2000b800200 */
[----:B-----5:R-:W-:Y:S01]  /*3cb0*/  HMMA.16816.F32 R28, R76, R24, RZ ;  /* 0x000000184c1c723c */ /* 0x020fe200000018ff */
[----:B------:R-:W-:Y:S01]  /*3cc0*/  LDSM.16.M88.4 R20, [R187+0x6800] ;  /* 0x00680000bb14783b */ /* 0x000fe20000000200 */
[----:B------:R-:W-:-:S02]  /*3cd0*/  IADD3 R203, R203, UR26, RZ ;  /* 0x0000001acbcb7c10 */ /* 0x000fc4000fffe0ff */
[----:B------:R-:W-:Y:S01]  /*3ce0*/  IMNMX R202, R202, UR16, PT ;  /* 0x00000010caca7c17 */ /* 0x000fe2000b800200 */
[----:B------:R-:W-:Y:S01]  /*3cf0*/  LDSM.16.M88.4 R16, [R187+0x7000] ;  /* 0x00700000bb10783b */ /* 0x000fe20000000200 */
[----:B------:R-:W-:Y:S02]  /*3d00*/  IMNMX R205, RZ, R205, !PT ;  /* 0x000000cdffcd7217 */ /* 0x000fe40007800200 */
[----:B------:R-:W-:Y:S01]  /*3d10*/  HMMA.16816.F32 R24, R76, R26, RZ ;  /* 0x0000001a4c18723c */ /* 0x000fe200000018ff */
[----:B------:R-:W-:Y:S01]  /*3d20*/  LDSM.16.M88.4 R72, [R180+0x1800] ;  /* 0x00180000b448783b */ /* 0x000fe20000000200 */
[----:B------:R-:W-:Y:S02]  /*3d30*/  IMNMX R203, RZ, R203, !PT ;  /* 0x000000cbffcb7217 */ /* 0x000fe40007800200 */
[C---:B------:R-:W-:Y:S02]  /*3d40*/  IADD3 R174, R191.reuse, 0x4800, RZ ;  /* 0x00004800bfae7810 */ /* 0x040fe40007ffe0ff */
[----:B------:R-:W-:-:S02]  /*3d50*/  IADD3 R173, R191, 0x5000, RZ ;  /* 0x00005000bfad7810 */ /* 0x000fc40007ffe0ff */
[----:B------:R-:W-:Y:S01]  /*3d60*/  HMMA.16816.F32 R44, R76, R64, RZ ;  /* 0x000000404c2c723c */ /* 0x000fe200000018ff */
[----:B------:R-:W-:-:S07]  /*3d70*/  IADD3 R172, R191, 0x5800, RZ ;  /* 0x00005800bfac7810 */ /* 0x000fce0007ffe0ff */
[----:B-1----:R-:W-:Y:S08]  /*3d80*/  HMMA.16816.F32 R28, R68, R8, R28 ;  /* 0x00000008441c723c */ /* 0x002ff0000000181c */
[C---:B------:R-:W-:Y:S08]  /*3d90*/  HMMA.16816.F32 R60, R76.reuse, R56, RZ ;  /* 0x000000384c3c723c */ /* 0x040ff000000018ff */
[C---:B------:R-:W-:Y:S08]  /*3da0*/  HMMA.16816.F32 R52, R76.reuse, R48, RZ ;  /* 0x000000304c34723c */ /* 0x040ff000000018ff */
[C---:B------:R-:W-:Y:S08]  /*3db0*/  HMMA.16816.F32 R56, R76.reuse, R58, RZ ;  /* 0x0000003a4c38723c */ /* 0x040ff000000018ff */
[----:B------:R-:W-:Y:S08]  /*3dc0*/  HMMA.16816.F32 R48, R76, R50, RZ ;  /* 0x000000324c30723c */ /* 0x000ff000000018ff */
[----:B------:R-:W-:Y:S01]  /*3dd0*/  HMMA.16816.F32 R24, R68, R10, R24 ;  /* 0x0000000a4418723c */ /* 0x000fe20000001818 */
[----:B------:R-:W1:Y:S07]  /*3de0*/  LDSM.16.M88.4 R8, [R180] ;  /* 0x00000000b408783b */ /* 0x000e6e0000000200 */
[----:B------:R-:W-:Y:S01]  /*3df0*/  HMMA.16816.F32 R76, R76, R66, RZ ;  /* 0x000000424c4c723c */ /* 0x000fe200000018ff */
[----:B------:R-:W-:Y:S07]  /*3e00*/  LDSM.16.M88.4 R64, [R194+0x2000] ;  /* 0x00200000c240783b */ /* 0x000fee0000000200 */
[----:B--2---:R-:W-:Y:S08]  /*3e10*/  HMMA.16816.F32 R28, R80, R12, R28 ;  /* 0x0000000c501c723c */ /* 0x004ff0000000181c */
[C---:B------:R-:W-:Y:S08]  /*3e20*/  HMMA.16816.F32 R44, R68.reuse, R84, R44 ;  /* 0x00000054442c723c */ /* 0x040ff0000000182c */
[C---:B---3--:R-:W-:Y:S08]  /*3e30*/  HMMA.16816.F32 R60, R68.reuse, R40, R60 ;  /* 0x00000028443c723c */ /* 0x048ff0000000183c */
[C---:B------:R-:W-:Y:S01]  /*3e40*/  HMMA.16816.F32 R56, R68.reuse, R42, R56 ;  /* 0x0000002a4438723c */ /* 0x040fe20000001838 */
[----:B------:R-:W-:Y:S07]  /*3e50*/  LDSM.16.M88.4 R40, [R180+0x800] ;  /* 0x00080000b428783b */ /* 0x000fee0000000200 */
[C---:B----4-:R-:W-:Y:S08]  /*3e60*/  HMMA.16816.F32 R52, R68.reuse, R36, R52 ;  /* 0x000000244434723c */ /* 0x050ff00000001834 */
[----:B------:R-:W-:Y:S01]  /*3e70*/  HMMA.16816.F32 R48, R68, R38, R48 ;  /* 0x000000264430723c */ /* 0x000fe20000001830 */
[----:B------:R-:W-:Y:S07]  /*3e80*/  LDSM.16.M88.4 R36, [R180+0x1000] ;  /* 0x00100000b424783b */ /* 0x000fee0000000200 */
[----:B------:R-:W-:Y:S01]  /*3e90*/  HMMA.16816.F32 R24, R80, R14, R24 ;  /* 0x0000000e5018723c */ /* 0x000fe20000001818 */
[----:B------:R-:W2:Y:S07]  /*3ea0*/  LDSM.16.M88.4 R12, [R193+0x8000] ;  /* 0x00800000c10c783b */ /* 0x000eae0000000200 */
[----:B------:R-:W-:Y:S01]  /*3eb0*/  HMMA.16816.F32 R68, R68, R86, R76 ;  /* 0x000000564444723c */ /* 0x000fe2000000184c */
[----:B------:R-:W-:Y:S04]  /*3ec0*/  LDSM.16.M88.4 R76, [R192+0x2000] ;  /* 0x00200000c04c783b */ /* 0x000fe80000000200 */
[----:B------:R-:W-:Y:S03]  /*3ed0*/  LDSM.16.M88.4 R84, [R193+0x9800] ;  /* 0x00980000c154783b */ /* 0x000fe60000000200 */
[----:B-1----:R-:W-:Y:S08]  /*3ee0*/  HMMA.16816.F32 R28, R32, R8, R28 ;  /* 0x00000008201c723c */ /* 0x002ff0000000181c */
[C---:B------:R-:W-:Y:S08]  /*3ef0*/  HMMA.16816.F32 R44, R80.reuse, R88, R44 ;  /* 0x00000058502c723c */ /* 0x040ff0000000182c */
[C---:B------:R-:W-:Y:S08]  /*3f00*/  HMMA.16816.F32 R60, R80.reuse, R20, R60 ;  /* 0x00000014503c723c */ /* 0x040ff0000000183c */
[C---:B------:R-:W-:Y:S01]  /*3f10*/  HMMA.16816.F32 R56, R80.reuse, R22, R56 ;  /* 0x000000165038723c */ /* 0x040fe20000001838 */
[----:B------:R-:W-:Y:S07]  /*3f20*/  LDSM.16.M88.4 R20, [R193+0x8800] ;  /* 0x00880000c114783b */ /* 0x000fee0000000200 */
[C---:B------:R-:W-:Y:S08]  /*3f30*/  HMMA.16816.F32 R52, R80.reuse, R16, R52 ;  /* 0x000000105034723c */ /* 0x040ff00000001834 */
[----:B------:R-:W-:Y:S01]  /*3f40*/  HMMA.16816.F32 R48, R80, R18, R48 ;  /* 0x000000125030723c */ /* 0x000fe20000001830 */
[----:B------:R-:W-:Y:S07]  /*3f50*/  LDSM.16.M88.4 R16, [R193+0x9000] ;  /* 0x00900000c110783b */ /* 0x000fee0000000200 */
[----:B------:R-:W-:Y:S01]  /*3f60*/  HMMA.16816.F32 R24, R32, R10, R24 ;  /* 0x0000000a2018723c */ /* 0x000fe20000001818 */
[----:B------:R-:W1:Y:S07]  /*3f70*/  LDSM.16.M88.4 R8, [R191+0x2000] ;  /* 0x00200000bf08783b */ /* 0x000e6e0000000200 */
[----:B------:R-:W-:Y:S01]  /*3f80*/  HMMA.16816.F32 R80, R80, R90, R68 ;  /* 0x0000005a5050723c */ /* 0x000fe20000001844 */
[----:B------:R-:W-:Y:S04]  /*3f90*/  LDSM.16.M88.4 R68, [R190+0x2000] ;  /* 0x00200000be44783b */ /* 0x000fe80000000200 */
[----:B------:R-:W-:Y:S03]  /*3fa0*/  LDSM.16.M88.4 R88, [R191+0x3800] ;  /* 0x00380000bf58783b */ /* 0x000fe60000000200 */
[----:B--2---:R-:W-:Y:S08]  /*3fb0*/  HMMA.16816.F32 R28, R64, R12, R28 ;  /* 0x0000000c401c723c */ /* 0x004ff0000000181c */
        /* <DEDUP_REMOVED lines=67> */
[----:B------:R-:W-:Y:S01]  /*43f0*/  HMMA.16816.F32 R56, R84, R22, R56 ;  /* 0x000000165438723c */ /* 0x000fe20000001838 */
[----:B------:R-:W-:Y:S07]  /*4400*/  LDSM.16.M88.4 R20, [R180+0x4000] ;  /* 0x00400000b414783b */ /* 0x000fee0000000200 */
[----:B------:R-:W-:Y:S01]  /*4410*/  HMMA.16816.F32 R24, R76, R10, R24 ;  /* 0x0000000a4c18723c */ /* 0x000fe20000001818 */
[----:B------:R-:W1:Y:S07]  /*4420*/  LDSM.16.M88.4 R8, [R189+0x4000] ;  /* 0x00400000bd08783b */ /* 0x000e6e0000000200 */
[C---:B------:R-:W-:Y:S08]  /*4430*/  HMMA.16816.F32 R52, R84.reuse, R16, R52 ;  /* 0x000000105434723c */ /* 0x040ff00000001834 */
[C---:B------:R-:W-:Y:S01]  /*4440*/  HMMA.16816.F32 R48, R84.reuse, R18, R48 ;  /* 0x000000125430723c */ /* 0x040fe20000001830 */
[----:B------:R-:W3:Y:S07]  /*4450*/  LDSM.16.M88.4 R16, [R187+0xb800] ;  /* 0x00b80000bb10783b */ /* 0x000eee0000000200 */
[----:B------:R-:W-:Y:S08]  /*4460*/  HMMA.16816.F32 R80, R84, R90, R80 ;  /* 0x0000005a5450723c */ /* 0x000ff00000001850 */
[----:B--2---:R-:W-:Y:S08]  /*4470*/  HMMA.16816.F32 R28, R12, R40, R28 ;  /* 0x000000280c1c723c */ /* 0x004ff0000000181c */
[----:B------:R-:W-:Y:S08]  /*4480*/  HMMA.16816.F32 R44, R76, R64, R44 ;  /* 0x000000404c2c723c */ /* 0x000ff0000000182c */
[----:B------:R-:W-:Y:S08]  /*4490*/  HMMA.16816.F32 R24, R12, R42, R24 ;  /* 0x0000002a0c18723c */ /* 0x000ff00000001818 */
[C---:B------:R-:W-:Y:S08]  /*44a0*/  HMMA.16816.F32 R52, R76.reuse, R68, R52 ;  /* 0x000000444c34723c */ /* 0x040ff00000001834 */
[C---:B------:R-:W-:Y:S08]  /*44b0*/  HMMA.16816.F32 R48, R76.reuse, R70, R48 ;  /* 0x000000464c30723c */ /* 0x040ff00000001830 */
[C---:B------:R-:W-:Y:S08]  /*44c0*/  HMMA.16816.F32 R60, R76.reuse, R72, R60 ;  /* 0x000000484c3c723c */ /* 0x040ff0000000183c */
[C---:B------:R-:W-:Y:S08]  /*44d0*/  HMMA.16816.F32 R56, R76.reuse, R74, R56 ;  /* 0x0000004a4c38723c */ /* 0x040ff00000001838 */
[----:B------:R-:W-:Y:S08]  /*44e0*/  HMMA.16816.F32 R80, R76, R66, R80 ;  /* 0x000000424c50723c */ /* 0x000ff00000001850 */
[----:B-1----:R-:W-:Y:S08]  /*44f0*/  HMMA.16816.F32 R28, R8, R20, R28 ;  /* 0x00000014081c723c */ /* 0x002ff0000000181c */
[----:B---3--:R-:W-:Y:S07]  /*4500*/  HMMA.16816.F32 R44, R12, R16, R44 ;  /* 0x000000100c2c723c */ /* 0x008fee000000182c */
[----:B------:R-:W-:Y:S01]  /*4510*/  IMAD.U32 R17, RZ, RZ, UR21 ;  /* 0x00000015ff117e24 */ /* 0x000fe2000f8e00ff */
[----:B------:R-:W-:Y:S03]  /*4520*/  HMMA.16816.F32 R24, R8, R22, R24 ;  /* 0x000000160818723c */ /* 0x000fe60000001818 */
[----:B------:R-:W-:-:S05]  /*4530*/  IMAD R2, R17, 0x40, R208 ;  /* 0x0000004011027824 */ /* 0x000fca00078e02d0 */
[C---:B------:R-:W-:Y:S01]  /*4540*/  HMMA.16816.F32 R52, R12.reuse, R32, R52 ;  /* 0x000000200c34723c */ /* 0x040fe20000001834 */
[C---:B------:R-:W-:Y:S02]  /*4550*/  IADD3 R16, R2.reuse, 0x1, RZ ;  /* 0x0000000102107810 */ /* 0x040fe40007ffe0ff */
[-C--:B------:R-:W-:Y:S02]  /*4560*/  ISETP.GE.AND P3, PT, R2, R204.reuse, PT ;  /* 0x000000cc0200720c */ /* 0x080fe40003f66270 */
[C---:B------:R-:W-:Y:S02]  /*4570*/  ISETP.GE.AND P6, PT, R16.reuse, R204, PT ;  /* 0x000000cc1000720c */ /* 0x040fe40003fc6270 */
[C---:B------:R-:W-:Y:S01]  /*4580*/  ISETP.GE.AND P1, PT, R16.reuse, R202, PT ;  /* 0x000000ca1000720c */ /* 0x040fe20003f26270 */
[----:B------:R-:W-:Y:S01]  /*4590*/  HMMA.16816.F32 R48, R12, R34, R48 ;  /* 0x000000220c30723c */ /* 0x000fe20000001830 */
[----:B------:R-:W1:Y:S01]  /*45a0*/  LDSM.16.M88.4 R32, [R180+0x4800] ;  /* 0x00480000b420783b */ /* 0x000e620000000200 */
[----:B------:R-:W-:-:S02]  /*45b0*/  ISETP.LT.OR P6, PT, R16, R205, P6 ;  /* 0x000000cd1000720c */ /* 0x000fc400037c1670 */
[----:B------:R-:W-:Y:S02]  /*45c0*/  ISETP.LT.OR P1, PT, R16, R203, P1 ;  /* 0x000000cb1000720c */ /* 0x000fe40000f21670 */
[C---:B------:R-:W-:Y:S02]  /*45d0*/  ISETP.LT.OR P3, PT, R2.reuse, R205, P3 ;  /* 0x000000cd0200720c */ /* 0x040fe40001f61670 */
[C---:B------:R-:W-:Y:S01]  /*45e0*/  HMMA.16816.F32 R60, R12.reuse, R36, R60 ;  /* 0x000000240c3c723c */ /* 0x040fe2000000183c */
[C---:B------:R-:W-:Y:S02]  /*45f0*/  IADD3 R17, R2.reuse, 0x8, RZ ;  /* 0x0000000802117810 */ /* 0x040fe40007ffe0ff */
[----:B------:R-:W-:Y:S02]  /*4600*/  IADD3 R16, R2, 0x9, RZ ;  /* 0x0000000902107810 */ /* 0x000fe40007ffe0ff */
[-C--:B------:R-:W-:Y:S02]  /*4610*/  ISETP.GE.AND P0, PT, R17, R204.reuse, PT ;  /* 0x000000cc1100720c */ /* 0x080fe40003f06270 */
[----:B------:R-:W-:Y:S01]  /*4620*/  FSEL R37, R28, -INF , !P3 ;  /* 0xff8000001c257808 */ /* 0x000fe20005800000 */
[----:B------:R-:W-:Y:S01]  /*4630*/  HMMA.16816.F32 R56, R12, R38, R56 ;  /* 0x000000260c38723c */ /* 0x000fe20000001838 */
[----:B------:R-:W-:-:S02]  /*4640*/  ISETP.GE.AND P5, PT, R16, R204, PT ;  /* 0x000000cc1000720c */ /* 0x000fc40003fa6270 */
[-C--:B------:R-:W-:Y:S02]  /*4650*/  ISETP.GE.AND P2, PT, R2, R202.reuse, PT ;  /* 0x000000ca0200720c */ /* 0x080fe40003f46270 */
[CC--:B------:R-:W-:Y:S02]  /*4660*/  ISETP.GE.AND P4, PT, R17.reuse, R202.reuse, PT ;  /* 0x000000ca1100720c */ /* 0x0c0fe40003f86270 */
[C---:B------:R-:W-:Y:S01]  /*4670*/  ISETP.GE.AND P3, PT, R16.reuse, R202, PT ;  /* 0x000000ca1000720c */ /* 0x040fe20003f66270 */
[----:B------:R-:W-:Y:S01]  /*4680*/  HMMA.16816.F32 R80, R12, R18, R80 ;  /* 0x000000120c50723c */ /* 0x000fe20000001850 */
[----:B------:R-:W2:Y:S01]  /*4690*/  LDSM.16.M88.4 R12, [R180+0x5000] ;  /* 0x00500000b40c783b */ /* 0x000ea20000000200 */
[C---:B------:R-:W-:Y:S02]  /*46a0*/  ISETP.LT.OR P0, PT, R17.reuse, R205, P0 ;  /* 0x000000cd1100720c */ /* 0x040fe40000701670 */
[----:B------:R-:W-:Y:S02]  /*46b0*/  ISETP.LT.OR P4, PT, R17, R203, P4 ;  /* 0x000000cb1100720c */ /* 0x000fe40002781670 */
[----:B------:R-:W-:-:S02]  /*46c0*/  ISETP.LT.OR P5, PT, R16, R205, P5 ;  /* 0x000000cd1000720c */ /* 0x000fc40002fa1670 */
[-C--:B------:R-:W-:Y:S02]  /*46d0*/  ISETP.LT.OR P3, PT, R16, R203.reuse, P3 ;  /* 0x000000cb1000720c */ /* 0x080fe40001f61670 */
[C---:B------:R-:W-:Y:S02]  /*46e0*/  ISETP.LT.OR P2, PT, R2.reuse, R203, P2 ;  /* 0x000000cb0200720c */ /* 0x040fe40001741670 */
[C---:B------:R-:W-:Y:S02]  /*46f0*/  IADD3 R17, R2.reuse, 0x10, RZ ;  /* 0x0000001002117810 */ /* 0x040fe40007ffe0ff */
[----:B------:R-:W-:Y:S02]  /*4700*/  IADD3 R16, R2, 0x11, RZ ;  /* 0x0000001102107810 */ /* 0x000fe40007ffe0ff */
[----:B------:R-:W-:Y:S01]  /*4710*/  FSEL R28, R29, -INF , !P6 ;  /* 0xff8000001d1c7808 */ /* 0x000fe20007000000 */
[----:B-1----:R-:W-:Y:S01]  /*4720*/  HMMA.16816.F32 R60, R8, R32, R60 ;  /* 0x00000020083c723c */ /* 0x002fe2000000183c */
[----:B------:R-:W-:-:S02]  /*4730*/  FSEL R30, R30, -INF , !P2 ;  /* 0xff8000001e1e7808 */ /* 0x000fc40005000000 */
[----:B------:R-:W-:Y:S02]  /*4740*/  FSEL R22, R31, -INF , !P1 ;  /* 0xff8000001f167808 */ /* 0x000fe40004800000 */
[----:B------:R-:W-:Y:S02]  /*4750*/  FSEL R29, R24, -INF , !P0 ;  /* 0xff800000181d7808 */ /* 0x000fe40004000000 */
[CC--:B------:R-:W-:Y:S01]  /*4760*/  ISETP.GE.AND P2, PT, R17.reuse, R204.reuse, PT ;  /* 0x000000cc1100720c */ /* 0x0c0fe20003f46270 */
[----:B------:R-:W-:Y:S01]  /*4770*/  HMMA.16816.F32 R56, R8, R34, R56 ;  /* 0x000000220838723c */ /* 0x000fe20000001838 */
[C---:B------:R-:W-:Y:S02]  /*4780*/  ISETP.GE.AND P6, PT, R16.reuse, R204, PT ;  /* 0x000000cc1000720c */ /* 0x040fe40003fc6270 */
[-C--:B------:R-:W-:Y:S02]  /*4790*/  ISETP.GE.AND P1, PT, R17, R202.reuse, PT ;  /* 0x000000ca1100720c */ /* 0x080fe40003f26270 */
[----:B------:R-:W-:-:S02]  /*47a0*/  ISETP.GE.AND P0, PT, R16, R202, PT ;  /* 0x000000ca1000720c */ /* 0x000fc40003f06270 */
[C---:B------:R-:W-:Y:S02]  /*47b0*/  ISETP.LT.OR P2, PT, R17.reuse, R205, P2 ;  /* 0x000000cd1100720c */ /* 0x040fe40001741670 */
[----:B------:R-:W-:Y:S02]  /*47c0*/  ISETP.LT.OR P1, PT, R17, R203, P1 ;  /* 0x000000cb1100720c */ /* 0x000fe40000f21670 */
[C---:B------:R-:W-:Y:S02]  /*47d0*/  ISETP.LT.OR P6, PT, R16.reuse, R205, P6 ;  /* 0x000000cd1000720c */ /* 0x040fe400037c1670 */
[----:B------:R-:W-:Y:S02]  /*47e0*/  ISETP.LT.OR P0, PT, R16, R203, P0 ;  /* 0x000000cb1000720c */ /* 0x000fe40000701670 */
[----:B------:R-:W1:Y:S01]  /*47f0*/  LDSM.16.M88.4 R16, [R180+0x5800] ;  /* 0x00580000b410783b */ /* 0x000e620000000200 */
[----:B--2---:R-:W-:Y:S01]  /*4800*/  HMMA.16816.F32 R52, R8, R12, R52 ;  /* 0x0000000c0834723c */ /* 0x004fe20000001834 */
[----:B------:R-:W-:Y:S01]  /*4810*/  FSEL R24, R27, -INF , !P3 ;  /* 0xff8000001b187808 */ /* 0x000fe20005800000 */
[----:B------:R-:W-:-:S04]  /*4820*/  DEPBAR.LE SB0, 0x0 ;  /* 0x000080000000791a */ /* 0x000fc80000000000 */
[C---:B------:R-:W-:Y:S02]  /*4830*/  IADD3 R20, R2.reuse, 0x19, RZ ;  /* 0x0000001902147810 */ /* 0x040fe40007ffe0ff */
[----:B------:R-:W-:Y:S01]  /*4840*/  IADD3 R27, R2, 0x20, RZ ;  /* 0x00000020021b7810 */ /* 0x000fe20007ffe0ff */
[----:B------:R-:W-:Y:S01]  /*4850*/  HMMA.16816.F32 R48, R8, R14, R48 ;  /* 0x0000000e0830723c */ /* 0x000fe20000001830 */
[----:B------:R-:W-:Y:S02]  /*4860*/  FSEL R25, R25, -INF , !P5 ;  /* 0xff80000019197808 */ /* 0x000fe40006800000 */
[----:B------:R-:W-:Y:S02]  /*4870*/  FSEL R12, R62, -INF , !P1 ;  /* 0xff8000003e0c7808 */ /* 0x000fe40004800000 */
[----:B------:R-:W-:Y:S02]  /*4880*/  FSEL R92, R63, -INF , !P0 ;  /* 0xff8000003f5c7808 */ /* 0x000fe40004000000 */
[----:B------:R-:W-:-:S02]  /*4890*/  ISETP.GE.AND P5, PT, R20, R204, PT ;  /* 0x000000cc1400720c */ /* 0x000fc40003fa6270 */
[C---:B------:R-:W-:Y:S02]  /*48a0*/  ISETP.GE.AND P1, PT, R27.reuse, R204, PT ;  /* 0x000000cc1b00720c */ /* 0x040fe40003f26270 */
[C---:B------:R-:W-:Y:S02]  /*48b0*/  ISETP.GE.AND P0, PT, R27.reuse, R202, PT ;  /* 0x000000ca1b00720c */ /* 0x040fe40003f06270 */
[-C--:B------:R-:W-:Y:S02]  /*48c0*/  ISETP.LT.OR P5, PT, R20, R205.reuse, P5 ;  /* 0x000000cd1400720c */ /* 0x080fe40002fa1670 */
[C---:B------:R-:W-:Y:S02]  /*48d0*/  ISETP.LT.OR P1, PT, R27.reuse, R205, P1 ;  /* 0x000000cd1b00720c */ /* 0x040fe40000f21670 */
[----:B------:R-:W-:Y:S02]  /*48e0*/  ISETP.LT.OR P0, PT, R27, R203, P0 ;  /* 0x000000cb1b00720c */ /* 0x000fe40000701670 */
[----:B------:R-:W-:-:S02]  /*48f0*/  IADD3 R27, R2, 0x29, RZ ;  /* 0x00000029021b7810 */ /* 0x000fc40007ffe0ff */
[----:B------:R-:W-:Y:S02]  /*4900*/  FSEL R15, R57, -INF , !P5 ;  /* 0xff800000390f7808 */ /* 0x000fe40006800000 */
[----:B------:R-:W-:Y:S02]  /*4910*/  FSEL R147, R52, -INF , !P1 ;  /* 0xff80000034937808 */ /* 0x000fe40004800000 */
[C---:B------:R-:W-:Y:S02]  /*4920*/  ISETP.GE.AND P5, PT, R27.reuse, R204, PT ;  /* 0x000000cc1b00720c */ /* 0x040fe40003fa6270 */
[C---:B------:R-:W-:Y:S02]  /*4930*/  ISETP.GE.AND P1, PT, R27.reuse, R202, PT ;  /* 0x000000ca1b00720c */ /* 0x040fe40003f26270 */
[C---:B------:R-:W-:Y:S01]  /*4940*/  ISETP.LT.OR P5, PT, R27.reuse, R205, P5 ;  /* 0x000000cd1b00720c */ /* 0x040fe20002fa1670 */
[----:B-1----:R-:W-:Y:S01]  /*4950*/  HMMA.16816.F32 R44, R8, R16, R44 ;  /* 0x00000010082c723c */ /* 0x002fe2000000182c */
[----:B------:R-:W-:-:S02]  /*4960*/  ISETP.LT.OR P1, PT, R27, R203, P1 ;  /* 0x000000cb1b00720c */ /* 0x000fc40000f21670 */
[C---:B------:R-:W-:Y:S02]  /*4970*/  IADD3 R27, R2.reuse, 0x30, RZ ;  /* 0x00000030021b7810 */ /* 0x040fe40007ffe0ff */
[----:B------:R-:W-:Y:S02]  /*4980*/  IADD3 R23, R2, 0x18, RZ ;  /* 0x0000001802177810 */ /* 0x000fe40007ffe0ff */
[----:B------:R-:W-:Y:S01]  /*4990*/  FSEL R21, R60, -INF , !P2 ;  /* 0xff8000003c157808 */ /* 0x000fe20005000000 */
[----:B------:R-:W-:Y:S01]  /*49a0*/  HMMA.16816.F32 R80, R8, R18, R80 ;  /* 0x000000120850723c */ /* 0x000fe20000001850 */
[----:B------:R-:W-:Y:S02]  /*49b0*/  ISETP.GE.AND P2, PT, R20, R202, PT ;  /* 0x000000ca1400720c */ /* 0x000fe40003f46270 */
[----:B------:R-:W-:Y:S02]  /*49c0*/  FSEL R170, R54, -INF , !P0 ;  /* 0xff80000036aa7808 */ /* 0x000fe40004000000 */
[----:B------:R-:W-:-:S02]  /*49d0*/  ISETP.GE.AND P0, PT, R27, R204, PT ;  /* 0x000000cc1b00720c */ /* 0x000fc40003f06270 */
[C---:B------:R-:W-:Y:S02]  /*49e0*/  ISETP.GE.AND P3, PT, R23.reuse, R204, PT ;  /* 0x000000cc1700720c */ /* 0x040fe40003f66270 */
[----:B------:R-:W-:Y:S02]  /*49f0*/  FSEL R26, R26, -INF , !P4 ;  /* 0xff8000001a1a7808 */ /* 0x000fe40006000000 */
[----:B------:R-:W-:Y:S02]  /*4a00*/  ISETP.LT.OR P2, PT, R20, R203, P2 ;  /* 0x000000cb1400720c */ /* 0x000fe40001741670 */
[----:B------:R-:W-:Y:S02]  /*4a10*/  ISETP.GE.AND P4, PT, R23, R202, PT ;  /* 0x000000ca1700720c */ /* 0x000fe40003f86270 */
[C---:B------:R-:W-:Y:S02]  /*4a20*/  IADD3 R20, R2.reuse, 0x21, RZ ;  /* 0x0000002102147810 */ /* 0x040fe40007ffe0ff */
[----:B------:R-:W-:-:S02]  /*4a30*/  IADD3 R31, R2, 0x28, RZ ;  /* 0x00000028021f7810 */ /* 0x000fc40007ffe0ff */
[C---:B------:R-:W-:Y:S01]  /*4a40*/  IADD3 R16, R2.reuse, 0x31, RZ ;  /* 0x0000003102107810 */ /* 0x040fe20007ffe0ff */
[----:B------:R-:W-:Y:S01]  /*4a50*/  BAR.SYNC.DEFER_BLOCKING 0x0 ;  /* 0x0000000000007b1d */ /* 0x000fe20000010000 */
[-C--:B------:R-:W-:Y:S02]  /*4a60*/  ISETP.LT.OR P0, PT, R27, R205.reuse, P0 ;  /* 0x000000cd1b00720c */ /* 0x080fe40000701670 */
[C---:B------:R-:W-:Y:S02]  /*4a70*/  IADD3 R8, R2.reuse, 0x38, RZ ;  /* 0x0000003802087810 */ /* 0x040fe40007ffe0ff */
[C---:B------:R-:W-:Y:S02]  /*4a80*/  ISETP.LT.OR P3, PT, R23.reuse, R205, P3 ;  /* 0x000000cd1700720c */ /* 0x040fe40001f61670 */
[----:B------:R-:W-:Y:S02]  /*4a90*/  IADD3 R2, R2, 0x39, RZ ;  /* 0x0000003902027810 */ /* 0x000fe40007ffe0ff */
[----:B------:R-:W-:-:S02]  /*4aa0*/  ISETP.LT.OR P4, PT, R23, R203, P4 ;  /* 0x000000cb1700720c */ /* 0x000fc40002781670 */
        /* <DEDUP_REMOVED lines=11> */
[----:B------:R-:W-:-:S02]  /*4b60*/  ISETP.GE.AND P2, PT, R31, R204, PT ;  /* 0x000000cc1f00720c */ /* 0x000fc40003f46270 */
[----:B------:R-:W-:Y:S02]  /*4b70*/  ISETP.GE.AND P4, PT, R31, R202, PT ;  /* 0x000000ca1f00720c */ /* 0x000fe40003f86270 */
[----:B------:R-:W-:Y:S02]  /*4b80*/  FSEL R164, R83, -INF , !P0 ;  /* 0xff80000053a47808 */ /* 0x000fe40004000000 */
[----:B------:R-:W-:Y:S02]  /*4b90*/  PLOP3.LUT P0, PT, PT, PT, UP0, 0x80, 0x0 ;  /* 0x000000000000781c */ /* 0x000fe40003f0f008 */
[C---:B------:R-:W-:Y:S02]  /*4ba0*/  ISETP.LT.OR P2, PT, R31.reuse, R205, P2 ;  /* 0x000000cd1f00720c */ /* 0x040fe40001741670 */
[----:B------:R-:W-:Y:S02]  /*4bb0*/  ISETP.LT.OR P4, PT, R31, R203, P4 ;  /* 0x000000cb1f00720c */ /* 0x000fe40002781670 */
[----:B------:R-:W-:-:S02]  /*4bc0*/  FSEL R145, R53, -INF , !P6 ;  /* 0xff80000035917808 */ /* 0x000fc40007000000 */
[----:B------:R-:W-:Y:S02]  /*4bd0*/  FSEL R136, R55, -INF , !P3 ;  /* 0xff80000037887808 */ /* 0x000fe40005800000 */
[----:B------:R-:W-:Y:S02]  /*4be0*/  FSEL R137, R48, -INF , !P2 ;  /* 0xff80000030897808 */ /* 0x000fe40005000000 */
[----:B------:R-:W-:Y:S02]  /*4bf0*/  FSEL R138, R50, -INF , !P4 ;  /* 0xff800000328a7808 */ /* 0x000fe40006000000 */
[----:B------:R-:W-:Y:S02]  /*4c00*/  FSEL R139, R49, -INF , !P5 ;  /* 0xff800000318b7808 */ /* 0x000fe40006800000 */
[----:B------:R-:W-:Y:S02]  /*4c10*/  FSEL R214, R51, -INF , !P1 ;  /* 0xff80000033d67808 */ /* 0x000fe40004800000 */
[----:B------:R-:W-:-:S02]  /*4c20*/  ISETP.GE.AND P6, PT, R16, R204, PT ;  /* 0x000000cc1000720c */ /* 0x000fc40003fc6270 */
[CC--:B------:R-:W-:Y:S02]  /*4c30*/  ISETP.GE.AND P3, PT, R27.reuse, R202.reuse, PT ;  /* 0x000000ca1b00720c */ /* 0x0c0fe40003f66270 */
[----:B------:R-:W-:Y:S02]  /*4c40*/  ISETP.GE.AND P2, PT, R16, R202, PT ;  /* 0x000000ca1000720c */ /* 0x000fe40003f46270 */
[-C--:B------:R-:W-:Y:S02]  /*4c50*/  ISETP.GE.AND P5, PT, R8, R204.reuse, PT ;  /* 0x000000cc0800720c */ /* 0x080fe40003fa6270 */
[----:B------:R-:W-:Y:S02]  /*4c60*/  ISETP.GE.AND P4, PT, R2, R204, PT ;  /* 0x000000cc0200720c */ /* 0x000fe40003f86270 */
[----:B------:R-:W-:Y:S02]  /*4c70*/  ISETP.GE.AND P1, PT, R8, R202, PT ;  /* 0x000000ca0800720c */ /* 0x000fe40003f26270 */
[----:B------:R-:W-:-:S02]  /*4c80*/  ISETP.LT.OR P3, PT, R27, R203, P3 ;  /* 0x000000cb1b00720c */ /* 0x000fc40001f61670 */
[C---:B------:R-:W-:Y:S02]  /*4c90*/  ISETP.LT.OR P6, PT, R16.reuse, R205, P6 ;  /* 0x000000cd1000720c */ /* 0x040fe400037c1670 */
[----:B------:R-:W-:Y:S02]  /*4ca0*/  ISETP.LT.OR P2, PT, R16, R203, P2 ;  /* 0x000000cb1000720c */ /* 0x000fe40001741670 */
[C---:B------:R-:W-:Y:S02]  /*4cb0*/  ISETP.LT.OR P5, PT, R8.reuse, R205, P5 ;  /* 0x000000cd0800720c */ /* 0x040fe40002fa1670 */
[----:B------:R-:W-:Y:S02]  /*4cc0*/  ISETP.LT.OR P1, PT, R8, R203, P1 ;  /* 0x000000cb0800720c */ /* 0x000fe40000f21670 */
[----:B------:R-:W-:Y:S02]  /*4cd0*/  ISETP.LT.OR P4, PT, R2, R205, P4 ;  /* 0x000000cd0200720c */ /* 0x000fe40002781670 */
[----:B------:R-:W-:-:S02]  /*4ce0*/  FSEL R168, R46, -INF , !P3 ;  /* 0xff8000002ea87808 */ /* 0x000fc40005800000 */
[----:B------:R-:W-:Y:S02]  /*4cf0*/  FSEL R215, R45, -INF , !P6 ;  /* 0xff8000002dd77808 */ /* 0x000fe40007000000 */
[----:B------:R-:W-:Y:S02]  /*4d00*/  FSEL R166, R47, -INF , !P2 ;  /* 0xff8000002fa67808 */ /* 0x000fe40005000000 */
[----:B------:R-:W-:Y:S02]  /*4d10*/  FSEL R211, R80, -INF , !P5 ;  /* 0xff80000050d37808 */ /* 0x000fe40006800000 */
[----:B------:R-:W-:Y:S02]  /*4d20*/  FSEL R165, R82, -INF , !P1 ;  /* 0xff80000052a57808 */ /* 0x000fe40004800000 */
        /* <DEDUP_REMOVED lines=42> */
[----:B------:R-:W-:Y:S01]  /*4fd0*/  IADD3.X R3, R3, UR6, RZ, P5, !PT ;  /* 0x0000000603037c10 */ /* 0x000fe2000affe4ff */
[----:B------:R1:W-:Y:S04]  /*4fe0*/  @P4 STS.128 [R197+0x6800], RZ ;  /* 0x006800ffc5004388 */ /* 0x0003e80000000c00 */
[----:B------:R-:W-:Y:S01]  /*4ff0*/  @!PT LDS RZ, [RZ] ;  /* 0x00000000fffff984 */ /* 0x000fe20000000800 */
[----:B------:R-:W-:Y:S01]  /*5000*/  @!PT LDS RZ, [RZ] ;  /* 0x00000000fffff984 */ /* 0x000fe20000000800 */
[----:B------:R-:W-:Y:S01]  /*5010*/  @!PT LDS RZ, [RZ] ;  /* 0x00000000fffff984 */ /* 0x000fe20000000800 */
[----:B------:R5:W-:Y:S01]  /*5020*/  @!P4 LDGSTS.E.BYPASS.LTC128B.128 [R197+0x6800], [R34.64] ;  /* 0x0680000022c5cfae */ /* 0x000be2000b901d52 */
[----:B--2---:R-:W-:-:S03]  /*5030*/  @!P4 LEA R10, P6, R8, c[0x0][0x168], 0x1 ;  /* 0x00005a00080aca11 */ /* 0x004fc600078c08ff */
[----:B------:R1:W-:Y:S01]  /*5040*/  @P3 STS.128 [R197+0x8800], RZ ;  /* 0x008800ffc5003388 */ /* 0x0003e20000000c00 */
[----:B------:R-:W-:-:S03]  /*5050*/  @!P4 LEA.HI.X R11, R8, c[0x0][0x16c], R3, 0x1, P6 ;  /* 0x00005b00080bca11 */ /* 0x000fc600030f0c03 */
[----:B------:R-:W-:Y:S01]  /*5060*/  @!PT LDS RZ, [RZ] ;  /* 0x00000000fffff984 */ /* 0x000fe20000000800 */
[----:B------:R-:W-:Y:S01]  /*5070*/  @!PT LDS RZ, [RZ] ;  /* 0x00000000fffff984 */ /* 0x000fe20000000800 */
[----:B------:R-:W-:Y:S01]  /*5080*/  @!PT LDS RZ, [RZ] ;  /* 0x00000000fffff984 */ /* 0x000fe20000000800 */
[----:B------:R1:W-:Y:S01]  /*5090*/  @!P3 LDGSTS.E.BYPASS.LTC128B.128 [R197+0x8800], [R38.64+0x80] ;  /* 0x0880008026c5bfae */ /* 0x0003e2000b901d52 */
[C---:B------:R-:W-:Y:S02]  /*50a0*/  IADD3 R2, P6, R8.reuse, UR7, RZ ;  /* 0x0000000708027c10 */ /* 0x040fe4000ffde0ff */
[C---:B---3--:R-:W-:Y:S01]  /*50b0*/  @!P3 LEA R32, P5, R8.reuse, c[0x0][0x168], 0x1 ;  /* 0x00005a000820ba11 */ /* 0x048fe200078a08ff */
[----:B------:R1:W-:Y:S03]  /*50c0*/  @P2 STS.128 [R197+0xa800], RZ ;  /* 0x00a800ffc5002388 */ /* 0x0003e60000000c00 */
[C---:B------:R-:W-:Y:S01]  /*50d0*/  @!P3 LEA.HI.X R33, R8.reuse, c[0x0][0x16c], R3, 0x1, P5 ;  /* 0x00005b000821ba11 */ /* 0x040fe200028f0c03 */
        /* <DEDUP_REMOVED lines=44> */
.L_x_594:
[----:B------:R-:W-:Y:S05]  /*53a0*/  BSYNC B0 ;  /* 0x0000000000007941 */ /* 0x000fea0003800000 */
.L_x_593:
[----:B------:R-:W0:Y:S02]  /*53b0*/  LDGDEPBAR ;  /* 0x00000000000079af */ /* 0x000e240000000000 */
.L_x_592:
[----:B------:R-:W-:Y:S01]  /*53c0*/  FMNMX.FTZ R2, R37, R28, !PT ;  /* 0x0000001c25027209 */ /* 0x000fe20007810000 */
[----:B------:R-:W-:Y:S01]  /*53d0*/  IMAD.WIDE.U32 R218, R212, -0x326172a9, RZ ;  /* 0xcd9e8d57d4da7825 */ /* 0x000fe200078e00ff */
[----:B-1----:R-:W-:Y:S01]  /*53e0*/  FMNMX.FTZ R9, R30, R22, !PT ;  /* 0x000000161e097209 */ /* 0x002fe20007810000 */
[----:B------:R-:W-:Y:S01]  /*53f0*/  USHF.L.U32 UR31, UR21, 0x1, URZ ;  /* 0x00000001151f7899 */ /* 0x000fe2000800063f */
[----:B------:R-:W-:Y:S01]  /*5400*/  FMNMX.FTZ R2, R29, R2, !PT ;  /* 0x000000021d027209 */ /* 0x000fe20007810000 */
[----:B------:R-:W-:Y:S01]  /*5410*/  UIADD3 UR4, UR23, -0x4498517b, URZ ;  /* 0xbb67ae8517047890 */ /* 0x000fe2000fffe03f */
[----:B------:R-:W-:Y:S01]  /*5420*/  FMNMX.FTZ R9, R26, R9, !PT ;  /* 0x000000091a097209 */ /* 0x000fe20007810000 */
[----:B------:R-:W-:Y:S01]  /*5430*/  IMAD.WIDE.U32 R224, R210, -0x2daee0ad, RZ ;  /* 0xd2511f53d2e07825 */ /* 0x000fe200078e00ff */
[----:B------:R-:W-:Y:S01]  /*5440*/  FMNMX.FTZ R2, R25, R2, !PT ;  /* 0x0000000219027209 */ /* 0x000fe20007810000 */
[----:B------:R-:W-:Y:S01]  /*5450*/  UIADD3 UR29, UR22, 0x3c6ef372, URZ ;  /* 0x3c6ef372161d7890 */ /* 0x000fe2000fffe03f */
[----:B------:R-:W-:Y:S01]  /*5460*/  FMNMX.FTZ R9, R24, R9, !PT ;  /* 0x0000000918097209 */ /* 0x000fe20007810000 */
[----:B------:R-:W-:Y:S01]  /*5470*/  IMAD.U32 R11, RZ, RZ, UR31 ;  /* 0x0000001fff0b7e24 */ /* 0x000fe2000f8e00ff */
[----:B------:R-:W-:Y:S01]  /*5480*/  FMNMX.FTZ R2, R21, R2, !PT ;  /* 0x0000000215027209 */ /* 0x000fe20007810000 */
[----:B------:R-:W-:Y:S01]  /*5490*/  UIADD3 UR28, UR23, 0x76cf5d0a, URZ ;  /* 0x76cf5d0a171c7890 */ /* 0x000fe2000fffe03f */
[----:B------:R-:W-:Y:S01]  /*54a0*/  FMNMX.FTZ R9, R12, R9, !PT ;  /* 0x000000090c097209 */ /* 0x000fe20007810000 */
[----:B------:R-:W-:Y:S01]  /*54b0*/  UIADD3 UR26, UR23, 0x32370b8f, URZ ;  /* 0x32370b8f171a7890 */ /* 0x000fe2000fffe03f */
        /* <DEDUP_REMOVED lines=11> */
[----:B------:R-:W-:Y:S01]  /*5570*/  IMAD R158, R4, 0x10000, R4 ;  /* 0x00010000049e7824 */ /* 0x000fe200078e0204 */
[----:B------:R-:W-:Y:S01]  /*5580*/  FMNMX.FTZ R2, R147, R2, !PT ;  /* 0x0000000293027209 */ /* 0x000fe20007810000 */
[--C-:B------:R-:W-:Y:S01]  /*5590*/  IMAD R186, R7, 0x2, R188.reuse ;  /* 0x0000000207ba7824 */ /* 0x100fe200078e02bc */
[----:B------:R-:W-:Y:S01]  /*55a0*/  FMNMX.FTZ R9, R170, R9, !PT ;  /* 0x00000009aa097209 */ /* 0x000fe20007810000 */
[----:B------:R-:W-:Y:S01]  /*55b0*/  LDSM.16.MT88.4 R124, [R188+0xc000] ;  /* 0x00c00000bc7c783b */ /* 0x000fe20000004200 */
[----:B------:R-:W-:Y:S01]  /*55c0*/  FMNMX.FTZ R2, R145, R2, !PT ;  /* 0x0000000291027209 */ /* 0x000fe20007810000 */
[C---:B------:R-:W-:Y:S01]  /*55d0*/  IMAD R185, R5.reuse, 0x2, R188 ;  /* 0x0000000205b97824 */ /* 0x040fe200078e02bc */
[----:B------:R-:W-:Y:S01]  /*55e0*/  FMNMX.FTZ R9, R136, R9, !PT ;  /* 0x0000000988097209 */ /* 0x000fe20007810000 */
[----:B------:R-:W-:Y:S01]  /*55f0*/  IMAD R184, R5, 0x2, R186 ;  /* 0x0000000205b87824 */ /* 0x000fe200078e02ba */
[----:B------:R-:W-:Y:S01]  /*5600*/  FMNMX.FTZ R2, R137, R2, !PT ;  /* 0x0000000289027209 */ /* 0x000fe20007810000 */
[----:B------:R-:W-:Y:S01]  /*5610*/  UIADD3 UR16, UR22, 0x1715609d, URZ ;  /* 0x1715609d16107890 */ /* 0x000fe2000fffe03f */
[----:B------:R-:W-:Y:S01]  /*5620*/  FMNMX.FTZ R9, R138, R9, !PT ;  /* 0x000000098a097209 */ /* 0x000fe20007810000 */
[----:B------:R-:W-:Y:S01]  /*5630*/  LDSM.16.MT88.4 R56, [R185+0xe000] ;  /* 0x00e00000b938783b */ /* 0x000fe20000004200 */
[----:B------:R-:W-:Y:S01]  /*5640*/  FMNMX.FTZ R2, R139, R2, !PT ;  /* 0x000000028b027209 */ /* 0x000fe20007810000 */
[----:B------:R-:W-:Y:S01]  /*5650*/  UIADD3 UR31, UR31, 0x1, URZ ;  /* 0x000000011f1f7890 */ /* 0x000fe2000fffe03f */
[----:B------:R-:W-:Y:S01]  /*5660*/  FMNMX.FTZ R9, R214, R9, !PT ;  /* 0x00000009d6097209 */ /* 0x000fe20007810000 */
[----:B------:R-:W-:Y:S01]  /*5670*/  LDSM.16.MT88.4 R32, [R184+0x10000] ;  /* 0x01000000b820783b */ /* 0x000fe20000004200 */
[----:B------:R-:W-:-:S02]  /*5680*/  FMNMX.FTZ R2, R217, R2, !PT ;  /* 0x00000002d9027209 */ /* 0x000fc40007810000 */
[----:B------:R-:W-:Y:S01]  /*5690*/  FMNMX.FTZ R9, R168, R9, !PT ;  /* 0x00000009a8097209 */ /* 0x000fe20007810000 */
[----:B------:R-:W-:Y:S01]  /*56a0*/  LDSM.16.MT88.4 R48, [R186+0xe000] ;  /* 0x00e00000ba30783b */ /* 0x000fe20000004200 */
[----:B------:R-:W-:Y:S02]  /*56b0*/  FMNMX.FTZ R2, R215, R2, !PT ;  /* 0x00000002d7027209 */ /* 0x000fe40007810000 */
[----:B------:R-:W-:Y:S01]  /*56c0*/  LOP3.LUT R213, R6, UR22, RZ, 0x3c, !PT ;  /* 0x0000001606d57c12 */ /* 0x000fe2000f8e3cff */
[----:B------:R-:W-:Y:S01]  /*56d0*/  LDSM.16.MT88.4 R40, [R188+0xe000] ;  /* 0x00e00000bc28783b */ /* 0x000fe20000004200 */
[----:B------:R-:W-:Y:S02]  /*56e0*/  FMNMX.FTZ R2, R211, R2, !PT ;  /* 0x00000002d3027209 */ /* 0x000fe40007810000 */
[----:B------:R-:W-:Y:S01]  /*56f0*/  LOP3.LUT R160, R219, R213, RZ, 0x3c, !PT ;  /* 0x000000d5dba07212 */ /* 0x000fe200078e3cff */
[----:B------:R-:W-:Y:S01]  /*5700*/  LDSM.16.MT88.4 R64, [R184+0xe000] ;  /* 0x00e00000b840783b */ /* 0x000fe20000004200 */
[----:B------:R-:W-:-:S02]  /*5710*/  FMNMX.FTZ R3, R171, R2, !PT ;  /* 0x00000002ab037209 */ /* 0x000fc40007810000 */
[----:B------:R-:W-:Y:S01]  /*5720*/  FMNMX.FTZ R2, R166, R9, !PT ;  /* 0x00000009a6027209 */ /* 0x000fe20007810000 */
[----:B------:R-:W-:Y:S01]  /*5730*/  IMAD.WIDE.U32 R160, R160, -0x2daee0ad, RZ ;  /* 0xd2511f53a0a07825 */ /* 0x000fe200078e00ff */
[----:B------:R-:W-:Y:S02]  /*5740*/  LDSM.16.MT88.4 R80, [R186+0x10000] ;  /* 0x01000000ba50783b */ /* 0x000fe40000004200 */
[----:B------:R-:W-:Y:S02]  /*5750*/  FMNMX.FTZ R9, R165, R2, !PT ;  /* 0x00000002a5097209 */ /* 0x000fe40007810000 */
[----:B------:R-:W1:Y:S01]  /*5760*/  SHFL.BFLY PT, R132, R3, 0x2, 0x1f ;  /* 0x0c401f0003847f89 */ /* 0x000e6200000e0000 */
[----:B------:R-:W-:Y:S02]  /*5770*/  LOP3.LUT R2, R225, UR23, R11, 0x96, !PT ;  /* 0x00000017e1027c12 */ /* 0x000fe4000f8e960b */
[----:B------:R-:W-:Y:S01]  /*5780*/  FMNMX.FTZ R9, R164, R9, !PT ;  /* 0x00000009a4097209 */ /* 0x000fe20007810000 */
[----:B------:R-:W-:Y:S01]  /*5790*/  LDSM.16.MT88.4 R72, [R188+0x10000] ;  /* 0x01000000bc48783b */ /* 0x000fe20000004200 */
[----:B------:R-:W-:Y:S01]  /*57a0*/  LOP3.LUT R162, R161, UR4, R224, 0x96, !PT ;  /* 0x00000004a1a27c12 */ /* 0x000fe2000f8e96e0 */
[----:B------:R-:W-:Y:S01]  /*57b0*/  UIADD3 UR4, UR22, -0x61c88647, URZ ;  /* 0x9e3779b916047890 */ /* 0x000fe2000fffe03f */
[----:B------:R-:W-:Y:S01]  /*57c0*/  IMAD.WIDE.U32 R16, R2, -0x326172a9, RZ ;  /* 0xcd9e8d5702107825 */ /* 0x000fe200078e00ff */
[----:B------:R-:W2:Y:S03]  /*57d0*/  SHFL.BFLY PT, R6, R9, 0x2, 0x1f ;  /* 0x0c401f0009067f89 */ /* 0x000ea600000e0000 */
[----:B------:R-:W-:Y:S01]  /*57e0*/  IMAD.WIDE.U32 R162, R162, -0x326172a9, RZ ;  /* 0xcd9e8d57a2a27825 */ /* 0x000fe200078e00ff */
[----:B------:R-:W-:Y:S01]  /*57f0*/  LOP3.LUT R2, R17, UR4, R218, 0x96, !PT ;  /* 0x0000000411027c12 */ /* 0x000fe2000f8e96da */
[----:B------:R-:W-:Y:S02]  /*5800*/  LDSM.16.MT88.4 R88, [R185+0x10000] ;  /* 0x01000000b958783b */ /* 0x000fe40000004200 */
[----:B------:R-:W-:Y:S01]  /*5810*/  IMAD.U32 R224, RZ, RZ, UR31 ;  /* 0x0000001fffe07e24 */ /* 0x000fe2000f8e00ff */
[----:B------:R-:W-:Y:S01]  /*5820*/  LOP3.LUT R16, R163, UR29, R16, 0x96, !PT ;  /* 0x0000001da3107c12 */ /* 0x000fe2000f8e9610 */
[----:B------:R-:W-:Y:S03]  /*5830*/  LDSM.16.MT88.4 R100, [R184+0xc000] ;  /* 0x00c00000b864783b */ /* 0x000fe60000004200 */
[----:B------:R-:W-:Y:S01]  /*5840*/  LOP3.LUT R224, R225, UR23, R224, 0x96, !PT ;  /* 0x00000017e1e07c12 */ /* 0x000fe2000f8e96e0 */
[----:B------:R-:W-:Y:S01]  /*5850*/  IMAD.WIDE.U32 R16, R16, -0x2daee0ad, RZ ;  /* 0xd2511f5310107825 */ /* 0x000fe200078e00ff */
[----:B------:R-:W-:Y:S01]  /*5860*/  LDSM.16.MT88.4 R116, [R186+0xc000] ;  /* 0x00c00000ba74783b */ /* 0x000fe20000004200 */
[----:B-1----:R-:W-:-:S02]  /*5870*/  FMNMX.FTZ R132, R3, R132, !PT ;  /* 0x0000008403847209 */ /* 0x002fc40007810000 */
[----:B------:R-:W-:Y:S01]  /*5880*/  IMAD.WIDE.U32 R224, R224, -0x326172a9, RZ ;  /* 0xcd9e8d57e0e07825 */ /* 0x000fe200078e00ff */
[----:B------:R-:W-:Y:S04]  /*5890*/  LDSM.16.MT88.4 R108, [R185+0xc000] ;  /* 0x00c00000b96c783b */ /* 0x000fe80000004200 */
[----:B------:R-:W1:Y:S01]  /*58a0*/  SHFL.BFLY PT, R3, R132, 0x1, 0x1f ;  /* 0x0c201f0084037f89 */ /* 0x000e6200000e0000 */
[----:B------:R-:W-:Y:S02]  /*58b0*/  LOP3.LUT R218, R225, UR4, R218, 0x96, !PT ;  /* 0x00000004e1da7c12 */ /* 0x000fe4000f8e96da */
[----:B--2---:R-:W-:-:S03]  /*58c0*/  FMNMX.FTZ R9, R9, R6, !PT ;  /* 0x0000000609097209 */ /* 0x004fc60007810000 */
[----:B------:R-:W-:Y:S02]  /*58d0*/  IMAD.WIDE.U32 R218, R218, -0x2daee0ad, RZ ;  /* 0xd2511f53dada7825 */ /* 0x000fe400078e00ff */
[----:B------:R-:W2:Y:S01]  /*58e0*/  SHFL.BFLY PT, R6, R9, 0x1, 0x1f ;  /* 0x0c201f0009067f89 */ /* 0x000ea200000e0000 */
[----:B-1----:R-:W-:Y:S01]  /*58f0*/  FMNMX.FTZ R132, R132, R3, !PT ;  /* 0x0000000384847209 */ /* 0x002fe20007810000 */
[----:B------:R-:W-:-:S03]  /*5900*/  IMAD.WIDE.U32 R2, R2, -0x2daee0ad, RZ ;  /* 0xd2511f5302027825 */ /* 0x000fc600078e00ff */
[C---:B------:R-:W-:Y:S01]  /*5910*/  FSETP.NEU.FTZ.AND P1, PT, R132.reuse, -INF , PT ;  /* 0xff8000008400780b */ /* 0x040fe20003f3d000 */
[----:B------:R-:W-:Y:S01]  /*5920*/  FMUL.FTZ R216, R132, c[0x0][0x23c] ;  /* 0x00008f0084d87a20 */ /* 0x000fe20000410000 */
[----:B------:R-:W-:Y:S02]  /*5930*/  LOP3.LUT R3, R3, UR28, R160, 0x96, !PT ;  /* 0x0000001c03037c12 */ /* 0x000fe4000f8e96a0 */
[----:B------:R-:W-:Y:S02]  /*5940*/  LOP3.LUT R2, R17, UR26, R2, 0x96, !PT ;  /* 0x0000001a11027c12 */ /* 0x000fe4000f8e9602 */
[----:B------:R-:W-:Y:S01]  /*5950*/  FSEL R216, R216, RZ, P1 ;  /* 0x000000ffd8d87208 */ /* 0x000fe20000800000 */
[----:B------:R-:W-:-:S04]  /*5960*/  IMAD.WIDE.U32 R10, R3, -0x326172a9, RZ ;  /* 0xcd9e8d57030a7825 */ /* 0x000fc800078e00ff */
[----:B------:R-:W-:Y:S01]  /*5970*/  IMAD.WIDE.U32 R2, R2, -0x326172a9, RZ ;  /* 0xcd9e8d5702027825 */ /* 0x000fe200078e00ff */
[----:B------:R-:W-:-:S03]  /*5980*/  LOP3.LUT R8, R11, UR27, R162, 0x96, !PT ;  /* 0x0000001b0b087c12 */ /* 0x000fc6000f8e96a2 */
[----:B------:R-:W-:Y:S01]  /*5990*/  FFMA.FTZ R156, R37, c[0x0][0x23c], -R216 ;  /* 0x00008f00259c7a23 */ /* 0x000fe200000108d8 */
[----:B------:R-:W-:Y:S01]  /*59a0*/  LOP3.LUT R10, R3, UR25, R10, 0x96, !PT ;  /* 0x00000019030a7c12 */ /* 0x000fe2000f8e960a */
[----:B------:R-:W-:Y:S01]  /*59b0*/  IMAD.WIDE.U32 R18, R8, -0x2daee0ad, RZ ;  /* 0xd2511f5308127825 */ /* 0x000fe200078e00ff */
[----:B--2---:R-:W-:-:S03]  /*59c0*/  FMNMX.FTZ R3, R9, R6, !PT ;  /* 0x0000000609037209 */ /* 0x004fc60007810000 */
[----:B------:R-:W-:Y:S01]  /*59d0*/  IMAD.WIDE.U32 R10, R10, -0x2daee0ad, RZ ;  /* 0xd2511f530a0a7825 */ /* 0x000fe200078e00ff */
[----:B------:R-:W-:Y:S01]  /*59e0*/  FSETP.NEU.FTZ.AND P1, PT, R3, -INF , PT ;  /* 0xff8000000300780b */ /* 0x000fe20003f3d000 */
[----:B------:R-:W-:Y:S01]  /*59f0*/  MUFU.EX2 R156, R156 ;  /* 0x0000009c009c7308 */ /* 0x000fe20000000800 */
[----:B------:R-:W-:Y:S01]  /*5a00*/  LOP3.LUT R8, R19, UR24, R16, 0x96, !PT ;  /* 0x0000001813087c12 */ /* 0x000fe2000f8e9610 */
[----:B------:R-:W-:Y:S01]  /*5a10*/  FMUL.FTZ R167, R3, c[0x0][0x23c] ;  /* 0x00008f0003a77a20 */ /* 0x000fe20000410000 */
[----:B------:R-:W-:Y:S01]  /*5a20*/  LOP3.LUT R18, R11, UR15, R18, 0x96, !PT ;  /* 0x0000000f0b127c12 */ /* 0x000fe2000f8e9612 */
[----:B------:R-:W-:Y:S02]  /*5a30*/  FFMA.FTZ R153, R28, c[0x0][0x23c], -R216 ;  /* 0x00008f001c997a23 */ /* 0x000fe400000108d8 */
[----:B------:R-:W-:Y:S01]  /*5a40*/  IMAD.WIDE.U32 R8, R8, -0x326172a9, RZ ;  /* 0xcd9e8d5708087825 */ /* 0x000fe200078e00ff */
[----:B------:R-:W-:-:S03]  /*5a50*/  FSEL R167, R167, RZ, P1 ;  /* 0x000000ffa7a77208 */ /* 0x000fc60000800000 */
[----:B------:R-:W-:Y:S01]  /*5a60*/  IMAD.WIDE.U32 R18, R18, -0x326172a9, RZ ;  /* 0xcd9e8d5712127825 */ /* 0x000fe200078e00ff */
[----:B------:R-:W-:Y:S03]  /*5a70*/  MUFU.EX2 R153, R153 ;  /* 0x0000009900997308 */ /* 0x000fe60000000800 */
[--C-:B------:R-:W-:Y:S01]  /*5a80*/  FFMA.FTZ R157, R26, c[0x0][0x23c], -R167.reuse ;  /* 0x00008f001a9d7a23 */ /* 0x100fe200000108a7 */
[----:B------:R-:W-:Y:S01]  /*5a90*/  SHF.R.U32.HI R11, RZ, 0x10, R18 ;  /* 0x00000010ff0b7819 */ /* 0x000fe20000011612 */
[--C-:B------:R-:W-:Y:S01]  /*5aa0*/  FFMA.FTZ R150, R24, c[0x0][0x23c], -R167.reuse ;  /* 0x00008f0018967a23 */ /* 0x100fe200000108a7 */
[----:B------:R-:W-:Y:S01]  /*5ab0*/  LOP3.LUT R8, R19, UR5, R8, 0x96, !PT ;  /* 0x0000000513087c12 */ /* 0x000fe2000f8e9608 */
[--C-:B------:R-:W-:Y:S01]  /*5ac0*/  FFMA.FTZ R152, R30, c[0x0][0x23c], -R167.reuse ;  /* 0x00008f001e987a23 */ /* 0x100fe200000108a7 */
[----:B------:R-:W-:Y:S01]  /*5ad0*/  SHF.R.U32.HI R6, RZ, 0x18, R18 ;  /* 0x00000018ff067819 */ /* 0x000fe20000011612 */
[----:B------:R-:W-:Y:S01]  /*5ae0*/  MUFU.EX2 R157, R157 ;  /* 0x0000009d009d7308 */ /* 0x000fe20000000800 */
[----:B------:R-:W-:Y:S01]  /*5af0*/  FFMA.FTZ R159, R22, c[0x0][0x23c], -R167 ;  /* 0x00008f00169f7a23 */ /* 0x000fe200000108a7 */
[----:B------:R-:W-:Y:S01]  /*5b00*/  LOP3.LUT R11, R11, 0xff, RZ, 0xc0, !PT ;  /* 0x000000ff0b0b7812 */ /* 0x000fe200078ec0ff */
[--C-:B------:R-:W-:Y:S01]  /*5b10*/  FFMA.FTZ R154, R29, c[0x0][0x23c], -R216.reuse ;  /* 0x00008f001d9a7a23 */ /* 0x100fe200000108d8 */
[C---:B------:R-:W-:Y:S01]  /*5b20*/  LOP3.LUT R7, R8.reuse, 0xffff, RZ, 0xc0, !PT ;  /* 0x0000ffff08077812 */ /* 0x040fe200078ec0ff */
[----:B------:R-:W-:Y:S01]  /*5b30*/  FFMA.FTZ R135, R25, c[0x0][0x23c], -R216 ;  /* 0x00008f0019877a23 */ /* 0x000fe200000108d8 */
[----:B------:R-:W-:Y:S01]  /*5b40*/  SHF.R.U32.HI R4, RZ, 0x10, R8 ;  /* 0x00000010ff047819 */ /* 0x000fe20000011608 */
[----:B------:R-:W-:Y:S01]  /*5b50*/  FFMA.FTZ R151, R21, c[0x0][0x23c], -R216 ;  /* 0x00008f0015977a23 */ /* 0x000fe200000108d8 */
[----:B------:R-:W1:Y:S01]  /*5b60*/  MUFU.EX2 R150, R150 ;  /* 0x0000009600967308 */ /* 0x000e620000000800 */
[----:B------:R-:W-:Y:S01]  /*5b70*/  PRMT R11, R11, 0x5410, R6 ;  /* 0x000054100b0b7816 */ /* 0x000fe20000000006 */
[--C-:B------:R-:W-:Y:S01]  /*5b80*/  FFMA.FTZ R134, R23, c[0x0][0x23c], -R216.reuse ;  /* 0x00008f0017867a23 */ /* 0x100fe200000108d8 */
[----:B------:R-:W-:Y:S01]  /*5b90*/  LOP3.LUT R0, R8, 0xff, RZ, 0xc0, !PT ;  /* 0x000000ff08007812 */ /* 0x000fe200078ec0ff */
[----:B------:R-:W-:Y:S01]  /*5ba0*/  FFMA.FTZ R133, R13, c[0x0][0x23c], -R216 ;  /* 0x00008f000d857a23 */ /* 0x000fe200000108d8 */
[----:B------:R-:W-:Y:S01]  /*5bb0*/  SHF.R.U32.HI R5, RZ, 0x18, R8 ;  /* 0x00000018ff057819 */ /* 0x000fe20000011608 */
[--C-:B------:R-:W-:Y:S01]  /*5bc0*/  HSET2.LE.AND R99, R11, R158.reuse, PT ;  /* 0x0000009e0b637233 */ /* 0x100fe20003803000 */
[----:B------:R-:W-:Y:S01]  /*5bd0*/  SHF.R.U32.HI R7, RZ, 0x8, R7 ;  /* 0x00000008ff077819 */ /* 0x000fe20000011607 */
[----:B------:R-:W-:Y:S01]  /*5be0*/  MUFU.EX2 R152, R152 ;  /* 0x0000009800987308 */ /* 0x000fe20000000800 */
[----:B------:R-:W-:Y:S01]  /*5bf0*/  LOP3.LUT R4, R4, 0xff, RZ, 0xc0, !PT ;  /* 0x000000ff04047812 */ /* 0x000fe200078ec0ff */
[----:B------:R-:W-:Y:S01]  /*5c00*/  FFMA.FTZ R148, R12, c[0x0][0x23c], -R167 ;  /* 0x00008f000c947a23 */ /* 0x000fe200000108a7 */
[----:B------:R-:W-:Y:S01]  /*5c10*/  PRMT R7, R0, 0x5410, R7 ;  /* 0x0000541000077816 */ /* 0x000fe20000000007 */
[----:B------:R-:W-:Y:S01]  /*5c20*/  FFMA.FTZ R149, R14, c[0x0][0x23c], -R167 ;  /* 0x00008f000e957a23 */ /* 0x000fe200000108a7 */
[----:B------:R-:W-:Y:S01]  /*5c30*/  PRMT R5, R4, 0x5410, R5 ;  /* 0x0000541004057816 */ /* 0x000fe20000000005 */
[--C-:B------:R-:W-:Y:S01]  /*5c40*/  FFMA.FTZ R155, R92, c[0x0][0x23c], -R167.reuse ;  /* 0x00008f005c9b7a23 */ /* 0x100fe200000108a7 */
[----:B------:R-:W-:Y:S01]  /*5c50*/  LOP3.LUT R16, R18, 0xffff, RZ, 0xc0, !PT ;  /* 0x0000ffff12107812 */ /* 0x000fe200078ec0ff */
[----:B------:R-:W2:Y:S01]  /*5c60*/  MUFU.EX2 R159, R159 ;  /* 0x0000009f009f7308 */ /* 0x000ea20000000800 */
[----:B-1----:R-:W-:Y:S01]  /*5c70*/  F2FP.PACK_AB R4, R150, R157 ;  /* 0x0000009d9604723e */ /* 0x002fe200000000ff */
[--C-:B------:R-:W-:Y:S01]  /*5c80*/  HSET2.LE.AND R96, R7, R158.reuse, PT ;  /* 0x0000009e07607233 */ /* 0x100fe20003803000 */
[----:B------:R-:W-:Y:S01]  /*5c90*/  LOP3.LUT R17, R18, 0xff, RZ, 0xc0, !PT ;  /* 0x000000ff12117812 */ /* 0x000fe200078ec0ff */
[----:B------:R-:W-:Y:S01]  /*5ca0*/  HSET2.LE.AND R97, R5, R158, PT ;  /* 0x0000009e05617233 */ /* 0x000fe20003803000 */
[----:B------:R-:W-:Y:S01]  /*5cb0*/  LOP3.LUT R99, R99, R4, RZ, 0xc0, !PT ;  /* 0x0000000463637212 */ /* 0x000fe200078ec0ff */
[----:B------:R-:W-:Y:S01]  /*5cc0*/  FFMA.FTZ R209, R170, c[0x0][0x23c], -R167 ;  /* 0x00008f00aad17a23 */ /* 0x000fe200000108a7 */
[----:B------:R-:W-:Y:S01]  /*5cd0*/  F2FP.PACK_AB R5, R153, R156 ;  /* 0x0000009c9905723e */ /* 0x000fe200000000ff */
[----:B------:R-:W-:Y:S01]  /*5ce0*/  MUFU.EX2 R154, R154 ;  /* 0x0000009a009a7308 */ /* 0x000fe20000000800 */
[----:B------:R-:W-:Y:S01]  /*5cf0*/  LOP3.LUT R4, R9, UR16, R2, 0x96, !PT ;  /* 0x0000001009047c12 */ /* 0x000fe2000f8e9602 */
[----:B------:R-:W-:Y:S01]  /*5d00*/  FFMA.FTZ R2, R15, c[0x0][0x23c], -R216 ;  /* 0x00008f000f027a23 */ /* 0x000fe200000108d8 */
[----:B------:R-:W-:Y:S01]  /*5d10*/  LOP3.LUT R96, R96, R5, RZ, 0xc0, !PT ;  /* 0x0000000560607212 */ /* 0x000fe200078ec0ff */
[----:B------:R-:W-:Y:S01]  /*5d20*/  LDSM.16.MT88.4 R12, [R188+0xe800] ;  /* 0x00e80000bc0c783b */ /* 0x000fe20000004200 */
[----:B------:R-:W-:Y:S01]  /*5d30*/  SHF.R.U32.HI R16, RZ, 0x8, R16 ;  /* 0x00000008ff107819 */ /* 0x000fe20000011610 */
[----:B------:R-:W-:-:S02]  /*5d40*/  IMAD.WIDE.U32 R4, R4, -0x2daee0ad, RZ ;  /* 0xd2511f5304047825 */ /* 0x000fc400078e00ff */
[----:B------:R-:W1:Y:S01]  /*5d50*/  MUFU.EX2 R135, R135 ;  /* 0x0000008700877308 */ /* 0x000e620000000800 */
[----:B--2---:R-:W-:Y:S01]  /*5d60*/  F2FP.PACK_AB R0, R159, R152 ;  /* 0x000000989f00723e */ /* 0x004fe200000000ff */
[--C-:B------:R-:W-:Y:S01]  /*5d70*/  FFMA.FTZ R170, R136, c[0x0][0x23c], -R167.reuse ;  /* 0x00008f0088aa7a23 */ /* 0x100fe200000108a7 */
[----:B------:R-:W-:Y:S01]  /*5d80*/  PRMT R17, R17, 0x5410, R16 ;  /* 0x0000541011117816 */ /* 0x000fe20000000010 */
[--C-:B------:R-:W-:Y:S01]  /*5d90*/  FFMA.FTZ R169, R138, c[0x0][0x23c], -R167.reuse ;  /* 0x00008f008aa97a23 */ /* 0x100fe200000108a7 */
[----:B------:R-:W-:Y:S01]  /*5da0*/  LOP3.LUT R97, R97, R0, RZ, 0xc0, !PT ;  /* 0x0000000061617212 */ /* 0x000fe200078ec0ff */
[--C-:B------:R-:W-:Y:S01]  /*5db0*/  FFMA.FTZ R214, R214, c[0x0][0x23c], -R167.reuse ;  /* 0x00008f00d6d67a23 */ /* 0x100fe200000108a7 */
[C---:B------:R-:W-:Y:S01]  /*5dc0*/  LOP3.LUT R0, R4.reuse, 0xffff, RZ, 0xc0, !PT ;  /* 0x0000ffff04007812 */ /* 0x040fe200078ec0ff */
[--C-:B------:R-:W-:Y:S01]  /*5dd0*/  HSET2.LE.AND R17, R17, R158.reuse, PT ;  /* 0x0000009e11117233 */ /* 0x100fe20003803000 */
[----:B------:R-:W-:Y:S01]  /*5de0*/  LOP3.LUT R10, R5, UR30, R10, 0x96, !PT ;  /* 0x0000001e050a7c12 */ /* 0x000fe2000f8e960a */
[----:B------:R-:W-:Y:S01]  /*5df0*/  MUFU.EX2 R151, R151 ;  /* 0x0000009700977308 */ /* 0x000fe20000000800 */
[----:B------:R-:W-:Y:S01]  /*5e00*/  LOP3.LUT R9, R4, 0xff, RZ, 0xc0, !PT ;  /* 0x000000ff04097812 */ /* 0x000fe200078ec0ff */
[----:B------:R-:W-:Y:S01]  /*5e10*/  LDSM.16.MT88.4 R24, [R185+0xc800] ;  /* 0x00c80000b918783b */ /* 0x000fe20000004200 */
[----:B------:R-:W-:Y:S01]  /*5e20*/  SHF.R.U32.HI R8, RZ, 0x10, R4 ;  /* 0x00000010ff087819 */ /* 0x000fe20000011604 */
[----:B------:R-:W-:Y:S01]  /*5e30*/  FFMA.FTZ R217, R217, c[0x0][0x23c], -R216 ;  /* 0x00008f00d9d97a23 */ /* 0x000fe200000108d8 */
[----:B------:R-:W-:Y:S01]  /*5e40*/  SHF.R.U32.HI R143, RZ, 0x18, R4 ;  /* 0x00000018ff8f7819 */ /* 0x000fe20000011604 */
[----:B------:R-:W-:Y:S01]  /*5e50*/  LDSM.16.MT88.4 R28, [R186+0xc800] ;  /* 0x00c80000ba1c783b */ /* 0x000fe20000004200 */
[----:B------:R-:W-:Y:S01]  /*5e60*/  SHF.R.U32.HI R0, RZ, 0x8, R0 ;  /* 0x00000008ff007819 */ /* 0x000fe20000011600 */
[----:B------:R-:W-:Y:S01]  /*5e70*/  MUFU.EX2 R134, R134 ;  /* 0x0000008600867308 */ /* 0x000fe20000000800 */
[----:B-1----:R-:W-:Y:S01]  /*5e80*/  F2FP.PACK_AB R98, R135, R154 ;  /* 0x0000009a8762723e */ /* 0x002fe200000000ff */
[----:B------:R-:W1:Y:S01]  /*5e90*/  LDSM.16.MT88.4 R4, [R188+0xc800] ;  /* 0x00c80000bc04783b */ /* 0x000e620000004200 */
[----:B------:R-:W-:Y:S01]  /*5ea0*/  PRMT R9, R9, 0x5410, R0 ;  /* 0x0000541009097816 */ /* 0x000fe20000000000 */
[--C-:B------:R-:W-:Y:S01]  /*5eb0*/  FFMA.FTZ R0, R20, c[0x0][0x23c], -R167.reuse ;  /* 0x00008f0014007a23 */ /* 0x100fe200000108a7 */
[----:B------:R-:W-:Y:S01]  /*5ec0*/  LOP3.LUT R98, R17, R98, RZ, 0xc0, !PT ;  /* 0x0000006211627212 */ /* 0x000fe200078ec0ff */
[----:B------:R-:W-:Y:S01]  /*5ed0*/  LDSM.16.MT88.4 R20, [R184+0xc800] ;  /* 0x00c80000b814783b */ /* 0x000fe20000004200 */
[C---:B------:R-:W-:Y:S01]  /*5ee0*/  LOP3.LUT R16, R10.reuse, 0xffff, RZ, 0xc0, !PT ;  /* 0x0000ffff0a107812 */ /* 0x040fe200078ec0ff */
[----:B------:R-:W-:Y:S01]  /*5ef0*/  MUFU.EX2 R133, R133 ;  /* 0x0000008500857308 */ /* 0x000fe20000000800 */
[----:B------:R-:W-:Y:S01]  /*5f00*/  SHF.R.U32.HI R141, RZ, 0x10, R10 ;  /* 0x00000010ff8d7819 */ /* 0x000fe2000001160a */
[--C-:B------:R-:W-:Y:S01]  /*5f10*/  HSET2.LE.AND R142, R9, R158.reuse, PT ;  /* 0x0000009e098e7233 */ /* 0x100fe20003803000 */
[----:B------:R-:W-:Y:S01]  /*5f20*/  LOP3.LUT R161, R10, 0xff, RZ, 0xc0, !PT ;  /* 0x000000ff0aa17812 */ /* 0x000fe200078ec0ff */
[C---:B------:R-:W-:Y:S01]  /*5f30*/  HMMA.16816.F32 R128, R96.reuse, R124, RZ ;  /* 0x0000007c6080723c */ /* 0x040fe200000018ff */
[----:B------:R-:W-:Y:S01]  /*5f40*/  LOP3.LUT R8, R8, 0xff, RZ, 0xc0, !PT ;  /* 0x000000ff08087812 */ /* 0x000fe200078ec0ff */
[----:B------:R-:W-:Y:S01]  /*5f50*/  FFMA.FTZ R211, R211, c[0x0][0x23c], -R216 ;  /* 0x00008f00d3d37a23 */ /* 0x000fe200000108d8 */
[----:B------:R-:W-:Y:S01]  /*5f60*/  SHF.R.U32.HI R10, RZ, 0x18, R10 ;  /* 0x00000018ff0a7819 */ /* 0x000fe2000001160a */
[----:B------:R-:W2:Y:S01]  /*5f70*/  MUFU.EX2 R2, R2 ;  /* 0x0000000200027308 */ /* 0x000ea20000000800 */
[----:B------:R-:W-:Y:S01]  /*5f80*/  SHF.R.U32.HI R16, RZ, 0x8, R16 ;  /* 0x00000008ff107819 */ /* 0x000fe20000011610 */
[----:B------:R-:W-:Y:S01]  /*5f90*/  FFMA.FTZ R168, R168, c[0x0][0x23c], -R167 ;  /* 0x00008f00a8a87a23 */ /* 0x000fe200000108a7 */
[----:B------:R-:W-:Y:S01]  /*5fa0*/  LOP3.LUT R141, R141, 0xff, RZ, 0xc0, !PT ;  /* 0x000000ff8d8d7812 */ /* 0x000fe200078ec0ff */
[C---:B------:R-:W-:Y:S01]  /*5fb0*/  HMMA.16816.F32 R124, R96.reuse, R126, RZ ;  /* 0x0000007e607c723c */ /* 0x040fe200000018ff */
[----:B------:R-:W-:Y:S01]  /*5fc0*/  PRMT R143, R8, 0x5410, R143 ;  /* 0x00005410088f7816 */ /* 0x000fe2000000008f */
[--C-:B------:R-:W-:Y:S01]  /*5fd0*/  FFMA.FTZ R165, R165, c[0x0][0x23c], -R167.reuse ;  /* 0x00008f00a5a57a23 */ /* 0x100fe200000108a7 */
[----:B------:R-:W-:Y:S01]  /*5fe0*/  PRMT R161, R161, 0x5410, R16 ;  /* 0x00005410a1a17816 */ /* 0x000fe20000000010 */
[----:B------:R-:W-:Y:S01]  /*5ff0*/  MUFU.EX2 R148, R148 ;  /* 0x0000009400947308 */ /* 0x000fe20000000800 */
[----:B------:R-:W-:Y:S01]  /*6000*/  PRMT R141, R141, 0x5410, R10 ;  /* 0x000054108d8d7816 */ /* 0x000fe2000000000a */
[--C-:B------:R-:W-:Y:S01]  /*6010*/  HSET2.LE.AND R143, R143, R158.reuse, PT ;  /* 0x0000009e8f8f7233 */ /* 0x100fe20003803000 */
[----:B------:R-:W-:Y:S01]  /*6020*/  LDSM.16.MT88.4 R16, [R186+0xe800] ;  /* 0x00e80000ba10783b */ /* 0x000fe20000004200 */
[C---:B------:R-:W-:Y:S01]  /*6030*/  HMMA.16816.F32 R92, R96.reuse, R32, RZ ;  /* 0x00000020605c723c */ /* 0x040fe200000018ff */
[--C-:B------:R-:W-:Y:S01]  /*6040*/  HSET2.LE.AND R140, R161, R158.reuse, PT ;  /* 0x0000009ea18c7233 */ /* 0x100fe20003803000 */
[----:B------:R-:W-:Y:S01]  /*6050*/  LOP3.LUT R161, R219, UR28, R160, 0x96, !PT ;  /* 0x0000001cdba17c12 */ /* 0x000fe2000f8e96a0 */
[----:B------:R-:W-:Y:S01]  /*6060*/  HSET2.LE.AND R141, R141, R158, PT ;  /* 0x0000009e8d8d7233 */ /* 0x000fe20003803000 */
[----:B------:R-:W-:Y:S01]  /*6070*/  MUFU.EX2 R149, R149 ;  /* 0x0000009500957308 */ /* 0x000fe20000000800 */
[----:B--2---:R-:W-:Y:S01]  /*6080*/  F2FP.PACK_AB R9, R2, R133 ;  /* 0x000000850209723e */ /* 0x004fe200000000ff */
[----:B------:R-:W-:Y:S01]  /*6090*/  FFMA.FTZ R160, R147, c[0x0][0x23c], -R216 ;  /* 0x00008f0093a07a23 */ /* 0x000fe200000108d8 */
[----:B------:R-:W-:Y:S01]  /*60a0*/  F2FP.PACK_AB R33, R134, R151 ;  /* 0x000000978621723e */ /* 0x000fe200000000ff */
[----:B------:R-:W-:Y:S01]  /*60b0*/  HMMA.16816.F32 R52, R96, R56, RZ ;  /* 0x000000386034723c */ /* 0x000fe200000018ff */
[----:B------:R-:W-:Y:S01]  /*60c0*/  LOP3.LUT R142, R142, R9, RZ, 0xc0, !PT ;  /* 0x000000098e8e7212 */ /* 0x000fe200078ec0ff */
[----:B------:R-:W-:Y:S01]  /*60d0*/  FFMA.FTZ R164, R164, c[0x0][0x23c], -R167 ;  /* 0x00008f00a4a47a23 */ /* 0x000fe200000108a7 */
[----:B------:R-:W-:Y:S01]  /*60e0*/  LOP3.LUT R140, R140, R33, RZ, 0xc0, !PT ;  /* 0x000000218c8c7212 */ /* 0x000fe200078ec0ff */
[----:B------:R-:W2:Y:S01]  /*60f0*/  MUFU.EX2 R0, R0 ;  /* 0x0000000000007308 */ /* 0x000ea20000000800 */
[----:B------:R-:W3:Y:S01]  /*6100*/  LDSM.16.MT88.4 R8, [R185+0xe800] ;  /* 0x00e80000b908783b */ /* 0x000ee20000004200 */
[----:B------:R-:W-:-:S02]  /*6110*/  FADD.FTZ R153, R156, R153 ;  /* 0x000000999c997221 */ /* 0x000fc40000010000 */
[C---:B------:R-:W-:Y:S01]  /*6120*/  HMMA.16816.F32 R56, R96.reuse, R58, RZ ;  /* 0x0000003a6038723c */ /* 0x040fe200000018ff */
[----:B------:R-:W-:Y:S02]  /*6130*/  FADD.FTZ R152, R152, R159 ;  /* 0x0000009f98987221 */ /* 0x000fe40000010000 */
[----:B------:R-:W-:Y:S01]  /*6140*/  FADD.FTZ R154, R154, R153 ;  /* 0x000000999a9a7221 */ /* 0x000fe20000010000 */
[----:B------:R-:W4:Y:S01]  /*6150*/  MUFU.EX2 R155, R155 ;  /* 0x0000009b009b7308 */ /* 0x000f220000000800 */
[----:B------:R-:W-:Y:S02]  /*6160*/  FADD.FTZ R157, R157, R152 ;  /* 0x000000989d9d7221 */ /* 0x000fe40000010000 */
[----:B------:R-:W-:Y:S01]  /*6170*/  FADD.FTZ R154, R135, R154 ;  /* 0x0000009a879a7221 */ /* 0x000fe20000010000 */
[C---:B------:R-:W-:Y:S01]  /*6180*/  HMMA.16816.F32 R44, R96.reuse, R48, RZ ;  /* 0x00000030602c723c */ /* 0x040fe200000018ff */
[----:B------:R-:W-:Y:S02]  /*6190*/  FADD.FTZ R157, R150, R157 ;  /* 0x0000009d969d7221 */ /* 0x000fe40000010000 */
[----:B------:R-:W-:Y:S01]  /*61a0*/  FADD.FTZ R151, R151, R154 ;  /* 0x0000009a97977221 */ /* 0x000fe20000010000 */
[----:B--2---:R-:W-:Y:S01]  /*61b0*/  F2FP.PACK_AB R144, R0, R149 ;  /* 0x000000950090723e */ /* 0x004fe200000000ff */
[----:B------:R-:W-:Y:S02]  /*61c0*/  MUFU.EX2 R160, R160 ;  /* 0x000000a000a07308 */ /* 0x000fe40000000800 */
[----:B------:R-:W-:Y:S01]  /*61d0*/  FADD.FTZ R134, R134, R151 ;  /* 0x0000009786867221 */ /* 0x000fe20000010000 */
[----:B------:R-:W-:Y:S01]  /*61e0*/  LOP3.LUT R143, R143, R144, RZ, 0xc0, !PT ;  /* 0x000000908f8f7212 */ /* 0x000fe200078ec0ff */
[----:B------:R-:W-:Y:S02]  /*61f0*/  HMMA.16816.F32 R36, R96, R40, RZ ;  /* 0x000000286024723c */ /* 0x000fe400000018ff */
[----:B------:R-:W-:Y:S01]  /*6200*/  FADD.FTZ R133, R133, R134 ;  /* 0x0000008685857221 */ /* 0x000fe20000010000 */
[----:B----4-:R-:W-:Y:S01]  /*6210*/  F2FP.PACK_AB R32, R155, R148 ;  /* 0x000000949b20723e */ /* 0x010fe200000000ff */
[----:B------:R-:W-:Y:S01]  /*6220*/  MUFU.EX2 R209, R209 ;  /* 0x000000d100d17308 */ /* 0x000fe20000000800 */
[----:B------:R-:W-:-:S02]  /*6230*/  FADD.FTZ R148, R148, R157 ;  /* 0x0000009d94947221 */ /* 0x000fc40000010000 */
[----:B------:R-:W-:Y:S01]  /*6240*/  LOP3.LUT R141, R141, R32, RZ, 0xc0, !PT ;  /* 0x000000208d8d7212 */ /* 0x000fe200078ec0ff */
[----:B------:R-:W-:Y:S01]  /*6250*/  HMMA.16816.F32 R60, R96, R64, RZ ;  /* 0x00000040603c723c */ /* 0x000fe200000018ff */
[----:B------:R-:W-:Y:S02]  /*6260*/  FADD.FTZ R148, R155, R148 ;  /* 0x000000949b947221 */ /* 0x000fe40000010000 */
[----:B------:R-:W-:Y:S01]  /*6270*/  FADD.FTZ R133, R2, R133 ;  /* 0x0000008502857221 */ /* 0x000fe20000010000 */
[----:B------:R-:W-:Y:S01]  /*6280*/  MUFU.EX2 R170, R170 ;  /* 0x000000aa00aa7308 */ /* 0x000fe20000000800 */
[----:B------:R-:W-:-:S03]  /*6290*/  FADD.FTZ R149, R149, R148 ;  /* 0x0000009495957221 */ /* 0x000fc60000010000 */
[----:B-1----:R-:W-:Y:S01]  /*62a0*/  HMMA.16816.F32 R128, R140, R4, R128 ;  /* 0x000000048c80723c */ /* 0x002fe20000001880 */
[----:B------:R-:W-:-:S03]  /*62b0*/  FADD.FTZ R0, R0, R149 ;  /* 0x0000009500007221 */ /* 0x000fc60000010000 */
[----:B------:R-:W-:Y:S04]  /*62c0*/  MUFU.EX2 R169, R169 ;  /* 0x000000a900a97308 */ /* 0x000fe80000000800 */
[----:B------:R-:W-:Y:S01]  /*62d0*/  HMMA.16816.F32 R124, R140, R6, R124 ;  /* 0x000000068c7c723c */ /* 0x000fe2000000187c */
[----:B------:R-:W1:Y:S03]  /*62e0*/  LDSM.16.MT88.4 R4, [R184+0xe800] ;  /* 0x00e80000b804783b */ /* 0x000e660000004200 */
[----:B------:R-:W-:Y:S04]  /*62f0*/  MUFU.EX2 R214, R214 ;  /* 0x000000d600d67308 */ /* 0x000fe80000000800 */
[C---:B------:R-:W-:Y:S04]  /*6300*/  HMMA.16816.F32 R40, R96.reuse, R42, RZ ;  /* 0x0000002a6028723c */ /* 0x040fe800000018ff */
[----:B------:R-:W-:Y:S04]  /*6310*/  MUFU.EX2 R217, R217 ;  /* 0x000000d900d97308 */ /* 0x000fe80000000800 */
[----:B------:R-:W-:Y:S04]  /*6320*/  HMMA.16816.F32 R64, R96, R66, RZ ;  /* 0x000000426040723c */ /* 0x000fe800000018ff */
[----:B------:R-:W-:Y:S04]  /*6330*/  MUFU.EX2 R211, R211 ;  /* 0x000000d300d37308 */ /* 0x000fe80000000800 */
[C---:B---3--:R-:W-:Y:S04]  /*6340*/  HMMA.16816.F32 R52, R140.reuse, R8, R52 ;  /* 0x000000088c34723c */ /* 0x048fe80000001834 */
[----:B------:R-:W-:Y:S04]  /*6350*/  MUFU.EX2 R168, R168 ;  /* 0x000000a800a87308 */ /* 0x000fe80000000800 */
[C---:B------:R-:W-:Y:S01]  /*6360*/  HMMA.16816.F32 R56, R140.reuse, R10, R56 ;  /* 0x0000000a8c38723c */ /* 0x040fe20000001838 */
[----:B------:R-:W2:Y:S03]  /*6370*/  LDSM.16.MT88.4 R8, [R186+0x10800] ;  /* 0x01080000ba08783b */ /* 0x000ea60000004200 */
[----:B------:R-:W-:Y:S04]  /*6380*/  MUFU.EX2 R165, R165 ;  /* 0x000000a500a57308 */ /* 0x000fe80000000800 */
[----:B------:R-:W-:Y:S04]  /*6390*/  HMMA.16816.F32 R44, R140, R16, R44 ;  /* 0x000000108c2c723c */ /* 0x000fe8000000182c */
[----:B------:R-:W-:Y:S03]  /*63a0*/  MUFU.EX2 R164, R164 ;  /* 0x000000a400a47308 */ /* 0x000fe60000000800 */
[----:B------:R-:W-:Y:S01]  /*63b0*/  LOP3.LUT R16, R163, UR29, R224, 0x96, !PT ;  /* 0x0000001da3107c12 */ /* 0x000fe2000f8e96e0 */
[----:B------:R-:W-:Y:S01]  /*63c0*/  HMMA.16816.F32 R48, R96, R50, RZ ;  /* 0x000000326030723c */ /* 0x000fe200000018ff */
[----:B------:R-:W-:-:S04]  /*63d0*/  IMAD.WIDE.U32 R224, R161, -0x326172a9, RZ ;  /* 0xcd9e8d57a1e07825 */ /* 0x000fc800078e00ff */
[----:B------:R-:W-:Y:S01]  /*63e0*/  IMAD.WIDE.U32 R16, R16, -0x2daee0ad, RZ ;  /* 0xd2511f5310107825 */ /* 0x000fe200078e00ff */
[----:B------:R-:W-:Y:S02]  /*63f0*/  LOP3.LUT R162, R225, UR27, R162, 0x96, !PT ;  /* 0x0000001be1a27c12 */ /* 0x000fe4000f8e96a2 */
[----:B------:R-:W-:Y:S01]  /*6400*/  HMMA.16816.F32 R36, R140, R12, R36 ;  /* 0x0000000c8c24723c */ /* 0x000fe20000001824 */
[----:B------:R-:W-:Y:S01]  /*6410*/  FFMA.FTZ R161, R145, c[0x0][0x23c], -R216 ;  /* 0x00008f0091a17a23 */ /* 0x000fe200000108d8 */
[----:B------:R-:W-:Y:S01]  /*6420*/  LOP3.LUT R226, R17, UR26, R218, 0x96, !PT ;  /* 0x0000001a11e27c12 */ /* 0x000fe2000f8e96da */
[----:B------:R-:W-:Y:S01]  /*6430*/  LDSM.16.MT88.4 R144, [R184+0x10800] ;  /* 0x01080000b890783b */ /* 0x000fe20000004200 */
[----:B------:R-:W-:-:S03]  /*6440*/  FFMA.FTZ R163, R139, c[0x0][0x23c], -R216 ;  /* 0x00008f008ba37a23 */ /* 0x000fc600000108d8 */
[----:B------:R-:W-:Y:S01]  /*6450*/  IMAD.WIDE.U32 R226, R226, -0x326172a9, RZ ;  /* 0xcd9e8d57e2e27825 */ /* 0x000fe200078e00ff */
[----:B------:R-:W-:Y:S01]  /*6460*/  HMMA.16816.F32 R40, R140, R14, R40 ;  /* 0x0000000e8c28723c */ /* 0x000fe20000001828 */
[----:B------:R-:W3:Y:S01]  /*6470*/  LDSM.16.MT88.4 R12, [R188+0x10800] ;  /* 0x01080000bc0c783b */ /* 0x000ee20000004200 */
[----:B------:R-:W4:Y:S02]  /*6480*/  MUFU.EX2 R161, R161 ;  /* 0x000000a100a17308 */ /* 0x000f240000000800 */
[----:B------:R-:W-:-:S04]  /*6490*/  LOP3.LUT R224, R227, UR25, R224, 0x96, !PT ;  /* 0x00000019e3e07c12 */ /* 0x000fc8000f8e96e0 */
[C---:B-1----:R-:W-:Y:S01]  /*64a0*/  HMMA.16816.F32 R60, R140.reuse, R4, R60 ;  /* 0x000000048c3c723c */ /* 0x042fe2000000183c */
[----:B------:R-:W-:Y:S01]  /*64b0*/  IMAD.WIDE.U32 R224, R224, -0x2daee0ad, RZ ;  /* 0xd2511f53e0e07825 */ /* 0x000fe200078e00ff */
[----:B------:R-:W-:Y:S06]  /*64c0*/  MUFU.EX2 R163, R163 ;  /* 0x000000a300a37308 */ /* 0x000fec0000000800 */
[----:B------:R-:W-:Y:S01]  /*64d0*/  HMMA.16816.F32 R64, R140, R6, R64 ;  /* 0x000000068c40723c */ /* 0x000fe20000001840 */
[----:B------:R-:W1:Y:S07]  /*64e0*/  LDSM.16.MT88.4 R4, [R185+0x10800] ;  /* 0x01080000b904783b */ /* 0x000e6e0000004200 */
[C---:B------:R-:W-:Y:S08]  /*64f0*/  HMMA.16816.F32 R76, R96.reuse, R80, RZ ;  /* 0x00000050604c723c */ /* 0x040ff000000018ff */
[C---:B------:R-:W-:Y:S08]  /*6500*/  HMMA.16816.F32 R68, R96.reuse, R72, RZ ;  /* 0x000000486044723c */ /* 0x040ff000000018ff */
[C---:B------:R-:W-:Y:S08]  /*6510*/  HMMA.16816.F32 R72, R96.reuse, R74, RZ ;  /* 0x0000004a6048723c */ /* 0x040ff000000018ff */
[C---:B------:R-:W-:Y:S08]  /*6520*/  HMMA.16816.F32 R80, R96.reuse, R82, RZ ;  /* 0x000000526050723c */ /* 0x040ff000000018ff */
[----:B------:R-:W-:Y:S08]  /*6530*/  HMMA.16816.F32 R84, R96, R88, RZ ;  /* 0x000000586054723c */ /* 0x000ff000000018ff */
[----:B------:R-:W-:Y:S07]  /*6540*/  HMMA.16816.F32 R48, R140, R18, R48 ;  /* 0x000000128c30723c */ /* 0x000fee0000001830 */
[----:B------:R-:W-:Y:S01]  /*6550*/  IMAD.WIDE.U32 R18, R162, -0x2daee0ad, RZ ;  /* 0xd2511f53a2127825 */ /* 0x000fe200078e00ff */
[----:B------:R-:W-:Y:S03]  /*6560*/  HMMA.16816.F32 R88, R96, R90, RZ ;  /* 0x0000005a6058723c */ /* 0x000fe600000018ff */
[----:B------:R-:W-:Y:S01]  /*6570*/  FFMA.FTZ R162, R137, c[0x0][0x23c], -R216 ;  /* 0x00008f0089a27a23 */ /* 0x000fe200000108d8 */
[----:B------:R-:W-:Y:S01]  /*6580*/  LOP3.LUT R218, R19, UR24, R16, 0x96, !PT ;  /* 0x0000001813da7c12 */ /* 0x000fe2000f8e9610 */
[----:B------:R-:W-:Y:S01]  /*6590*/  LDSM.16.MT88.4 R136, [R186+0xd000] ;  /* 0x00d00000ba88783b */ /* 0x000fe20000004200 */
[----:B------:R-:W-:-:S02]  /*65a0*/  LOP3.LUT R18, R225, UR15, R18, 0x96, !PT ;  /* 0x0000000fe1127c12 */ /* 0x000fc4000f8e9612 */
[----:B------:R-:W-:Y:S01]  /*65b0*/  HMMA.16816.F32 R104, R96, R100, RZ ;  /* 0x000000646068723c */ /* 0x000fe200000018ff */
[----:B------:R-:W-:Y:S01]  /*65c0*/  IMAD.WIDE.U32 R218, R218, -0x326172a9, RZ ;  /* 0xcd9e8d57dada7825 */ /* 0x000fe200078e00ff */
[----:B------:R-:W5:Y:S03]  /*65d0*/  MUFU.EX2 R162, R162 ;  /* 0x000000a200a27308 */ /* 0x000f660000000800 */
[----:B------:R-:W-:-:S03]  /*65e0*/  IMAD.WIDE.U32 R18, R18, -0x326172a9, RZ ;  /* 0xcd9e8d5712127825 */ /* 0x000fc600078e00ff */
[----:B--2---:R-:W-:Y:S02]  /*65f0*/  HMMA.16816.F32 R76, R140, R8, R76 ;  /* 0x000000088c4c723c */ /* 0x004fe4000000184c */
[----:B------:R-:W-:-:S05]  /*6600*/  SHF.R.U32.HI R16, RZ, 0x10, R18 ;  /* 0x00000010ff107819 */ /* 0x000fca0000011612 */
[----:B------:R-:W-:Y:S01]  /*6610*/  LOP3.LUT R8, R19, UR5, R218, 0x96, !PT ;  /* 0x0000000513087c12 */ /* 0x000fe2000f8e96da */
[C---:B---3--:R-:W-:Y:S01]  /*6620*/  HMMA.16816.F32 R68, R140.reuse, R12, R68 ;  /* 0x0000000c8c44723c */ /* 0x048fe20000001844 */
[--C-:B------:R-:W-:Y:S02]  /*6630*/  FFMA.FTZ R218, R215, c[0x0][0x23c], -R216.reuse ;  /* 0x00008f00d7da7a23 */ /* 0x100fe400000108d8 */
[----:B------:R-:W-:Y:S01]  /*6640*/  LOP3.LUT R17, R8, 0xff, RZ, 0xc0, !PT ;  /* 0x000000ff08117812 */ /* 0x000fe200078ec0ff */
[----:B------:R-:W-:Y:S02]  /*6650*/  FFMA.FTZ R216, R171, c[0x0][0x23c], -R216 ;  /* 0x00008f00abd87a23 */ /* 0x000fe400000108d8 */
[----:B------:R-:W-:Y:S01]  /*6660*/  FFMA.FTZ R171, R166, c[0x0][0x23c], -R167 ;  /* 0x00008f00a6ab7a23 */ /* 0x000fe200000108a7 */
[----:B------:R-:W-:Y:S01]  /*6670*/  MUFU.EX2 R218, R218 ;  /* 0x000000da00da7308 */ /* 0x000fe20000000800 */
[C---:B------:R-:W-:Y:S01]  /*6680*/  HMMA.16816.F32 R72, R140.reuse, R14, R72 ;  /* 0x0000000e8c48723c */ /* 0x040fe20000001848 */
[----:B------:R-:W2:Y:S06]  /*6690*/  LDSM.16.MT88.4 R12, [R188+0xd000] ;  /* 0x00d00000bc0c783b */ /* 0x000eac0000004200 */
[----:B------:R-:W-:Y:S01]  /*66a0*/  MUFU.EX2 R216, R216 ;  /* 0x000000d800d87308 */ /* 0x000fe20000000800 */
[C---:B------:R-:W-:Y:S07]  /*66b0*/  HMMA.16816.F32 R80, R140.reuse, R10, R80 ;  /* 0x0000000a8c50723c */ /* 0x040fee0000001850 */
[----:B------:R-:W-:Y:S01]  /*66c0*/  LOP3.LUT R10, R8, 0xffff, RZ, 0xc0, !PT ;  /* 0x0000ffff080a7812 */ /* 0x000fe200078ec0ff */
[----:B-1----:R-:W-:Y:S01]  /*66d0*/  HMMA.16816.F32 R84, R140, R4, R84 ;  /* 0x000000048c54723c */ /* 0x002fe20000001854 */
[----:B------:R-:W1:Y:S02]  /*66e0*/  MUFU.EX2 R171, R171 ;  /* 0x000000ab00ab7308 */ /* 0x000e640000000800 */
        /* <DEDUP_REMOVED lines=10> */
[----:B------:R-:W3:Y:S02]  /*6790*/  LDSM.16.MT88.4 R8, [R184+0xd000] ;  /* 0x00d00000b808783b */ /* 0x000ee40000004200 */
[--C-:B------:R-:W-:Y:S01]  /*67a0*/  HSET2.LE.AND R5, R5, R158.reuse, PT ;  /* 0x0000009e05057233 */ /* 0x100fe20003803000 */
[----:B------:R-:W-:Y:S01]  /*67b0*/  SHF.R.U32.HI R6, RZ, 0x8, R4 ;  /* 0x00000008ff067819 */ /* 0x000fe20000011604 */
[----:B------:R-:W-:Y:S01]  /*67c0*/  HMMA.16816.F32 R104, R140, R20, R104 ;  /* 0x000000148c68723c */ /* 0x000fe20000001868 */
[----:B------:R-:W-:Y:S01]  /*67d0*/  LOP3.LUT R4, R16, 0xff, RZ, 0xc0, !PT ;  /* 0x000000ff10047812 */ /* 0x000fe200078ec0ff */
[----:B------:R-:W-:Y:S01]  /*67e0*/  HSET2.LE.AND R16, R17, R158, PT ;  /* 0x0000009e11107233 */ /* 0x000fe20003803000 */
[----:B----4-:R-:W-:Y:S01]  /*67f0*/  F2FP.PACK_AB R7, R161, R160 ;  /* 0x000000a0a107723e */ /* 0x010fe200000000ff */
        /* <DEDUP_REMOVED lines=12> */
[----:B------:R-:W4:Y:S01]  /*68c0*/  LDSM.16.MT88.4 R4, [R185+0xf000] ;  /* 0x00f00000b904783b */ /* 0x000f220000004200 */
        /* <DEDUP_REMOVED lines=20> */
[C---:B---3--:R-:W-:Y:S08]  /*6a10*/  HMMA.16816.F32 R104, R16.reuse, R8, R104 ;  /* 0x000000081068723c */ /* 0x048ff00000001868 */
[C---:B------:R-:W-:Y:S01]  /*6a20*/  HMMA.16816.F32 R100, R16.reuse, R10, R100 ;  /* 0x0000000a1064723c */ /* 0x040fe20000001864 */
[----:B------:R-:W3:Y:S07]  /*6a30*/  LDSM.16.MT88.4 R8, [R186+0x11000] ;  /* 0x01100000ba08783b */ /* 0x000eee0000004200 */
[C---:B----4-:R-:W-:Y:S08]  /*6a40*/  HMMA.16816.F32 R52, R16.reuse, R4, R52 ;  /* 0x000000041034723c */ /* 0x050ff00000001834 */
[----:B------:R-:W-:Y:S01]  /*6a50*/  HMMA.16816.F32 R56, R16, R6, R56 ;  /* 0x000000061038723c */ /* 0x000fe20000001838 */
[----:B------:R-:W4:Y:S07]  /*6a60*/  LDSM.16.MT88.4 R4, [R185+0x11000] ;  /* 0x01100000b904783b */ /* 0x000f2e0000004200 */
        /* <DEDUP_REMOVED lines=11> */
[----:B---3--:R-:W-:Y:S04]  /*6b20*/  HMMA.16816.F32 R76, R16, R8, R76 ;  /* 0x00000008104c723c */ /* 0x008fe8000000184c */
        /* <DEDUP_REMOVED lines=13> */
[----:B----4-:R-:W-:Y:S03]  /*6c00*/  HMMA.16816.F32 R84, R16, R4, R84 ;  /* 0x000000041054723c */ /* 0x010fe60000001854 */
        /* <DEDUP_REMOVED lines=84> */
[----:B------:R-:W-:Y:S01]  /*7150*/  IMAD.U32 R0, RZ, RZ, UR21 ;  /* 0x00000015ff007e24 */ /* 0x000fe2000f8e00ff */
[----:B------:R-:W-:Y:S01]  /*7160*/  UISETP.GT.AND UP0, UPT, UR21, UR9, UPT ;  /* 0x000000091500728c */ /* 0x000fe2000bf04270 */
[----:B------:R-:W-:Y:S01]  /*7170*/  IMAD.MOV.U32 R4, RZ, RZ, R220 ;  /* 0x000000ffff047224 */ /* 0x000fe200078e00dc */
[----:B------:R-:W-:Y:S01]  /*7180*/  UIMAD UR4, UR5, UR13, UR4 ;  /* 0x0000000d050472a4 */ /* 0x000fe2000f8e0204 */
[----:B------:R-:W-:-:S04]  /*7190*/  IMAD.MOV.U32 R5, RZ, RZ, R223 ;  /* 0x000000ffff057224 */ /* 0x000fc800078e00df */
[----:B------:R-:W-:-:S05]  /*71a0*/  IMAD.WIDE.U32 R4, R0, UR13, R4 ;  /* 0x0000000d00047c25 */ /* 0x000fca000f8e0004 */
[----:B------:R-:W-:Y:S02]  /*71b0*/  IADD3 R2, R5, UR4, RZ ;  /* 0x0000000405027c10 */ /* 0x000fe4000fffe0ff */
[C---:B------:R-:W-:Y:S02]  /*71c0*/  @!P4 LEA R16, P6, R4.reuse, c[0x0][0x170], 0x1 ;  /* 0x00005c000410ca11 */ /* 0x040fe400078c08ff */
[C---:B------:R-:W-:Y:S02]  /*71d0*/  @!P3 LEA R12, P1, R4.reuse, c[0x0][0x170], 0x1 ;  /* 0x00005c00040cba11 */ /* 0x040fe400078208ff */
[C---:B------:R-:W-:Y:S01]  /*71e0*/  @!P2 LEA R10, P0, R4.reuse, c[0x0][0x170], 0x1 ;  /* 0x00005c00040aaa11 */ /* 0x040fe200078008ff */
[----:B------:R-:W-:Y:S01]  /*71f0*/  @P4 STS.128 [R197+0xc000], RZ ;  /* 0x00c000ffc5004388 */ /* 0x000fe20000000c00 */
        /* <DEDUP_REMOVED lines=12> */
[C---:B------:R-:W-:Y:S01]  /*72c0*/  @!P2 LEA R6, P0, R7.reuse, c[0x0][0x170], 0x1 ;  /* 0x00005c000706aa11 */ /* 0x040fe200078008ff */
[----:B------:R-:W-:Y:S01]  /*72d0*/  @!PT LDS RZ, [RZ] ;  /* 0x00000000fffff984 */ /* 0x000fe20000000800 */
[----:B------:R-:W-:Y:S01]  /*72e0*/  @!PT LDS RZ, [RZ] ;  /* 0x00000000fffff984 */ /* 0x000fe20000000800 */
[----:B------:R-:W-:Y:S01]  /*72f0*/  @!PT LDS RZ, [RZ] ;  /* 0x00000000fffff984 */ /* 0x000fe20000000800 */
[----:B------:R2:W-:Y:S01]  /*7300*/  @!P3 LDGSTS.E.BYPASS.LTC128B.128 [R197+0xe000], [R12.64+0x80] ;  /* 0x0e0000800cc5bfae */ /* 0x0005e2000b901d52 */
[----:B------:R-:W-:-:S02]  /*7310*/  IADD3 R5, P5, R7, UR20, RZ ;  /* 0x0000001407057c10 */ /* 0x000fc4000ffbe0ff */
[C-C-:B------:R-:W-:Y:S01]  /*7320*/  @!P4 LEA.HI.X R15, R7.reuse, c[0x0][0x174], R2.reuse, 0x1, P6 ;  /* 0x00005d00070fca11 */ /* 0x140fe200030f0c02 */
[----:B------:R-:W-:Y:S01]  /*7330*/  @P2 STS.128 [R197+0x10000], RZ ;  /* 0x010000ffc5002388 */ /* 0x000fe20000000c00 */
[C-C-:B------:R-:W-:Y:S02]  /*7340*/  @!P3 LEA.HI.X R9, R7.reuse, c[0x0][0x174], R2.reuse, 0x1, P1 ;  /* 0x00005d000709ba11 */ /* 0x140fe400008f0c02 */
[----:B------:R-:W-:Y:S01]  /*7350*/  @!P2 LEA.HI.X R7, R7, c[0x0][0x174], R2, 0x1, P0 ;  /* 0x00005d000707aa11 */ /* 0x000fe200000f0c02 */
[----:B------:R-:W-:Y:S01]  /*7360*/  @!PT LDS RZ, [RZ] ;  /* 0x00000000fffff984 */ /* 0x000fe20000000800 */
[----:B------:R-:W-:Y:S01]  /*7370*/  @!PT LDS RZ, [RZ] ;  /* 0x00000000fffff984 */ /* 0x000fe20000000800 */
[----:B------:R-:W-:Y:S01]  /*7380*/  @!PT LDS RZ, [RZ] ;  /* 0x00000000fffff984 */ /* 0x000fe20000000800 */
[----:B------:R3:W-:Y:S01]  /*7390*/  @!P2 LDGSTS.E.BYPASS.LTC128B.128 [R197+0x10000], [R10.64+0x100] ;  /* 0x100001000ac5afae */ /* 0x0007e2000b901d52 */
[----:B------:R-:W-:Y:S02]  /*73a0*/  IADD3.X R2, R2, UR10, RZ, P5, !PT ;  /* 0x0000000a02027c10 */ /* 0x000fe4000affe4ff */
[C---:B------:R-:W-:Y:S01]  /*73b0*/  @!P4 LEA R22, P6, R5.reuse, c[0x0][0x170], 0x1 ;  /* 0x00005c000516ca11 */ /* 0x040fe200078c08ff */
[----:B------:R-:W-:Y:S01]  /*73c0*/  @P4 STS.128 [R197+0xc800], RZ ;  /* 0x00c800ffc5004388 */ /* 0x000fe20000000c00 */
[----:B------:R-:W-:-:S02]  /*73d0*/  @!P3 LEA R20, P1, R5, c[0x0][0x170], 0x1 ;  /* 0x00005c000514ba11 */ /* 0x000fc400078208ff */
[C---:B------:R-:W-:Y:S01]  /*73e0*/  @!P2 LEA R18, P0, R5.reuse, c[0x0][0x170], 0x1 ;  /* 0x00005c000512aa11 */ /* 0x040fe200078008ff */
[----:B------:R-:W-:Y:S01]  /*73f0*/  @!PT LDS RZ, [RZ] ;  /* 0x00000000fffff984 */ /* 0x000fe20000000800 */
[----:B------:R-:W-:Y:S01]  /*7400*/  @!PT LDS RZ, [RZ] ;  /* 0x00000000fffff984 */ /* 0x000fe20000000800 */
[----:B------:R-:W-:Y:S01]  /*7410*/  @!PT LDS RZ, [RZ] ;  /* 0x00000000fffff984 */ /* 0x000fe20000000800 */
[----:B------:R2:W-:Y:S01]  /*7420*/  @!P4 LDGSTS.E.BYPASS.LTC128B.128 [R197+0xc800], [R14.64] ;  /* 0x0c8000000ec5cfae */ /* 0x0005e2000b901d52 */
        /* <DEDUP_REMOVED lines=9> */
[----:B------:R-:W-:-:S02]  /*74c0*/  IADD3.X R5, R2, UR10, RZ, P5, !PT ;  /* 0x0000000a02057c10 */ /* 0x000fc4000affe4ff */
        /* <DEDUP_REMOVED lines=12> */
[----:B------:R-:W-:Y:S01]  /*7590*/  PLOP3.LUT P0, PT, PT, PT, UP0, 0x80, 0x0 ;  /* 0x000000000000781c */ /* 0x000fe20003f0f008 */
        /* <DEDUP_REMOVED lines=31> */
[----:B------:R-:W3:Y:S04]  /*7790*/  LDSM.16.M88.4 R140, [R193+0x6800] ;  /* 0x00680000c18c783b */ /* 0x000ee80000000200 */
[----:B------:R-:W3:Y:S04]  /*77a0*/  LDSM.16.M88.4 R32, [R193+0x7000] ;  /* 0x00700000c120783b */ /* 0x000ee80000000200 */
[----:B------:R-:W3:Y:S04]  /*77b0*/  LDSM.16.M88.4 R156, [R193+0x7800] ;  /* 0x00780000c19c783b */ /* 0x000ee80000000200 */
[----:B----4-:R-:W-:Y:S04]  /*77c0*/  LDSM.16.M88.4 R4, [R192] ;  /* 0x00000000c004783b */ /* 0x010fe80000000200 */
[----:B-----5:R-:W4:Y:S04]  /*77d0*/  LDSM.16.M88.4 R20, [R191] ;  /* 0x00000000bf14783b */ /* 0x020f280000000200 */
[----:B-1----:R-:W1:Y:S04]  /*77e0*/  LDSM.16.M88.4 R16, [R183] ;  /* 0x00000000b710783b */ /* 0x002e680000000200 */
[----:B--2---:R-:W2:Y:S04]  /*77f0*/  LDSM.16.M88.4 R12, [R182] ;  /* 0x00000000b60c783b */ /* 0x004ea80000000200 */
[----:B---3--:R-:W3:Y:S04]  /*7800*/  LDSM.16.M88.4 R8, [R181] ;  /* 0x00000000b508783b */ /* 0x008ee80000000200 */
[----:B------:R-:W-:Y:S01]  /*7810*/  LDSM.16.M88.4 R216, [R187+0x6000] ;  /* 0x00600000bbd8783b */ /* 0x000fe20000000200 */
[C---:B------:R-:W-:Y:S03]  /*7820*/  HMMA.16816.F32 R152, R24.reuse, R148, RZ ;  /* 0x000000941898723c */ /* 0x040fe600000018ff */
[----:B------:R-:W-:Y:S04]  /*7830*/  LDSM.16.M88.4 R168, [R187+0x6800] ;  /* 0x00680000bba8783b */ /* 0x000fe80000000200 */
[----:B------:R-:W-:Y:S01]  /*7840*/  LDSM.16.M88.4 R164, [R187+0x7000] ;  /* 0x00700000bba4783b */ /* 0x000fe20000000200 */
[C---:B------:R-:W-:Y:S03]  /*7850*/  HMMA.16816.F32 R144, R24.reuse, R140, RZ ;  /* 0x0000008c1890723c */ /* 0x040fe600000018ff */
        /* <DEDUP_REMOVED lines=8> */
[----:B------:R-:W5:Y:S07]  /*78e0*/  LDSM.16.M88.4 R156, [R190] ;  /* 0x00000000be9c783b */ /* 0x000f6e0000000200 */
[C---:B----4-:R-:W-:Y:S08]  /*78f0*/  HMMA.16816.F32 R152, R4.reuse, R20, R152 ;  /* 0x000000140498723c */ /* 0x050ff00000001898 */
[C---:B------:R-:W-:Y:S01]  /*7900*/  HMMA.16816.F32 R148, R4.reuse, R22, R148 ;  /* 0x000000160494723c */ /* 0x040fe20000001894 */
[----:B------:R-:W-:Y:S07]  /*7910*/  LDSM.16.M88.4 R20, [R180] ;  /* 0x00000000b414783b */ /* 0x000fee0000000200 */
[C---:B-1----:R-:W-:Y:S08]  /*7920*/  HMMA.16816.F32 R144, R4.reuse, R16, R144 ;  /* 0x000000100490723c */ /* 0x042ff00000001890 */
[C---:B------:R-:W-:Y:S01]  /*7930*/  HMMA.16816.F32 R140, R4.reuse, R18, R140 ;  /* 0x00000012048c723c */ /* 0x040fe2000000188c */
[----:B------:R-:W-:Y:S07]  /*7940*/  LDSM.16.M88.4 R16, [R180+0x800] ;  /* 0x00080000b410783b */ /* 0x000fee0000000200 */
[C---:B--2---:R-:W-:Y:S08]  /*7950*/  HMMA.16816.F32 R136, R4.reuse, R12, R136 ;  /* 0x0000000c0488723c */ /* 0x044ff00000001888 */
[C---:B------:R-:W-:Y:S01]  /*7960*/  HMMA.16816.F32 R32, R4.reuse, R14, R32 ;  /* 0x0000000e0420723c */ /* 0x040fe20000001820 */
[----:B------:R-:W-:Y:S07]  /*7970*/  LDSM.16.M88.4 R12, [R180+0x1000] ;  /* 0x00100000b40c783b */ /* 0x000fee0000000200 */
[C---:B---3--:R-:W-:Y:S08]  /*7980*/  HMMA.16816.F32 R28, R4.reuse, R8, R28 ;  /* 0x00000008041c723c */ /* 0x048ff0000000181c */
[----:B------:R-:W-:Y:S01]  /*7990*/  HMMA.16816.F32 R24, R4, R10, R24 ;  /* 0x0000000a0418723c */ /* 0x000fe20000001818 */
[----:B------:R-:W1:Y:S04]  /*79a0*/  LDSM.16.M88.4 R4, [R189] ;  /* 0x00000000bd04783b */ /* 0x000e680000000200 */
[----:B------:R-:W2:Y:S03]  /*79b0*/  LDSM.16.M88.4 R8, [R180+0x1800] ;  /* 0x00180000b408783b */ /* 0x000ea60000000200 */
[C---:B-----5:R-:W-:Y:S08]  /*79c0*/  HMMA.16816.F32 R152, R156.reuse, R216, R152 ;  /* 0x000000d89c98723c */ /* 0x060ff00000001898 */
        /* <DEDUP_REMOVED lines=122> */
[----:B------:R-:W-:Y:S01]  /*8170*/  UIADD3 UR30, UR8, -0x3, URZ ;  /* 0xfffffffd081e7890 */ /* 0x000fe2000fffe03f */
[----:B------:R1:W-:Y:S01]  /*8180*/  @P4 STS.128 [R197+0x6000], RZ ;  /* 0x006000ffc5004388 */ /* 0x0003e20000000c00 */
[----:B------:R-:W-:Y:S01]  /*8190*/  ULDC.64 UR4, c[0x0][0x198] ;  /* 0x0000660000047ab9 */ /* 0x000fe20000000a00 */
[----:B------:R-:W-:Y:S01]  /*81a0*/  BSSY B0, `(.L_x_597) ;  /* 0x0000065000007945 */ /* 0x000fe20003800000 */
[----:B------:R-:W-:-:S02]  /*81b0*/  USHF.R.S32.HI UR8, URZ, 0x1f, UR30 ;  /* 0x0000001f3f087899 */ /* 0x000fc4000801141e */
        /* <DEDUP_REMOVED lines=9> */
[----:B------:R-:W-:Y:S02]  /*8250*/  IADD3 R7, P5, R0, UR7, RZ ;  /* 0x0000000700077c10 */ /* 0x000fe4000ffbe0ff */
[----:B------:R-:W-:Y:S02]  /*8260*/  LEA.HI.X R5, R2, R201, R5, 0x6, P0 ;  /* 0x000000c902057211 */ /* 0x000fe400000f3405 */
[C---:B------:R-:W-:Y:S02]  /*8270*/  @!P3 LEA R12, P0, R0.reuse, c[0x0][0x168], 0x1 ;  /* 0x00005a00000cba11 */ /* 0x040fe400078008ff */
[C-C-:B------:R-:W-:Y:S02]  /*8280*/  @!P4 LEA.HI.X R15, R0.reuse, c[0x0][0x16c], R5.reuse, 0x1, P1 ;  /* 0x00005b00000fca11 */ /* 0x140fe400008f0c05 */
[----:B------:R-:W-:-:S02]  /*8290*/  @!P3 LEA.HI.X R13, R0, c[0x0][0x16c], R5, 0x1, P0 ;  /* 0x00005b00000dba11 */ /* 0x000fc400000f0c05 */
[----:B------:R-:W-:Y:S01]  /*82a0*/  @!P4 LEA R8, P0, R7, c[0x0][0x168], 0x1 ;  /* 0x00005a000708ca11 */ /* 0x000fe200078008ff */
[----:B------:R-:W-:Y:S01]  /*82b0*/  @!PT LDS RZ, [RZ] ;  /* 0x00000000fffff984 */ /* 0x000fe20000000800 */
[----:B------:R-:W-:Y:S01]  /*82c0*/  @!PT LDS RZ, [RZ] ;  /* 0x00000000fffff984 */ /* 0x000fe20000000800 */
[----:B------:R-:W-:Y:S01]  /*82d0*/  @!PT LDS RZ, [RZ] ;  /* 0x00000000fffff984 */ /* 0x000fe20000000800 */
[----:B------:R2:W-:Y:S01]  /*82e0*/  @!P4 LDGSTS.E.BYPASS.LTC128B.128 [R197+0x6000], [R14.64] ;  /* 0x060000000ec5cfae */ /* 0x0005e2000b901d52 */
[----:B------:R-:W-:Y:S02]  /*82f0*/  IADD3.X R2, R5, UR6, RZ, P5, !PT ;  /* 0x0000000605027c10 */ /* 0x000fe4000affe4ff */
[C---:B------:R-:W-:Y:S01]  /*8300*/  @!P2 LEA R10, P1, R0.reuse, c[0x0][0x168], 0x1 ;  /* 0x00005a00000aaa11 */ /* 0x040fe200078208ff */
[----:B------:R1:W-:Y:S01]  /*8310*/  @P3 STS.128 [R197+0x8000], RZ ;  /* 0x008000ffc5003388 */ /* 0x0003e20000000c00 */
[C---:B------:R-:W-:Y:S02]  /*8320*/  @!P4 LEA.HI.X R9, R7.reuse, c[0x0][0x16c], R2, 0x1, P0 ;  /* 0x00005b000709ca11 */ /* 0x040fe400000f0c02 */
[----:B------:R-:W-:Y:S01]  /*8330*/  @!P2 LEA.HI.X R11, R0, c[0x0][0x16c], R5, 0x1, P1 ;  /* 0x00005b00000baa11 */ /* 0x000fe200008f0c05 */
[----:B------:R-:W-:Y:S01]  /*8340*/  @!PT LDS RZ, [RZ] ;  /* 0x00000000fffff984 */ /* 0x000fe20000000800 */
[----:B------:R-:W-:Y:S01]  /*8350*/  @!PT LDS RZ, [RZ] ;  /* 0x00000000fffff984 */ /* 0x000fe20000000800 */
[----:B------:R-:W-:Y:S01]  /*8360*/  @!PT LDS RZ, [RZ] ;  /* 0x00000000fffff984 */ /* 0x000fe20000000800 */
[----:B------:R3:W-:Y:S01]  /*8370*/  @!P3 LDGSTS.E.BYPASS.LTC128B.128 [R197+0x8000], [R12.64+0x80] ;  /* 0x080000800cc5bfae */ /* 0x0007e2000b901d52 */
[----:B------:R-:W-:-:S02]  /*8380*/  @!P3 LEA R18, P5, R7, c[0x0][0x168], 0x1 ;  /* 0x00005a000712ba11 */ /* 0x000fc400078a08ff */
        /* <DEDUP_REMOVED lines=11> */
[----:B------:R-:W-:-:S02]  /*8440*/  IADD3.X R2, R2, UR6, RZ, P1, !PT ;  /* 0x0000000602027c10 */ /* 0x000fc40008ffe4ff */
[C---:B------:R-:W-:Y:S01]  /*8450*/  IADD3 R0, P6, R5.reuse, UR7, RZ ;  /* 0x0000000705007c10 */ /* 0x040fe2000ffde0ff */
[----:B------:R-:W-:Y:S01]  /*8460*/  @!PT LDS RZ, [RZ] ;  /* 0x00000000fffff984 */ /* 0x000fe20000000800 */
[----:B------:R-:W-:Y:S01]  /*8470*/  @!PT LDS RZ, [RZ] ;  /* 0x00000000fffff984 */ /* 0x000fe20000000800 */
[----:B------:R-:W-:Y:S01]  /*8480*/  @!PT LDS RZ, [RZ] ;  /* 0x00000000fffff984 */ /* 0x000fe20000000800 */
[----:B------:R5:W-:Y:S01]  /*8490*/  @!P4 LDGSTS.E.BYPASS.LTC128B.128 [R197+0x6800], [R8.64] ;  /* 0x0680000008c5cfae */ /* 0x000be2000b901d52 */
[C---:B------:R-:W-:Y:S02]  /*84a0*/  @!P4 LEA.HI.X R7, R5.reuse, c[0x0][0x16c], R2, 0x1, P5 ;  /* 0x00005b000507ca11 */ /* 0x040fe400028f0c02 */
[----:B--2---:R-:W-:Y:S01]  /*84b0*/  @!P4 LEA R14, P5, R0, c[0x0][0x168], 0x1 ;  /* 0x00005a00000eca11 */ /* 0x004fe200078a08ff */
        /* <DEDUP_REMOVED lines=51> */
.L_x_598:
[----:B------:R-:W-:Y:S05]  /*87f0*/  BSYNC B0 ;  /* 0x0000000000007941 */ /* 0x000fea0003800000 */
.L_x_597:
[----:B------:R-:W0:Y:S02]  /*8800*/  LDGDEPBAR ;  /* 0x00000000000079af */ /* 0x000e240000000000 */
.L_x_596:
[----:B--2---:R-:W-:Y:S01]  /*8810*/  IMAD.U32 R5, RZ, RZ, UR21 ;  /* 0x00000015ff057e24 */ /* 0x004fe2000f8e00ff */
[----:B------:R-:W-:Y:S01]  /*8820*/  UIADD3 UR5, UR23, -0x4498517b, URZ ;  /* 0xbb67ae8517057890 */ /* 0x000fe2000fffe03f */
[----:B------:R-:W-:Y:S01]  /*8830*/  IMAD.WIDE.U32 R228, R212, -0x326172a9, RZ ;  /* 0xcd9e8d57d4e47825 */ /* 0x000fe200078e00ff */
[----:B------:R-:W-:Y:S01]  /*8840*/  USHF.L.U32 UR30, UR21, 0x1, URZ ;  /* 0x00000001151e7899 */ /* 0x000fe2000800063f */
[----:B------:R-:W2:Y:S01]  /*8850*/  LDC.U8 R161, c[0x0][0x2d8] ;  /* 0x0000b600ffa17b82 */ /* 0x000ea20000000000 */
[----:B------:R-:W-:Y:S01]  /*8860*/  UIADD3 UR4, UR22, -0x61c88647, URZ ;  /* 0x9e3779b916047890 */ /* 0x000fe2000fffe03f */
[----:B-1----:R-:W-:Y:S01]  /*8870*/  IMAD R8, R5, 0x40, R208 ;  /* 0x0000004005087824 */ /* 0x002fe200078e02d0 */
[----:B------:R-:W-:Y:S01]  /*8880*/  LOP3.LUT R226, R229, R213, RZ, 0x3c, !PT ;  /* 0x000000d5e5e27212 */ /* 0x000fe200078e3cff */
[----:B------:R-:W-:Y:S01]  /*8890*/  IMAD.WIDE.U32 R230, R210, -0x2daee0ad, RZ ;  /* 0xd2511f53d2e67825 */ /* 0x000fe200078e00ff */
[----:B------:R-:W-:Y:S01]  /*88a0*/  UIADD3 UR8, UR22, -0x4ab325aa, URZ ;  /* 0xb54cda5616087890 */ /* 0x000fe2000fffe03f */
[----:B------:R-:W-:Y:S01]  /*88b0*/  LDSM.16.MT88.4 R20, [R186+0xc000] ;  /* 0x00c00000ba14783b */ /* 0x000fe20000004200 */
[----:B------:R-:W-:Y:S01]  /*88c0*/  IADD3 R2, R8, 0x1, RZ ;  /* 0x0000000108027810 */ /* 0x000fe20007ffe0ff */
[----:B------:R-:W-:Y:S01]  /*88d0*/  IMAD.WIDE.U32 R226, R226, -0x2daee0ad, RZ ;  /* 0xd2511f53e2e27825 */ /* 0x000fe200078e00ff */
[----:B------:R-:W-:-:S02]  /*88e0*/  ISETP.GE.AND P0, PT, R8, R204, PT ;  /* 0x000000cc0800720c */ /* 0x000fc40003f06270 */
[----:B------:R-:W-:Y:S02]  /*88f0*/  IADD3 R0, R8, 0x8, RZ ;  /* 0x0000000808007810 */ /* 0x000fe40007ffe0ff */
[----:B------:R-:W-:Y:S02]  /*8900*/  ISETP.GE.AND P6, PT, R2, R204, PT ;  /* 0x000000cc0200720c */ /* 0x000fe40003fc6270 */
[----:B------:R-:W-:Y:S02]  /*8910*/  ISETP.LT.OR P0, PT, R8, R205, P0 ;  /* 0x000000cd0800720c */ /* 0x000fe40000701670 */
[-C--:B------:R-:W-:Y:S02]  /*8920*/  ISETP.GE.AND P2, PT, R2, R202.reuse, PT ;  /* 0x000000ca0200720c */ /* 0x080fe40003f46270 */
[C---:B------:R-:W-:Y:S02]  /*8930*/  ISETP.GE.AND P3, PT, R8.reuse, R202, PT ;  /* 0x000000ca0800720c */ /* 0x040fe40003f66270 */
[----:B------:R-:W-:-:S02]  /*8940*/  IADD3 R4, R8, 0x9, RZ ;  /* 0x0000000908047810 */ /* 0x000fc40007ffe0ff */
[----:B------:R-:W-:Y:S02]  /*8950*/  ISETP.GE.AND P5, PT, R0, R204, PT ;  /* 0x000000cc0000720c */ /* 0x000fe40003fa6270 */
[----:B------:R-:W-:Y:S02]  /*8960*/  ISETP.LT.OR P6, PT, R2, R205, P6 ;  /* 0x000000cd0200720c */ /* 0x000fe400037c1670 */
[----:B------:R-:W-:Y:S02]  /*8970*/  FSEL R152, R152, -INF , !P0 ;  /* 0xff80000098987808 */ /* 0x000fe40004000000 */
[----:B------:R-:W-:Y:S02]  /*8980*/  ISETP.GE.AND P1, PT, R0, R202, PT ;  /* 0x000000ca0000720c */ /* 0x000fe40003f26270 */
[-C--:B------:R-:W-:Y:S02]  /*8990*/  ISETP.LT.OR P2, PT, R2, R203.reuse, P2 ;  /* 0x000000cb0200720c */ /* 0x080fe40001741670 */
[----:B------:R-:W-:-:S02]  /*89a0*/  ISETP.LT.OR P3, PT, R8, R203, P3 ;  /* 0x000000cb0800720c */ /* 0x000fc40001f61670 */
[----:B------:R-:W-:Y:S02]  /*89b0*/  IADD3 R2, R8, 0x10, RZ ;  /* 0x0000001008027810 */ /* 0x000fe40007ffe0ff */
[C---:B------:R-:W-:Y:S02]  /*89c0*/  ISETP.GE.AND P4, PT, R4.reuse, R204, PT ;  /* 0x000000cc0400720c */ /* 0x040fe40003f86270 */
[----:B------:R-:W-:Y:S02]  /*89d0*/  ISETP.GE.AND P0, PT, R4, R202, PT ;  /* 0x000000ca0400720c */ /* 0x000fe40003f06270 */
[----:B------:R-:W-:Y:S02]  /*89e0*/  ISETP.LT.OR P5, PT, R0, R205, P5 ;  /* 0x000000cd0000720c */ /* 0x000fe40002fa1670 */
[----:B------:R-:W-:Y:S02]  /*89f0*/  FSEL R6, R153, -INF , !P6 ;  /* 0xff80000099067808 */ /* 0x000fe40007000000 */
[----:B------:R-:W-:-:S02]  /*8a00*/  FMNMX.FTZ R13, R132, R152, !PT ;  /* 0x00000098840d7209 */ /* 0x000fc40007810000 */
[----:B------:R-:W-:Y:S02]  /*8a10*/  ISETP.LT.OR P1, PT, R0, R203, P1 ;  /* 0x000000cb0000720c */ /* 0x000fe40000f21670 */
[----:B------:R-:W-:Y:S02]  /*8a20*/  FSEL R0, R154, -INF , !P3 ;  /* 0xff8000009a007808 */ /* 0x000fe40005800000 */
[----:B------:R-:W-:Y:S02]  /*8a30*/  IADD3 R10, R8, 0x11, RZ ;  /* 0x00000011080a7810 */ /* 0x000fe40007ffe0ff */
[C---:B------:R-:W-:Y:S02]  /*8a40*/  ISETP.GE.AND P3, PT, R2.reuse, R204, PT ;  /* 0x000000cc0200720c */ /* 0x040fe40003f66270 */
[----:B------:R-:W-:Y:S02]  /*8a50*/  ISETP.GE.AND P6, PT, R2, R202, PT ;  /* 0x000000ca0200720c */ /* 0x000fe40003fc6270 */
[----:B------:R-:W-:-:S02]  /*8a60*/  ISETP.LT.OR P4, PT, R4, R205, P4 ;  /* 0x000000cd0400720c */ /* 0x000fc40002781670 */
[----:B------:R-:W-:Y:S02]  /*8a70*/  ISETP.LT.OR P0, PT, R4, R203, P0 ;  /* 0x000000cb0400720c */ /* 0x000fe40000701670 */
[----:B------:R-:W-:Y:S02]  /*8a80*/  FSEL R4, R148, -INF , !P5 ;  /* 0xff80000094047808 */ /* 0x000fe40006800000 */
[----:B------:R-:W-:Y:S02]  /*8a90*/  FMNMX.FTZ R13, R6, R13, !PT ;  /* 0x0000000d060d7209 */ /* 0x000fe40007810000 */
[----:B------:R-:W-:Y:S02]  /*8aa0*/  FSEL R5, R155, -INF , !P2 ;  /* 0xff8000009b057808 */ /* 0x000fe40005000000 */
[----:B------:R-:W-:Y:S02]  /*8ab0*/  IADD3 R9, R8, 0x18, RZ ;  /* 0x0000001808097810 */ /* 0x000fe40007ffe0ff */
[----:B------:R-:W-:-:S02]  /*8ac0*/  ISETP.GE.AND P2, PT, R10, R204, PT ;  /* 0x000000cc0a00720c */ /* 0x000fc40003f46270 */
[----:B------:R-:W-:Y:S02]  /*8ad0*/  ISETP.GE.AND P5, PT, R10, R202, PT ;  /* 0x000000ca0a00720c */ /* 0x000fe40003fa6270 */
[C---:B------:R-:W-:Y:S02]  /*8ae0*/  ISETP.LT.OR P3, PT, R2.reuse, R205, P3 ;  /* 0x000000cd0200720c */ /* 0x040fe40001f61670 */
[----:B------:R-:W-:Y:S02]  /*8af0*/  ISETP.LT.OR P6, PT, R2, R203, P6 ;  /* 0x000000cb0200720c */ /* 0x000fe400037c1670 */
[----:B------:R-:W-:Y:S02]  /*8b00*/  FSEL R7, R150, -INF , !P1 ;  /* 0xff80000096077808 */ /* 0x000fe40004800000 */
[----:B------:R-:W-:Y:S02]  /*8b10*/  FSEL R2, R149, -INF , !P4 ;  /* 0xff80000095027808 */ /* 0x000fe40006000000 */
[----:B------:R-:W-:-:S02]  /*8b20*/  FMNMX.FTZ R15, R4, R13, !PT ;  /* 0x0000000d040f7209 */ /* 0x000fc40007810000 */
[C---:B------:R-:W-:Y:S02]  /*8b30*/  ISETP.GE.AND P1, PT, R9.reuse, R204, PT ;  /* 0x000000cc0900720c */ /* 0x040fe40003f26270 */
[----:B------:R-:W-:Y:S02]  /*8b40*/  ISETP.GE.AND P4, PT, R9, R202, PT ;  /* 0x000000ca0900720c */ /* 0x000fe40003f86270 */
[C---:B------:R-:W-:Y:S02]  /*8b50*/  ISETP.LT.OR P2, PT, R10.reuse, R205, P2 ;  /* 0x000000cd0a00720c */ /* 0x040fe40001741670 */
[----:B------:R-:W-:Y:S02]  /*8b60*/  ISETP.LT.OR P5, PT, R10, R203, P5 ;  /* 0x000000cb0a00720c */ /* 0x000fe40002fa1670 */
[----:B------:R-:W-:Y:S02]  /*8b70*/  IADD3 R10, R8, 0x19, RZ ;  /* 0x00000019080a7810 */ /* 0x000fe40007ffe0ff */
[----:B------:R-:W-:-:S02]  /*8b80*/  FSEL R164, R144, -INF , !P3 ;  /* 0xff80000090a47808 */ /* 0x000fc40005800000 */
[----:B------:R-:W-:Y:S02]  /*8b90*/  FMNMX.FTZ R15, R2, R15, !PT ;  /* 0x0000000f020f7209 */ /* 0x000fe40007810000 */
[C---:B------:R-:W-:Y:S02]  /*8ba0*/  ISETP.LT.OR P1, PT, R9.reuse, R205, P1 ;  /* 0x000000cd0900720c */ /* 0x040fe40000f21670 */
[----:B------:R-:W-:Y:S02]  /*8bb0*/  ISETP.LT.OR P4, PT, R9, R203, P4 ;  /* 0x000000cb0900720c */ /* 0x000fe40002781670 */
[----:B------:R-:W-:Y:S02]  /*8bc0*/  FSEL R9, R151, -INF , !P0 ;  /* 0xff80000097097808 */ /* 0x000fe40004000000 */
[----:B------:R-:W-:Y:S02]  /*8bd0*/  IADD3 R11, R8, 0x20, RZ ;  /* 0x00000020080b7810 */ /* 0x000fe40007ffe0ff */
[----:B------:R-:W-:-:S02]  /*8be0*/  ISETP.GE.AND P0, PT, R10, R204, PT ;  /* 0x000000cc0a00720c */ /* 0x000fc40003f06270 */
[----:B------:R-:W-:Y:S02]  /*8bf0*/  ISETP.GE.AND P3, PT, R10, R202, PT ;  /* 0x000000ca0a00720c */ /* 0x000fe40003f66270 */
[----:B------:R-:W-:Y:S02]  /*8c00*/  FSEL R168, R145, -INF , !P2 ;  /* 0xff80000091a87808 */ /* 0x000fe40005000000 */
[----:B------:R-:W-:Y:S02]  /*8c10*/  FMNMX.FTZ R15, R164, R15, !PT ;  /* 0x0000000fa40f7209 */ /* 0x000fe40007810000 */
[----:B------:R-:W-:Y:S02]  /*8c20*/  FSEL R133, R146, -INF , !P6 ;  /* 0xff80000092857808 */ /* 0x000fe40007000000 */
[C---:B------:R-:W-:Y:S02]  /*8c30*/  ISETP.GE.AND P6, PT, R11.reuse, R204, PT ;  /* 0x000000cc0b00720c */ /* 0x040fe40003fc6270 */
[----:B------:R-:W-:-:S02]  /*8c40*/  ISETP.GE.AND P2, PT, R11, R202, PT ;  /* 0x000000ca0b00720c */ /* 0x000fc40003f46270 */
[C---:B------:R-:W-:Y:S02]  /*8c50*/  ISETP.LT.OR P0, PT, R10.reuse, R205, P0 ;  /* 0x000000cd0a00720c */ /* 0x040fe40000701670 */
[----:B------:R-:W-:Y:S02]  /*8c60*/  ISETP.LT.OR P3, PT, R10, R203, P3 ;  /* 0x000000cb0a00720c */ /* 0x000fe40001f61670 */
[----:B------:R-:W-:Y:S02]  /*8c70*/  IADD3 R10, R8, 0x21, RZ ;  /* 0x00000021080a7810 */ /* 0x000fe40007ffe0ff */
[----:B------:R-:W-:Y:S02]  /*8c80*/  FSEL R166, R140, -INF , !P1 ;  /* 0xff8000008ca67808 */ /* 0x000fe40004800000 */
[----:B------:R-:W-:Y:S02]  /*8c90*/  FMNMX.FTZ R15, R168, R15, !PT ;  /* 0x0000000fa80f7209 */ /* 0x000fe40007810000 */
[----:B------:R-:W-:-:S02]  /*8ca0*/  FMNMX.FTZ R14, R3, R0, !PT ;  /* 0x00000000030e7209 */ /* 0x000fc40007810000 */
[C---:B------:R-:W-:Y:S02]  /*8cb0*/  ISETP.LT.OR P6, PT, R11.reuse, R205, P6 ;  /* 0x000000cd0b00720c */ /* 0x040fe400037c1670 */
[----:B------:R-:W-:Y:S02]  /*8cc0*/  ISETP.LT.OR P2, PT, R11, R203, P2 ;  /* 0x000000cb0b00720c */ /* 0x000fe40001741670 */
[----:B------:R-:W-:Y:S02]  /*8cd0*/  FSEL R233, R147, -INF , !P5 ;  /* 0xff80000093e97808 */ /* 0x000fe40006800000 */
[----:B------:R-:W-:Y:S02]  /*8ce0*/  IADD3 R11, R8, 0x28, RZ ;  /* 0x00000028080b7810 */ /* 0x000fe40007ffe0ff */
[----:B------:R-:W-:Y:S02]  /*8cf0*/  ISETP.GE.AND P5, PT, R10, R204, PT ;  /* 0x000000cc0a00720c */ /* 0x000fe40003fa6270 */
[----:B------:R-:W-:-:S02]  /*8d00*/  FSEL R134, R141, -INF , !P0 ;  /* 0xff8000008d867808 */ /* 0x000fc40004000000 */
[----:B------:R-:W-:Y:S02]  /*8d10*/  FMNMX.FTZ R15, R166, R15, !PT ;  /* 0x0000000fa60f7209 */ /* 0x000fe40007810000 */
[----:B------:R-:W-:Y:S02]  /*8d20*/  FMNMX.FTZ R14, R5, R14, !PT ;  /* 0x0000000e050e7209 */ /* 0x000fe40007810000 */
[----:B------:R-:W-:Y:S02]  /*8d30*/  FSEL R135, R142, -INF , !P4 ;  /* 0xff8000008e877808 */ /* 0x000fe40006000000 */
[----:B------:R-:W-:Y:S02]  /*8d40*/  ISETP.GE.AND P4, PT, R11, R204, PT ;  /* 0x000000cc0b00720c */ /* 0x000fe40003f86270 */
[----:B------:R-:W-:Y:S02]  /*8d50*/  ISETP.LT.OR P5, PT, R10, R205, P5 ;  /* 0x000000cd0a00720c */ /* 0x000fe40002fa1670 */
[----:B------:R-:W-:-:S02]  /*8d60*/  IADD3 R13, R8, 0x29, RZ ;  /* 0x00000029080d7810 */ /* 0x000fc40007ffe0ff */
[----:B------:R-:W-:Y:S02]  /*8d70*/  FSEL R216, R136, -INF , !P6 ;  /* 0xff80000088d87808 */ /* 0x000fe40007000000 */
[----:B------:R-:W-:Y:S02]  /*8d80*/  FMNMX.FTZ R15, R134, R15, !PT ;  /* 0x0000000f860f7209 */ /* 0x000fe40007810000 */
[----:B------:R-:W-:Y:S02]  /*8d90*/  FMNMX.FTZ R14, R7, R14, !PT ;  /* 0x0000000e070e7209 */ /* 0x000fe40007810000 */
[----:B------:R-:W-:Y:S02]  /*8da0*/  ISETP.GE.AND P0, PT, R11, R202, PT ;  /* 0x000000ca0b00720c */ /* 0x000fe40003f06270 */
[----:B------:R-:W-:Y:S02]  /*8db0*/  FSEL R143, R143, -INF , !P3 ;  /* 0xff8000008f8f7808 */ /* 0x000fe40005800000 */
[----:B------:R-:W-:-:S02]  /*8dc0*/  ISETP.LT.OR P4, PT, R11, R205, P4 ;  /* 0x000000cd0b00720c */ /* 0x000fc40002781670 */
[----:B------:R-:W-:Y:S02]  /*8dd0*/  IADD3 R12, R8, 0x30, RZ ;  /* 0x00000030080c7810 */ /* 0x000fe40007ffe0ff */
[----:B------:R-:W-:Y:S02]  /*8de0*/  ISETP.GE.AND P3, PT, R13, R204, PT ;  /* 0x000000cc0d00720c */ /* 0x000fe40003f66270 */
[----:B------:R-:W-:Y:S02]  /*8df0*/  FSEL R214, R137, -INF , !P5 ;  /* 0xff80000089d67808 */ /* 0x000fe40006800000 */
[----:B------:R-:W-:Y:S02]  /*8e00*/  FMNMX.FTZ R15, R216, R15, !PT ;  /* 0x0000000fd80f7209 */ /* 0x000fe40007810000 */
[----:B------:R-:W-:Y:S02]  /*8e10*/  FMNMX.FTZ R14, R9, R14, !PT ;  /* 0x0000000e090e7209 */ /* 0x000fe40007810000 */
[----:B------:R-:W-:-:S02]  /*8e20*/  ISETP.LT.OR P0, PT, R11, R203, P0 ;  /* 0x000000cb0b00720c */ /* 0x000fc40000701670 */
[----:B------:R-:W-:Y:S02]  /*8e30*/  ISETP.GE.AND P1, PT, R10, R202, PT ;  /* 0x000000ca0a00720c */ /* 0x000fe40003f26270 */
[----:B------:R-:W-:Y:S02]  /*8e40*/  IADD3 R11, R8, 0x31, RZ ;  /* 0x00000031080b7810 */ /* 0x000fe40007ffe0ff */
[----:B------:R-:W-:Y:S02]  /*8e50*/  ISETP.GE.AND P6, PT, R12, R204, PT ;  /* 0x000000cc0c00720c */ /* 0x000fe40003fc6270 */
[----:B------:R-:W-:Y:S02]  /*8e60*/  ISETP.LT.OR P3, PT, R13, R205, P3 ;  /* 0x000000cd0d00720c */ /* 0x000fe40001f61670 */
[----:B------:R-:W-:Y:S02]  /*8e70*/  FSEL R140, R32, -INF , !P4 ;  /* 0xff800000208c7808 */ /* 0x000fe40006000000 */
[----:B------:R-:W-:-:S02]  /*8e80*/  FMNMX.FTZ R15, R214, R15, !PT ;  /* 0x0000000fd60f7209 */ /* 0x000fc40007810000 */
[----:B------:R-:W-:Y:S02]  /*8e90*/  FMNMX.FTZ R14, R133, R14, !PT ;  /* 0x0000000e850e7209 */ /* 0x000fe40007810000 */
[----:B------:R-:W-:Y:S02]  /*8ea0*/  ISETP.LT.OR P1, PT, R10, R203, P1 ;  /* 0x000000cb0a00720c */ /* 0x000fe40000f21670 */
[----:B------:R-:W-:Y:S02]  /*8eb0*/  ISETP.GE.AND P5, PT, R11, R204, PT ;  /* 0x000000cc0b00720c */ /* 0x000fe40003fa6270 */
[----:B------:R-:W-:Y:S02]  /*8ec0*/  FSEL R142, R33, -INF , !P3 ;  /* 0xff800000218e7808 */ /* 0x000fe40005800000 */
[----:B------:R-:W-:Y:S02]  /*8ed0*/  ISETP.LT.OR P6, PT, R12, R205, P6 ;  /* 0x000000cd0c00720c */ /* 0x000fe400037c1670 */
[----:B------:R-:W-:-:S02]  /*8ee0*/  FMNMX.FTZ R15, R140, R15, !PT ;  /* 0x0000000f8c0f7209 */ /* 0x000fc40007810000 */
[----:B------:R-:W-:Y:S02]  /*8ef0*/  IADD3 R10, R8, 0x38, RZ ;  /* 0x00000038080a7810 */ /* 0x000fe40007ffe0ff */
[----:B------:R-:W-:Y:S02]  /*8f00*/  FMNMX.FTZ R14, R233, R14, !PT ;  /* 0x0000000ee90e7209 */ /* 0x000fe40007810000 */
[----:B------:R-:W-:Y:S02]  /*8f10*/  ISETP.LT.OR P5, PT, R11, R205, P5 ;  /* 0x000000cd0b00720c */ /* 0x000fe40002fa1670 */
[----:B------:R-:W-:Y:S02]  /*8f20*/  FSEL R162, R28, -INF , !P6 ;  /* 0xff8000001ca27808 */ /* 0x000fe40007000000 */
[----:B------:R-:W-:Y:S02]  /*8f30*/  FMNMX.FTZ R15, R142, R15, !PT ;  /* 0x0000000f8e0f7209 */ /* 0x000fe40007810000 */
[----:B------:R-:W-:-:S02]  /*8f40*/  IADD3 R8, R8, 0x39, RZ ;  /* 0x0000003908087810 */ /* 0x000fc40007ffe0ff */
[----:B------:R-:W-:Y:S02]  /*8f50*/  ISETP.GE.AND P4, PT, R10, R204, PT ;  /* 0x000000cc0a00720c */ /* 0x000fe40003f86270 */
[----:B------:R-:W-:Y:S02]  /*8f60*/  FMNMX.FTZ R14, R135, R14, !PT ;  /* 0x0000000e870e7209 */ /* 0x000fe40007810000 */
[----:B------:R-:W-:Y:S02]  /*8f70*/  FSEL R151, R29, -INF , !P5 ;  /* 0xff8000001d977808 */ /* 0x000fe40006800000 */
[----:B------:R-:W-:Y:S02]  /*8f80*/  FMNMX.FTZ R16, R162, R15, !PT ;  /* 0x0000000fa2107209 */ /* 0x000fe40007810000 */
[----:B------:R-:W-:Y:S02]  /*8f90*/  ISETP.GE.AND P3, PT, R8, R204, PT ;  /* 0x000000cc0800720c */ /* 0x000fe40003f66270 */
[----:B------:R-:W-:-:S02]  /*8fa0*/  ISETP.LT.OR P4, PT, R10, R205, P4 ;  /* 0x000000cd0a00720c */ /* 0x000fc40002781670 */
[----:B------:R-:W-:Y:S02]  /*8fb0*/  FSEL R141, R138, -INF , !P2 ;  /* 0xff8000008a8d7808 */ /* 0x000fe40005000000 */
[----:B------:R-:W-:Y:S02]  /*8fc0*/  FMNMX.FTZ R14, R143, R14, !PT ;  /* 0x0000000e8f0e7209 */ /* 0x000fe40007810000 */
[----:B------:R-:W-:Y:S02]  /*8fd0*/  FSEL R217, R139, -INF , !P1 ;  /* 0xff8000008bd97808 */ /* 0x000fe40004800000 */
[----:B------:R-:W-:Y:S02]  /*8fe0*/  FMNMX.FTZ R15, R151, R16, !PT ;  /* 0x00000010970f7209 */ /* 0x000fe40007810000 */
[----:B------:R-:W-:Y:S02]  /*8ff0*/  ISETP.GE.AND P1, PT, R12, R202, PT ;  /* 0x000000ca0c00720c */ /* 0x000fe40003f26270 */
[----:B------:R-:W-:-:S02]  /*9000*/  ISETP.LT.OR P3, PT, R8, R205, P3 ;  /* 0x000000cd0800720c */ /* 0x000fc40001f61670 */
[----:B------:R-:W-:Y:S02]  /*9010*/  FSEL R150, R24, -INF , !P4 ;  /* 0xff80000018967808 */ /* 0x000fe40006000000 */
[----:B------:R-:W-:Y:S02]  /*9020*/  ISETP.GE.AND P2, PT, R13, R202, PT ;  /* 0x000000ca0d00720c */ /* 0x000fe40003f46270 */
[----:B------:R-:W-:Y:S02]  /*9030*/  FMNMX.FTZ R16, R141, R14, !PT ;  /* 0x0000000e8d107209 */ /* 0x000fe40007810000 */
[----:B------:R-:W-:Y:S02]  /*9040*/  ISETP.LT.OR P1, PT, R12, R203, P1 ;  /* 0x000000cb0c00720c */ /* 0x000fe40000f21670 */
[----:B------:R-:W-:Y:S02]  /*9050*/  FSEL R148, R25, -INF , !P3 ;  /* 0xff80000019947808 */ /* 0x000fe40005800000 */
[----:B------:R-:W-:-:S02]  /*9060*/  FMNMX.FTZ R15, R150, R15, !PT ;  /* 0x0000000f960f7209 */ /* 0x000fc40007810000 */
[----:B------:R-:W-:Y:S02]  /*9070*/  ISETP.LT.OR P2, PT, R13, R203, P2 ;  /* 0x000000cb0d00720c */ /* 0x000fe40001741670 */
[----:B------:R-:W-:Y:S02]  /*9080*/  FSEL R219, R34, -INF , !P0 ;  /* 0xff80000022db7808 */ /* 0x000fe40004000000 */
[----:B------:R-:W-:Y:S02]  /*9090*/  FMNMX.FTZ R12, R217, R16, !PT ;  /* 0x00000010d90c7209 */ /* 0x000fe40007810000 */
[----:B------:R-:W-:Y:S02]  /*90a0*/  FMNMX.FTZ R14, R148, R15, !PT ;  /* 0x0000000f940e7209 */ /* 0x000fe40007810000 */
[----:B------:R-:W-:Y:S02]  /*90b0*/  ISETP.GE.AND P0, PT, R11, R202, PT ;  /* 0x000000ca0b00720c */ /* 0x000fe40003f06270 */
[----:B------:R-:W-:Y:S01]  /*90c0*/  FSEL R209, R35, -INF , !P2 ;  /* 0xff80000023d17808 */ /* 0x000fe20005000000 */
[----:B------:R-:W1:Y:S01]  /*90d0*/  SHFL.BFLY PT, R13, R14, 0x2, 0x1f ;  /* 0x0c401f000e0d7f89 */ /* 0x000e6200000e0000 */
[----:B------:R-:W-:-:S02]  /*90e0*/  FMNMX.FTZ R12, R219, R12, !PT ;  /* 0x0000000cdb0c7209 */ /* 0x000fc40007810000 */
[----:B------:R-:W-:Y:S02]  /*90f0*/  ISETP.GE.AND P2, PT, R10, R202, PT ;  /* 0x000000ca0a00720c */ /* 0x000fe40003f46270 */
[-C--:B------:R-:W-:Y:S02]  /*9100*/  ISETP.LT.OR P0, PT, R11, R203.reuse, P0 ;  /* 0x000000cb0b00720c */ /* 0x080fe40000701670 */
[----:B------:R-:W-:Y:S02]  /*9110*/  FSEL R149, R30, -INF , !P1 ;  /* 0xff8000001e957808 */ /* 0x000fe40004800000 */
[----:B------:R-:W-:Y:S02]  /*9120*/  FMNMX.FTZ R12, R209, R12, !PT ;  /* 0x0000000cd10c7209 */ /* 0x000fe40007810000 */
[----:B------:R-:W-:Y:S02]  /*9130*/  ISETP.GE.AND P1, PT, R8, R202, PT ;  /* 0x000000ca0800720c */ /* 0x000fe40003f26270 */
[----:B------:R-:W-:-:S02]  /*9140*/  ISETP.LT.OR P2, PT, R10, R203, P2 ;  /* 0x000000cb0a00720c */ /* 0x000fc40001741670 */
[----:B------:R-:W-:Y:S02]  /*9150*/  FSEL R144, R31, -INF , !P0 ;  /* 0xff8000001f907808 */ /* 0x000fe40004000000 */
[----:B------:R-:W-:Y:S01]  /*9160*/  FMNMX.FTZ R11, R149, R12, !PT ;  /* 0x0000000c950b7209 */ /* 0x000fe20007810000 */
[----:B------:R-:W-:Y:S01]  /*9170*/  LDSM.16.MT88.4 R28, [R185+0xc000] ;  /* 0x00c00000b91c783b */ /* 0x000fe20000004200 */
[----:B------:R-:W-:Y:S02]  /*9180*/  ISETP.LT.OR P1, PT, R8, R203, P1 ;  /* 0x000000cb0800720c */ /* 0x000fe40000f21670 */
[----:B------:R-:W-:Y:S02]  /*9190*/  FSEL R145, R26, -INF , !P2 ;  /* 0xff8000001a917808 */ /* 0x000fe40005000000 */
[----:B------:R-:W-:Y:S01]  /*91a0*/  FMNMX.FTZ R8, R144, R11, !PT ;  /* 0x0000000b90087209 */ /* 0x000fe20007810000 */
[----:B------:R-:W-:Y:S01]  /*91b0*/  IMAD.U32 R11, RZ, RZ, UR23 ;  /* 0x00000017ff0b7e24 */ /* 0x000fe2000f8e00ff */
[----:B------:R-:W-:-:S02]  /*91c0*/  FSEL R147, R27, -INF , !P1 ;  /* 0xff8000001b937808 */ /* 0x000fc40004800000 */
[----:B------:R-:W-:Y:S02]  /*91d0*/  FMNMX.FTZ R8, R145, R8, !PT ;  /* 0x0000000891087209 */ /* 0x000fe40007810000 */
[----:B-1----:R-:W-:Y:S02]  /*91e0*/  FMNMX.FTZ R13, R14, R13, !PT ;  /* 0x0000000d0e0d7209 */ /* 0x002fe40007810000 */
[----:B------:R-:W-:Y:S02]  /*91f0*/  FMNMX.FTZ R10, R147, R8, !PT ;  /* 0x00000008930a7209 */ /* 0x000fe40007810000 */
[----:B------:R-:W-:Y:S01]  /*9200*/  LOP3.LUT R224, R227, UR5, R230, 0x96, !PT ;  /* 0x00000005e3e07c12 */ /* 0x000fe2000f8e96e6 */
[----:B------:R-:W1:Y:S01]  /*9210*/  SHFL.BFLY PT, R158, R13, 0x1, 0x1f ;  /* 0x0c201f000d9e7f89 */ /* 0x000e6200000e0000 */
[----:B--2---:R-:W-:Y:S01]  /*9220*/  PRMT R161, R161, 0x7054, R161 ;  /* 0x00007054a1a17816 */ /* 0x004fe200000000a1 */
[----:B------:R-:W-:Y:S02]  /*9230*/  UIADD3 UR5, UR23, 0x646e171e, URZ ;  /* 0x646e171e17057890 */ /* 0x000fe4000fffe03f */
[----:B------:R-:W2:Y:S01]  /*9240*/  SHFL.BFLY PT, R15, R10, 0x2, 0x1f ;  /* 0x0c401f000a0f7f89 */ /* 0x000ea200000e0000 */
[----:B------:R-:W-:Y:S01]  /*9250*/  IMAD.WIDE.U32 R224, R224, -0x326172a9, RZ ;  /* 0xcd9e8d57e0e07825 */ /* 0x000fe200078e00ff */
[----:B-1----:R-:W-:-:S02]  /*9260*/  FMNMX.FTZ R158, R13, R158, !PT ;  /* 0x0000009e0d9e7209 */ /* 0x002fc40007810000 */
[----:B--2---:R-:W-:-:S03]  /*9270*/  FMNMX.FTZ R8, R10, R15, !PT ;  /* 0x0000000f0a087209 */ /* 0x004fc60007810000 */
[C---:B------:R-:W-:Y:S01]  /*9280*/  FMUL.FTZ R163, R158.reuse, c[0x0][0x23c] ;  /* 0x00008f009ea37a20 */ /* 0x040fe20000410000 */
[----:B------:R-:W-:Y:S01]  /*9290*/  LOP3.LUT R10, R231, UR30, R11, 0x96, !PT ;  /* 0x0000001ee70a7c12 */ /* 0x000fe2000f8e960b */
[----:B------:R-:W-:Y:S01]  /*92a0*/  LDSM.16.MT88.4 R12, [R188+0xc000] ;  /* 0x00c00000bc0c783b */ /* 0x000fe20000004200 */
[----:B------:R-:W-:Y:S01]  /*92b0*/  FSETP.NEU.FTZ.AND P1, PT, R158, -INF , PT ;  /* 0xff8000009e00780b */ /* 0x000fe20003f3d000 */
[----:B------:R-:W-:Y:S02]  /*92c0*/  UIADD3 UR30, UR30, 0x1, URZ ;  /* 0x000000011e1e7890 */ /* 0x000fe4000fffe03f */
[----:B------:R-:W1:Y:S01]  /*92d0*/  SHFL.BFLY PT, R157, R8, 0x1, 0x1f ;  /* 0x0c201f00089d7f89 */ /* 0x000e6200000e0000 */
[----:B------:R-:W-:Y:S01]  /*92e0*/  IMAD.WIDE.U32 R136, R10, -0x326172a9, RZ ;  /* 0xcd9e8d570a887825 */ /* 0x000fe200078e00ff */
[----:B------:R-:W-:-:S04]  /*92f0*/  FSEL R163, R163, RZ, P1 ;  /* 0x000000ffa3a37208 */ /* 0x000fc80000800000 */
[----:B------:R-:W-:Y:S01]  /*9300*/  LOP3.LUT R10, R137, UR4, R228, 0x96, !PT ;  /* 0x00000004890a7c12 */ /* 0x000fe2000f8e96e4 */
[--C-:B------:R-:W-:Y:S01]  /*9310*/  FFMA.FTZ R155, R6, c[0x0][0x23c], -R163.reuse ;  /* 0x00008f00069b7a23 */ /* 0x100fe200000108a3 */
[----:B------:R-:W-:Y:S01]  /*9320*/  LOP3.LUT R136, R225, UR29, R136, 0x96, !PT ;  /* 0x0000001de1887c12 */ /* 0x000fe2000f8e9688 */
[----:B------:R-:W-:Y:S02]  /*9330*/  FFMA.FTZ R154, R4, c[0x0][0x23c], -R163 ;  /* 0x00008f00049a7a23 */ /* 0x000fe400000108a3 */
[----:B------:R-:W-:Y:S02]  /*9340*/  IMAD.WIDE.U32 R10, R10, -0x2daee0ad, RZ ;  /* 0xd2511f530a0a7825 */ /* 0x000fe400078e00ff */
[----:B------:R-:W-:Y:S02]  /*9350*/  MUFU.EX2 R155, R155 ;  /* 0x0000009b009b7308 */ /* 0x000fe40000000800 */
[----:B------:R-:W-:Y:S01]  /*9360*/  IMAD.WIDE.U32 R136, R136, -0x2daee0ad, RZ ;  /* 0xd2511f5388887825 */ /* 0x000fe200078e00ff */
[----:B------:R-:W-:-:S03]  /*9370*/  LOP3.LUT R6, R11, UR28, R226, 0x96, !PT ;  /* 0x0000001c0b067c12 */ /* 0x000fc6000f8e96e2 */
[----:B------:R-:W-:Y:S01]  /*9380*/  FFMA.FTZ R156, R152, c[0x0][0x23c], -R163 ;  /* 0x00008f00989c7a23 */ /* 0x000fe200000108a3 */
[----:B------:R-:W-:Y:S01]  /*9390*/  LOP3.LUT R138, R137, UR26, R10, 0x96, !PT ;  /* 0x0000001a898a7c12 */ /* 0x000fe2000f8e960a */
[----:B------:R-:W-:Y:S01]  /*93a0*/  IMAD.WIDE.U32 R170, R6, -0x326172a9, RZ ;  /* 0xcd9e8d5706aa7825 */ /* 0x000fe200078e00ff */
[----:B------:R-:W-:Y:S01]  /*93b0*/  MUFU.EX2 R154, R154 ;  /* 0x0000009a009a7308 */ /* 0x000fe20000000800 */
[----:B-1----:R-:W-:Y:S02]  /*93c0*/  FMNMX.FTZ R157, R8, R157, !PT ;  /* 0x0000009d089d7209 */ /* 0x002fe40007810000 */
[----:B------:R-:W-:Y:S01]  /*93d0*/  IMAD.WIDE.U32 R138, R138, -0x326172a9, RZ ;  /* 0xcd9e8d578a8a7825 */ /* 0x000fe200078e00ff */
[----:B------:R-:W-:Y:S02]  /*93e0*/  LOP3.LUT R4, R171, UR27, R224, 0x96, !PT ;  /* 0x0000001bab047c12 */ /* 0x000fe4000f8e96e0 */
[C---:B------:R-:W-:Y:S01]  /*93f0*/  FSETP.NEU.FTZ.AND P0, PT, R157.reuse, -INF , PT ;  /* 0xff8000009d00780b */ /* 0x040fe20003f1d000 */
[----:B------:R-:W-:Y:S01]  /*9400*/  FMUL.FTZ R146, R157, c[0x0][0x23c] ;  /* 0x00008f009d927a20 */ /* 0x000fe20000410000 */
[----:B------:R-:W-:Y:S01]  /*9410*/  LOP3.LUT R170, R139, UR25, R170, 0x96, !PT ;  /* 0x000000198baa7c12 */ /* 0x000fe2000f8e96aa */
[----:B------:R-:W-:Y:S01]  /*9420*/  IMAD.WIDE.U32 R10, R4, -0x2daee0ad, RZ ;  /* 0xd2511f53040a7825 */ /* 0x000fe200078e00ff */
[----:B------:R-:W-:Y:S01]  /*9430*/  FSEL R8, R157, RZ, P0 ;  /* 0x000000ff9d087208 */ /* 0x000fe20000000000 */
[----:B------:R-:W-:Y:S01]  /*9440*/  MUFU.EX2 R156, R156 ;  /* 0x0000009c009c7308 */ /* 0x000fe20000000800 */
[----:B------:R-:W-:Y:S01]  /*9450*/  FSEL R146, R146, RZ, P0 ;  /* 0x000000ff92927208 */ /* 0x000fe20000000000 */
[----:B------:R-:W-:Y:S01]  /*9460*/  IMAD.WIDE.U32 R170, R170, -0x2daee0ad, RZ ;  /* 0xd2511f53aaaa7825 */ /* 0x000fe200078e00ff */
[----:B------:R-:W-:-:S03]  /*9470*/  LOP3.LUT R136, R11, UR24, R136, 0x96, !PT ;  /* 0x000000180b887c12 */ /* 0x000fc6000f8e9688 */
[----:B------:R-:W-:Y:S01]  /*9480*/  FFMA.FTZ R152, R0, c[0x0][0x23c], -R146 ;  /* 0x00008f0000987a23 */ /* 0x000fe20000010892 */
[----:B------:R-:W-:Y:S01]  /*9490*/  LOP3.LUT R0, R171, UR15, R10, 0x96, !PT ;  /* 0x0000000fab007c12 */ /* 0x000fe2000f8e960a */
[----:B------:R-:W-:Y:S02]  /*94a0*/  FADD.FTZ R3, R3, -R8 ;  /* 0x8000000803037221 */ /* 0x000fe40000010000 */
[----:B------:R-:W-:Y:S02]  /*94b0*/  FFMA.FTZ R153, R2, c[0x0][0x23c], -R163 ;  /* 0x00008f0002997a23 */ /* 0x000fe400000108a3 */
[----:B------:R-:W-:Y:S01]  /*94c0*/  IMAD.WIDE.U32 R10, R0, -0x326172a9, RZ ;  /* 0xcd9e8d57000a7825 */ /* 0x000fe200078e00ff */
[----:B------:R-:W-:Y:S03]  /*94d0*/  MUFU.EX2 R152, R152 ;  /* 0x0000009800987308 */ /* 0x000fe60000000800 */
[----:B------:R-:W-:Y:S01]  /*94e0*/  FFMA.FTZ R0, R7, c[0x0][0x23c], -R146 ;  /* 0x00008f0007007a23 */ /* 0x000fe20000010892 */
[----:B------:R-:W-:Y:S01]  /*94f0*/  FSEL R7, R158, RZ, P1 ;  /* 0x000000ff9e077208 */ /* 0x000fe20000800000 */
[----:B------:R-:W-:Y:S01]  /*9500*/  FMUL.FTZ R3, R3, c[0x0][0x23c] ;  /* 0x00008f0003037a20 */ /* 0x000fe20000410000 */
[----:B------:R-:W-:Y:S01]  /*9510*/  SHF.R.U32.HI R4, RZ, 0x10, R10 ;  /* 0x00000010ff047819 */ /* 0x000fe2000001160a */
[----:B------:R-:W-:Y:S01]  /*9520*/  IMAD.WIDE.U32 R136, R136, -0x326172a9, RZ ;  /* 0xcd9e8d5788887825 */ /* 0x000fe200078e00ff */
[----:B------:R-:W-:Y:S01]  /*9530*/  MUFU.EX2 R153, R153 ;  /* 0x0000009900997308 */ /* 0x000fe20000000800 */
[----:B------:R-:W-:-:S02]  /*9540*/  LOP3.LUT R6, R10, 0xff, RZ, 0xc0, !PT ;  /* 0x000000ff0a067812 */ /* 0x000fc400078ec0ff */
[----:B------:R-:W-:Y:S02]  /*9550*/  FADD.FTZ R160, R132, -R7 ;  /* 0x8000000784a07221 */ /* 0x000fe40000010000 */
[----:B------:R-:W-:Y:S01]  /*9560*/  FFMA.FTZ R2, R5, c[0x0][0x23c], -R146 ;  /* 0x00008f0005027a23 */ /* 0x000fe20000010892 */
[----:B------:R-:W-:Y:S01]  /*9570*/  LOP3.LUT R5, R11, UR8, R136, 0x96, !PT ;  /* 0x000000080b057c12 */ /* 0x000fe2000f8e9688 */
[----:B------:R-:W-:Y:S01]  /*9580*/  FMUL.FTZ R160, R160, c[0x0][0x23c] ;  /* 0x00008f00a0a07a20 */ /* 0x000fe20000410000 */
[----:B------:R-:W1:Y:S01]  /*9590*/  MUFU.EX2 R3, R3 ;  /* 0x0000000300037308 */ /* 0x000e620000000800 */
[--C-:B------:R-:W-:Y:S01]  /*95a0*/  FFMA.FTZ R159, R9, c[0x0][0x23c], -R146.reuse ;  /* 0x00008f00099f7a23 */ /* 0x100fe20000010892 */
[----:B------:R-:W-:Y:S01]  /*95b0*/  LOP3.LUT R11, R10, 0xffff, RZ, 0xc0, !PT ;  /* 0x0000ffff0a0b7812 */ /* 0x000fe200078ec0ff */
[----:B------:R-:W-:Y:S01]  /*95c0*/  FFMA.FTZ R167, R168, c[0x0][0x23c], -R163 ;  /* 0x00008f00a8a77a23 */ /* 0x000fe200000108a3 */
[----:B------:R-:W-:Y:S01]  /*95d0*/  LOP3.LUT R7, R5, 0xffff, RZ, 0xc0, !PT ;  /* 0x0000ffff05077812 */ /* 0x000fe200078ec0ff */
[--C-:B------:R-:W-:Y:S01]  /*95e0*/  FFMA.FTZ R168, R135, c[0x0][0x23c], -R146.reuse ;  /* 0x00008f0087a87a23 */ /* 0x100fe20000010892 */
[----:B------:R-:W-:Y:S01]  /*95f0*/  SHF.R.U32.HI R8, RZ, 0x10, R5 ;  /* 0x00000010ff087819 */ /* 0x000fe20000011605 */
[----:B------:R-:W-:Y:S01]  /*9600*/  FFMA.FTZ R171, R143, c[0x0][0x23c], -R146 ;  /* 0x00008f008fab7a23 */ /* 0x000fe20000010892 */
[----:B------:R-:W2:Y:S01]  /*9610*/  MUFU.EX2 R160, R160 ;  /* 0x000000a000a07308 */ /* 0x000ea20000000800 */
[----:B------:R-:W-:Y:S01]  /*9620*/  LOP3.LUT R9, R4, 0xff, RZ, 0xc0, !PT ;  /* 0x000000ff04097812 */ /* 0x000fe200078ec0ff */
[--C-:B------:R-:W-:Y:S01]  /*9630*/  FFMA.FTZ R164, R164, c[0x0][0x23c], -R163.reuse ;  /* 0x00008f00a4a47a23 */ /* 0x100fe200000108a3 */
[----:B------:R-:W-:Y:S01]  /*9640*/  LOP3.LUT R4, R5, 0xff, RZ, 0xc0, !PT ;  /* 0x000000ff05047812 */ /* 0x000fe200078ec0ff */
[----:B------:R-:W-:Y:S01]  /*9650*/  FFMA.FTZ R166, R166, c[0x0][0x23c], -R163 ;  /* 0x00008f00a6a67a23 */ /* 0x000fe200000108a3 */
[----:B------:R-:W-:Y:S01]  /*9660*/  SHF.R.U32.HI R11, RZ, 0x8, R11 ;  /* 0x00000008ff0b7819 */ /* 0x000fe2000001160b */
[----:B------:R-:W-:Y:S01]  /*9670*/  FFMA.FTZ R165, R134, c[0x0][0x23c], -R163 ;  /* 0x00008f0086a57a23 */ /* 0x000fe200000108a3 */
[----:B------:R-:W-:Y:S01]  /*9680*/  SHF.R.U32.HI R10, RZ, 0x18, R10 ;  /* 0x00000018ff0a7819 */ /* 0x000fe2000001160a */
[-C--:B-1----:R-:W-:Y:S01]  /*9690*/  FMUL.FTZ R34, R110, R3.reuse ;  /* 0x000000036e227220 */ /* 0x082fe20000410000 */
[----:B------:R-:W1:Y:S01]  /*96a0*/  MUFU.EX2 R2, R2 ;  /* 0x0000000200027308 */ /* 0x000e620000000800 */
[-C--:B------:R-:W-:Y:S01]  /*96b0*/  FMUL.FTZ R35, R111, R3.reuse ;  /* 0x000000036f237220 */ /* 0x080fe20000410000 */
[----:B------:R-:W-:Y:S01]  /*96c0*/  SHF.R.U32.HI R5, RZ, 0x18, R5 ;  /* 0x00000018ff057819 */ /* 0x000fe20000011605 */
[-C--:B------:R-:W-:Y:S01]  /*96d0*/  FMUL.FTZ R26, R114, R3.reuse ;  /* 0x00000003721a7220 */ /* 0x080fe20000410000 */
[----:B------:R-:W-:Y:S01]  /*96e0*/  SHF.R.U32.HI R7, RZ, 0x8, R7 ;  /* 0x00000008ff077819 */ /* 0x000fe20000011607 */
[----:B------:R-:W-:Y:S01]  /*96f0*/  FMUL.FTZ R27, R115, R3 ;  /* 0x00000003731b7220 */ /* 0x000fe20000410000 */
[----:B------:R-:W-:Y:S01]  /*9700*/  LOP3.LUT R8, R8, 0xff, RZ, 0xc0, !PT ;  /* 0x000000ff08087812 */ /* 0x000fe200078ec0ff */
[-C--:B--2---:R-:W-:Y:S01]  /*9710*/  FMUL.FTZ R32, R108, R160.reuse ;  /* 0x000000a06c207220 */ /* 0x084fe20000410000 */
[----:B------:R-:W-:Y:S01]  /*9720*/  MUFU.EX2 R0, R0 ;  /* 0x0000000000007308 */ /* 0x000fe20000000800 */
[-C--:B------:R-:W-:Y:S01]  /*9730*/  FMUL.FTZ R33, R109, R160.reuse ;  /* 0x000000a06d217220 */ /* 0x080fe20000410000 */
[----:B------:R-:W-:Y:S01]  /*9740*/  PRMT R6, R6, 0x5410, R11 ;  /* 0x0000541006067816 */ /* 0x000fe2000000000b */
[----:B------:R-:W2:Y:S01]  /*9750*/  LDSM.16.MT88.4 R108, [R188+0xe000] ;  /* 0x00e00000bc6c783b */ /* 0x000ea20000004200 */
[-C--:B------:R-:W-:Y:S01]  /*9760*/  FMUL.FTZ R24, R112, R160.reuse ;  /* 0x000000a070187220 */ /* 0x080fe20000410000 */
[----:B------:R-:W-:Y:S01]  /*9770*/  PRMT R10, R9, 0x5410, R10 ;  /* 0x00005410090a7816 */ /* 0x000fe2000000000a */
[----:B------:R-:W-:Y:S01]  /*9780*/  FMUL.FTZ R25, R113, R160 ;  /* 0x000000a071197220 */ /* 0x000fe20000410000 */
[----:B------:R-:W-:Y:S01]  /*9790*/  PRMT R4, R4, 0x5410, R7 ;  /* 0x0000541004047816 */ /* 0x000fe20000000007 */
[----:B------:R-:W3:Y:S01]  /*97a0*/  MUFU.EX2 R159, R159 ;  /* 0x0000009f009f7308 */ /* 0x000ee20000000800 */
[----:B------:R-:W4:Y:S01]  /*97b0*/  LDSM.16.MT88.4 R112, [R186+0xe000] ;  /* 0x00e00000ba70783b */ /* 0x000f220000004200 */
[----:B------:R-:W-:Y:S01]  /*97c0*/  PRMT R8, R8, 0x5410, R5 ;  /* 0x0000541008087816 */ /* 0x000fe20000000005 */
[--C-:B------:R-:W-:Y:S01]  /*97d0*/  HSET2.LE.AND R6, R6, R161.reuse, PT ;  /* 0x000000a106067233 */ /* 0x100fe20003803000 */
[----:B------:R-:W-:Y:S01]  /*97e0*/  F2FP.PACK_AB R11, R153, R154 ;  /* 0x0000009a990b723e */ /* 0x000fe200000000ff */
[--C-:B------:R-:W-:Y:S01]  /*97f0*/  HSET2.LE.AND R7, R10, R161.reuse, PT ;  /* 0x000000a10a077233 */ /* 0x100fe20003803000 */
[----:B------:R-:W-:Y:S01]  /*9800*/  F2FP.PACK_AB R9, R155, R156 ;  /* 0x0000009c9b09723e */ /* 0x000fe200000000ff */
[--C-:B------:R-:W-:Y:S01]  /*9810*/  HSET2.LE.AND R4, R4, R161.reuse, PT ;  /* 0x000000a104047233 */ /* 0x100fe20003803000 */
[----:B------:R-:W-:Y:S01]  /*9820*/  LOP3.LUT R6, R6, R11, RZ, 0xc0, !PT ;  /* 0x0000000b06067212 */ /* 0x000fe200078ec0ff */
[----:B------:R-:W-:Y:S01]  /*9830*/  HSET2.LE.AND R5, R8, R161, PT ;  /* 0x000000a108057233 */ /* 0x000fe20003803000 */
[----:B-1----:R-:W-:Y:S01]  /*9840*/  F2FP.PACK_AB R8, R2, R152 ;  /* 0x000000980208723e */ /* 0x002fe200000000ff */
[-C--:B------:R-:W-:Y:S01]  /*9850*/  FMUL.FTZ R36, R36, R160.reuse ;  /* 0x000000a024247220 */ /* 0x080fe20000410000 */
[----:B------:R-:W-:Y:S01]  /*9860*/  LOP3.LUT R4, R4, R9, RZ, 0xc0, !PT ;  /* 0x0000000904047212 */ /* 0x000fe200078ec0ff */
[----:B------:R-:W-:Y:S01]  /*9870*/  FMUL.FTZ R37, R37, R160 ;  /* 0x000000a025257220 */ /* 0x000fe20000410000 */
[----:B------:R-:W-:Y:S01]  /*9880*/  LOP3.LUT R5, R5, R8, RZ, 0xc0, !PT ;  /* 0x0000000805057212 */ /* 0x000fe200078ec0ff */
[-C--:B------:R-:W-:Y:S01]  /*9890*/  FMUL.FTZ R38, R38, R3.reuse ;  /* 0x0000000326267220 */ /* 0x080fe20000410000 */
[----:B---3--:R-:W-:Y:S01]  /*98a0*/  F2FP.PACK_AB R10, R159, R0 ;  /* 0x000000009f0a723e */ /* 0x008fe200000000ff */
[-C--:B------:R-:W-:Y:S01]  /*98b0*/  FMUL.FTZ R39, R39, R3.reuse ;  /* 0x0000000327277220 */ /* 0x080fe20000410000 */
[----:B------:R-:W-:Y:S01]  /*98c0*/  LOP3.LUT R136, R137, UR16, R138, 0x96, !PT ;  /* 0x0000001089887c12 */ /* 0x000fe2000f8e968a */
[----:B------:R-:W-:Y:S01]  /*98d0*/  FMUL.FTZ R40, R40, R160 ;  /* 0x000000a028287220 */ /* 0x000fe20000410000 */
[----:B------:R-:W-:Y:S01]  /*98e0*/  LOP3.LUT R7, R7, R10, RZ, 0xc0, !PT ;  /* 0x0000000a07077212 */ /* 0x000fe200078ec0ff */
[----:B------:R-:W-:Y:S01]  /*98f0*/  FMUL.FTZ R41, R41, R160 ;  /* 0x000000a029297220 */ /* 0x000fe20000410000 */
[----:B------:R-:W-:Y:S01]  /*9900*/  MUFU.EX2 R168, R168 ;  /* 0x000000a800a87308 */ /* 0x000fe20000000800 */
[----:B------:R-:W-:-:S02]  /*9910*/  FMUL.FTZ R42, R42, R3 ;  /* 0x000000032a2a7220 */ /* 0x000fc40000410000 */
[-C--:B------:R-:W-:Y:S02]  /*9920*/  FMUL.FTZ R43, R43, R3.reuse ;  /* 0x000000032b2b7220 */ /* 0x080fe40000410000 */
[C---:B------:R-:W-:Y:S01]  /*9930*/  HMMA.16816.F32 R24, R4.reuse, R28, R24 ;  /* 0x0000001c0418723c */ /* 0x040fe20000001818 */
[-C--:B------:R-:W-:Y:S02]  /*9940*/  FMUL.FTZ R44, R44, R160.reuse ;  /* 0x000000a02c2c7220 */ /* 0x080fe40000410000 */
[-C--:B------:R-:W-:Y:S01]  /*9950*/  FMUL.FTZ R45, R45, R160.reuse ;  /* 0x000000a02d2d7220 */ /* 0x080fe20000410000 */
[----:B------:R-:W1:Y:S01]  /*9960*/  MUFU.EX2 R171, R171 ;  /* 0x000000ab00ab7308 */ /* 0x000e620000000800 */
[-C--:B------:R-:W-:Y:S02]  /*9970*/  FMUL.FTZ R46, R46, R3.reuse ;  /* 0x000000032e2e7220 */ /* 0x080fe40000410000 */
[----:B------:R-:W-:Y:S01]  /*9980*/  FMUL.FTZ R47, R47, R3 ;  /* 0x000000032f2f7220 */ /* 0x000fe20000410000 */
[----:B------:R-:W-:Y:S01]  /*9990*/  HMMA.16816.F32 R28, R4, R30, R32 ;  /* 0x0000001e041c723c */ /* 0x000fe20000001820 */
[----:B------:R-:W-:-:S02]  /*99a0*/  FMUL.FTZ R48, R48, R160 ;  /* 0x000000a030307220 */ /* 0x000fc40000410000 */
[-C--:B------:R-:W-:Y:S01]  /*99b0*/  FMUL.FTZ R49, R49, R160.reuse ;  /* 0x000000a031317220 */ /* 0x080fe20000410000 */
[----:B------:R-:W-:Y:S01]  /*99c0*/  MUFU.EX2 R164, R164 ;  /* 0x000000a400a47308 */ /* 0x000fe20000000800 */
[-C--:B------:R-:W-:Y:S02]  /*99d0*/  FMUL.FTZ R50, R50, R3.reuse ;  /* 0x0000000332327220 */ /* 0x080fe40000410000 */
[-C--:B------:R-:W-:Y:S01]  /*99e0*/  FMUL.FTZ R32, R104, R160.reuse ;  /* 0x000000a068207220 */ /* 0x080fe20000410000 */
[----:B--2---:R-:W-:Y:S01]  /*99f0*/  HMMA.16816.F32 R36, R4, R108, R36 ;  /* 0x0000006c0424723c */ /* 0x004fe20000001824 */
[----:B------:R-:W-:Y:S02]  /*9a00*/  FMUL.FTZ R33, R105, R160 ;  /* 0x000000a069217220 */ /* 0x000fe40000410000 */
[-C--:B------:R-:W-:Y:S01]  /*9a10*/  FMUL.FTZ R34, R106, R3.reuse ;  /* 0x000000036a227220 */ /* 0x080fe20000410000 */
[----:B------:R-:W-:Y:S01]  /*9a20*/  MUFU.EX2 R167, R167 ;  /* 0x000000a700a77308 */ /* 0x000fe20000000800 */
[----:B------:R-:W-:-:S02]  /*9a30*/  FMUL.FTZ R35, R107, R3 ;  /* 0x000000036b237220 */ /* 0x000fc40000410000 */
[----:B------:R-:W2:Y:S01]  /*9a40*/  LDSM.16.MT88.4 R104, [R185+0xe000] ;  /* 0x00e00000b968783b */ /* 0x000ea20000004200 */
[C---:B------:R-:W-:Y:S01]  /*9a50*/  HMMA.16816.F32 R40, R4.reuse, R110, R40 ;  /* 0x0000006e0428723c */ /* 0x040fe20000001828 */
[-C--:B------:R-:W-:Y:S02]  /*9a60*/  FMUL.FTZ R51, R51, R3.reuse ;  /* 0x0000000333337220 */ /* 0x080fe40000410000 */
[----:B------:R-:W3:Y:S01]  /*9a70*/  LDSM.16.MT88.4 R108, [R184+0xe000] ;  /* 0x00e00000b86c783b */ /* 0x000ee20000004200 */
[-C--:B------:R-:W-:Y:S01]  /*9a80*/  FMUL.FTZ R52, R52, R160.reuse ;  /* 0x000000a034347220 */ /* 0x080fe20000410000 */
[----:B------:R-:W-:Y:S01]  /*9a90*/  MUFU.EX2 R166, R166 ;  /* 0x000000a600a67308 */ /* 0x000fe20000000800 */
[----:B------:R-:W-:Y:S02]  /*9aa0*/  FMUL.FTZ R53, R53, R160 ;  /* 0x000000a035357220 */ /* 0x000fe40000410000 */
[----:B----4-:R-:W-:Y:S01]  /*9ab0*/  HMMA.16816.F32 R44, R4, R112, R44 ;  /* 0x00000070042c723c */ /* 0x010fe2000000182c */
[----:B------:R-:W-:-:S02]  /*9ac0*/  FMUL.FTZ R54, R54, R3 ;  /* 0x0000000336367220 */ /* 0x000fc40000410000 */
[-C--:B------:R-:W-:Y:S02]  /*9ad0*/  FMUL.FTZ R55, R55, R3.reuse ;  /* 0x0000000337377220 */ /* 0x080fe40000410000 */
[-C--:B------:R-:W-:Y:S01]  /*9ae0*/  FMUL.FTZ R56, R56, R160.reuse ;  /* 0x000000a038387220 */ /* 0x080fe20000410000 */
[----:B------:R-:W4:Y:S01]  /*9af0*/  MUFU.EX2 R165, R165 ;  /* 0x000000a500a57308 */ /* 0x000f220000000800 */
[-C--:B------:R-:W-:Y:S01]  /*9b00*/  FMUL.FTZ R57, R57, R160.reuse ;  /* 0x000000a039397220 */ /* 0x080fe20000410000 */
[----:B------:R-:W-:Y:S01]  /*9b10*/  HMMA.16816.F32 R48, R4, R114, R48 ;  /* 0x000000720430723c */ /* 0x000fe20000001830 */
[----:B------:R-:W5:Y:S01]  /*9b20*/  LDSM.16.MT88.4 R112, [R188+0x10000] ;  /* 0x01000000bc70783b */ /* 0x000f620000004200 */
[-C--:B------:R-:W-:Y:S02]  /*9b30*/  FMUL.FTZ R58, R58, R3.reuse ;  /* 0x000000033a3a7220 */ /* 0x080fe40000410000 */
[----:B------:R-:W-:Y:S02]  /*9b40*/  FMUL.FTZ R59, R59, R3 ;  /* 0x000000033b3b7220 */ /* 0x000fe40000410000 */
[----:B------:R-:W-:-:S02]  /*9b50*/  FMUL.FTZ R60, R60, R160 ;  /* 0x000000a03c3c7220 */ /* 0x000fc40000410000 */
[-C--:B------:R-:W-:Y:S02]  /*9b60*/  FMUL.FTZ R61, R61, R160.reuse ;  /* 0x000000a03d3d7220 */ /* 0x080fe40000410000 */
[-C--:B------:R-:W-:Y:S02]  /*9b70*/  FMUL.FTZ R62, R62, R3.reuse ;  /* 0x000000033e3e7220 */ /* 0x080fe40000410000 */
[-C--:B------:R-:W-:Y:S02]  /*9b80*/  FMUL.FTZ R63, R63, R3.reuse ;  /* 0x000000033f3f7220 */ /* 0x080fe40000410000 */
[-C--:B------:R-:W-:Y:S02]  /*9b90*/  FMUL.FTZ R64, R64, R160.reuse ;  /* 0x000000a040407220 */ /* 0x080fe40000410000 */
[----:B------:R-:W-:Y:S02]  /*9ba0*/  FMUL.FTZ R65, R65, R160 ;  /* 0x000000a041417220 */ /* 0x000fe40000410000 */
[----:B------:R-:W-:-:S02]  /*9bb0*/  FMUL.FTZ R66, R66, R3 ;  /* 0x0000000342427220 */ /* 0x000fc40000410000 */
[-C--:B------:R-:W-:Y:S02]  /*9bc0*/  FMUL.FTZ R67, R67, R3.reuse ;  /* 0x0000000343437220 */ /* 0x080fe40000410000 */
[-C--:B------:R-:W-:Y:S01]  /*9bd0*/  FMUL.FTZ R68, R68, R160.reuse ;  /* 0x000000a044447220 */ /* 0x080fe20000410000 */
[C---:B--2---:R-:W-:Y:S01]  /*9be0*/  HMMA.16816.F32 R52, R4.reuse, R104, R52 ;  /* 0x000000680434723c */ /* 0x044fe20000001834 */
[-C--:B------:R-:W-:Y:S02]  /*9bf0*/  FMUL.FTZ R69, R69, R160.reuse ;  /* 0x000000a045457220 */ /* 0x080fe40000410000 */
[-C--:B------:R-:W-:Y:S02]  /*9c00*/  FMUL.FTZ R70, R70, R3.reuse ;  /* 0x0000000346467220 */ /* 0x080fe40000410000 */
[----:B------:R-:W-:Y:S02]  /*9c10*/  FMUL.FTZ R71, R71, R3 ;  /* 0x0000000347477220 */ /* 0x000fe40000410000 */
[-C--:B------:R-:W-:Y:S01]  /*9c20*/  FMUL.FTZ R16, R120, R160.reuse ;  /* 0x000000a078107220 */ /* 0x080fe20000410000 */
[----:B------:R-:W-:Y:S01]  /*9c30*/  HMMA.16816.F32 R56, R4, R106, R56 ;  /* 0x0000006a0438723c */ /* 0x000fe20000001838 */
[----:B------:R-:W2:Y:S01]  /*9c40*/  LDSM.16.MT88.4 R104, [R186+0x10000] ;  /* 0x01000000ba68783b */ /* 0x000ea20000004200 */
[----:B------:R-:W-:-:S02]  /*9c50*/  FMUL.FTZ R17, R121, R160 ;  /* 0x000000a079117220 */ /* 0x000fc40000410000 */
[-C--:B------:R-:W-:Y:S02]  /*9c60*/  FMUL.FTZ R18, R122, R3.reuse ;  /* 0x000000037a127220 */ /* 0x080fe40000410000 */
[-C--:B------:R-:W-:Y:S02]  /*9c70*/  FMUL.FTZ R19, R123, R3.reuse ;  /* 0x000000037b137220 */ /* 0x080fe40000410000 */
[----:B---3--:R-:W-:Y:S01]  /*9c80*/  HMMA.16816.F32 R60, R4, R108, R60 ;  /* 0x0000006c043c723c */ /* 0x008fe2000000183c */
[----:B------:R-:W-:Y:S01]  /*9c90*/  LDSM.16.MT88.4 R120, [R184+0xc000] ;  /* 0x00c00000b878783b */ /* 0x000fe20000004200 */
[-C--:B------:R-:W-:Y:S02]  /*9ca0*/  FMUL.FTZ R76, R76, R160.reuse ;  /* 0x000000a04c4c7220 */ /* 0x080fe40000410000 */
[----:B------:R-:W-:Y:S02]  /*9cb0*/  FMUL.FTZ R77, R77, R160 ;  /* 0x000000a04d4d7220 */ /* 0x000fe40000410000 */
[----:B------:R-:W-:-:S02]  /*9cc0*/  FMUL.FTZ R78, R78, R3 ;  /* 0x000000034e4e7220 */ /* 0x000fc40000410000 */
[C---:B------:R-:W-:Y:S01]  /*9cd0*/  HMMA.16816.F32 R64, R4.reuse, R110, R64 ;  /* 0x0000006e0440723c */ /* 0x040fe20000001840 */
[----:B------:R-:W3:Y:S01]  /*9ce0*/  LDSM.16.MT88.4 R108, [R185+0x10000] ;  /* 0x01000000b96c783b */ /* 0x000ee20000004200 */
[-C--:B------:R-:W-:Y:S02]  /*9cf0*/  FMUL.FTZ R79, R79, R3.reuse ;  /* 0x000000034f4f7220 */ /* 0x080fe40000410000 */
[-C--:B------:R-:W-:Y:S02]  /*9d00*/  FMUL.FTZ R80, R80, R160.reuse ;  /* 0x000000a050507220 */ /* 0x080fe40000410000 */
[----:B------:R-:W-:Y:S02]  /*9d10*/  FMUL.FTZ R81, R81, R160 ;  /* 0x000000a051517220 */ /* 0x000fe40000410000 */
[----:B-----5:R-:W-:Y:S01]  /*9d20*/  HMMA.16816.F32 R68, R4, R112, R68 ;  /* 0x000000700444723c */ /* 0x020fe20000001844 */
[-C--:B------:R-:W-:Y:S02]  /*9d30*/  FMUL.FTZ R82, R82, R3.reuse ;  /* 0x0000000352527220 */ /* 0x080fe40000410000 */
[----:B------:R-:W-:-:S02]  /*9d40*/  FMUL.FTZ R83, R83, R3 ;  /* 0x0000000353537220 */ /* 0x000fc40000410000 */
[-C--:B------:R-:W-:Y:S02]  /*9d50*/  FMUL.FTZ R84, R84, R160.reuse ;  /* 0x000000a054547220 */ /* 0x080fe40000410000 */
[----:B------:R-:W-:Y:S01]  /*9d60*/  IMAD.WIDE.U32 R112, R136, -0x2daee0ad, RZ ;  /* 0xd2511f5388707825 */ /* 0x000fe200078e00ff */
[C---:B------:R-:W-:Y:S01]  /*9d70*/  HMMA.16816.F32 R16, R4.reuse, R20, R16 ;  /* 0x000000140410723c */ /* 0x040fe20000001810 */
[----:B------:R-:W5:Y:S02]  /*9d80*/  LDSM.16.MT88.4 R136, [R184+0x10000] ;  /* 0x01000000b888783b */ /* 0x000f640000004200 */
[-C--:B------:R-:W-:Y:S01]  /*9d90*/  FMUL.FTZ R85, R85, R160.reuse ;  /* 0x000000a055557220 */ /* 0x080fe20000410000 */
[----:B------:R-:W-:Y:S01]  /*9da0*/  LOP3.LUT R170, R113, UR5, R170, 0x96, !PT ;  /* 0x0000000571aa7c12 */ /* 0x000fe2000f8e96aa */
[-C--:B------:R-:W-:Y:S02]  /*9db0*/  FMUL.FTZ R86, R86, R3.reuse ;  /* 0x0000000356567220 */ /* 0x080fe40000410000 */
[-C--:B------:R-:W-:Y:S01]  /*9dc0*/  FMUL.FTZ R87, R87, R3.reuse ;  /* 0x0000000357577220 */ /* 0x080fe20000410000 */
[----:B------:R-:W-:Y:S01]  /*9dd0*/  LOP3.LUT R230, R170, 0xff, RZ, 0xc0, !PT ;  /* 0x000000ffaae67812 */ /* 0x000fe200078ec0ff */
[-C--:B------:R-:W-:Y:S01]  /*9de0*/  FMUL.FTZ R88, R88, R160.reuse ;  /* 0x000000a058587220 */ /* 0x080fe20000410000 */
[----:B--2---:R-:W-:Y:S01]  /*9df0*/  HMMA.16816.F32 R76, R4, R104, R76 ;  /* 0x00000068044c723c */ /* 0x004fe2000000184c */
[----:B------:R-:W-:Y:S01]  /*9e00*/  FMUL.FTZ R89, R89, R160 ;  /* 0x000000a059597220 */ /* 0x000fe20000410000 */
[----:B------:R-:W-:Y:S01]  /*9e10*/  SHF.R.U32.HI R218, RZ, 0x10, R170 ;  /* 0x00000010ffda7819 */ /* 0x000fe200000116aa */
[----:B------:R-:W-:-:S02]  /*9e20*/  FMUL.FTZ R90, R90, R3 ;  /* 0x000000035a5a7220 */ /* 0x000fc40000410000 */
[-C--:B------:R-:W-:Y:S01]  /*9e30*/  FMUL.FTZ R91, R91, R3.reuse ;  /* 0x000000035b5b7220 */ /* 0x080fe20000410000 */
[----:B------:R-:W-:Y:S01]  /*9e40*/  LOP3.LUT R218, R218, 0xff, RZ, 0xc0, !PT ;  /* 0x000000ffdada7812 */ /* 0x000fe200078ec0ff */
[-C--:B------:R-:W-:Y:S01]  /*9e50*/  FMUL.FTZ R72, R72, R160.reuse ;  /* 0x000000a048487220 */ /* 0x080fe20000410000 */
[C---:B------:R-:W-:Y:S01]  /*9e60*/  HMMA.16816.F32 R80, R4.reuse, R106, R80 ;  /* 0x0000006a0450723c */ /* 0x040fe20000001850 */
[-C--:B------:R-:W-:Y:S01]  /*9e70*/  FMUL.FTZ R73, R73, R160.reuse ;  /* 0x000000a049497220 */ /* 0x080fe20000410000 */
[--C-:B------:R-:W-:Y:S01]  /*9e80*/  SHF.R.U32.HI R104, RZ, 0x10, R112.reuse ;  /* 0x00000010ff687819 */ /* 0x100fe20000011670 */
[-C--:B------:R-:W-:Y:S01]  /*9e90*/  FMUL.FTZ R74, R74, R3.reuse ;  /* 0x000000034a4a7220 */ /* 0x080fe20000410000 */
[----:B------:R-:W-:Y:S01]  /*9ea0*/  SHF.R.U32.HI R105, RZ, 0x18, R112 ;  /* 0x00000018ff697819 */ /* 0x000fe20000011670 */
[-C--:B------:R-:W-:Y:S01]  /*9eb0*/  FMUL.FTZ R75, R75, R3.reuse ;  /* 0x000000034b4b7220 */ /* 0x080fe20000410000 */
[----:B------:R-:W-:Y:S01]  /*9ec0*/  LOP3.LUT R104, R104, 0xff, RZ, 0xc0, !PT ;  /* 0x000000ff68687812 */ /* 0x000fe200078ec0ff */
[-C--:B------:R-:W-:Y:S01]  /*9ed0*/  FMUL.FTZ R8, R128, R160.reuse ;  /* 0x000000a080087220 */ /* 0x080fe20000410000 */
[C---:B------:R-:W-:Y:S01]  /*9ee0*/  LOP3.LUT R107, R112.reuse, 0xffff, RZ, 0xc0, !PT ;  /* 0x0000ffff706b7812 */ /* 0x040fe200078ec0ff */
[C---:B---3--:R-:W-:Y:S01]  /*9ef0*/  HMMA.16816.F32 R84, R4.reuse, R108, R84 ;  /* 0x0000006c0454723c */ /* 0x048fe20000001854 */
[----:B------:R-:W-:Y:S01]  /*9f00*/  LOP3.LUT R106, R112, 0xff, RZ, 0xc0, !PT ;  /* 0x000000ff706a7812 */ /* 0x000fe200078ec0ff */
[-C--:B------:R-:W-:Y:S01]  /*9f10*/  FMUL.FTZ R9, R129, R160.reuse ;  /* 0x000000a081097220 */ /* 0x080fe20000410000 */
[----:B------:R-:W-:Y:S01]  /*9f20*/  SHF.R.U32.HI R107, RZ, 0x8, R107 ;  /* 0x00000008ff6b7819 */ /* 0x000fe2000001166b */
[-C--:B------:R-:W-:Y:S01]  /*9f30*/  FMUL.FTZ R10, R130, R3.reuse ;  /* 0x00000003820a7220 */ /* 0x080fe20000410000 */
[----:B------:R-:W-:Y:S01]  /*9f40*/  PRMT R104, R104, 0x5410, R105 ;  /* 0x0000541068687816 */ /* 0x000fe20000000069 */
[-C--:B------:R-:W-:Y:S01]  /*9f50*/  FMUL.FTZ R11, R131, R3.reuse ;  /* 0x00000003830b7220 */ /* 0x080fe20000410000 */
[----:B------:R-:W-:Y:S01]  /*9f60*/  PRMT R106, R106, 0x5410, R107 ;  /* 0x000054106a6a7816 */ /* 0x000fe2000000006b */
[C---:B------:R-:W-:Y:S01]  /*9f70*/  HMMA.16816.F32 R88, R4.reuse, R110, R88 ;  /* 0x0000006e0458723c */ /* 0x040fe20000001858 */
[----:B------:R-:W2:Y:S01]  /*9f80*/  LDSM.16.MT88.4 R108, [R185+0xe800] ;  /* 0x00e80000b96c783b */ /* 0x000ea20000004200 */
[-C--:B------:R-:W-:Y:S01]  /*9f90*/  FMUL.FTZ R124, R124, R160.reuse ;  /* 0x000000a07c7c7220 */ /* 0x080fe20000410000 */
[----:B------:R-:W-:Y:S01]  /*9fa0*/  LOP3.LUT R107, R170, 0xffff, RZ, 0xc0, !PT ;  /* 0x0000ffffaa6b7812 */ /* 0x000fe200078ec0ff */
[-C--:B------:R-:W-:Y:S01]  /*9fb0*/  FMUL.FTZ R125, R125, R160.reuse ;  /* 0x000000a07d7d7220 */ /* 0x080fe20000410000 */
[----:B------:R-:W-:Y:S01]  /*9fc0*/  SHF.R.U32.HI R105, RZ, 0x18, R170 ;  /* 0x00000018ff697819 */ /* 0x000fe200000116aa */
[-C--:B------:R-:W-:Y:S01]  /*9fd0*/  FMUL.FTZ R126, R126, R3.reuse ;  /* 0x000000037e7e7220 */ /* 0x080fe20000410000 */
[----:B------:R-:W-:Y:S01]  /*9fe0*/  SHF.R.U32.HI R107, RZ, 0x8, R107 ;  /* 0x00000008ff6b7819 */ /* 0x000fe2000001166b */
[C---:B------:R-:W-:Y:S01]  /*9ff0*/  HMMA.16816.F32 R72, R4.reuse, R114, R72 ;  /* 0x000000720448723c */ /* 0x040fe20000001848 */
[----:B------:R-:W3:Y:S01]  /*a000*/  LDSM.16.MT88.4 R112, [R186+0xe800] ;  /* 0x00e80000ba70783b */ /* 0x000ee20000004200 */
[-C--:B------:R-:W-:Y:S01]  /*a010*/  FMUL.FTZ R127, R127, R3.reuse ;  /* 0x000000037f7f7220 */ /* 0x080fe20000410000 */
[----:B------:R-:W-:Y:S01]  /*a020*/  PRMT R230, R230, 0x5410, R107 ;  /* 0x00005410e6e67816 */ /* 0x000fe2000000006b */
[-C--:B------:R-:W-:Y:S01]  /*a030*/  FMUL.FTZ R116, R116, R160.reuse ;  /* 0x000000a074747220 */ /* 0x080fe20000410000 */
[--C-:B------:R-:W-:Y:S01]  /*a040*/  HSET2.LE.AND R104, R104, R161.reuse, PT ;  /* 0x000000a168687233 */ /* 0x100fe20003803000 */
[----:B------:R-:W-:Y:S01]  /*a050*/  FMUL.FTZ R117, R117, R160 ;  /* 0x000000a075757220 */ /* 0x000fe20000410000 */
[----:B-1----:R-:W-:Y:S01]  /*a060*/  F2FP.PACK_AB R107, R171, R168 ;  /* 0x000000a8ab6b723e */ /* 0x002fe200000000ff */
[-C--:B------:R-:W-:Y:S01]  /*a070*/  FMUL.FTZ R118, R118, R3.reuse ;  /* 0x0000000376767220 */ /* 0x080fe20000410000 */
[C---:B------:R-:W-:Y:S01]  /*a080*/  HMMA.16816.F32 R8, R4.reuse, R12, R8 ;  /* 0x0000000c0408723c */ /* 0x040fe20000001808 */
[-C--:B------:R-:W-:Y:S01]  /*a090*/  FMUL.FTZ R119, R119, R3.reuse ;  /* 0x0000000377777220 */ /* 0x080fe20000410000 */
[--C-:B------:R-:W-:Y:S01]  /*a0a0*/  HSET2.LE.AND R230, R230, R161.reuse, PT ;  /* 0x000000a1e6e67233 */ /* 0x100fe20003803000 */
[-C--:B------:R-:W-:Y:S01]  /*a0b0*/  FMUL.FTZ R100, R100, R160.reuse ;  /* 0x000000a064647220 */ /* 0x080fe20000410000 */
[----:B------:R-:W-:Y:S01]  /*a0c0*/  PRMT R218, R218, 0x5410, R105 ;  /* 0x00005410dada7816 */ /* 0x000fe20000000069 */
[----:B------:R-:W-:Y:S01]  /*a0d0*/  FMUL.FTZ R101, R101, R160 ;  /* 0x000000a065657220 */ /* 0x000fe20000410000 */
[--C-:B------:R-:W-:Y:S01]  /*a0e0*/  HSET2.LE.AND R106, R106, R161.reuse, PT ;  /* 0x000000a16a6a7233 */ /* 0x100fe20003803000 */
[-C--:B------:R-:W-:Y:S01]  /*a0f0*/  FMUL.FTZ R102, R102, R3.reuse ;  /* 0x0000000366667220 */ /* 0x080fe20000410000 */
[C---:B------:R-:W-:Y:S01]  /*a100*/  HMMA.16816.F32 R12, R4.reuse, R14, R124 ;  /* 0x0000000e040c723c */ /* 0x040fe2000000187c */
[----:B------:R-:W-:Y:S01]  /*a110*/  FMUL.FTZ R103, R103, R3 ;  /* 0x0000000367677220 */ /* 0x000fe20000410000 */
[----:B----4-:R-:W-:Y:S01]  /*a120*/  F2FP.PACK_AB R105, R165, R166 ;  /* 0x000000a6a569723e */ /* 0x010fe200000000ff */
[-C--:B------:R-:W-:Y:S01]  /*a130*/  FMUL.FTZ R92, R92, R160.reuse ;  /* 0x000000a05c5c7220 */ /* 0x080fe20000410000 */
[----:B------:R-:W-:Y:S01]  /*a140*/  LOP3.LUT R107, R104, R107, RZ, 0xc0, !PT ;  /* 0x0000006b686b7212 */ /* 0x000fe200078ec0ff */
[-C--:B------:R-:W-:Y:S01]  /*a150*/  FMUL.FTZ R93, R93, R160.reuse ;  /* 0x000000a05d5d7220 */ /* 0x080fe20000410000 */
[----:B------:R-:W-:Y:S01]  /*a160*/  LOP3.LUT R106, R106, R105, RZ, 0xc0, !PT ;  /* 0x000000696a6a7212 */ /* 0x000fe200078ec0ff */
[-C--:B------:R-:W-:Y:S01]  /*a170*/  FMUL.FTZ R94, R94, R3.reuse ;  /* 0x000000035e5e7220 */ /* 0x080fe20000410000 */
[----:B------:R-:W-:Y:S01]  /*a180*/  HMMA.16816.F32 R20, R4, R22, R116 ;  /* 0x000000160414723c */ /* 0x000fe20000001874 */
[----:B------:R-:W-:Y:S01]  /*a190*/  FMUL.FTZ R95, R95, R3 ;  /* 0x000000035f5f7220 */ /* 0x000fe20000410000 */
[----:B------:R-:W-:Y:S01]  /*a1a0*/  HSET2.LE.AND R105, R218, R161, PT ;  /* 0x000000a1da697233 */ /* 0x000fe20003803000 */
[-C--:B------:R-:W-:Y:S01]  /*a1b0*/  FMUL.FTZ R96, R96, R160.reuse ;  /* 0x000000a060607220 */ /* 0x080fe20000410000 */
[----:B------:R-:W-:Y:S01]  /*a1c0*/  LDSM.16.MT88.4 R128, [R186+0xc800] ;  /* 0x00c80000ba80783b */ /* 0x000fe20000004200 */
[----:B------:R-:W-:-:S02]  /*a1d0*/  FMUL.FTZ R97, R97, R160 ;  /* 0x000000a061617220 */ /* 0x000fc40000410000 */
[-C--:B------:R-:W-:Y:S01]  /*a1e0*/  FMUL.FTZ R98, R98, R3.reuse ;  /* 0x0000000362627220 */ /* 0x080fe20000410000 */
[C---:B------:R-:W-:Y:S01]  /*a1f0*/  HMMA.16816.F32 R32, R4.reuse, R120, R32 ;  /* 0x000000780420723c */ /* 0x040fe20000001820 */
[----:B------:R-:W-:Y:S01]  /*a200*/  FMUL.FTZ R99, R99, R3 ;  /* 0x0000000363637220 */ /* 0x000fe20000410000 */
[----:B------:R-:W-:Y:S01]  /*a210*/  LDSM.16.MT88.4 R116, [R188+0xe800] ;  /* 0x00e80000bc74783b */ /* 0x000fe20000004200 */
[--C-:B------:R-:W-:Y:S02]  /*a220*/  FFMA.FTZ R169, R133, c[0x0][0x23c], -R146.reuse ;  /* 0x00008f0085a97a23 */ /* 0x100fe40000010892 */
[--C-:B------:R-:W-:Y:S01]  /*a230*/  FFMA.FTZ R170, R233, c[0x0][0x23c], -R146.reuse ;  /* 0x00008f00e9aa7a23 */ /* 0x100fe20000010892 */
[----:B------:R-:W-:Y:S01]  /*a240*/  LDSM.16.MT88.4 R132, [R188+0xc800] ;  /* 0x00c80000bc84783b */ /* 0x000fe20000004200 */
[----:B------:R-:W-:Y:S01]  /*a250*/  FFMA.FTZ R218, R141, c[0x0][0x23c], -R146 ;  /* 0x00008f008dda7a23 */ /* 0x000fe20000010892 */
[----:B------:R-:W-:Y:S01]  /*a260*/  HMMA.16816.F32 R100, R4, R122, R100 ;  /* 0x0000007a0464723c */ /* 0x000fe20000001864 */
[----:B------:R-:W-:Y:S01]  /*a270*/  MUFU.EX2 R169, R169 ;  /* 0x000000a900a97308 */ /* 0x000fe20000000800 */
[----:B------:R-:W-:Y:S01]  /*a280*/  LDSM.16.MT88.4 R120, [R184+0xc800] ;  /* 0x00c80000b878783b */ /* 0x000fe20000004200 */
[----:B------:R-:W-:-:S02]  /*a290*/  FFMA.FTZ R216, R216, c[0x0][0x23c], -R163 ;  /* 0x00008f00d8d87a23 */ /* 0x000fc400000108a3 */
[--C-:B------:R-:W-:Y:S01]  /*a2a0*/  FFMA.FTZ R162, R162, c[0x0][0x23c], -R163.reuse ;  /* 0x00008f00a2a27a23 */ /* 0x100fe200000108a3 */
[----:B------:R-:W-:Y:S01]  /*a2b0*/  LDSM.16.MT88.4 R124, [R185+0xc800] ;  /* 0x00c80000b97c783b */ /* 0x000fe20000004200 */
[----:B------:R-:W-:Y:S01]  /*a2c0*/  FFMA.FTZ R148, R148, c[0x0][0x23c], -R163 ;  /* 0x00008f0094947a23 */ /* 0x000fe200000108a3 */
[C---:B-----5:R-:W-:Y:S01]  /*a2d0*/  HMMA.16816.F32 R92, R4.reuse, R136, R92 ;  /* 0x00000088045c723c */ /* 0x060fe2000000185c */
[----:B------:R-:W1:Y:S01]  /*a2e0*/  MUFU.EX2 R170, R170 ;  /* 0x000000aa00aa7308 */ /* 0x000e620000000800 */
[----:B------:R-:W-:Y:S02]  /*a2f0*/  FFMA.FTZ R156, R215, R160, R156 ;  /* 0x000000a0d79c7223 */ /* 0x000fe4000001009c */
[----:B------:R-:W-:Y:S02]  /*a300*/  FFMA.FTZ R3, R211, R3, R152 ;  /* 0x00000003d3037223 */ /* 0x000fe40000010098 */
[----:B------:R-:W-:Y:S01]  /*a310*/  FADD.FTZ R155, R155, R156 ;  /* 0x0000009c9b9b7221 */ /* 0x000fe20000010000 */
[----:B------:R-:W-:Y:S01]  /*a320*/  F2FP.PACK_AB R137, R167, R164 ;  /* 0x000000a4a789723e */ /* 0x000fe200000000ff */
[----:B------:R-:W-:Y:S01]  /*a330*/  HMMA.16816.F32 R4, R4, R138, R96 ;  /* 0x0000008a0404723c */ /* 0x000fe20000001860 */
[----:B------:R-:W4:Y:S01]  /*a340*/  LDSM.16.MT88.4 R96, [R184+0xe800] ;  /* 0x00e80000b860783b */ /* 0x000f220000004200 */
[----:B------:R-:W-:Y:S01]  /*a350*/  MUFU.EX2 R216, R216 ;  /* 0x000000d800d87308 */ /* 0x000fe20000000800 */
[----:B------:R-:W-:Y:S01]  /*a360*/  LOP3.LUT R104, R230, R137, RZ, 0xc0, !PT ;  /* 0x00000089e6687212 */ /* 0x000fe200078ec0ff */
[----:B------:R-:W-:-:S02]  /*a370*/  IMAD.U32 R230, RZ, RZ, UR30 ;  /* 0x0000001effe67e24 */ /* 0x000fc4000f8e00ff */
[----:B------:R-:W-:Y:S02]  /*a380*/  FADD.FTZ R3, R2, R3 ;  /* 0x0000000302037221 */ /* 0x000fe40000010000 */
[----:B------:R-:W-:Y:S01]  /*a390*/  FADD.FTZ R154, R154, R155 ;  /* 0x0000009b9a9a7221 */ /* 0x000fe20000010000 */
[----:B-1----:R-:W-:Y:S01]  /*a3a0*/  F2FP.PACK_AB R136, R170, R169 ;  /* 0x000000a9aa88723e */ /* 0x002fe200000000ff */
[----:B------:R-:W-:Y:S01]  /*a3b0*/  MUFU.EX2 R218, R218 ;  /* 0x000000da00da7308 */ /* 0x000fe20000000800 */
[----:B------:R-:W-:Y:S01]  /*a3c0*/  LOP3.LUT R230, R231, UR23, R230, 0x96, !PT ;  /* 0x00000017e7e67c12 */ /* 0x000fe2000f8e96e6 */
[----:B------:R-:W-:Y:S01]  /*a3d0*/  FADD.FTZ R0, R0, R3 ;  /* 0x0000000300007221 */ /* 0x000fe20000010000 */
[----:B------:R-:W-:Y:S01]  /*a3e0*/  LOP3.LUT R105, R105, R136, RZ, 0xc0, !PT ;  /* 0x0000008869697212 */ /* 0x000fe200078ec0ff */
[----:B------:R-:W-:Y:S01]  /*a3f0*/  FADD.FTZ R153, R153, R154 ;  /* 0x0000009a99997221 */ /* 0x000fe20000010000 */
[----:B------:R-:W-:Y:S01]  /*a400*/  LDSM.16.MT88.4 R136, [R186+0xd000] ;  /* 0x00d00000ba88783b */ /* 0x000fe20000004200 */
[----:B------:R-:W-:-:S02]  /*a410*/  IMAD.WIDE.U32 R230, R230, -0x326172a9, RZ ;  /* 0xcd9e8d57e6e67825 */ /* 0x000fc400078e00ff */
[----:B------:R-:W-:Y:S02]  /*a420*/  MUFU.EX2 R162, R162 ;  /* 0x000000a200a27308 */ /* 0x000fe40000000800 */
[C---:B--2---:R-:W-:Y:S01]  /*a430*/  HMMA.16816.F32 R52, R104.reuse, R108, R52 ;  /* 0x0000006c6834723c */ /* 0x044fe20000001834 */
[----:B------:R-:W-:Y:S01]  /*a440*/  LOP3.LUT R228, R231, UR4, R228, 0x96, !PT ;  /* 0x00000004e7e47c12 */ /* 0x000fe2000f8e96e4 */
[----:B------:R-:W-:Y:S02]  /*a450*/  FADD.FTZ R0, R159, R0 ;  /* 0x000000009f007221 */ /* 0x000fe40000010000 */
[----:B------:R-:W-:Y:S02]  /*a460*/  FADD.FTZ R164, R164, R153 ;  /* 0x00000099a4a47221 */ /* 0x000fe40000010000 */
[----:B------:R-:W-:Y:S02]  /*a470*/  IMAD.WIDE.U32 R228, R228, -0x2daee0ad, RZ ;  /* 0xd2511f53e4e47825 */ /* 0x000fe400078e00ff */
[----:B------:R-:W-:Y:S01]  /*a480*/  HMMA.16816.F32 R56, R104, R110, R56 ;  /* 0x0000006e6838723c */ /* 0x000fe20000001838 */
[----:B------:R-:W1:Y:S01]  /*a490*/  LDSM.16.MT88.4 R108, [R186+0x10800] ;  /* 0x01080000ba6c783b */ /* 0x000e620000004200 */
[----:B------:R-:W-:Y:S01]  /*a4a0*/  FADD.FTZ R3, R169, R0 ;  /* 0x00000000a9037221 */ /* 0x000fe20000010000 */
[----:B------:R-:W-:Y:S01]  /*a4b0*/  LOP3.LUT R227, R229, UR28, R226, 0x96, !PT ;  /* 0x0000001ce5e37c12 */ /* 0x000fe2000f8e96e2 */
[----:B------:R-:W-:-:S02]  /*a4c0*/  FADD.FTZ R167, R167, R164 ;  /* 0x000000a4a7a77221 */ /* 0x000fc40000010000 */
[----:B------:R-:W-:Y:S02]  /*a4d0*/  FADD.FTZ R3, R170, R3 ;  /* 0x00000003aa037221 */ /* 0x000fe40000010000 */
[C---:B---3--:R-:W-:Y:S01]  /*a4e0*/  HMMA.16816.F32 R44, R104.reuse, R112, R44 ;  /* 0x00000070682c723c */ /* 0x048fe2000000182c */
[----:B------:R-:W-:Y:S02]  /*a4f0*/  FADD.FTZ R166, R166, R167 ;  /* 0x000000a7a6a67221 */ /* 0x000fe40000010000 */
[----:B------:R-:W-:Y:S02]  /*a500*/  FADD.FTZ R168, R168, R3 ;  /* 0x00000003a8a87221 */ /* 0x000fe40000010000 */
[----:B------:R-:W-:Y:S02]  /*a510*/  FADD.FTZ R165, R165, R166 ;  /* 0x000000a6a5a57221 */ /* 0x000fe40000010000 */
[----:B------:R-:W-:Y:S01]  /*a520*/  LOP3.LUT R112, R225, UR29, R230, 0x96, !PT ;  /* 0x0000001de1707c12 */ /* 0x000fe2000f8e96e6 */
[----:B----4-:R-:W-:Y:S01]  /*a530*/  HMMA.16816.F32 R60, R104, R96, R60 ;  /* 0x00000060683c723c */ /* 0x010fe2000000183c */
[----:B------:R-:W-:-:S02]  /*a540*/  FFMA.FTZ R225, R214, c[0x0][0x23c], -R163 ;  /* 0x00008f00d6e17a23 */ /* 0x000fc400000108a3 */
[----:B------:R-:W-:Y:S02]  /*a550*/  FFMA.FTZ R214, R140, c[0x0][0x23c], -R163 ;  /* 0x00008f008cd67a23 */ /* 0x000fe400000108a3 */
[----:B------:R-:W-:Y:S02]  /*a560*/  IMAD.WIDE.U32 R112, R112, -0x2daee0ad, RZ ;  /* 0xd2511f5370707825 */ /* 0x000fe400078e00ff */
[----:B------:R-:W-:Y:S01]  /*a570*/  MUFU.EX2 R225, R225 ;  /* 0x000000e100e17308 */ /* 0x000fe20000000800 */
[----:B------:R-:W-:Y:S01]  /*a580*/  HMMA.16816.F32 R64, R104, R98, R64 ;  /* 0x000000626840723c */ /* 0x000fe20000001840 */
[----:B------:R-:W2:Y:S01]  /*a590*/  LDSM.16.MT88.4 R96, [R185+0x10800] ;  /* 0x01080000b960783b */ /* 0x000ea20000004200 */
[----:B------:R-:W-:Y:S01]  /*a5a0*/  LOP3.LUT R226, R113, UR26, R228, 0x96, !PT ;  /* 0x0000001a71e27c12 */ /* 0x000fe2000f8e96e4 */
[----:B------:R-:W-:-:S04]  /*a5b0*/  IMAD.WIDE.U32 R228, R227, -0x326172a9, RZ ;  /* 0xcd9e8d57e3e47825 */ /* 0x000fc800078e00ff */
[----:B------:R-:W-:Y:S01]  /*a5c0*/  IMAD.WIDE.U32 R226, R226, -0x326172a9, RZ ;  /* 0xcd9e8d57e2e27825 */ /* 0x000fe200078e00ff */
[----:B------:R-:W-:Y:S01]  /*a5d0*/  LOP3.LUT R224, R229, UR27, R224, 0x96, !PT ;  /* 0x0000001be5e07c12 */ /* 0x000fe2000f8e96e0 */
[C---:B------:R-:W-:Y:S01]  /*a5e0*/  HMMA.16816.F32 R48, R104.reuse, R114, R48 ;  /* 0x000000726830723c */ /* 0x040fe20000001830 */
[----:B------:R-:W-:Y:S01]  /*a5f0*/  MUFU.EX2 R214, R214 ;  /* 0x000000d600d67308 */ /* 0x000fe20000000800 */
[----:B------:R-:W-:Y:S01]  /*a600*/  FADD.FTZ R171, R171, R168 ;  /* 0x000000a8abab7221 */ /* 0x000fe20000010000 */
[----:B------:R-:W-:Y:S01]  /*a610*/  LOP3.LUT R228, R227, UR25, R228, 0x96, !PT ;  /* 0x00000019e3e47c12 */ /* 0x000fe2000f8e96e4 */
[----:B------:R-:W-:Y:S02]  /*a620*/  FFMA.FTZ R227, R142, c[0x0][0x23c], -R163 ;  /* 0x00008f008ee37a23 */ /* 0x000fe400000108a3 */
[----:B------:R-:W-:Y:S01]  /*a630*/  LDSM.16.MT88.4 R140, [R188+0xd000] ;  /* 0x00d00000bc8c783b */ /* 0x000fe20000004200 */
[----:B------:R-:W-:Y:S01]  /*a640*/  IMAD.WIDE.U32 R114, R224, -0x2daee0ad, RZ ;  /* 0xd2511f53e0727825 */ /* 0x000fe200078e00ff */
[----:B-1----:R-:W-:Y:S02]  /*a650*/  HMMA.16816.F32 R80, R104, R110, R80 ;  /* 0x0000006e6850723c */ /* 0x002fe40000001850 */
[----:B------:R-:W1:Y:S01]  /*a660*/  MUFU.EX2 R227, R227 ;  /* 0x000000e300e37308 */ /* 0x000e620000000800 */
[----:B------:R-:W-:Y:S01]  /*a670*/  IMAD.WIDE.U32 R228, R228, -0x2daee0ad, RZ ;  /* 0xd2511f53e4e47825 */ /* 0x000fe200078e00ff */
[----:B------:R-:W-:-:S03]  /*a680*/  LOP3.LUT R230, R115, UR24, R112, 0x96, !PT ;  /* 0x0000001873e67c12 */ /* 0x000fc6000f8e9670 */
[----:B------:R-:W-:Y:S01]  /*a690*/  FFMA.FTZ R224, R209, c[0x0][0x23c], -R146 ;  /* 0x00008f00d1e07a23 */ /* 0x000fe20000010892 */
[----:B------:R-:W-:Y:S01]  /*a6a0*/  LOP3.LUT R114, R229, UR15, R114, 0x96, !PT ;  /* 0x0000000fe5727c12 */ /* 0x000fe2000f8e9672 */
[----:B------:R-:W-:Y:S01]  /*a6b0*/  IMAD.WIDE.U32 R230, R230, -0x326172a9, RZ ;  /* 0xcd9e8d57e6e67825 */ /* 0x000fe200078e00ff */
[C---:B------:R-:W-:Y:S03]  /*a6c0*/  HMMA.16816.F32 R16, R104.reuse, R128, R16 ;  /* 0x000000806810723c */ /* 0x040fe60000001810 */
[----:B------:R-:W-:Y:S01]  /*a6d0*/  IMAD.WIDE.U32 R114, R114, -0x326172a9, RZ ;  /* 0xcd9e8d5772727825 */ /* 0x000fe200078e00ff */
[----:B------:R-:W-:Y:S01]  /*a6e0*/  MUFU.EX2 R224, R224 ;  /* 0x000000e000e07308 */ /* 0x000fe20000000800 */
[----:B------:R-:W-:Y:S02]  /*a6f0*/  LOP3.LUT R226, R231, UR16, R226, 0x96, !PT ;  /* 0x00000010e7e27c12 */ /* 0x000fe4000f8e96e2 */
[----:B------:R-:W-:Y:S01]  /*a700*/  FFMA.FTZ R229, R217, c[0x0][0x23c], -R146 ;  /* 0x00008f00d9e57a23 */ /* 0x000fe20000010892 */
[----:B------:R-:W-:Y:S01]  /*a710*/  LOP3.LUT R111, R115, UR8, R230, 0x96, !PT ;  /* 0x00000008736f7c12 */ /* 0x000fe2000f8e96e6 */
[C---:B------:R-:W-:Y:S01]  /*a720*/  HMMA.16816.F32 R20, R104.reuse, R130, R20 ;  /* 0x000000826814723c */ /* 0x040fe20000001814 */
[----:B------:R-:W3:Y:S01]  /*a730*/  LDSM.16.MT88.4 R128, [R184+0x10800] ;  /* 0x01080000b880783b */ /* 0x000ee20000004200 */
[--C-:B------:R-:W-:Y:S01]  /*a740*/  FFMA.FTZ R217, R219, c[0x0][0x23c], -R146.reuse ;  /* 0x00008f00dbd97a23 */ /* 0x100fe20000010892 */
[C---:B------:R-:W-:Y:S01]  /*a750*/  LOP3.LUT R113, R111.reuse, 0xffff, RZ, 0xc0, !PT ;  /* 0x0000ffff6f717812 */ /* 0x040fe200078ec0ff */
[----:B------:R-:W4:Y:S01]  /*a760*/  MUFU.EX2 R229, R229 ;  /* 0x000000e500e57308 */ /* 0x000f220000000800 */
[----:B------:R-:W-:Y:S01]  /*a770*/  LOP3.LUT R112, R111, 0xff, RZ, 0xc0, !PT ;  /* 0x000000ff6f707812 */ /* 0x000fe200078ec0ff */
[----:B------:R-:W-:Y:S01]  /*a780*/  FFMA.FTZ R209, R151, c[0x0][0x23c], -R163 ;  /* 0x00008f0097d17a23 */ /* 0x000fe200000108a3 */
[----:B------:R-:W-:Y:S01]  /*a790*/  SHF.R.U32.HI R113, RZ, 0x8, R113 ;  /* 0x00000008ff717819 */ /* 0x000fe20000011671 */
[C---:B--2---:R-:W-:Y:S01]  /*a7a0*/  HMMA.16816.F32 R84, R104.reuse, R96, R84 ;  /* 0x000000606854723c */ /* 0x044fe20000001854 */
[----:B------:R-:W-:Y:S01]  /*a7b0*/  SHF.R.U32.HI R110, RZ, 0x10, R111 ;  /* 0x00000010ff6e7819 */ /* 0x000fe2000001166f */
[----:B------:R-:W-:Y:S01]  /*a7c0*/  FFMA.FTZ R219, R150, c[0x0][0x23c], -R163 ;  /* 0x00008f0096db7a23 */ /* 0x000fe200000108a3 */
[----:B------:R-:W-:Y:S01]  /*a7d0*/  PRMT R112, R112, 0x5410, R113 ;  /* 0x0000541070707816 */ /* 0x000fe20000000071 */
[----:B------:R-:W2:Y:S01]  /*a7e0*/  MUFU.EX2 R217, R217 ;  /* 0x000000d900d97308 */ /* 0x000ea20000000800 */
[----:B------:R-:W-:Y:S01]  /*a7f0*/  SHF.R.U32.HI R111, RZ, 0x18, R111 ;  /* 0x00000018ff6f7819 */ /* 0x000fe2000001166f */
[----:B------:R-:W-:Y:S01]  /*a800*/  FFMA.FTZ R163, R149, c[0x0][0x23c], -R146 ;  /* 0x00008f0095a37a23 */ /* 0x000fe20000010892 */
[----:B------:R-:W-:Y:S01]  /*a810*/  LOP3.LUT R96, R114, 0xffff, RZ, 0xc0, !PT ;  /* 0x0000ffff72607812 */ /* 0x000fe200078ec0ff */
[C---:B------:R-:W-:Y:S01]  /*a820*/  HMMA.16816.F32 R88, R104.reuse, R98, R88 ;  /* 0x000000626858723c */ /* 0x040fe20000001858 */
[----:B------:R-:W-:Y:S01]  /*a830*/  SHF.R.U32.HI R97, RZ, 0x18, R114 ;  /* 0x00000018ff617819 */ /* 0x000fe20000011672 */
[----:B------:R-:W-:Y:S01]  /*a840*/  FFMA.FTZ R231, R147, c[0x0][0x23c], -R146 ;  /* 0x00008f0093e77a23 */ /* 0x000fe20000010892 */
[----:B------:R-:W-:Y:S01]  /*a850*/  LOP3.LUT R110, R110, 0xff, RZ, 0xc0, !PT ;  /* 0x000000ff6e6e7812 */ /* 0x000fe200078ec0ff */
[----:B------:R-:W5:Y:S01]  /*a860*/  MUFU.EX2 R209, R209 ;  /* 0x000000d100d17308 */ /* 0x000f620000000800 */
[----:B-1----:R-:W-:Y:S01]  /*a870*/  F2FP.PACK_AB R230, R227, R214 ;  /* 0x000000d6e3e6723e */ /* 0x002fe200000000ff */
[----:B------:R-:W-:Y:S01]  /*a880*/  FADD.FTZ R0, R218, R171 ;  /* 0x000000abda007221 */ /* 0x000fe20000010000 */
[----:B------:R-:W-:Y:S01]  /*a890*/  SHF.R.U32.HI R99, RZ, 0x8, R96 ;  /* 0x00000008ff637819 */ /* 0x000fe20000011660 */
[C---:B------:R-:W-:Y:S01]  /*a8a0*/  HMMA.16816.F32 R76, R104.reuse, R108, R76 ;  /* 0x0000006c684c723c */ /* 0x040fe2000000184c */
[--C-:B------:R-:W-:Y:S01]  /*a8b0*/  HSET2.LE.AND R96, R112, R161.reuse, PT ;  /* 0x000000a170607233 */ /* 0x100fe20003803000 */
[----:B------:R-:W-:Y:S01]  /*a8c0*/  PRMT R110, R110, 0x5410, R111 ;  /* 0x000054106e6e7816 */ /* 0x000fe2000000006f */
[----:B----4-:R-:W-:Y:S01]  /*a8d0*/  FADD.FTZ R0, R229, R0 ;  /* 0x00000000e5007221 */ /* 0x010fe20000010000 */
[----:B------:R-:W-:Y:S01]  /*a8e0*/  F2FP.PACK_AB R111, R225, R216 ;  /* 0x000000d8e16f723e */ /* 0x000fe200000000ff */
[----:B------:R-:W-:Y:S01]  /*a8f0*/  MUFU.EX2 R219, R219 ;  /* 0x000000db00db7308 */ /* 0x000fe20000000800 */
[----:B------:R-:W-:Y:S01]  /*a900*/  FADD.FTZ R216, R216, R165 ;  /* 0x000000a5d8d87221 */ /* 0x000fe20000010000 */
[----:B------:R-:W-:Y:S01]  /*a910*/  LOP3.LUT R108, R114, 0xff, RZ, 0xc0, !PT ;  /* 0x000000ff726c7812 */ /* 0x000fe200078ec0ff */
[C---:B------:R-:W-:Y:S01]  /*a920*/  HMMA.16816.F32 R32, R104.reuse, R120, R32 ;  /* 0x000000786820723c */ /* 0x040fe20000001820 */
[----:B------:R-:W-:Y:S01]  /*a930*/  SHF.R.U32.HI R109, RZ, 0x10, R114 ;  /* 0x00000010ff6d7819 */ /* 0x000fe20000011672 */
[--C-:B------:R-:W-:Y:S01]  /*a940*/  HSET2.LE.AND R110, R110, R161.reuse, PT ;  /* 0x000000a16e6e7233 */ /* 0x100fe20003803000 */
[----:B------:R-:W-:Y:S01]  /*a950*/  LDSM.16.MT88.4 R112, [R185+0xf000] ;  /* 0x00f00000b970783b */ /* 0x000fe20000004200 */
[----:B------:R-:W-:Y:S01]  /*a960*/  PRMT R108, R108, 0x5410, R99 ;  /* 0x000054106c6c7816 */ /* 0x000fe20000000063 */
[----:B------:R-:W-:Y:S01]  /*a970*/  MUFU.EX2 R163, R163 ;  /* 0x000000a300a37308 */ /* 0x000fe20000000800 */
[----:B------:R-:W-:Y:S01]  /*a980*/  LOP3.LUT R98, R109, 0xff, RZ, 0xc0, !PT ;  /* 0x000000ff6d627812 */ /* 0x000fe200078ec0ff */
[----:B------:R-:W-:Y:S01]  /*a990*/  FADD.FTZ R225, R225, R216 ;  /* 0x000000d8e1e17221 */ /* 0x000fe20000010000 */
[C---:B------:R-:W-:Y:S01]  /*a9a0*/  HMMA.16816.F32 R100, R104.reuse, R122, R100 ;  /* 0x0000007a6864723c */ /* 0x040fe20000001864 */
[----:B------:R-:W-:Y:S01]  /*a9b0*/  LDSM.16.MT88.4 R120, [R188+0xf000] ;  /* 0x00f00000bc78783b */ /* 0x000fe20000004200 */
[----:B------:R-:W-:Y:S01]  /*a9c0*/  PRMT R98, R98, 0x5410, R97 ;  /* 0x0000541062627816 */ /* 0x000fe20000000061 */
[----:B------:R-:W-:Y:S01]  /*a9d0*/  FADD.FTZ R214, R214, R225 ;  /* 0x000000e1d6d67221 */ /* 0x000fe20000010000 */
[----:B------:R-:W-:Y:S01]  /*a9e0*/  F2FP.PACK_AB R109, R229, R218 ;  /* 0x000000dae56d723e */ /* 0x000fe200000000ff */
[----:B------:R-:W-:Y:S01]  /*a9f0*/  MUFU.EX2 R231, R231 ;  /* 0x000000e700e77308 */ /* 0x000fe20000000800 */
[----:B------:R-:W-:Y:S01]  /*aa00*/  LOP3.LUT R96, R96, R111, RZ, 0xc0, !PT ;  /* 0x0000006f60607212 */ /* 0x000fe200078ec0ff */
[----:B------:R-:W-:Y:S01]  /*aa10*/  HSET2.LE.AND R99, R98, R161, PT ;  /* 0x000000a162637233 */ /* 0x000fe20003803000 */
[----:B------:R-:W-:Y:S01]  /*aa20*/  HMMA.16816.F32 R36, R104, R116, R36 ;  /* 0x000000746824723c */ /* 0x000fe20000001824 */
[----:B------:R-:W-:Y:S01]  /*aa30*/  LOP3.LUT R97, R110, R109, RZ, 0xc0, !PT ;  /* 0x0000006d6e617212 */ /* 0x000fe200078ec0ff */
[----:B------:R-:W-:-:S02]  /*aa40*/  FADD.FTZ R227, R227, R214 ;  /* 0x000000d6e3e37221 */ /* 0x000fc40000010000 */
[----:B------:R-:W-:-:S04]  /*aa50*/  IMAD.MOV.U32 R3, RZ, RZ, R157 ;  /* 0x000000ffff037224 */ /* 0x000fc800078e009d */
[C---:B------:R-:W-:Y:S01]  /*aa60*/  HMMA.16816.F32 R40, R104.reuse, R118, R40 ;  /* 0x000000766828723c */ /* 0x040fe20000001828 */
[----:B------:R-:W1:Y:S07]  /*aa70*/  LDSM.16.MT88.4 R116, [R188+0x10800] ;  /* 0x01080000bc74783b */ /* 0x000e6e0000004200 */
[C---:B------:R-:W-:Y:S08]  /*aa80*/  HMMA.16816.F32 R8, R104.reuse, R132, R8 ;  /* 0x000000846808723c */ /* 0x040ff00000001808 */
[C---:B---3--:R-:W-:Y:S07]  /*aa90*/  HMMA.16816.F32 R92, R104.reuse, R128, R92 ;  /* 0x00000080685c723c */ /* 0x048fee000000185c */
[----:B------:R-:W-:Y:S01]  /*aaa0*/  HSET2.LE.AND R129, R108, R161, PT ;  /* 0x000000a16c817233 */ /* 0x000fe20003803000 */
[C---:B--2---:R-:W-:Y:S01]  /*aab0*/  F2FP.PACK_AB R128, R224.reuse, R217 ;  /* 0x000000d9e080723e */ /* 0x044fe200000000ff */
[----:B------:R-:W-:Y:S01]  /*aac0*/  HMMA.16816.F32 R4, R104, R130, R4 ;  /* 0x000000826804723c */ /* 0x000fe20000001804 */
[----:B------:R-:W-:Y:S01]  /*aad0*/  LDSM.16.MT88.4 R108, [R184+0xf000] ;  /* 0x00f00000b86c783b */ /* 0x000fe20000004200 */
[----:B------:R-:W-:Y:S01]  /*aae0*/  FADD.FTZ R217, R217, R0 ;  /* 0x00000000d9d97221 */ /* 0x000fe20000010000 */
[----:B------:R-:W-:Y:S01]  /*aaf0*/  LOP3.LUT R98, R129, R230, RZ, 0xc0, !PT ;  /* 0x000000e681627212 */ /* 0x000fe200078ec0ff */
[----:B------:R-:W-:Y:S01]  /*ab00*/  FFMA.FTZ R230, R145, c[0x0][0x23c], -R146 ;  /* 0x00008f0091e67a23 */ /* 0x000fe20000010892 */
[----:B------:R-:W-:Y:S01]  /*ab10*/  LOP3.LUT R99, R99, R128, RZ, 0xc0, !PT ;  /* 0x0000008063637212 */ /* 0x000fe200078ec0ff */
[----:B------:R-:W-:-:S02]  /*ab20*/  FADD.FTZ R224, R224, R217 ;  /* 0x000000d9e0e07221 */ /* 0x000fc40000010000 */
[C---:B------:R-:W-:Y:S01]  /*ab30*/  HMMA.16816.F32 R12, R104.reuse, R134, R12 ;  /* 0x00000086680c723c */ /* 0x040fe2000000180c */
[----:B------:R-:W2:Y:S01]  /*ab40*/  LDSM.16.MT88.4 R132, [R185+0xd000] ;  /* 0x00d00000b984783b */ /* 0x000ea20000004200 */
[----:B------:R-:W-:Y:S06]  /*ab50*/  MUFU.EX2 R230, R230 ;  /* 0x000000e600e67308 */ /* 0x000fec0000000800 */
[C---:B------:R-:W-:Y:S08]  /*ab60*/  HMMA.16816.F32 R24, R104.reuse, R124, R24 ;  /* 0x0000007c6818723c */ /* 0x040ff00000001818 */
[C---:B------:R-:W-:Y:S01]  /*ab70*/  HMMA.16816.F32 R28, R104.reuse, R126, R28 ;  /* 0x0000007e681c723c */ /* 0x040fe2000000181c */
[----:B------:R-:W3:Y:S07]  /*ab80*/  LDSM.16.MT88.4 R124, [R184+0xd000] ;  /* 0x00d00000b87c783b */ /* 0x000eee0000004200 */
[C---:B-1----:R-:W-:Y:S08]  /*ab90*/  HMMA.16816.F32 R68, R104.reuse, R116, R68 ;  /* 0x000000746844723c */ /* 0x042ff00000001844 */
[----:B------:R-:W-:Y:S01]  /*aba0*/  HMMA.16816.F32 R72, R104, R118, R72 ;  /* 0x000000766848723c */ /* 0x000fe20000001848 */
[----:B------:R-:W1:Y:S04]  /*abb0*/  LDSM.16.MT88.4 R116, [R186+0xf000] ;  /* 0x00f00000ba74783b */ /* 0x000e680000004200 */
[----:B------:R-:W-:Y:S03]  /*abc0*/  LDSM.16.MT88.4 R104, [R186+0x11000] ;  /* 0x01100000ba68783b */ /* 0x000fe60000004200 */
[C---:B------:R-:W-:Y:S01]  /*abd0*/  HMMA.16816.F32 R128, R96.reuse, R140, R8 ;  /* 0x0000008c6080723c */ /* 0x040fe20000001808 */
[----:B------:R-:W4:Y:S07]  /*abe0*/  LDSM.16.MT88.4 R8, [R188+0x11000] ;  /* 0x01100000bc08783b */ /* 0x000f2e0000004200 */
[C---:B------:R-:W-:Y:S08]  /*abf0*/  HMMA.16816.F32 R36, R96.reuse, R120, R36 ;  /* 0x000000786024723c */ /* 0x040ff00000001824 */
[C---:B------:R-:W-:Y:S01]  /*ac00*/  HMMA.16816.F32 R40, R96.reuse, R122, R40 ;  /* 0x0000007a6028723c */ /* 0x040fe20000001828 */
[----:B------:R-:W1:Y:S07]  /*ac10*/  LDSM.16.MT88.4 R120, [R185+0x11000] ;  /* 0x01100000b978783b */ /* 0x000e6e0000004200 */
[C---:B------:R-:W-:Y:S08]  /*ac20*/  HMMA.16816.F32 R52, R96.reuse, R112, R52 ;  /* 0x000000706034723c */ /* 0x040ff00000001834 */
[C---:B------:R-:W-:Y:S01]  /*ac30*/  HMMA.16816.F32 R56, R96.reuse, R114, R56 ;  /* 0x000000726038723c */ /* 0x040fe20000001838 */
[----:B------:R-:W1:Y:S07]  /*ac40*/  LDSM.16.MT88.4 R112, [R184+0x11000] ;  /* 0x01100000b870783b */ /* 0x000e6e0000004200 */
        /* <DEDUP_REMOVED lines=12> */
[C---:B------:R-:W-:Y:S01]  /*ad10*/  HMMA.16816.F32 R48, R96.reuse, R118, R48 ;  /* 0x000000766030723c */ /* 0x040fe20000001830 */
[----:B------:R-:W-:Y:S07]  /*ad20*/  LDSM.16.MT88.4 R116, [R186+0xd800] ;  /* 0x00d80000ba74783b */ /* 0x000fee0000004200 */
[C---:B------:R-:W-:Y:S08]  /*ad30*/  HMMA.16816.F32 R60, R96.reuse, R108, R60 ;  /* 0x0000006c603c723c */ /* 0x040ff0000000183c */
[C---:B------:R-:W-:Y:S08]  /*ad40*/  HMMA.16816.F32 R64, R96.reuse, R110, R64 ;  /* 0x0000006e6040723c */ /* 0x040ff00000001840 */
[C---:B----4-:R-:W-:Y:S08]  /*ad50*/  HMMA.16816.F32 R68, R96.reuse, R8, R68 ;  /* 0x000000086044723c */ /* 0x050ff00000001844 */
[C---:B------:R-:W-:Y:S08]  /*ad60*/  HMMA.16816.F32 R72, R96.reuse, R10, R72 ;  /* 0x0000000a6048723c */ /* 0x040ff00000001848 */
[C---:B------:R-:W-:Y:S07]  /*ad70*/  HMMA.16816.F32 R76, R96.reuse, R104, R76 ;  /* 0x00000068604c723c */ /* 0x040fee000000184c */
[----:B------:R-:W-:Y:S01]  /*ad80*/  IMAD.WIDE.U32 R104, R226, -0x2daee0ad, RZ ;  /* 0xd2511f53e2687825 */ /* 0x000fe200078e00ff */
[C---:B------:R-:W-:Y:S01]  /*ad90*/  HMMA.16816.F32 R80, R96.reuse, R106, R80 ;  /* 0x0000006a6050723c */ /* 0x040fe20000001850 */
[----:B------:R1:W3:Y:S03]  /*ada0*/  MUFU.EX2 R226, R148 ;  /* 0x0000009400e27308 */ /* 0x0002e60000000800 */
[----:B------:R-:W-:Y:S01]  /*adb0*/  LOP3.LUT R8, R105, UR5, R228, 0x96, !PT ;  /* 0x0000000569087c12 */ /* 0x000fe2000f8e96e4 */
[----:B------:R-:W-:Y:S01]  /*adc0*/  FFMA.FTZ R228, R144, c[0x0][0x23c], -R146 ;  /* 0x00008f0090e47a23 */ /* 0x000fe20000010892 */
[----:B------:R-:W-:Y:S01]  /*add0*/  LOP3.LUT R9, R104, 0xffff, RZ, 0xc0, !PT ;  /* 0x0000ffff68097812 */ /* 0x000fe200078ec0ff */
[----:B------:R-:W-:Y:S01]  /*ade0*/  LDSM.16.MT88.4 R144, [R188+0xf800] ;  /* 0x00f80000bc90783b */ /* 0x000fe20000004200 */
[----:B------:R-:W-:Y:S01]  /*adf0*/  HMMA.16816.F32 R84, R96, R120, R84 ;  /* 0x000000786054723c */ /* 0x000fe20000001854 */
[----:B------:R-:W-:-:S02]  /*ae00*/  LOP3.LUT R105, R8, 0xffff, RZ, 0xc0, !PT ;  /* 0x0000ffff08697812 */ /* 0x000fc400078ec0ff */
[----:B------:R-:W-:Y:S01]  /*ae10*/  LOP3.LUT R11, R104, 0xff, RZ, 0xc0, !PT ;  /* 0x000000ff680b7812 */ /* 0x000fe200078ec0ff */
[----:B------:R-:W4:Y:S01]  /*ae20*/  MUFU.EX2 R228, R228 ;  /* 0x000000e400e47308 */ /* 0x000f220000000800 */
[--C-:B------:R-:W-:Y:S02]  /*ae30*/  SHF.R.U32.HI R10, RZ, 0x10, R104.reuse ;  /* 0x00000010ff0a7819 */ /* 0x100fe40000011668 */
[----:B------:R-:W-:Y:S01]  /*ae40*/  SHF.R.U32.HI R106, RZ, 0x18, R104 ;  /* 0x00000018ff6a7819 */ /* 0x000fe20000011668 */
[----:B------:R-:W-:Y:S01]  /*ae50*/  HMMA.16816.F32 R88, R96, R122, R88 ;  /* 0x0000007a6058723c */ /* 0x000fe20000001858 */
[----:B------:R-:W-:Y:S01]  /*ae60*/  LOP3.LUT R104, R8, 0xff, RZ, 0xc0, !PT ;  /* 0x000000ff08687812 */ /* 0x000fe200078ec0ff */
[----:B-1----:R-:W-:Y:S01]  /*ae70*/  LDSM.16.MT88.4 R148, [R184+0xd800] ;  /* 0x00d80000b894783b */ /* 0x002fe20000004200 */
[----:B------:R-:W-:Y:S02]  /*ae80*/  SHF.R.U32.HI R107, RZ, 0x10, R8 ;  /* 0x00000010ff6b7819 */ /* 0x000fe40000011608 */
[----:B------:R-:W-:-:S02]  /*ae90*/  SHF.R.U32.HI R105, RZ, 0x8, R105 ;  /* 0x00000008ff697819 */ /* 0x000fc40000011669 */
[----:B------:R-:W-:Y:S01]  /*aea0*/  SHF.R.U32.HI R8, RZ, 0x18, R8 ;  /* 0x00000018ff087819 */ /* 0x000fe20000011608 */
[C---:B------:R-:W-:Y:S01]  /*aeb0*/  HMMA.16816.F32 R92, R96.reuse, R112, R92 ;  /* 0x00000070605c723c */ /* 0x040fe2000000185c */
[----:B------:R-:W-:Y:S02]  /*aec0*/  SHF.R.U32.HI R108, RZ, 0x8, R9 ;  /* 0x00000008ff6c7819 */ /* 0x000fe40000011609 */
[----:B------:R-:W-:Y:S02]  /*aed0*/  LOP3.LUT R107, R107, 0xff, RZ, 0xc0, !PT ;  /* 0x000000ff6b6b7812 */ /* 0x000fe400078ec0ff */
[----:B------:R-:W-:Y:S02]  /*aee0*/  PRMT R104, R104, 0x5410, R105 ;  /* 0x0000541068687816 */ /* 0x000fe40000000069 */
[----:B------:R-:W-:Y:S01]  /*aef0*/  LOP3.LUT R9, R10, 0xff, RZ, 0xc0, !PT ;  /* 0x000000ff0a097812 */ /* 0x000fe200078ec0ff */
[----:B------:R-:W-:Y:S01]  /*af00*/  HMMA.16816.F32 R4, R96, R114, R4 ;  /* 0x000000726004723c */ /* 0x000fe20000001804 */
[----:B------:R-:W1:Y:S01]  /*af10*/  LDSM.16.MT88.4 R96, [R188+0x11800] ;  /* 0x01180000bc60783b */ /* 0x000e620000004200 */
[----:B------:R-:W-:Y:S01]  /*af20*/  PRMT R8, R107, 0x5410, R8 ;  /* 0x000054106b087816 */ /* 0x000fe20000000008 */
[----:B------:R-:W-:Y:S01]  /*af30*/  HSET2.LE.AND R104, R104, R161, PT ;  /* 0x000000a168687233 */ /* 0x000fe20003803000 */
[----:B------:R-:W-:-:S02]  /*af40*/  PRMT R10, R11, 0x5410, R108 ;  /* 0x000054100b0a7816 */ /* 0x000fc4000000006c */
[----:B------:R-:W-:Y:S01]  /*af50*/  PRMT R106, R9, 0x5410, R106 ;  /* 0x00005410096a7816 */ /* 0x000fe2000000006a */
[--C-:B------:R-:W-:Y:S01]  /*af60*/  HSET2.LE.AND R9, R8, R161.reuse, PT ;  /* 0x000000a108097233 */ /* 0x100fe20003803000 */
[----:B-----5:R-:W-:Y:S01]  /*af70*/  F2FP.PACK_AB R107, R209, R162 ;  /* 0x000000a2d16b723e */ /* 0x020fe200000000ff */
[--C-:B------:R-:W-:Y:S01]  /*af80*/  HSET2.LE.AND R10, R10, R161.reuse, PT ;  /* 0x000000a10a0a7233 */ /* 0x100fe20003803000 */
[----:B---3--:R-:W-:Y:S01]  /*af90*/  F2FP.PACK_AB R105, R226, R219 ;  /* 0x000000dbe269723e */ /* 0x008fe200000000ff */
[----:B------:R-:W-:Y:S01]  /*afa0*/  HSET2.LE.AND R11, R106, R161, PT ;  /* 0x000000a16a0b7233 */ /* 0x000fe20003803000 */
[----:B------:R-:W-:Y:S01]  /*afb0*/  LOP3.LUT R8, R104, R107, RZ, 0xc0, !PT ;  /* 0x0000006b68087212 */ /* 0x000fe200078ec0ff */
[----:B------:R-:W3:Y:S01]  /*afc0*/  LDSM.16.MT88.4 R108, [R185+0xd800] ;  /* 0x00d80000b96c783b */ /* 0x000ee20000004200 */
[----:B----4-:R-:W-:Y:S01]  /*afd0*/  F2FP.PACK_AB R106, R228, R163 ;  /* 0x000000a3e46a723e */ /* 0x010fe200000000ff */
[----:B------:R-:W-:Y:S01]  /*afe0*/  FADD.FTZ R162, R162, R227 ;  /* 0x000000e3a2a27221 */ /* 0x000fe20000010000 */
[----:B------:R-:W-:Y:S01]  /*aff0*/  F2FP.PACK_AB R104, R231, R230 ;  /* 0x000000e6e768723e */ /* 0x000fe200000000ff */
[----:B------:R-:W-:Y:S01]  /*b000*/  FADD.FTZ R163, R163, R224 ;  /* 0x000000e0a3a37221 */ /* 0x000fe20000010000 */
[----:B------:R-:W-:Y:S01]  /*b010*/  LOP3.LUT R9, R9, R106, RZ, 0xc0, !PT ;  /* 0x0000006a09097212 */ /* 0x000fe200078ec0ff */
[----:B------:R-:W-:Y:S01]  /*b020*/  FADD.FTZ R162, R209, R162 ;  /* 0x000000a2d1a27221 */ /* 0x000fe20000010000 */
[----:B------:R-:W-:Y:S01]  /*b030*/  LOP3.LUT R10, R10, R105, RZ, 0xc0, !PT ;  /* 0x000000690a0a7212 */ /* 0x000fe200078ec0ff */
[----:B------:R-:W-:Y:S01]  /*b040*/  FADD.FTZ R163, R228, R163 ;  /* 0x000000a3e4a37221 */ /* 0x000fe20000010000 */
[----:B------:R-:W-:Y:S01]  /*b050*/  LOP3.LUT R11, R11, R104, RZ, 0xc0, !PT ;  /* 0x000000680b0b7212 */ /* 0x000fe200078ec0ff */
[----:B------:R-:W-:-:S02]  /*b060*/  FADD.FTZ R215, R219, R162 ;  /* 0x000000a2dbd77221 */ /* 0x000fc40000010000 */
[----:B------:R-:W-:Y:S02]  /*b070*/  FADD.FTZ R230, R230, R163 ;  /* 0x000000a3e6e67221 */ /* 0x000fe40000010000 */
[----:B------:R-:W-:Y:S02]  /*b080*/  FADD.FTZ R215, R226, R215 ;  /* 0x000000d7e2d77221 */ /* 0x000fe40000010000 */
[----:B--2---:R-:W-:Y:S01]  /*b090*/  HMMA.16816.F32 R128, R8, R124, R128 ;  /* 0x0000007c0880723c */ /* 0x004fe20000001880 */
[----:B------:R-:W-:-:S07]  /*b0a0*/  FADD.FTZ R211, R231, R230 ;  /* 0x000000e6e7d37221 */ /* 0x000fce0000010000 */
[C---:B------:R-:W-:Y:S01]  /*b0b0*/  HMMA.16816.F32 R124, R8.reuse, R126, R12 ;  /* 0x0000007e087c723c */ /* 0x040fe2000000180c */
[----:B------:R-:W-:Y:S07]  /*b0c0*/  LDSM.16.MT88.4 R12, [R186+0x11800] ;  /* 0x01180000ba0c783b */ /* 0x000fee0000004200 */
[C---:B-1----:R-:W-:Y:S08]  /*b0d0*/  HMMA.16816.F32 R68, R8.reuse, R96, R68 ;  /* 0x000000600844723c */ /* 0x042ff00000001844 */
[C---:B------:R-:W-:Y:S01]  /*b0e0*/  HMMA.16816.F32 R72, R8.reuse, R98, R72 ;  /* 0x000000620848723c */ /* 0x040fe20000001848 */
[----:B------:R-:W1:Y:S07]  /*b0f0*/  LDSM.16.MT88.4 R96, [R184+0x11800] ;  /* 0x01180000b860783b */ /* 0x000e6e0000004200 */
[C---:B------:R-:W-:Y:S01]  /*b100*/  HMMA.16816.F32 R120, R8.reuse, R116, R16 ;  /* 0x000000740878723c */ /* 0x040fe20000001810 */
[----:B------:R-:W2:Y:S07]  /*b110*/  LDSM.16.MT88.4 R16, [R185+0x11800] ;  /* 0x01180000b910783b */ /* 0x000eae0000004200 */
[C---:B---3--:R-:W-:Y:S08]  /*b120*/  HMMA.16816.F32 R112, R8.reuse, R108, R24 ;  /* 0x0000006c0870723c */ /* 0x048ff00000001818 */
[C---:B------:R-:W-:Y:S08]  /*b130*/  HMMA.16816.F32 R116, R8.reuse, R118, R20 ;  /* 0x000000760874723c */ /* 0x040ff00000001814 */
[C---:B------:R-:W-:Y:S08]  /*b140*/  HMMA.16816.F32 R108, R8.reuse, R110, R28 ;  /* 0x0000006e086c723c */ /* 0x040ff0000000181c */
[C---:B------:R-:W-:Y:S08]  /*b150*/  HMMA.16816.F32 R104, R8.reuse, R148, R32 ;  /* 0x000000940868723c */ /* 0x040ff00000001820 */
[C---:B-1----:R-:W-:Y:S08]  /*b160*/  HMMA.16816.F32 R92, R8.reuse, R96, R92 ;  /* 0x00000060085c723c */ /* 0x042ff0000000185c */
        /* <DEDUP_REMOVED lines=12> */
[C---:B------:R-:W-:Y:S08]  /*b230*/  HMMA.16816.F32 R96, R8.reuse, R98, R4 ;  /* 0x000000620860723c */ /* 0x040ff00000001804 */
[----:B------:R-:W-:Y:S07]  /*b240*/  HMMA.16816.F32 R60, R8, R132, R60 ;  /* 0x00000084083c723c */ /* 0x000fee000000183c */
[----:B------:R-:W-:-:S02]  /*b250*/  IMAD.MOV.U32 R132, RZ, RZ, R158 ;  /* 0x000000ffff847224 */ /* 0x000fc400078e009e */
.L_x_595:
[----:B------:R-:W-:-:S06]  /*b260*/  UISETP.GT.AND UP0, UPT, UR21, UR9, UPT ;  /* 0x000000091500728c */ /* 0x000fcc000bf04270 */
[----:B------:R-:W-:-:S13]  /*b270*/  PLOP3.LUT P0, PT, PT, PT, UP0, 0x80, 0x0 ;  /* 0x000000000000781c */ /* 0x000fda0003f0f008 */
[----:B------:R-:W-:Y:S05]  /*b280*/  @!P0 BRA `(.L_x_599) ;  /* 0x000041d000008947 */ /* 0x000fea0003800000 */
[----:B------:R-:W1:Y:S01]  /*b290*/  LDC.U8 R209, c[0x0][0x2d8] ;  /* 0x0000b600ffd17b82 */ /* 0x000e620000000000 */
[----:B------:R-:W-:Y:S01]  /*b2a0*/  IMAD.WIDE.U32 R216, R212, -0x326172a9, RZ ;  /* 0xcd9e8d57d4d87825 */ /* 0x000fe200078e00ff */
[----:B------:R-:W-:Y:S02]  /*b2b0*/  MOV R0, R132 ;  /* 0x0000008400007202 */ /* 0x000fe40000000f00 */
[----:B------:R-:W-:Y:S01]  /*b2c0*/  ISETP.GE.AND P4, PT, R206, c[0x0][0x220], PT ;  /* 0x00008800ce007a0c */ /* 0x000fe20003f86270 */
[----:B------:R-:W-:Y:S01]  /*b2d0*/  IMAD.MOV.U32 R2, RZ, RZ, R3 ;  /* 0x000000ffff027224 */ /* 0x000fe200078e0003 */
[----:B------:R-:W-:Y:S01]  /*b2e0*/  LOP3.LUT R213, R217, R213, RZ, 0x3c, !PT ;  /* 0x000000d5d9d57212 */ /* 0x000fe200078e3cff */
[----:B------:R-:W-:Y:S01]  /*b2f0*/  IMAD.WIDE.U32 R218, R210, -0x2daee0ad, RZ ;  /* 0xd2511f53d2da7825 */ /* 0x000fe200078e00ff */
[----:B------:R-:W-:Y:S02]  /*b300*/  ISETP.GE.AND P3, PT, R196, c[0x0][0x220], PT ;  /* 0x00008800c4007a0c */ /* 0x000fe40003f66270 */
[----:B------:R-:W-:Y:S01]  /*b310*/  ISETP.GE.AND P2, PT, R195, c[0x0][0x220], PT ;  /* 0x00008800c3007a0c */ /* 0x000fe20003f46270 */
[----:B------:R-:W-:-:S04]  /*b320*/  IMAD.WIDE.U32 R212, R213, -0x2daee0ad, RZ ;  /* 0xd2511f53d5d47825 */ /* 0x000fc800078e00ff */
[----:B------:R-:W-:Y:S01]  /*b330*/  IMAD.MOV.U32 R221, RZ, RZ, R223 ;  /* 0x000000ffffdd7224 */ /* 0x000fe200078e00df */
[----:B-1----:R-:W-:Y:S01]  /*b340*/  PRMT R209, R209, 0x7054, R209 ;  /* 0x00007054d1d17816 */ /* 0x002fe200000000d1 */
[----:B------:R-:W-:Y:S05]  /*b350*/  BRA `(.L_x_600) ;  /* 0x0000068000007947 */ /* 0x000fea0003800000 */
.L_x_602:
        /* <DEDUP_REMOVED lines=33> */
[C---:B------:R-:W-:Y:S01]  /*b570*/  IADD3 R134, P5, R136.reuse, UR7, RZ ;  /* 0x0000000788867c10 */ /* 0x040fe2000ffbe0ff */
[----:B------:R1:W-:Y:S01]  /*b580*/  @P2 STS.128 [R197+0xa000], RZ ;  /* 0x00a000ffc5002388 */ /* 0x0003e20000000c00 */
[C-C-:B------:R-:W-:Y:S02]  /*b590*/  @!P4 LEA.HI.X R143, R136.reuse, c[0x0][0x16c], R133.reuse, 0x1, P6 ;  /* 0x00005b00888fca11 */ /* 0x140fe400030f0c85 */
[C-C-:B------:R-:W-:Y:S01]  /*b5a0*/  @!P3 LEA.HI.X R147, R136.reuse, c[0x0][0x16c], R133.reuse, 0x1, P1 ;  /* 0x00005b008893ba11 */ /* 0x140fe200008f0c85 */
[----:B------:R-:W-:Y:S01]  /*b5b0*/  @!PT LDS RZ, [RZ] ;  /* 0x00000000fffff984 */ /* 0x000fe20000000800 */
[----:B------:R-:W-:Y:S01]  /*b5c0*/  @!PT LDS RZ, [RZ] ;  /* 0x00000000fffff984 */ /* 0x000fe20000000800 */
[----:B------:R-:W-:Y:S01]  /*b5d0*/  @!PT LDS RZ, [RZ] ;  /* 0x00000000fffff984 */ /* 0x000fe20000000800 */
[----:B------:R1:W-:Y:S01]  /*b5e0*/  @!P2 LDGSTS.E.BYPASS.LTC128B.128 [R197+0xa000], [R138.64+0x100] ;  /* 0x0a0001008ac5afae */ /* 0x0003e2000b901d52 */
[----:B------:R-:W-:Y:S02]  /*b5f0*/  @!P2 LEA.HI.X R145, R136, c[0x0][0x16c], R133, 0x1, P0 ;  /* 0x00005b008891aa11 */ /* 0x000fe400000f0c85 */
[C---:B------:R-:W-:Y:S01]  /*b600*/  @!P4 LEA R156, P1, R134.reuse, c[0x0][0x168], 0x1 ;  /* 0x00005a00869cca11 */ /* 0x040fe200078208ff */
[----:B------:R1:W-:Y:S01]  /*b610*/  @P4 STS.128 [R197+0x6800], RZ ;  /* 0x006800ffc5004388 */ /* 0x0003e20000000c00 */
        /* <DEDUP_REMOVED lines=9> */
[C-C-:B------:R-:W-:Y:S02]  /*b6b0*/  @!P3 LEA.HI.X R153, R134.reuse, c[0x0][0x16c], R133.reuse, 0x1, P0 ;  /* 0x00005b008699ba11 */ /* 0x140fe400000f0c85 */
[C---:B------:R-:W-:Y:S01]  /*b6c0*/  @!P2 LEA.HI.X R151, R134.reuse, c[0x0][0x16c], R133, 0x1, P5 ;  /* 0x00005b008697aa11 */ /* 0x040fe200028f0c85 */
[----:B------:R-:W-:Y:S01]  /*b6d0*/  @!PT LDS RZ, [RZ] ;  /* 0x00000000fffff984 */ /* 0x000fe20000000800 */
[----:B------:R-:W-:Y:S01]  /*b6e0*/  @!PT LDS RZ, [RZ] ;  /* 0x00000000fffff984 */ /* 0x000fe20000000800 */
[----:B------:R-:W-:Y:S01]  /*b6f0*/  @!PT LDS RZ, [RZ] ;  /* 0x00000000fffff984 */ /* 0x000fe20000000800 */
[----:B------:R1:W-:Y:S01]  /*b700*/  @!P3 LDGSTS.E.BYPASS.LTC128B.128 [R197+0x8800], [R146.64+0x80] ;  /* 0x0880008092c5bfae */ /* 0x0003e2000b901d52 */
[----:B------:R-:W-:Y:S03]  /*b710*/  IADD3 R132, P6, R134, UR7, RZ ;  /* 0x0000000786847c10 */ /* 0x000fe6000ffde0ff */
[----:B------:R1:W-:Y:S01]  /*b720*/  @P2 STS.128 [R197+0xa800], RZ ;  /* 0x00a800ffc5002388 */ /* 0x0003e20000000c00 */
[C---:B--2---:R-:W-:Y:S02]  /*b730*/  @!P3 LEA R148, P1, R132.reuse, c[0x0][0x168], 0x1 ;  /* 0x00005a008494ba11 */ /* 0x044fe400078208ff */
        /* <DEDUP_REMOVED lines=13> */
[----:B------:R1:W-:Y:S01]  /*b810*/  @!P4 LDGSTS.E.BYPASS.LTC128B.128 [R197+0x7000], [R156.64] ;  /* 0x070000009cc5cfae */ /* 0x0003e2000b901d52 */
[----:B------:R-:W-:Y:S03]  /*b820*/  @!P2 LEA.HI.X R137, R132, c[0x0][0x16c], R3, 0x1, P0 ;  /* 0x00005b008489aa11 */ /* 0x000fe600000f0c03 */
        /* <DEDUP_REMOVED lines=27> */
.L_x_600:
[----:B------:R-:W-:Y:S04]  /*b9e0*/  DEPBAR.LE SB0, 0x0 ;  /* 0x000080000000791a */ /* 0x000fe80000000000 */
[----:B------:R-:W-:Y:S01]  /*b9f0*/  BAR.SYNC.DEFER_BLOCKING 0x0 ;  /* 0x0000000000007b1d */ /* 0x000fe20000010000 */
[----:B------:R-:W-:Y:S04]  /*ba00*/  UIADD3 UR8, UR21, -0x1, URZ ;  /* 0xffffffff15087890 */ /* 0x000fe8000fffe03f */
[----:B------:R-:W-:Y:S02]  /*ba10*/  USHF.R.S32.HI UR5, URZ, 0x1f, UR8 ;  /* 0x0000001f3f057899 */ /* 0x000fe40008011408 */
[----:B------:R-:W-:Y:S01]  /*ba20*/  UIMAD UR4, UR12, UR8, URZ ;  /* 0x000000080c0472a4 */ /* 0x000fe2000f8e023f */
[----:B------:R-:W-:Y:S01]  /*ba30*/  IMAD.U32 R3, RZ, RZ, UR8 ;  /* 0x00000008ff037e24 */ /* 0x000fe2000f8e00ff */
[----:B------:R-:W-:Y:S02]  /*ba40*/  UISETP.GT.AND UP0, UPT, UR8, UR9, UPT ;  /* 0x000000090800728c */ /* 0x000fe4000bf04270 */
[----:B------:R-:W-:Y:S01]  /*ba50*/  UIMAD UR4, UR5, UR13, UR4 ;  /* 0x0000000d050472a4 */ /* 0x000fe2000f8e0204 */
[----:B------:R-:W-:Y:S05]  /*ba60*/  IMAD.WIDE.U32 R222, R3, UR13, R220 ;  /* 0x0000000d03de7c25 */ /* 0x000fea000f8e00dc */
[C---:B------:R-:W-:Y:S02]  /*ba70*/  @!P4 LEA R234, P6, R222.reuse, c[0x0][0x170], 0x1 ;  /* 0x00005c00deeaca11 */ /* 0x040fe400078c08ff */
[----:B------:R-:W-:Y:S02]  /*ba80*/  IADD3 R214, R223, UR4, RZ ;  /* 0x00000004dfd67c10 */ /* 0x000fe4000fffe0ff */
        /* <DEDUP_REMOVED lines=62> */
[----:B------:R2:W-:Y:S03]  /*be70*/  @!P4 LDGSTS.E.BYPASS.LTC128B.128 [R197+0xd000], [R242.64] ;  /* 0x0d000000f2c5cfae */ /* 0x0005e6000b901d52 */
[----:B------:R-:W-:Y:S01]  /*be80*/  @!P2 LEA.HI.X R223, R210, c[0x0][0x174], R3, 0x1, P0 ;  /* 0x00005d00d2dfaa11 */ /* 0x000fe200000f0c03 */
[----:B------:R-:W-:Y:S01]  /*be90*/  @P3 STS.128 [R197+0xf000], RZ ;  /* 0x00f000ffc5003388 */ /* 0x000fe20000000c00 */
[----:B------:R-:W-:Y:S03]  /*bea0*/  PLOP3.LUT P0, PT, PT, PT, UP0, 0x80, 0x0 ;  /* 0x000000000000781c */ /* 0x000fe60003f0f008 */
        /* <DEDUP_REMOVED lines=184> */
.L_x_601:
[----:B------:R-:W-:Y:S01]  /*ca30*/  IMAD.U32 R3, RZ, RZ, UR8 ;  /* 0x00000008ff037e24 */ /* 0x000fe2000f8e00ff */
[----:B------:R-:W-:Y:S02]  /*ca40*/  UIADD3 UR4, UR23, -0x4498517b, URZ ;  /* 0xbb67ae8517047890 */ /* 0x000fe4000fffe03f */
[----:B------:R-:W-:Y:S01]  /*ca50*/  USHF.L.U32 UR30, UR8, 0x1, URZ ;  /* 0x00000001081e7899 */ /* 0x000fe2000800063f */
[----:B------:R-:W-:Y:S01]  /*ca60*/  IMAD R3, R3, 0x40, R208 ;  /* 0x0000004003037824 */ /* 0x000fe200078e02d0 */
[----:B------:R-:W-:Y:S02]  /*ca70*/  UIADD3 UR5, UR22, -0x61c88647, URZ ;  /* 0x9e3779b916057890 */ /* 0x000fe4000fffe03f */
[----:B------:R-:W-:Y:S01]  /*ca80*/  LOP3.LUT R236, R213, UR4, R218, 0x96, !PT ;  /* 0x00000004d5ec7c12 */ /* 0x000fe2000f8e96da */
[----:B------:R-:W-:Y:S01]  /*ca90*/  UIADD3 UR4, UR22, -0x4ab325aa, URZ ;  /* 0xb54cda5616047890 */ /* 0x000fe2000fffe03f */
[C---:B------:R-:W-:Y:S01]  /*caa0*/  IADD3 R132, R3.reuse, 0x1, RZ ;  /* 0x0000000103847810 */ /* 0x040fe20007ffe0ff */
[----:B------:R-:W-:Y:S01]  /*cab0*/  UIADD3 UR21, UR23, 0x646e171e, URZ ;  /* 0x646e171e17157890 */ /* 0x000fe2000fffe03f */
[CC--:B------:R-:W-:Y:S01]  /*cac0*/  ISETP.GE.AND P6, PT, R3.reuse, R205.reuse, PT ;  /* 0x000000cd0300720c */ /* 0x0c0fe20003fc6270 */
[----:B------:R-:W-:Y:S01]  /*cad0*/  IMAD.WIDE.U32 R236, R236, -0x326172a9, RZ ;  /* 0xcd9e8d57ecec7825 */ /* 0x000fe200078e00ff */
[C---:B------:R-:W-:Y:S01]  /*cae0*/  ISETP.GE.AND P5, PT, R132.reuse, R205, PT ;  /* 0x000000cd8400720c */ /* 0x040fe20003fa6270 */
[----:B------:R-:W-:Y:S01]  /*caf0*/  UISETP.GT.AND UP0, UPT, UR8, UR9, UPT ;  /* 0x000000090800728c */ /* 0x000fe2000bf04270 */
[CC--:B------:R-:W-:Y:S02]  /*cb00*/  ISETP.GE.AND P0, PT, R132.reuse, R203.reuse, PT ;  /* 0x000000cb8400720c */ /* 0x0c0fe40003f06270 */
[C---:B------:R-:W-:Y:S02]  /*cb10*/  ISETP.GE.AND P1, PT, R3.reuse, R203, PT ;  /* 0x000000cb0300720c */ /* 0x040fe40003f26270 */
[C---:B------:R-:W-:Y:S02]  /*cb20*/  ISETP.GE.OR P5, PT, R132.reuse, R204, !P5 ;  /* 0x000000cc8400720c */ /* 0x040fe40006fa6670 */
[----:B------:R-:W-:Y:S02]  /*cb30*/  ISETP.GE.OR P0, PT, R132, R202, !P0 ;  /* 0x000000ca8400720c */ /* 0x000fe40004706670 */
[C---:B------:R-:W-:Y:S02]  /*cb40*/  IADD3 R132, R3.reuse, 0x9, RZ ;  /* 0x0000000903847810 */ /* 0x040fe40007ffe0ff */
[C---:B------:R-:W-:Y:S02]  /*cb50*/  ISETP.GE.OR P6, PT, R3.reuse, R204, !P6 ;  /* 0x000000cc0300720c */ /* 0x040fe400077c6670 */
[C---:B------:R-:W-:Y:S02]  /*cb60*/  ISETP.GE.OR P1, PT, R3.reuse, R202, !P1 ;  /* 0x000000ca0300720c */ /* 0x040fe40004f26670 */
[----:B------:R-:W-:Y:S02]  /*cb70*/  IADD3 R133, R3, 0x8, RZ ;  /* 0x0000000803857810 */ /* 0x000fe40007ffe0ff */
[----:B-1----:R-:W-:Y:S02]  /*cb80*/  FSEL R139, R4, -INF , !P6 ;  /* 0xff800000048b7808 */ /* 0x002fe40007000000 */
[----:B------:R-:W-:Y:S02]  /*cb90*/  FSEL R137, R6, -INF , !P1 ;  /* 0xff80000006897808 */ /* 0x000fe40004800000 */
[----:B------:R-:W-:Y:S02]  /*cba0*/  FSEL R169, R5, -INF , !P5 ;  /* 0xff80000005a97808 */ /* 0x000fe40006800000 */
[C---:B------:R-:W-:Y:S02]  /*cbb0*/  ISETP.GE.AND P5, PT, R132.reuse, R205, PT ;  /* 0x000000cd8400720c */ /* 0x040fe40003fa6270 */
[----:B------:R-:W-:Y:S02]  /*cbc0*/  FSEL R5, R7, -INF , !P0 ;  /* 0xff80000007057808 */ /* 0x000fe40004000000 */
[C---:B------:R-:W-:Y:S02]  /*cbd0*/  ISETP.GE.AND P0, PT, R132.reuse, R203, PT ;  /* 0x000000cb8400720c */ /* 0x040fe40003f06270 */
[C---:B------:R-:W-:Y:S02]  /*cbe0*/  ISETP.GE.AND P6, PT, R133.reuse, R205, PT ;  /* 0x000000cd8500720c */ /* 0x040fe40003fc6270 */
[C---:B------:R-:W-:Y:S02]  /*cbf0*/  ISETP.GE.AND P1, PT, R133.reuse, R203, PT ;  /* 0x000000cb8500720c */ /* 0x040fe40003f26270 */
[C---:B------:R-:W-:Y:S02]  /*cc00*/  ISETP.GE.OR P5, PT, R132.reuse, R204, !P5 ;  /* 0x000000cc8400720c */ /* 0x040fe40006fa6670 */
[----:B------:R-:W-:Y:S02]  /*cc10*/  ISETP.GE.OR P0, PT, R132, R202, !P0 ;  /* 0x000000ca8400720c */ /* 0x000fe40004706670 */
[C---:B------:R-:W-:Y:S02]  /*cc20*/  ISETP.GE.OR P6, PT, R133.reuse, R204, !P6 ;  /* 0x000000cc8500720c */ /* 0x040fe400077c6670 */
[----:B------:R-:W-:Y:S02]  /*cc30*/  ISETP.GE.OR P1, PT, R133, R202, !P1 ;  /* 0x000000ca8500720c */ /* 0x000fe40004f26670 */
[C---:B------:R-:W-:Y:S02]  /*cc40*/  IADD3 R6, R3.reuse, 0x10, RZ ;  /* 0x0000001003067810 */ /* 0x040fe40007ffe0ff */
[----:B------:R-:W-:Y:S02]  /*cc50*/  IADD3 R4, R3, 0x11, RZ ;  /* 0x0000001103047810 */ /* 0x000fe40007ffe0ff */
[----:B------:R-:W-:Y:S02]  /*cc60*/  FSEL R135, R8, -INF , !P6 ;  /* 0xff80000008877808 */ /* 0x000fe40007000000 */
[----:B------:R-:W-:Y:S02]  /*cc70*/  FSEL R9, R9, -INF , !P5 ;  /* 0xff80000009097808 */ /* 0x000fe40006800000 */
[----:B------:R-:W-:Y:S02]  /*cc80*/  FSEL R7, R10, -INF , !P1 ;  /* 0xff8000000a077808 */ /* 0x000fe40004800000 */
[----:B------:R-:W-:Y:S02]  /*cc90*/  FSEL R11, R11, -INF , !P0 ;  /* 0xff8000000b0b7808 */ /* 0x000fe40004000000 */
[C---:B------:R-:W-:Y:S02]  /*cca0*/  ISETP.GE.AND P6, PT, R6.reuse, R205, PT ;  /* 0x000000cd0600720c */ /* 0x040fe40003fc6270 */
[-C--:B------:R-:W-:Y:S02]  /*ccb0*/  ISETP.GE.AND P1, PT, R6, R203.reuse, PT ;  /* 0x000000cb0600720c */ /* 0x080fe40003f26270 */
[C---:B------:R-:W-:Y:S02]  /*ccc0*/  ISETP.GE.AND P0, PT, R4.reuse, R203, PT ;  /* 0x000000cb0400720c */ /* 0x040fe40003f06270 */
[-C--:B------:R-:W-:Y:S02]  /*ccd0*/  ISETP.GE.AND P5, PT, R4, R205.reuse, PT ;  /* 0x000000cd0400720c */ /* 0x080fe40003fa6270 */
[C---:B------:R-:W-:Y:S02]  /*cce0*/  ISETP.GE.OR P6, PT, R6.reuse, R204, !P6 ;  /* 0x000000cc0600720c */ /* 0x040fe400077c6670 */
[-C--:B------:R-:W-:Y:S02]  /*ccf0*/  ISETP.GE.OR P1, PT, R6, R202.reuse, !P1 ;  /* 0x000000ca0600720c */ /* 0x080fe40004f26670 */
[C---:B------:R-:W-:Y:S02]  /*cd00*/  ISETP.GE.OR P0, PT, R4.reuse, R202, !P0 ;  /* 0x000000ca0400720c */ /* 0x040fe40004706670 */
[-C--:B------:R-:W-:Y:S02]  /*cd10*/  ISETP.GE.OR P5, PT, R4, R204.reuse, !P5 ;  /* 0x000000cc0400720c */ /* 0x080fe40006fa6670 */
[C---:B------:R-:W-:Y:S02]  /*cd20*/  IADD3 R6, R3.reuse, 0x18, RZ ;  /* 0x0000001803067810 */ /* 0x040fe40007ffe0ff */
[----:B------:R-:W-:Y:S02]  /*cd30*/  IADD3 R4, R3, 0x19, RZ ;  /* 0x0000001903047810 */ /* 0x000fe40007ffe0ff */
[----:B------:R-:W-:Y:S02]  /*cd40*/  FSEL R231, R12, -INF , !P6 ;  /* 0xff8000000ce77808 */ /* 0x000fe40007000000 */
[----:B------:R-:W-:Y:S02]  /*cd50*/  FSEL R143, R14, -INF , !P1 ;  /* 0xff8000000e8f7808 */ /* 0x000fe40004800000 */
[----:B------:R-:W-:Y:S02]  /*cd60*/  FSEL R141, R15, -INF , !P0 ;  /* 0xff8000000f8d7808 */ /* 0x000fe40004000000 */
[----:B------:R-:W-:Y:S02]  /*cd70*/  FSEL R229, R13, -INF , !P5 ;  /* 0xff8000000de57808 */ /* 0x000fe40006800000 */
[C---:B------:R-:W-:Y:S02]  /*cd80*/  ISETP.GE.AND P6, PT, R6.reuse, R205, PT ;  /* 0x000000cd0600720c */ /* 0x040fe40003fc6270 */
[----:B------:R-:W-:Y:S02]  /*cd90*/  ISETP.GE.AND P1, PT, R6, R203, PT ;  /* 0x000000cb0600720c */ /* 0x000fe40003f26270 */
[C---:B------:R-:W-:Y:S02]  /*cda0*/  ISETP.GE.AND P5, PT, R4.reuse, R205, PT ;  /* 0x000000cd0400720c */ /* 0x040fe40003fa6270 */
[----:B------:R-:W-:Y:S02]  /*cdb0*/  ISETP.GE.AND P0, PT, R4, R203, PT ;  /* 0x000000cb0400720c */ /* 0x000fe40003f06270 */
[C---:B------:R-:W-:Y:S02]  /*cdc0*/  ISETP.GE.OR P6, PT, R6.reuse, R204, !P6 ;  /* 0x000000cc0600720c */ /* 0x040fe400077c6670 */
[----:B------:R-:W-:Y:S02]  /*cdd0*/  ISETP.GE.OR P1, PT, R6, R202, !P1 ;  /* 0x000000ca0600720c */ /* 0x000fe40004f26670 */
[C---:B------:R-:W-:Y:S02]  /*cde0*/  IADD3 R6, R3.reuse, 0x20, RZ ;  /* 0x0000002003067810 */ /* 0x040fe40007ffe0ff */
[C---:B------:R-:W-:Y:S02]  /*cdf0*/  ISETP.GE.OR P5, PT, R4.reuse, R204, !P5 ;  /* 0x000000cc0400720c */ /* 0x040fe40006fa6670 */
[----:B------:R-:W-:Y:S02]  /*ce00*/  ISETP.GE.OR P0, PT, R4, R202, !P0 ;  /* 0x000000ca0400720c */ /* 0x000fe40004706670 */
[----:B------:R-:W-:Y:S02]  /*ce10*/  IADD3 R4, R3, 0x21, RZ ;  /* 0x0000002103047810 */ /* 0x000fe40007ffe0ff */
[----:B------:R-:W-:Y:S02]  /*ce20*/  FSEL R241, R16, -INF , !P6 ;  /* 0xff80000010f17808 */ /* 0x000fe40007000000 */
[----:B------:R-:W-:Y:S02]  /*ce30*/  FSEL R225, R17, -INF , !P5 ;  /* 0xff80000011e17808 */ /* 0x000fe40006800000 */
[-C--:B------:R-:W-:Y:S02]  /*ce40*/  ISETP.GE.AND P6, PT, R6, R205.reuse, PT ;  /* 0x000000cd0600720c */ /* 0x080fe40003fc6270 */
[----:B------:R-:W-:Y:S02]  /*ce50*/  ISETP.GE.AND P5, PT, R4, R205, PT ;  /* 0x000000cd0400720c */ /* 0x000fe40003fa6270 */
[----:B------:R-:W-:Y:S02]  /*ce60*/  FSEL R239, R19, -INF , !P0 ;  /* 0xff80000013ef7808 */ /* 0x000fe40004000000 */
[-C--:B------:R-:W-:Y:S02]  /*ce70*/  ISETP.GE.OR P0, PT, R6, R204.reuse, !P6 ;  /* 0x000000cc0600720c */ /* 0x080fe40007706670 */
[----:B------:R-:W-:Y:S02]  /*ce80*/  ISETP.GE.OR P5, PT, R4, R204, !P5 ;  /* 0x000000cc0400720c */ /* 0x000fe40006fa6670 */
[----:B------:R-:W-:Y:S02]  /*ce90*/  IADD3 R8, R3, 0x28, RZ ;  /* 0x0000002803087810 */ /* 0x000fe40007ffe0ff */
[----:B------:R-:W-:Y:S02]  /*cea0*/  FSEL R163, R20, -INF , !P0 ;  /* 0xff80000014a37808 */ /* 0x000fe40004000000 */
[----:B------:R-:W-:Y:S02]  /*ceb0*/  FSEL R161, R21, -INF , !P5 ;  /* 0xff80000015a17808 */ /* 0x000fe40006800000 */
[----:B------:R-:W-:Y:S02]  /*cec0*/  FSEL R227, R18, -INF , !P1 ;  /* 0xff80000012e37808 */ /* 0x000fe40004800000 */
[-C--:B------:R-:W-:Y:S02]  /*ced0*/  ISETP.GE.AND P6, PT, R6, R203.reuse, PT ;  /* 0x000000cb0600720c */ /* 0x080fe40003fc6270 */
[----:B------:R-:W-:Y:S02]  /*cee0*/  ISETP.GE.AND P1, PT, R4, R203, PT ;  /* 0x000000cb0400720c */ /* 0x000fe40003f26270 */
[C---:B------:R-:W-:Y:S02]  /*cef0*/  ISETP.GE.AND P0, PT, R8.reuse, R205, PT ;  /* 0x000000cd0800720c */ /* 0x040fe40003f06270 */
[-C--:B------:R-:W-:Y:S02]  /*cf00*/  ISETP.GE.AND P5, PT, R8, R203.reuse, PT ;  /* 0x000000cb0800720c */ /* 0x080fe40003fa6270 */
[-C--:B------:R-:W-:Y:S02]  /*cf10*/  ISETP.GE.OR P6, PT, R6, R202.reuse, !P6 ;  /* 0x000000ca0600720c */ /* 0x080fe400077c6670 */
[----:B------:R-:W-:Y:S02]  /*cf20*/  ISETP.GE.OR P1, PT, R4, R202, !P1 ;  /* 0x000000ca0400720c */ /* 0x000fe40004f26670 */
[C---:B------:R-:W-:Y:S02]  /*cf30*/  ISETP.GE.OR P0, PT, R8.reuse, R204, !P0 ;  /* 0x000000cc0800720c */ /* 0x040fe40004706670 */
[----:B------:R-:W-:Y:S02]  /*cf40*/  ISETP.GE.OR P5, PT, R8, R202, !P5 ;  /* 0x000000ca0800720c */ /* 0x000fe40006fa6670 */
[----:B------:R-:W-:Y:S02]  /*cf50*/  IADD3 R6, R3, 0x29, RZ ;  /* 0x0000002903067810 */ /* 0x000fe40007ffe0ff */
[----:B------:R-:W-:Y:S02]  /*cf60*/  FMNMX.FTZ R8, R139, R0, !PT ;  /* 0x000000008b087209 */ /* 0x000fe40007810000 */
[----:B------:R-:W-:Y:S02]  /*cf70*/  FSEL R159, R22, -INF , !P6 ;  /* 0xff800000169f7808 */ /* 0x000fe40007000000 */
[----:B------:R-:W-:Y:S02]  /*cf80*/  FSEL R157, R23, -INF , !P1 ;  /* 0xff800000179d7808 */ /* 0x000fe40004800000 */
[C---:B------:R-:W-:Y:S01]  /*cf90*/  ISETP.GE.AND P1, PT, R6.reuse, R203, PT ;  /* 0x000000cb0600720c */ /* 0x040fe20003f26270 */
[----:B------:R-:W-:Y:S01]  /*cfa0*/  LDSM.16.MT88.4 R20, [R186+0xc000] ;  /* 0x00c00000ba14783b */ /* 0x000fe20000004200 */
[----:B------:R-:W-:Y:S02]  /*cfb0*/  FMNMX.FTZ R8, R169, R8, !PT ;  /* 0x00000008a9087209 */ /* 0x000fe40007810000 */
[CC--:B------:R-:W-:Y:S02]  /*cfc0*/  ISETP.GE.AND P6, PT, R6.reuse, R205.reuse, PT ;  /* 0x000000cd0600720c */ /* 0x0c0fe40003fc6270 */
[C---:B------:R-:W-:Y:S02]  /*cfd0*/  ISETP.GE.OR P1, PT, R6.reuse, R202, !P1 ;  /* 0x000000ca0600720c */ /* 0x040fe40004f26670 */
[----:B------:R-:W-:Y:S02]  /*cfe0*/  ISETP.GE.OR P6, PT, R6, R204, !P6 ;  /* 0x000000cc0600720c */ /* 0x000fe400077c6670 */
[----:B------:R-:W-:Y:S02]  /*cff0*/  FMNMX.FTZ R6, R135, R8, !PT ;  /* 0x0000000887067209 */ /* 0x000fe40007810000 */
[----:B------:R-:W-:Y:S02]  /*d000*/  FMNMX.FTZ R8, R137, R2, !PT ;  /* 0x0000000289087209 */ /* 0x000fe40007810000 */
[----:B------:R-:W-:Y:S02]  /*d010*/  FMNMX.FTZ R6, R9, R6, !PT ;  /* 0x0000000609067209 */ /* 0x000fe40007810000 */
[----:B------:R-:W-:Y:S02]  /*d020*/  FMNMX.FTZ R8, R5, R8, !PT ;  /* 0x0000000805087209 */ /* 0x000fe40007810000 */
[----:B------:R-:W-:Y:S02]  /*d030*/  FMNMX.FTZ R6, R231, R6, !PT ;  /* 0x00000006e7067209 */ /* 0x000fe40007810000 */
[----:B------:R-:W-:Y:S02]  /*d040*/  IADD3 R4, R3, 0x30, RZ ;  /* 0x0000003003047810 */ /* 0x000fe40007ffe0ff */
[----:B------:R-:W-:Y:S02]  /*d050*/  FMNMX.FTZ R6, R229, R6, !PT ;  /* 0x00000006e5067209 */ /* 0x000fe40007810000 */
[----:B------:R-:W-:Y:S02]  /*d060*/  FMNMX.FTZ R8, R7, R8, !PT ;  /* 0x0000000807087209 */ /* 0x000fe40007810000 */
[----:B------:R-:W-:Y:S02]  /*d070*/  FMNMX.FTZ R10, R241, R6, !PT ;  /* 0x00000006f10a7209 */ /* 0x000fe40007810000 */
[----:B------:R-:W-:Y:S02]  /*d080*/  FSEL R235, R24, -INF , !P0 ;  /* 0xff80000018eb7808 */ /* 0x000fe40004000000 */
[----:B------:R-:W-:Y:S02]  /*d090*/  FSEL R233, R25, -INF , !P6 ;  /* 0xff80000019e97808 */ /* 0x000fe40007000000 */
[----:B------:R-:W-:Y:S02]  /*d0a0*/  FMNMX.FTZ R6, R11, R8, !PT ;  /* 0x000000080b067209 */ /* 0x000fe40007810000 */
[----:B------:R-:W-:Y:S02]  /*d0b0*/  FMNMX.FTZ R8, R225, R10, !PT ;  /* 0x0000000ae1087209 */ /* 0x000fe40007810000 */
[C---:B------:R-:W-:Y:S02]  /*d0c0*/  ISETP.GE.AND P0, PT, R4.reuse, R205, PT ;  /* 0x000000cd0400720c */ /* 0x040fe40003f06270 */
[C---:B------:R-:W-:Y:S02]  /*d0d0*/  ISETP.GE.AND P6, PT, R4.reuse, R203, PT ;  /* 0x000000cb0400720c */ /* 0x040fe40003fc6270 */
[----:B------:R-:W-:Y:S02]  /*d0e0*/  FMNMX.FTZ R6, R143, R6, !PT ;  /* 0x000000068f067209 */ /* 0x000fe40007810000 */
[C---:B------:R-:W-:Y:S02]  /*d0f0*/  ISETP.GE.OR P0, PT, R4.reuse, R204, !P0 ;  /* 0x000000cc0400720c */ /* 0x040fe40004706670 */
[----:B------:R-:W-:Y:S02]  /*d100*/  ISETP.GE.OR P6, PT, R4, R202, !P6 ;  /* 0x000000ca0400720c */ /* 0x000fe400077c6670 */
[----:B------:R-:W-:Y:S02]  /*d110*/  FMNMX.FTZ R8, R163, R8, !PT ;  /* 0x00000008a3087209 */ /* 0x000fe40007810000 */
[----:B------:R-:W-:Y:S02]  /*d120*/  IADD3 R4, R3, 0x31, RZ ;  /* 0x0000003103047810 */ /* 0x000fe40007ffe0ff */
[----:B------:R-:W-:Y:S02]  /*d130*/  FSEL R165, R27, -INF , !P1 ;  /* 0xff8000001ba57808 */ /* 0x000fe40004800000 */
[----:B------:R-:W-:Y:S02]  /*d140*/  FMNMX.FTZ R6, R141, R6, !PT ;  /* 0x000000068d067209 */ /* 0x000fe40007810000 */
[----:B------:R-:W-:Y:S02]  /*d150*/  FMNMX.FTZ R8, R161, R8, !PT ;  /* 0x00000008a1087209 */ /* 0x000fe40007810000 */
[----:B------:R-:W-:Y:S02]  /*d160*/  FSEL R167, R26, -INF , !P5 ;  /* 0xff8000001aa77808 */ /* 0x000fe40006800000 */
[C---:B------:R-:W-:Y:S02]  /*d170*/  ISETP.GE.AND P1, PT, R4.reuse, R205, PT ;  /* 0x000000cd0400720c */ /* 0x040fe40003f26270 */
[C---:B------:R-:W-:Y:S02]  /*d180*/  ISETP.GE.AND P5, PT, R4.reuse, R203, PT ;  /* 0x000000cb0400720c */ /* 0x040fe40003fa6270 */
[C---:B------:R-:W-:Y:S02]  /*d190*/  ISETP.GE.OR P1, PT, R4.reuse, R204, !P1 ;  /* 0x000000cc0400720c */ /* 0x040fe40004f26670 */
[----:B------:R-:W-:Y:S02]  /*d1a0*/  ISETP.GE.OR P5, PT, R4, R202, !P5 ;  /* 0x000000ca0400720c */ /* 0x000fe40006fa6670 */
[----:B------:R-:W-:Y:S02]  /*d1b0*/  FMNMX.FTZ R8, R235, R8, !PT ;  /* 0x00000008eb087209 */ /* 0x000fe40007810000 */
[----:B------:R-:W-:Y:S02]  /*d1c0*/  IADD3 R4, R3, 0x38, RZ ;  /* 0x0000003803047810 */ /* 0x000fe40007ffe0ff */
[----:B------:R-:W-:Y:S02]  /*d1d0*/  FMNMX.FTZ R6, R227, R6, !PT ;  /* 0x00000006e3067209 */ /* 0x000fe40007810000 */
[----:B------:R-:W-:Y:S02]  /*d1e0*/  FSEL R155, R28, -INF , !P0 ;  /* 0xff8000001c9b7808 */ /* 0x000fe40004000000 */
[----:B------:R-:W-:Y:S02]  /*d1f0*/  IADD3 R3, R3, 0x39, RZ ;  /* 0x0000003903037810 */ /* 0x000fe40007ffe0ff */
[----:B------:R-:W-:Y:S02]  /*d200*/  FMNMX.FTZ R6, R239, R6, !PT ;  /* 0x00000006ef067209 */ /* 0x000fe40007810000 */
[----:B------:R-:W-:Y:S02]  /*d210*/  FMNMX.FTZ R8, R233, R8, !PT ;  /* 0x00000008e9087209 */ /* 0x000fe40007810000 */
[CC--:B------:R-:W-:Y:S02]  /*d220*/  ISETP.GE.AND P0, PT, R4.reuse, R205.reuse, PT ;  /* 0x000000cd0400720c */ /* 0x0c0fe40003f06270 */
[----:B------:R-:W-:Y:S02]  /*d230*/  FSEL R153, R29, -INF , !P1 ;  /* 0xff8000001d997808 */ /* 0x000fe40004800000 */
[----:B------:R-:W-:Y:S02]  /*d240*/  FMNMX.FTZ R10, R155, R8, !PT ;  /* 0x000000089b0a7209 */ /* 0x000fe40007810000 */
[----:B------:R-:W-:Y:S02]  /*d250*/  ISETP.GE.OR P0, PT, R4, R204, !P0 ;  /* 0x000000cc0400720c */ /* 0x000fe40004706670 */
[----:B------:R-:W-:Y:S02]  /*d260*/  ISETP.GE.AND P1, PT, R3, R205, PT ;  /* 0x000000cd0300720c */ /* 0x000fe40003f26270 */
[----:B------:R-:W-:Y:S02]  /*d270*/  FMNMX.FTZ R6, R159, R6, !PT ;  /* 0x000000069f067209 */ /* 0x000fe40007810000 */
[----:B------:R-:W-:Y:S02]  /*d280*/  FSEL R147, R32, -INF , !P0 ;  /* 0xff80000020937808 */ /* 0x000fe40004000000 */
[----:B------:R-:W-:Y:S02]  /*d290*/  FMNMX.FTZ R8, R157, R6, !PT ;  /* 0x000000069d087209 */ /* 0x000fe40007810000 */
[----:B------:R-:W-:Y:S02]  /*d2a0*/  FMNMX.FTZ R6, R153, R10, !PT ;  /* 0x0000000a99067209 */ /* 0x000fe40007810000 */
[----:B------:R-:W-:Y:S02]  /*d2b0*/  ISETP.GE.OR P1, PT, R3, R204, !P1 ;  /* 0x000000cc0300720c */ /* 0x000fe40004f26670 */
[----:B------:R-:W-:Y:S02]  /*d2c0*/  FMNMX.FTZ R6, R147, R6, !PT ;  /* 0x0000000693067209 */ /* 0x000fe40007810000 */
[----:B------:R-:W-:Y:S02]  /*d2d0*/  FSEL R145, R33, -INF , !P1 ;  /* 0xff80000021917808 */ /* 0x000fe40004800000 */
[CC--:B------:R-:W-:Y:S02]  /*d2e0*/  ISETP.GE.AND P0, PT, R4.reuse, R203.reuse, PT ;  /* 0x000000cb0400720c */ /* 0x0c0fe40003f06270 */
[----:B------:R-:W-:Y:S02]  /*d2f0*/  FMNMX.FTZ R10, R145, R6, !PT ;  /* 0x00000006910a7209 */ /* 0x000fe40007810000 */
[----:B------:R-:W-:Y:S02]  /*d300*/  ISETP.GE.OR P0, PT, R4, R202, !P0 ;  /* 0x000000ca0400720c */ /* 0x000fe40004706670 */
[----:B------:R-:W-:Y:S01]  /*d310*/  FMNMX.FTZ R4, R167, R8, !PT ;  /* 0x00000008a7047209 */ /* 0x000fe20007810000 */
[----:B------:R-:W-:Y:S01]  /*d320*/  SHFL.BFLY PT, R15, R10, 0x2, 0x1f ;  /* 0x0c401f000a0f7f89 */ /* 0x000fe200000e0000 */
[----:B------:R-:W-:Y:S02]  /*d330*/  FSEL R151, R30, -INF , !P6 ;  /* 0xff8000001e977808 */ /* 0x000fe40007000000 */
[----:B------:R-:W-:Y:S02]  /*d340*/  FMNMX.FTZ R4, R165, R4, !PT ;  /* 0x00000004a5047209 */ /* 0x000fe40007810000 */
[----:B------:R-:W-:Y:S02]  /*d350*/  FSEL R149, R31, -INF , !P5 ;  /* 0xff8000001f957808 */ /* 0x000fe40006800000 */
[----:B------:R-:W-:Y:S01]  /*d360*/  FMNMX.FTZ R4, R151, R4, !PT ;  /* 0x0000000497047209 */ /* 0x000fe20007810000 */
[----:B------:R-:W-:Y:S01]  /*d370*/  LDSM.16.MT88.4 R28, [R185+0xc000] ;  /* 0x00c00000b91c783b */ /* 0x000fe20000004200 */
[C---:B------:R-:W-:Y:S02]  /*d380*/  ISETP.GE.AND P1, PT, R3.reuse, R203, PT ;  /* 0x000000cb0300720c */ /* 0x040fe40003f26270 */
[----:B------:R-:W-:Y:S02]  /*d390*/  FSEL R144, R34, -INF , !P0 ;  /* 0xff80000022907808 */ /* 0x000fe40004000000 */
[----:B------:R-:W-:Y:S02]  /*d3a0*/  ISETP.GE.OR P1, PT, R3, R202, !P1 ;  /* 0x000000ca0300720c */ /* 0x000fe40004f26670 */
[----:B------:R-:W-:Y:S02]  /*d3b0*/  FMNMX.FTZ R3, R149, R4, !PT ;  /* 0x0000000495037209 */ /* 0x000fe40007810000 */
[----:B------:R-:W-:Y:S02]  /*d3c0*/  FSEL R133, R35, -INF , !P1 ;  /* 0xff80000023857808 */ /* 0x000fe40004800000 */
[----:B------:R-:W-:Y:S04]  /*d3d0*/  FMNMX.FTZ R8, R144, R3, !PT ;  /* 0x0000000390087209 */ /* 0x000fe80007810000 */
[----:B------:R-:W-:Y:S05]  /*d3e0*/  FMNMX.FTZ R6, R133, R8, !PT ;  /* 0x0000000885067209 */ /* 0x000fea0007810000 */
[----:B------:R-:W1:Y:S02]  /*d3f0*/  SHFL.BFLY PT, R3, R6, 0x2, 0x1f ;  /* 0x0c401f0006037f89 */ /* 0x000e6400000e0000 */
[----:B-1----:R-:W-:Y:S02]  /*d400*/  FMNMX.FTZ R4, R6, R3, !PT ;  /* 0x0000000306047209 */ /* 0x002fe40007810000 */
[----:B------:R-:W-:Y:S04]  /*d410*/  FMNMX.FTZ R13, R10, R15, !PT ;  /* 0x0000000f0a0d7209 */ /* 0x000fe80007810000 */
[----:B------:R-:W1:Y:S08]  /*d420*/  SHFL.BFLY PT, R3, R4, 0x1, 0x1f ;  /* 0x0c201f0004037f89 */ /* 0x000e7000000e0000 */
[----:B------:R-:W2:Y:S01]  /*d430*/  SHFL.BFLY PT, R132, R13, 0x1, 0x1f ;  /* 0x0c201f000d847f89 */ /* 0x000ea200000e0000 */
[----:B-1----:R-:W-:Y:S04]  /*d440*/  FMNMX.FTZ R3, R4, R3, !PT ;  /* 0x0000000304037209 */ /* 0x002fe80007810000 */
[C---:B------:R-:W-:Y:S01]  /*d450*/  FSETP.NEU.FTZ.AND P0, PT, R3.reuse, -INF , PT ;  /* 0xff8000000300780b */ /* 0x040fe20003f1d000 */
[----:B------:R-:W-:Y:S01]  /*d460*/  FMUL.FTZ R146, R3, c[0x0][0x23c] ;  /* 0x00008f0003927a20 */ /* 0x000fe20000410000 */
[----:B--2---:R-:W-:Y:S04]  /*d470*/  FMNMX.FTZ R132, R13, R132, !PT ;  /* 0x000000840d847209 */ /* 0x004fe80007810000 */
[----:B------:R-:W-:Y:S01]  /*d480*/  FSEL R146, R146, RZ, P0 ;  /* 0x000000ff92927208 */ /* 0x000fe20000000000 */
[----:B------:R-:W1:Y:S01]  /*d490*/  LDSM.16.MT88.4 R12, [R188+0xc000] ;  /* 0x00c00000bc0c783b */ /* 0x000e620000004200 */
        /* <DEDUP_REMOVED lines=8> */
[----:B------:R-:W-:Y:S01]  /*d520*/  MUFU.EX2 R168, R168 ;  /* 0x000000a800a87308 */ /* 0x000fe20000000800 */
[--C-:B------:R-:W-:Y:S02]  /*d530*/  FFMA.FTZ R171, R9, c[0x0][0x23c], -R148.reuse ;  /* 0x00008f0009ab7a23 */ /* 0x100fe40000010894 */
[----:B------:R-:W-:Y:S02]  /*d540*/  IMAD.U32 R9, RZ, RZ, UR23 ;  /* 0x00000017ff097e24 */ /* 0x000fe4000f8e00ff */
[----:B------:R-:W-:Y:S02]  /*d550*/  FFMA.FTZ R214, R169, c[0x0][0x23c], -R148 ;  /* 0x00008f00a9d67a23 */ /* 0x000fe40000010894 */
[----:B------:R-:W-:Y:S01]  /*d560*/  FFMA.FTZ R169, R5, c[0x0][0x23c], -R146 ;  /* 0x00008f0005a97a23 */ /* 0x000fe20000010892 */
[----:B------:R-:W-:Y:S01]  /*d570*/  LOP3.LUT R4, R219, UR30, R9, 0x96, !PT ;  /* 0x0000001edb047c12 */ /* 0x000fe2000f8e9609 */
[----:B------:R-:W-:Y:S01]  /*d580*/  FFMA.FTZ R210, R135, c[0x0][0x23c], -R148 ;  /* 0x00008f0087d27a23 */ /* 0x000fe20000010894 */
[----:B------:R-:W-:Y:S01]  /*d590*/  FSEL R5, R3, RZ, P0 ;  /* 0x000000ff03057208 */ /* 0x000fe20000000000 */
[----:B------:R-:W-:Y:S01]  /*d5a0*/  FFMA.FTZ R135, R11, c[0x0][0x23c], -R146 ;  /* 0x00008f000b877a23 */ /* 0x000fe20000010892 */
[----:B------:R-:W-:Y:S01]  /*d5b0*/  MUFU.EX2 R171, R171 ;  /* 0x000000ab00ab7308 */ /* 0x000fe20000000800 */
[----:B------:R-:W-:Y:S01]  /*d5c0*/  IMAD.WIDE.U32 R246, R4, -0x326172a9, RZ ;  /* 0xcd9e8d5704f67825 */ /* 0x000fe200078e00ff */
[----:B------:R-:W-:Y:S01]  /*d5d0*/  UIADD3 UR30, UR30, 0x1, URZ ;  /* 0x000000011e1e7890 */ /* 0x000fe2000fffe03f */
[----:B------:R-:W-:Y:S02]  /*d5e0*/  PLOP3.LUT P0, PT, PT, PT, UP0, 0x80, 0x0 ;  /* 0x000000000000781c */ /* 0x000fe40003f0f008 */
[----:B------:R-:W-:Y:S01]  /*d5f0*/  FFMA.FTZ R223, R139, c[0x0][0x23c], -R148 ;  /* 0x00008f008bdf7a23 */ /* 0x000fe20000010894 */
[----:B------:R-:W-:Y:S01]  /*d600*/  LOP3.LUT R246, R237, UR29, R246, 0x96, !PT ;  /* 0x0000001dedf67c12 */ /* 0x000fe2000f8e96f6 */
[----:B------:R-:W-:Y:S01]  /*d610*/  FADD.FTZ R0, -R5, R2 ;  /* 0x0000000205007221 */ /* 0x000fe20000010100 */
[----:B------:R-:W-:Y:S01]  /*d620*/  LOP3.LUT R4, R247, UR5, R216, 0x96, !PT ;  /* 0x00000005f7047c12 */ /* 0x000fe2000f8e96d8 */
[----:B------:R-:W-:Y:S01]  /*d630*/  FMUL.FTZ R2, R7, c[0x0][0x23c] ;  /* 0x00008f0007027a20 */ /* 0x000fe20000410000 */
[----:B------:R-:W2:Y:S01]  /*d640*/  MUFU.EX2 R210, R210 ;  /* 0x000000d200d27308 */ /* 0x000ea20000000800 */
[----:B------:R-:W-:Y:S04]  /*d650*/  IMAD.WIDE.U32 R246, R246, -0x2daee0ad, RZ ;  /* 0xd2511f53f6f67825 */ /* 0x000fe800078e00ff */
[----:B------:R-:W-:Y:S04]  /*d660*/  IMAD.WIDE.U32 R244, R4, -0x2daee0ad, RZ ;  /* 0xd2511f5304f47825 */ /* 0x000fe800078e00ff */
[----:B------:R-:W-:Y:S01]  /*d670*/  FMUL.FTZ R0, R0, c[0x0][0x23c] ;  /* 0x00008f0000007a20 */ /* 0x000fe20000410000 */
[----:B------:R-:W-:Y:S01]  /*d680*/  LOP3.LUT R4, R245, UR28, R212, 0x96, !PT ;  /* 0x0000001cf5047c12 */ /* 0x000fe2000f8e96d4 */
[----:B------:R-:W3:Y:S01]  /*d690*/  MUFU.EX2 R135, R135 ;  /* 0x0000008700877308 */ /* 0x000ee20000000800 */
[----:B------:R-:W-:Y:S01]  /*d6a0*/  LOP3.LUT R244, R247, UR26, R244, 0x96, !PT ;  /* 0x0000001af7f47c12 */ /* 0x000fe2000f8e96f4 */
[----:B------:R-:W-:Y:S02]  /*d6b0*/  FFMA.FTZ R238, R151, c[0x0][0x23c], -R146 ;  /* 0x00008f0097ee7a23 */ /* 0x000fe40000010892 */
[----:B------:R-:W-:Y:S04]  /*d6c0*/  IMAD.WIDE.U32 R242, R4, -0x326172a9, RZ ;  /* 0xcd9e8d5704f27825 */ /* 0x000fe800078e00ff */
[----:B------:R-:W-:Y:S01]  /*d6d0*/  IMAD.WIDE.U32 R244, R244, -0x326172a9, RZ ;  /* 0xcd9e8d57f4f47825 */ /* 0x000fe200078e00ff */
[----:B------:R-:W-:Y:S01]  /*d6e0*/  LOP3.LUT R4, R243, UR27, R236, 0x96, !PT ;  /* 0x0000001bf3047c12 */ /* 0x000fe2000f8e96ec */
[----:B------:R-:W-:Y:S02]  /*d6f0*/  MUFU.EX2 R223, R223 ;  /* 0x000000df00df7308 */ /* 0x000fe40000000800 */
[----:B------:R-:W-:Y:S01]  /*d700*/  FFMA.FTZ R240, R147, c[0x0][0x23c], -R148 ;  /* 0x00008f0093f07a23 */ /* 0x000fe20000010894 */
[----:B------:R-:W-:Y:S01]  /*d710*/  LOP3.LUT R242, R245, UR25, R242, 0x96, !PT ;  /* 0x00000019f5f27c12 */ /* 0x000fe2000f8e96f2 */
[----:B------:R-:W-:Y:S04]  /*d720*/  IMAD.WIDE.U32 R8, R4, -0x2daee0ad, RZ ;  /* 0xd2511f5304087825 */ /* 0x000fe800078e00ff */
[----:B------:R-:W-:Y:S01]  /*d730*/  IMAD.WIDE.U32 R242, R242, -0x2daee0ad, RZ ;  /* 0xd2511f53f2f27825 */ /* 0x000fe200078e00ff */
[----:B------:R-:W-:Y:S01]  /*d740*/  LOP3.LUT R246, R9, UR24, R246, 0x96, !PT ;  /* 0x0000001809f67c12 */ /* 0x000fe2000f8e96f6 */
[----:B------:R-:W4:Y:S02]  /*d750*/  MUFU.EX2 R214, R214 ;  /* 0x000000d600d67308 */ /* 0x000f240000000800 */
[----:B------:R-:W-:Y:S01]  /*d760*/  FFMA.FTZ R222, R241, c[0x0][0x23c], -R148 ;  /* 0x00008f00f1de7a23 */ /* 0x000fe20000010894 */
[----:B------:R-:W-:Y:S01]  /*d770*/  LOP3.LUT R4, R243, UR15, R8, 0x96, !PT ;  /* 0x0000000ff3047c12 */ /* 0x000fe2000f8e9608 */
[----:B------:R-:W-:Y:S04]  /*d780*/  IMAD.WIDE.U32 R246, R246, -0x326172a9, RZ ;  /* 0xcd9e8d57f6f67825 */ /* 0x000fe800078e00ff */
[----:B------:R-:W-:Y:S02]  /*d790*/  IMAD.WIDE.U32 R4, R4, -0x326172a9, RZ ;  /* 0xcd9e8d5704047825 */ /* 0x000fe400078e00ff */
[----:B------:R-:W-:Y:S02]  /*d7a0*/  MUFU.EX2 R170, R170 ;  /* 0x000000aa00aa7308 */ /* 0x000fe40000000800 */
[----:B------:R-:W-:Y:S01]  /*d7b0*/  FFMA.FTZ R241, R153, c[0x0][0x23c], -R148 ;  /* 0x00008f0099f17a23 */ /* 0x000fe20000010894 */
[----:B------:R-:W-:Y:S01]  /*d7c0*/  LOP3.LUT R7, R5, UR4, R246, 0x96, !PT ;  /* 0x0000000405077c12 */ /* 0x000fe2000f8e96f6 */
[----:B------:R-:W-:Y:S01]  /*d7d0*/  FFMA.FTZ R243, R149, c[0x0][0x23c], -R146 ;  /* 0x00008f0095f37a23 */ /* 0x000fe20000010892 */
[C---:B------:R-:W-:Y:S01]  /*d7e0*/  LOP3.LUT R9, R4.reuse, 0xffff, RZ, 0xc0, !PT ;  /* 0x0000ffff04097812 */ /* 0x040fe200078ec0ff */
[----:B------:R-:W-:Y:S01]  /*d7f0*/  FFMA.FTZ R225, R225, c[0x0][0x23c], -R148 ;  /* 0x00008f00e1e17a23 */ /* 0x000fe20000010894 */
[----:B------:R-:W-:Y:S01]  /*d800*/  LOP3.LUT R138, R4, 0xff, RZ, 0xc0, !PT ;  /* 0x000000ff048a7812 */ /* 0x000fe200078ec0ff */
[----:B------:R-:W-:Y:S01]  /*d810*/  FFMA.FTZ R227, R227, c[0x0][0x23c], -R146 ;  /* 0x00008f00e3e37a23 */ /* 0x000fe20000010892 */
[----:B------:R-:W-:Y:S01]  /*d820*/  SHF.R.U32.HI R5, RZ, 0x18, R4 ;  /* 0x00000018ff057819 */ /* 0x000fe20000011604 */
[----:B------:R-:W5:Y:S01]  /*d830*/  MUFU.EX2 R169, R169 ;  /* 0x000000a900a97308 */ /* 0x000f620000000800 */
[----:B------:R-:W-:Y:S01]  /*d840*/  LOP3.LUT R11, R7, 0xffff, RZ, 0xc0, !PT ;  /* 0x0000ffff070b7812 */ /* 0x000fe200078ec0ff */
[----:B------:R-:W-:Y:S01]  /*d850*/  FFMA.FTZ R224, R239, c[0x0][0x23c], -R146 ;  /* 0x00008f00efe07a23 */ /* 0x000fe20000010892 */
[----:B------:R-:W-:Y:S01]  /*d860*/  SHF.R.U32.HI R6, RZ, 0x10, R4 ;  /* 0x00000010ff067819 */ /* 0x000fe20000011604 */
[----:B------:R-:W-:Y:S01]  /*d870*/  FFMA.FTZ R239, R157, c[0x0][0x23c], -R146 ;  /* 0x00008f009def7a23 */ /* 0x000fe20000010892 */
[----:B------:R-:W-:Y:S01]  /*d880*/  SHF.R.U32.HI R4, RZ, 0x10, R7 ;  /* 0x00000010ff047819 */ /* 0x000fe20000011607 */
[----:B------:R-:W-:Y:S01]  /*d890*/  FFMA.FTZ R226, R231, c[0x0][0x23c], -R148 ;  /* 0x00008f00e7e27a23 */ /* 0x000fe20000010894 */
[----:B------:R-:W-:Y:S01]  /*d8a0*/  SHF.R.U32.HI R9, RZ, 0x8, R9 ;  /* 0x00000008ff097819 */ /* 0x000fe20000011609 */
[----:B------:R-:W-:Y:S01]  /*d8b0*/  FFMA.FTZ R231, R141, c[0x0][0x23c], -R146 ;  /* 0x00008f008de77a23 */ /* 0x000fe20000010892 */
[----:B------:R-:W-:Y:S01]  /*d8c0*/  SHF.R.U32.HI R11, RZ, 0x8, R11 ;  /* 0x00000008ff0b7819 */ /* 0x000fe2000001160b */
[----:B------:R-:W1:Y:S01]  /*d8d0*/  MUFU.EX2 R2, R2 ;  /* 0x0000000200027308 */ /* 0x000e620000000800 */
[----:B------:R-:W-:Y:S01]  /*d8e0*/  LOP3.LUT R136, R7, 0xff, RZ, 0xc0, !PT ;  /* 0x000000ff07887812 */ /* 0x000fe200078ec0ff */
[----:B------:R-:W-:Y:S01]  /*d8f0*/  LDSM.16.MT88.4 R140, [R185+0xe800] ;  /* 0x00e80000b98c783b */ /* 0x000fe20000004200 */
[----:B------:R-:W-:Y:S01]  /*d900*/  SHF.R.U32.HI R7, RZ, 0x18, R7 ;  /* 0x00000018ff077819 */ /* 0x000fe20000011607 */
[----:B------:R-:W-:Y:S01]  /*d910*/  FFMA.FTZ R229, R229, c[0x0][0x23c], -R148 ;  /* 0x00008f00e5e57a23 */ /* 0x000fe20000010894 */
[----:B------:R-:W-:Y:S01]  /*d920*/  LOP3.LUT R6, R6, 0xff, RZ, 0xc0, !PT ;  /* 0x000000ff06067812 */ /* 0x000fe200078ec0ff */
[----:B------:R-:W-:Y:S01]  /*d930*/  FFMA.FTZ R232, R167, c[0x0][0x23c], -R146 ;  /* 0x00008f00a7e87a23 */ /* 0x000fe20000010892 */
[----:B------:R-:W-:Y:S01]  /*d940*/  LOP3.LUT R4, R4, 0xff, RZ, 0xc0, !PT ;  /* 0x000000ff04047812 */ /* 0x000fe200078ec0ff */
[--C-:B------:R-:W-:Y:S01]  /*d950*/  FFMA.FTZ R234, R163, c[0x0][0x23c], -R148.reuse ;  /* 0x00008f00a3ea7a23 */ /* 0x100fe20000010894 */
[----:B------:R-:W-:Y:S01]  /*d960*/  PRMT R138, R138, 0x5410, R9 ;  /* 0x000054108a8a7816 */ /* 0x000fe20000000009 */
[----:B------:R-:W1:Y:S01]  /*d970*/  MUFU.EX2 R0, R0 ;  /* 0x0000000000007308 */ /* 0x000e620000000800 */
[----:B------:R-:W-:Y:S01]  /*d980*/  PRMT R136, R136, 0x5410, R11 ;  /* 0x0000541088887816 */ /* 0x000fe2000000000b */
[----:B------:R-:W-:Y:S01]  /*d990*/  FFMA.FTZ R230, R235, c[0x0][0x23c], -R148 ;  /* 0x00008f00ebe67a23 */ /* 0x000fe20000010894 */
[----:B------:R-:W-:Y:S01]  /*d9a0*/  PRMT R6, R6, 0x5410, R5 ;  /* 0x0000541006067816 */ /* 0x000fe20000000005 */
[--C-:B------:R-:W-:Y:S01]  /*d9b0*/  HSET2.LE.AND R138, R138, R209.reuse, PT ;  /* 0x000000d18a8a7233 */ /* 0x100fe20003803000 */
[----:B------:R-:W-:Y:S01]  /*d9c0*/  PRMT R4, R4, 0x5410, R7 ;  /* 0x0000541004047816 */ /* 0x000fe20000000007 */
[--C-:B------:R-:W-:Y:S01]  /*d9d0*/  HSET2.LE.AND R136, R136, R209.reuse, PT ;  /* 0x000000d188887233 */ /* 0x100fe20003803000 */
[----:B--2---:R-:W-:Y:S01]  /*d9e0*/  F2FP.PACK_AB R7, R171, R210 ;  /* 0x000000d2ab07723e */ /* 0x004fe200000000ff */
[--C-:B------:R-:W-:Y:S01]  /*d9f0*/  HSET2.LE.AND R139, R6, R209.reuse, PT ;  /* 0x000000d1068b7233 */ /* 0x100fe20003803000 */
[----:B---3--:R-:W-:Y:S01]  /*da00*/  F2FP.PACK_AB R6, R135, R168 ;  /* 0x000000a88706723e */ /* 0x008fe200000000ff */
[--C-:B------:R-:W-:Y:S01]  /*da10*/  HSET2.LE.AND R137, R4, R209.reuse, PT ;  /* 0x000000d104897233 */ /* 0x100fe20003803000 */
[----:B----4-:R-:W-:Y:S01]  /*da20*/  F2FP.PACK_AB R5, R214, R223 ;  /* 0x000000dfd605723e */ /* 0x010fe200000000ff */
[----:B------:R-:W-:Y:S01]  /*da30*/  FFMA.FTZ R235, R165, c[0x0][0x23c], -R146 ;  /* 0x00008f00a5eb7a23 */ /* 0x000fe20000010892 */
[----:B-----5:R-:W-:Y:S01]  /*da40*/  F2FP.PACK_AB R4, R169, R170 ;  /* 0x000000aaa904723e */ /* 0x020fe200000000ff */
[----:B-1----:R-:W-:Y:S01]  /*da50*/  FMUL.FTZ R8, R2, R124 ;  /* 0x0000007c02087220 */ /* 0x002fe20000410000 */
[----:B------:R-:W-:Y:S01]  /*da60*/  LOP3.LUT R138, R138, R7, RZ, 0xc0, !PT ;  /* 0x000000078a8a7212 */ /* 0x000fe200078ec0ff */
[C---:B------:R-:W-:Y:S01]  /*da70*/  FMUL.FTZ R9, R2.reuse, R125 ;  /* 0x0000007d02097220 */ /* 0x040fe20000410000 */
[----:B------:R-:W-:Y:S01]  /*da80*/  LOP3.LUT R139, R139, R6, RZ, 0xc0, !PT ;  /* 0x000000068b8b7212 */ /* 0x000fe200078ec0ff */
[----:B------:R-:W-:Y:S01]  /*da90*/  FMUL.FTZ R16, R2, R116 ;  /* 0x0000007402107220 */ /* 0x000fe20000410000 */
[----:B------:R-:W-:Y:S01]  /*daa0*/  LOP3.LUT R136, R136, R5, RZ, 0xc0, !PT ;  /* 0x0000000588887212 */ /* 0x000fe200078ec0ff */
[C---:B------:R-:W-:Y:S01]  /*dab0*/  FMUL.FTZ R5, R2.reuse, R129 ;  /* 0x0000008102057220 */ /* 0x040fe20000410000 */
[----:B------:R-:W-:Y:S01]  /*dac0*/  LOP3.LUT R137, R137, R4, RZ, 0xc0, !PT ;  /* 0x0000000489897212 */ /* 0x000fe200078ec0ff */
[----:B------:R-:W-:Y:S01]  /*dad0*/  FMUL.FTZ R4, R2, R128 ;  /* 0x0000008002047220 */ /* 0x000fe20000410000 */
[----:B------:R-:W-:Y:S01]  /*dae0*/  MUFU.EX2 R226, R226 ;  /* 0x000000e200e27308 */ /* 0x000fe20000000800 */
[C---:B------:R-:W-:Y:S02]  /*daf0*/  FMUL.FTZ R6, R0.reuse, R130 ;  /* 0x0000008200067220 */ /* 0x040fe40000410000 */
[C---:B------:R-:W-:Y:S02]  /*db00*/  FMUL.FTZ R7, R0.reuse, R131 ;  /* 0x0000008300077220 */ /* 0x040fe40000410000 */
[----:B------:R-:W-:Y:S01]  /*db10*/  LDSM.16.MT88.4 R128, [R186+0xe800] ;  /* 0x00e80000ba80783b */ /* 0x000fe20000004200 */
[C---:B------:R-:W-:Y:S02]  /*db20*/  FMUL.FTZ R10, R0.reuse, R126 ;  /* 0x0000007e000a7220 */ /* 0x040fe40000410000 */
[----:B------:R-:W-:Y:S02]  /*db30*/  FMUL.FTZ R11, R0, R127 ;  /* 0x0000007f000b7220 */ /* 0x000fe40000410000 */
[C---:B------:R-:W-:Y:S01]  /*db40*/  HMMA.16816.F32 R4, R136.reuse, R12, R4 ;  /* 0x0000000c8804723c */ /* 0x040fe20000001804 */
[----:B------:R-:W-:Y:S01]  /*db50*/  FMUL.FTZ R17, R2, R117 ;  /* 0x0000007502117220 */ /* 0x000fe20000410000 */
[----:B------:R-:W-:Y:S01]  /*db60*/  MUFU.EX2 R229, R229 ;  /* 0x000000e500e57308 */ /* 0x000fe20000000800 */
[----:B------:R-:W-:Y:S01]  /*db70*/  LDSM.16.MT88.4 R124, [R188+0xe800] ;  /* 0x00e80000bc7c783b */ /* 0x000fe20000004200 */
[C---:B------:R-:W-:Y:S02]  /*db80*/  FMUL.FTZ R18, R0.reuse, R118 ;  /* 0x0000007600127220 */ /* 0x040fe40000410000 */
[----:B------:R-:W-:Y:S02]  /*db90*/  FMUL.FTZ R19, R0, R119 ;  /* 0x0000007700137220 */ /* 0x000fe40000410000 */
[C---:B------:R-:W-:Y:S01]  /*dba0*/  HMMA.16816.F32 R8, R136.reuse, R14, R8 ;  /* 0x0000000e8808723c */ /* 0x040fe20000001808 */
[C---:B------:R-:W-:Y:S02]  /*dbb0*/  FMUL.FTZ R12, R2.reuse, R120 ;  /* 0x00000078020c7220 */ /* 0x040fe40000410000 */
[----:B------:R-:W-:Y:S01]  /*dbc0*/  LDSM.16.MT88.4 R116, [R185+0xc800] ;  /* 0x00c80000b974783b */ /* 0x000fe20000004200 */
[C---:B------:R-:W-:Y:S01]  /*dbd0*/  FMUL.FTZ R13, R2.reuse, R121 ;  /* 0x00000079020d7220 */ /* 0x040fe20000410000 */
[----:B------:R-:W-:Y:S01]  /*dbe0*/  MUFU.EX2 R228, R228 ;  /* 0x000000e400e47308 */ /* 0x000fe20000000800 */
[----:B------:R-:W-:Y:S02]  /*dbf0*/  FMUL.FTZ R24, R2, R108 ;  /* 0x0000006c02187220 */ /* 0x000fe40000410000 */
[C---:B------:R-:W-:Y:S04]  /*dc00*/  FMUL.FTZ R14, R0.reuse, R122 ;  /* 0x0000007a000e7220 */ /* 0x040fe80000410000 */
[----:B------:R-:W-:Y:S02]  /*dc10*/  FMUL.FTZ R15, R0, R123 ;  /* 0x0000007b000f7220 */ /* 0x000fe40000410000 */
[----:B------:R-:W1:Y:S01]  /*dc20*/  LDSM.16.MT88.4 R120, [R184+0xc000] ;  /* 0x00c00000b878783b */ /* 0x000e620000004200 */
[----:B------:R-:W-:Y:S01]  /*dc30*/  FMUL.FTZ R25, R2, R109 ;  /* 0x0000006d02197220 */ /* 0x000fe20000410000 */
[----:B------:R-:W-:Y:S01]  /*dc40*/  MUFU.EX2 R231, R231 ;  /* 0x000000e700e77308 */ /* 0x000fe20000000800 */
[C---:B------:R-:W-:Y:S02]  /*dc50*/  FMUL.FTZ R26, R0.reuse, R110 ;  /* 0x0000006e001a7220 */ /* 0x040fe40000410000 */
[C---:B------:R-:W-:Y:S01]  /*dc60*/  HMMA.16816.F32 R12, R136.reuse, R20, R12 ;  /* 0x00000014880c723c */ /* 0x040fe2000000180c */
[----:B------:R-:W-:Y:S02]  /*dc70*/  FMUL.FTZ R27, R0, R111 ;  /* 0x0000006f001b7220 */ /* 0x000fe40000410000 */
[----:B------:R-:W-:Y:S01]  /*dc80*/  LDSM.16.MT88.4 R108, [R184+0xe000] ;  /* 0x00e00000b86c783b */ /* 0x000fe20000004200 */
[C---:B------:R-:W-:Y:S02]  /*dc90*/  FMUL.FTZ R32, R2.reuse, R100 ;  /* 0x0000006402207220 */ /* 0x040fe40000410000 */
[C---:B------:R-:W-:Y:S01]  /*dca0*/  FMUL.FTZ R33, R2.reuse, R101 ;  /* 0x0000006502217220 */ /* 0x040fe20000410000 */
[----:B------:R-:W-:Y:S01]  /*dcb0*/  MUFU.EX2 R234, R234 ;  /* 0x000000ea00ea7308 */ /* 0x000fe20000000800 */
[C---:B------:R-:W-:Y:S01]  /*dcc0*/  HMMA.16816.F32 R16, R136.reuse, R22, R16 ;  /* 0x000000168810723c */ /* 0x040fe20000001810 */
[C---:B------:R-:W-:Y:S03]  /*dcd0*/  FMUL.FTZ R20, R2.reuse, R112 ;  /* 0x0000007002147220 */ /* 0x040fe60000410000 */
[----:B------:R-:W-:Y:S02]  /*dce0*/  FMUL.FTZ R21, R2, R113 ;  /* 0x0000007102157220 */ /* 0x000fe40000410000 */
[C---:B------:R-:W-:Y:S02]  /*dcf0*/  FMUL.FTZ R34, R0.reuse, R102 ;  /* 0x0000006600227220 */ /* 0x040fe40000410000 */
[C---:B------:R-:W-:Y:S01]  /*dd00*/  FMUL.FTZ R22, R0.reuse, R114 ;  /* 0x0000007200167220 */ /* 0x040fe20000410000 */
[----:B------:R-:W-:Y:S03]  /*dd10*/  MUFU.EX2 R239, R239 ;  /* 0x000000ef00ef7308 */ /* 0x000fe60000000800 */
[C---:B------:R-:W-:Y:S02]  /*dd20*/  FMUL.FTZ R23, R0.reuse, R115 ;  /* 0x0000007300177220 */ /* 0x040fe40000410000 */
[----:B------:R-:W2:Y:S01]  /*dd30*/  LDSM.16.MT88.4 R112, [R188+0xe000] ;  /* 0x00e00000bc70783b */ /* 0x000ea20000004200 */
[----:B------:R-:W-:Y:S02]  /*dd40*/  FMUL.FTZ R35, R0, R103 ;  /* 0x0000006700237220 */ /* 0x000fe40000410000 */
[C---:B------:R-:W-:Y:S02]  /*dd50*/  FMUL.FTZ R36, R2.reuse, R36 ;  /* 0x0000002402247220 */ /* 0x040fe40000410000 */
[C---:B------:R-:W-:Y:S01]  /*dd60*/  HMMA.16816.F32 R20, R136.reuse, R28, R20 ;  /* 0x0000001c8814723c */ /* 0x040fe20000001814 */
[----:B------:R-:W-:Y:S01]  /*dd70*/  FMUL.FTZ R37, R2, R37 ;  /* 0x0000002502257220 */ /* 0x000fe20000410000 */
[----:B------:R-:W-:Y:S01]  /*dd80*/  MUFU.EX2 R222, R222 ;  /* 0x000000de00de7308 */ /* 0x000fe20000000800 */
[----:B------:R-:W-:Y:S01]  /*dd90*/  LDSM.16.MT88.4 R100, [R185+0xe000] ;  /* 0x00e00000b964783b */ /* 0x000fe20000004200 */
[C---:B------:R-:W-:Y:S02]  /*dda0*/  FMUL.FTZ R38, R0.reuse, R38 ;  /* 0x0000002600267220 */ /* 0x040fe40000410000 */
[----:B------:R-:W-:Y:S02]  /*ddb0*/  FMUL.FTZ R39, R0, R39 ;  /* 0x0000002700277220 */ /* 0x000fe40000410000 */
[C---:B------:R-:W-:Y:S01]  /*ddc0*/  HMMA.16816.F32 R24, R136.reuse, R30, R24 ;  /* 0x0000001e8818723c */ /* 0x040fe20000001818 */
[C---:B------:R-:W-:Y:S03]  /*ddd0*/  FMUL.FTZ R28, R2.reuse, R104 ;  /* 0x00000068021c7220 */ /* 0x040fe60000410000 */
[C---:B------:R-:W-:Y:S01]  /*dde0*/  FMUL.FTZ R29, R2.reuse, R105 ;  /* 0x00000069021d7220 */ /* 0x040fe20000410000 */
[----:B------:R-:W3:Y:S01]  /*ddf0*/  MUFU.EX2 R225, R225 ;  /* 0x000000e100e17308 */ /* 0x000ee20000000800 */
[----:B------:R-:W-:Y:S02]  /*de00*/  FMUL.FTZ R40, R2, R40 ;  /* 0x0000002802287220 */ /* 0x000fe40000410000 */
[C---:B------:R-:W-:Y:S04]  /*de10*/  FMUL.FTZ R30, R0.reuse, R106 ;  /* 0x0000006a001e7220 */ /* 0x040fe80000410000 */
[----:B------:R-:W-:Y:S02]  /*de20*/  FMUL.FTZ R31, R0, R107 ;  /* 0x0000006b001f7220 */ /* 0x000fe40000410000 */
[----:B------:R-:W4:Y:S01]  /*de30*/  LDSM.16.MT88.4 R104, [R186+0xe000] ;  /* 0x00e00000ba68783b */ /* 0x000f220000004200 */
[----:B------:R-:W-:Y:S01]  /*de40*/  FMUL.FTZ R41, R2, R41 ;  /* 0x0000002902297220 */ /* 0x000fe20000410000 */
[----:B------:R-:W-:Y:S01]  /*de50*/  MUFU.EX2 R227, R227 ;  /* 0x000000e300e37308 */ /* 0x000fe20000000800 */
[C---:B------:R-:W-:Y:S02]  /*de60*/  FMUL.FTZ R42, R0.reuse, R42 ;  /* 0x0000002a002a7220 */ /* 0x040fe40000410000 */
[C---:B-1----:R-:W-:Y:S01]  /*de70*/  HMMA.16816.F32 R28, R136.reuse, R120, R28 ;  /* 0x00000078881c723c */ /* 0x042fe2000000181c */
[----:B------:R-:W-:Y:S02]  /*de80*/  FMUL.FTZ R43, R0, R43 ;  /* 0x0000002b002b7220 */ /* 0x000fe40000410000 */
[C---:B------:R-:W-:Y:S02]  /*de90*/  FMUL.FTZ R44, R2.reuse, R44 ;  /* 0x0000002c022c7220 */ /* 0x040fe40000410000 */
[----:B------:R-:W-:Y:S02]  /*dea0*/  FMUL.FTZ R45, R2, R45 ;  /* 0x0000002d022d7220 */ /* 0x000fe40000410000 */
[C---:B------:R-:W-:Y:S01]  /*deb0*/  FMUL.FTZ R46, R0.reuse, R46 ;  /* 0x0000002e002e7220 */ /* 0x040fe20000410000 */
[C---:B------:R-:W-:Y:S01]  /*dec0*/  HMMA.16816.F32 R32, R136.reuse, R122, R32 ;  /* 0x0000007a8820723c */ /* 0x040fe20000001820 */
[----:B------:R-:W-:Y:S01]  /*ded0*/  LDSM.16.MT88.4 R120, [R184+0xc800] ;  /* 0x00c80000b878783b */ /* 0x000fe20000004200 */
[----:B------:R-:W1:Y:S02]  /*dee0*/  MUFU.EX2 R224, R224 ;  /* 0x000000e000e07308 */ /* 0x000e640000000800 */
[----:B------:R-:W-:Y:S02]  /*def0*/  FMUL.FTZ R47, R0, R47 ;  /* 0x0000002f002f7220 */ /* 0x000fe40000410000 */
[C---:B------:R-:W-:Y:S02]  /*df00*/  FMUL.FTZ R48, R2.reuse, R48 ;  /* 0x0000003002307220 */ /* 0x040fe40000410000 */
[C---:B--2---:R-:W-:Y:S01]  /*df10*/  HMMA.16816.F32 R36, R136.reuse, R112, R36 ;  /* 0x000000708824723c */ /* 0x044fe20000001824 */
[----:B------:R-:W-:Y:S03]  /*df20*/  FMUL.FTZ R49, R2, R49 ;  /* 0x0000003102317220 */ /* 0x000fe60000410000 */
[C---:B------:R-:W-:Y:S01]  /*df30*/  FMUL.FTZ R50, R0.reuse, R50 ;  /* 0x0000003200327220 */ /* 0x040fe20000410000 */
[----:B------:R-:W-:Y:S01]  /*df40*/  MUFU.EX2 R230, R230 ;  /* 0x000000e600e67308 */ /* 0x000fe20000000800 */
[----:B------:R-:W-:Y:S02]  /*df50*/  FMUL.FTZ R51, R0, R51 ;  /* 0x0000003300337220 */ /* 0x000fe40000410000 */
[C---:B------:R-:W-:Y:S01]  /*df60*/  HMMA.16816.F32 R40, R136.reuse, R114, R40 ;  /* 0x000000728828723c */ /* 0x040fe20000001828 */
[----:B------:R-:W-:Y:S03]  /*df70*/  LDSM.16.MT88.4 R112, [R186+0xc800] ;  /* 0x00c80000ba70783b */ /* 0x000fe60000004200 */
[C---:B------:R-:W-:Y:S02]  /*df80*/  FMUL.FTZ R52, R2.reuse, R52 ;  /* 0x0000003402347220 */ /* 0x040fe40000410000 */
[----:B------:R-:W-:Y:S01]  /*df90*/  FMUL.FTZ R53, R2, R53 ;  /* 0x0000003502357220 */ /* 0x000fe20000410000 */
[----:B------:R-:W-:Y:S01]  /*dfa0*/  MUFU.EX2 R232, R232 ;  /* 0x000000e800e87308 */ /* 0x000fe20000000800 */
[C---:B------:R-:W-:Y:S01]  /*dfb0*/  FMUL.FTZ R54, R0.reuse, R54 ;  /* 0x0000003600367220 */ /* 0x040fe20000410000 */
[C---:B----4-:R-:W-:Y:S03]  /*dfc0*/  HMMA.16816.F32 R44, R136.reuse, R104, R44 ;  /* 0x00000068882c723c */ /* 0x050fe6000000182c */
[----:B------:R-:W-:Y:S02]  /*dfd0*/  FMUL.FTZ R55, R0, R55 ;  /* 0x0000003700377220 */ /* 0x000fe40000410000 */
[C---:B------:R-:W-:Y:S02]  /*dfe0*/  FMUL.FTZ R56, R2.reuse, R56 ;  /* 0x0000003802387220 */ /* 0x040fe40000410000 */
[----:B------:R-:W-:Y:S01]  /*dff0*/  FMUL.FTZ R57, R2, R57 ;  /* 0x0000003902397220 */ /* 0x000fe20000410000 */
[----:B------:R-:W-:Y:S01]  /*e000*/  MUFU.EX2 R235, R235 ;  /* 0x000000eb00eb7308 */ /* 0x000fe20000000800 */
[C---:B------:R-:W-:Y:S01]  /*e010*/  FMUL.FTZ R58, R0.reuse, R58 ;  /* 0x0000003a003a7220 */ /* 0x040fe20000410000 */
[C---:B------:R-:W-:Y:S01]  /*e020*/  HMMA.16816.F32 R48, R136.reuse, R106, R48 ;  /* 0x0000006a8830723c */ /* 0x040fe20000001830 */
[----:B------:R-:W2:Y:S01]  /*e030*/  LDSM.16.MT88.4 R104, [R188+0x10000] ;  /* 0x01000000bc68783b */ /* 0x000ea20000004200 */
[----:B------:R-:W-:Y:S02]  /*e040*/  FMUL.FTZ R59, R0, R59 ;  /* 0x0000003b003b7220 */ /* 0x000fe40000410000 */
[C---:B------:R-:W-:Y:S04]  /*e050*/  FMUL.FTZ R60, R2.reuse, R60 ;  /* 0x0000003c023c7220 */ /* 0x040fe80000410000 */
[C---:B------:R-:W-:Y:S01]  /*e060*/  HMMA.16816.F32 R52, R136.reuse, R100, R52 ;  /* 0x000000648834723c */ /* 0x040fe20000001834 */
[----:B------:R-:W-:Y:S01]  /*e070*/  FMUL.FTZ R61, R2, R61 ;  /* 0x0000003d023d7220 */ /* 0x000fe20000410000 */
[----:B------:R-:W-:Y:S02]  /*e080*/  MUFU.EX2 R241, R241 ;  /* 0x000000f100f17308 */ /* 0x000fe40000000800 */
[C---:B------:R-:W-:Y:S02]  /*e090*/  FMUL.FTZ R62, R0.reuse, R62 ;  /* 0x0000003e003e7220 */ /* 0x040fe40000410000 */
[----:B------:R-:W-:Y:S02]  /*e0a0*/  FMUL.FTZ R63, R0, R63 ;  /* 0x0000003f003f7220 */ /* 0x000fe40000410000 */
[C---:B------:R-:W-:Y:S01]  /*e0b0*/  HMMA.16816.F32 R56, R136.reuse, R102, R56 ;  /* 0x000000668838723c */ /* 0x040fe20000001838 */
[----:B------:R-:W4:Y:S03]  /*e0c0*/  LDSM.16.MT88.4 R100, [R186+0x10000] ;  /* 0x01000000ba64783b */ /* 0x000f260000004200 */
[C---:B------:R-:W-:Y:S01]  /*e0d0*/  FMUL.FTZ R64, R2.reuse, R64 ;  /* 0x0000004002407220 */ /* 0x040fe20000410000 */
[----:B------:R-:W-:Y:S01]  /*e0e0*/  MUFU.EX2 R238, R238 ;  /* 0x000000ee00ee7308 */ /* 0x000fe20000000800 */
[----:B------:R-:W-:Y:S02]  /*e0f0*/  FMUL.FTZ R65, R2, R65 ;  /* 0x0000004102417220 */ /* 0x000fe40000410000 */
[C---:B------:R-:W-:Y:S01]  /*e100*/  HMMA.16816.F32 R60, R136.reuse, R108, R60 ;  /* 0x0000006c883c723c */ /* 0x040fe2000000183c */
[C---:B------:R-:W-:Y:S03]  /*e110*/  FMUL.FTZ R66, R0.reuse, R66 ;  /* 0x0000004200427220 */ /* 0x040fe60000410000 */
[----:B------:R-:W-:Y:S02]  /*e120*/  FMUL.FTZ R67, R0, R67 ;  /* 0x0000004300437220 */ /* 0x000fe40000410000 */
[C---:B------:R-:W-:Y:S01]  /*e130*/  FMUL.FTZ R68, R2.reuse, R68 ;  /* 0x0000004402447220 */ /* 0x040fe20000410000 */
[----:B------:R-:W-:Y:S01]  /*e140*/  MUFU.EX2 R243, R243 ;  /* 0x000000f300f37308 */ /* 0x000fe20000000800 */
[----:B------:R-:W-:Y:S03]  /*e150*/  FMUL.FTZ R69, R2, R69 ;  /* 0x0000004502457220 */ /* 0x000fe60000410000 */
[C---:B------:R-:W-:Y:S01]  /*e160*/  HMMA.16816.F32 R64, R136.reuse, R110, R64 ;  /* 0x0000006e8840723c */ /* 0x040fe20000001840 */
[----:B------:R-:W5:Y:S01]  /*e170*/  LDSM.16.MT88.4 R108, [R185+0x10000] ;  /* 0x01000000b96c783b */ /* 0x000f620000004200 */
[C---:B------:R-:W-:Y:S02]  /*e180*/  FMUL.FTZ R70, R0.reuse, R70 ;  /* 0x0000004600467220 */ /* 0x040fe40000410000 */
[----:B------:R-:W-:Y:S02]  /*e190*/  FMUL.FTZ R71, R0, R71 ;  /* 0x0000004700477220 */ /* 0x000fe40000410000 */
[C---:B------:R-:W-:Y:S01]  /*e1a0*/  FMUL.FTZ R72, R2.reuse, R72 ;  /* 0x0000004802487220 */ /* 0x040fe20000410000 */
[----:B------:R-:W-:Y:S01]  /*e1b0*/  MUFU.EX2 R240, R240 ;  /* 0x000000f000f07308 */ /* 0x000fe20000000800 */
[----:B------:R-:W-:Y:S03]  /*e1c0*/  FMUL.FTZ R73, R2, R73 ;  /* 0x0000004902497220 */ /* 0x000fe60000410000 */
[C---:B--2---:R-:W-:Y:S01]  /*e1d0*/  HMMA.16816.F32 R68, R136.reuse, R104, R68 ;  /* 0x000000688844723c */ /* 0x044fe20000001844 */
[C---:B------:R-:W-:Y:S02]  /*e1e0*/  FMUL.FTZ R74, R0.reuse, R74 ;  /* 0x0000004a004a7220 */ /* 0x040fe40000410000 */
[----:B------:R-:W-:Y:S02]  /*e1f0*/  FMUL.FTZ R75, R0, R75 ;  /* 0x0000004b004b7220 */ /* 0x000fe40000410000 */
[C---:B------:R-:W-:Y:S02]  /*e200*/  FMUL.FTZ R76, R2.reuse, R76 ;  /* 0x0000004c024c7220 */ /* 0x040fe40000410000 */
[----:B------:R-:W-:Y:S01]  /*e210*/  FMUL.FTZ R77, R2, R77 ;  /* 0x0000004d024d7220 */ /* 0x000fe20000410000 */
[----:B------:R-:W-:Y:S01]  /*e220*/  LOP3.LUT R104, R247, UR16, R244, 0x96, !PT ;  /* 0x00000010f7687c12 */ /* 0x000fe2000f8e96f4 */
[C---:B------:R-:W-:Y:S01]  /*e230*/  FMUL.FTZ R78, R0.reuse, R78 ;  /* 0x0000004e004e7220 */ /* 0x040fe20000410000 */
[C---:B------:R-:W-:Y:S02]  /*e240*/  HMMA.16816.F32 R72, R136.reuse, R106, R72 ;  /* 0x0000006a8848723c */ /* 0x040fe40000001848 */
[----:B------:R-:W-:Y:S02]  /*e250*/  FMUL.FTZ R79, R0, R79 ;  /* 0x0000004f004f7220 */ /* 0x000fe40000410000 */
[C---:B------:R-:W-:Y:S02]  /*e260*/  FMUL.FTZ R80, R2.reuse, R80 ;  /* 0x0000005002507220 */ /* 0x040fe40000410000 */
[----:B------:R-:W-:Y:S02]  /*e270*/  FMUL.FTZ R81, R2, R81 ;  /* 0x0000005102517220 */ /* 0x000fe40000410000 */
[C---:B------:R-:W-:Y:S01]  /*e280*/  FMUL.FTZ R82, R0.reuse, R82 ;  /* 0x0000005200527220 */ /* 0x040fe20000410000 */
[C---:B----4-:R-:W-:Y:S03]  /*e290*/  HMMA.16816.F32 R76, R136.reuse, R100, R76 ;  /* 0x00000064884c723c */ /* 0x050fe6000000184c */
[----:B------:R-:W-:Y:S02]  /*e2a0*/  FMUL.FTZ R83, R0, R83 ;  /* 0x0000005300537220 */ /* 0x000fe40000410000 */
[C---:B------:R-:W-:Y:S02]  /*e2b0*/  FMUL.FTZ R84, R2.reuse, R84 ;  /* 0x0000005402547220 */ /* 0x040fe40000410000 */
[----:B------:R-:W-:Y:S02]  /*e2c0*/  FMUL.FTZ R85, R2, R85 ;  /* 0x0000005502557220 */ /* 0x000fe40000410000 */
[C---:B------:R-:W-:Y:S01]  /*e2d0*/  FMUL.FTZ R86, R0.reuse, R86 ;  /* 0x0000005600567220 */ /* 0x040fe20000410000 */
[C---:B------:R-:W-:Y:S01]  /*e2e0*/  HMMA.16816.F32 R80, R136.reuse, R102, R80 ;  /* 0x000000668850723c */ /* 0x040fe20000001850 */
[----:B------:R-:W2:Y:S01]  /*e2f0*/  LDSM.16.MT88.4 R100, [R184+0x10000] ;  /* 0x01000000b864783b */ /* 0x000ea20000004200 */
[----:B------:R-:W-:Y:S02]  /*e300*/  FMUL.FTZ R87, R0, R87 ;  /* 0x0000005700577220 */ /* 0x000fe40000410000 */
[----:B------:R-:W-:Y:S04]  /*e310*/  IMAD.WIDE.U32 R104, R104, -0x2daee0ad, RZ ;  /* 0xd2511f5368687825 */ /* 0x000fe800078e00ff */
[C---:B------:R-:W-:Y:S01]  /*e320*/  FMUL.FTZ R88, R2.reuse, R88 ;  /* 0x0000005802587220 */ /* 0x040fe20000410000 */
[C---:B-----5:R-:W-:Y:S03]  /*e330*/  HMMA.16816.F32 R84, R136.reuse, R108, R84 ;  /* 0x0000006c8854723c */ /* 0x060fe60000001854 */
[----:B------:R-:W-:Y:S01]  /*e340*/  LOP3.LUT R242, R105, UR21, R242, 0x96, !PT ;  /* 0x0000001569f27c12 */ /* 0x000fe2000f8e96f2 */
[----:B------:R-:W-:Y:S01]  /*e350*/  FMUL.FTZ R89, R2, R89 ;  /* 0x0000005902597220 */ /* 0x000fe20000410000 */
[----:B------:R-:W-:Y:S01]  /*e360*/  LOP3.LUT R105, R104, 0xffff, RZ, 0xc0, !PT ;  /* 0x0000ffff68697812 */ /* 0x000fe200078ec0ff */
[----:B------:R-:W-:Y:S01]  /*e370*/  FMUL.FTZ R90, R0, R90 ;  /* 0x0000005a005a7220 */ /* 0x000fe20000410000 */
[----:B------:R-:W-:Y:S01]  /*e380*/  LOP3.LUT R108, R242, 0xffff, RZ, 0xc0, !PT ;  /* 0x0000fffff26c7812 */ /* 0x000fe200078ec0ff */
[----:B------:R-:W-:Y:S01]  /*e390*/  FMUL.FTZ R91, R0, R91 ;  /* 0x0000005b005b7220 */ /* 0x000fe20000410000 */
[----:B------:R-:W-:Y:S03]  /*e3a0*/  SHF.R.U32.HI R107, RZ, 0x10, R104 ;  /* 0x00000010ff6b7819 */ /* 0x000fe60000011668 */
[----:B------:R-:W-:Y:S01]  /*e3b0*/  SHF.R.U32.HI R109, RZ, 0x8, R108 ;  /* 0x00000008ff6d7819 */ /* 0x000fe2000001166c */
[----:B------:R-:W-:Y:S01]  /*e3c0*/  FMUL.FTZ R92, R2, R92 ;  /* 0x0000005c025c7220 */ /* 0x000fe20000410000 */
[----:B------:R-:W-:Y:S01]  /*e3d0*/  LOP3.LUT R106, R104, 0xff, RZ, 0xc0, !PT ;  /* 0x000000ff686a7812 */ /* 0x000fe200078ec0ff */
[C---:B------:R-:W-:Y:S01]  /*e3e0*/  HMMA.16816.F32 R88, R136.reuse, R110, R88 ;  /* 0x0000006e8858723c */ /* 0x040fe20000001858 */
[----:B------:R-:W-:Y:S01]  /*e3f0*/  SHF.R.U32.HI R134, RZ, 0x18, R104 ;  /* 0x00000018ff867819 */ /* 0x000fe20000011668 */
[----:B------:R-:W-:Y:S01]  /*e400*/  FMUL.FTZ R93, R2, R93 ;  /* 0x0000005d025d7220 */ /* 0x000fe20000410000 */
[----:B------:R-:W-:Y:S01]  /*e410*/  LOP3.LUT R104, R242, 0xff, RZ, 0xc0, !PT ;  /* 0x000000fff2687812 */ /* 0x000fe200078ec0ff */
[C---:B------:R-:W-:Y:S01]  /*e420*/  FMUL.FTZ R94, R0.reuse, R94 ;  /* 0x0000005e005e7220 */ /* 0x040fe20000410000 */
[----:B------:R-:W-:Y:S01]  /*e430*/  SHF.R.U32.HI R105, RZ, 0x8, R105 ;  /* 0x00000008ff697819 */ /* 0x000fe20000011669 */
[----:B------:R-:W-:Y:S01]  /*e440*/  FMUL.FTZ R95, R0, R95 ;  /* 0x0000005f005f7220 */ /* 0x000fe20000410000 */
[----:B------:R-:W-:Y:S01]  /*e450*/  PRMT R104, R104, 0x5410, R109 ;  /* 0x0000541068687816 */ /* 0x000fe2000000006d */
[C---:B------:R-:W-:Y:S01]  /*e460*/  FMUL.FTZ R96, R2.reuse, R96 ;  /* 0x0000006002607220 */ /* 0x040fe20000410000 */
[----:B------:R-:W4:Y:S03]  /*e470*/  LDSM.16.MT88.4 R108, [R188+0xc800] ;  /* 0x00c80000bc6c783b */ /* 0x000f260000004200 */
[----:B------:R-:W-:Y:S01]  /*e480*/  SHF.R.U32.HI R150, RZ, 0x10, R242 ;  /* 0x00000010ff967819 */ /* 0x000fe200000116f2 */
[----:B------:R-:W-:Y:S01]  /*e490*/  FMUL.FTZ R97, R2, R97 ;  /* 0x0000006102617220 */ /* 0x000fe20000410000 */
[----:B------:R-:W-:Y:S01]  /*e4a0*/  LOP3.LUT R107, R107, 0xff, RZ, 0xc0, !PT ;  /* 0x000000ff6b6b7812 */ /* 0x000fe200078ec0ff */
[----:B------:R-:W-:Y:S01]  /*e4b0*/  FMUL.FTZ R98, R0, R98 ;  /* 0x0000006200627220 */ /* 0x000fe20000410000 */
[----:B------:R-:W-:Y:S01]  /*e4c0*/  PRMT R106, R106, 0x5410, R105 ;  /* 0x000054106a6a7816 */ /* 0x000fe20000000069 */
[C---:B--2---:R-:W-:Y:S01]  /*e4d0*/  HMMA.16816.F32 R92, R136.reuse, R100, R92 ;  /* 0x00000064885c723c */ /* 0x044fe2000000185c */
[----:B------:R-:W-:Y:S01]  /*e4e0*/  PRMT R134, R107, 0x5410, R134 ;  /* 0x000054106b867816 */ /* 0x000fe20000000086 */
[----:B------:R-:W-:Y:S01]  /*e4f0*/  FMUL.FTZ R99, R0, R99 ;  /* 0x0000006300637220 */ /* 0x000fe20000410000 */
[----:B------:R-:W-:Y:S01]  /*e500*/  SHF.R.U32.HI R107, RZ, 0x18, R242 ;  /* 0x00000018ff6b7819 */ /* 0x000fe200000116f2 */
[--C-:B------:R-:W-:Y:S01]  /*e510*/  HSET2.LE.AND R106, R106, R209.reuse, PT ;  /* 0x000000d16a6a7233 */ /* 0x100fe20003803000 */
[----:B------:R-:W-:Y:S01]  /*e520*/  LOP3.LUT R150, R150, 0xff, RZ, 0xc0, !PT ;  /* 0x000000ff96967812 */ /* 0x000fe200078ec0ff */
[--C-:B------:R-:W-:Y:S01]  /*e530*/  HSET2.LE.AND R104, R104, R209.reuse, PT ;  /* 0x000000d168687233 */ /* 0x100fe20003803000 */
[----:B---3--:R-:W-:Y:S01]  /*e540*/  F2FP.PACK_AB R105, R225, R222 ;  /* 0x000000dee169723e */ /* 0x008fe200000000ff */
[----:B------:R-:W-:Y:S01]  /*e550*/  FFMA.FTZ R242, R144, c[0x0][0x23c], -R146 ;  /* 0x00008f0090f27a23 */ /* 0x000fe20000010892 */
[----:B------:R-:W-:Y:S01]  /*e560*/  HMMA.16816.F32 R96, R136, R102, R96 ;  /* 0x000000668860723c */ /* 0x000fe20000001860 */
[----:B------:R-:W-:Y:S02]  /*e570*/  LDSM.16.MT88.4 R136, [R186+0xf000] ;  /* 0x00f00000ba88783b */ /* 0x000fe40000004200 */
[----:B------:R-:W-:Y:S01]  /*e580*/  PRMT R150, R150, 0x5410, R107 ;  /* 0x0000541096967816 */ /* 0x000fe2000000006b */
[--C-:B------:R-:W-:Y:S01]  /*e590*/  HSET2.LE.AND R107, R134, R209.reuse, PT ;  /* 0x000000d1866b7233 */ /* 0x100fe20003803000 */
[----:B------:R-:W-:Y:S01]  /*e5a0*/  LOP3.LUT R106, R106, R105, RZ, 0xc0, !PT ;  /* 0x000000696a6a7212 */ /* 0x000fe200078ec0ff */
[----:B------:R-:W-:Y:S01]  /*e5b0*/  FFMA.FTZ R233, R233, c[0x0][0x23c], -R148 ;  /* 0x00008f00e9e97a23 */ /* 0x000fe20000010894 */
[----:B------:R-:W-:Y:S01]  /*e5c0*/  F2FP.PACK_AB R101, R229, R226 ;  /* 0x000000e2e565723e */ /* 0x000fe200000000ff */
[--C-:B------:R-:W-:Y:S01]  /*e5d0*/  HSET2.LE.AND R105, R150, R209.reuse, PT ;  /* 0x000000d196697233 */ /* 0x100fe20003803000 */
[----:B------:R-:W-:Y:S01]  /*e5e0*/  F2FP.PACK_AB R100, R231, R228 ;  /* 0x000000e4e764723e */ /* 0x000fe200000000ff */
[----:B------:R-:W-:Y:S02]  /*e5f0*/  MUFU.EX2 R242, R242 ;  /* 0x000000f200f27308 */ /* 0x000fe40000000800 */
[----:B-1----:R-:W-:Y:S01]  /*e600*/  F2FP.PACK_AB R134, R224, R227 ;  /* 0x000000e3e086723e */ /* 0x002fe200000000ff */
[----:B------:R-:W-:Y:S01]  /*e610*/  FFMA.FTZ R223, R2, R215, R223 ;  /* 0x000000d702df7223 */ /* 0x000fe200000100df */
[----:B------:R-:W-:Y:S01]  /*e620*/  LOP3.LUT R104, R104, R101, RZ, 0xc0, !PT ;  /* 0x0000006568687212 */ /* 0x000fe200078ec0ff */
[----:B------:R-:W-:Y:S01]  /*e630*/  FFMA.FTZ R170, R0, R211, R170 ;  /* 0x000000d300aa7223 */ /* 0x000fe200000100aa */
[----:B------:R-:W-:Y:S01]  /*e640*/  LOP3.LUT R107, R107, R134, RZ, 0xc0, !PT ;  /* 0x000000866b6b7212 */ /* 0x000fe200078ec0ff */
[----:B------:R-:W-:Y:S01]  /*e650*/  FADD.FTZ R223, R214, R223 ;  /* 0x000000dfd6df7221 */ /* 0x000fe20000010000 */
[----:B------:R-:W-:Y:S01]  /*e660*/  LOP3.LUT R105, R105, R100, RZ, 0xc0, !PT ;  /* 0x0000006469697212 */ /* 0x000fe200078ec0ff */
[----:B------:R-:W-:Y:S01]  /*e670*/  FADD.FTZ R169, R169, R170 ;  /* 0x000000aaa9a97221 */ /* 0x000fe20000010000 */
[----:B------:R-:W1:Y:S01]  /*e680*/  LDSM.16.MT88.4 R100, [R184+0xe800] ;  /* 0x00e80000b864783b */ /* 0x000e620000004200 */
[----:B------:R-:W2:Y:S01]  /*e690*/  MUFU.EX2 R233, R233 ;  /* 0x000000e900e97308 */ /* 0x000ea20000000800 */
[----:B------:R-:W-:Y:S02]  /*e6a0*/  FADD.FTZ R210, R210, R223 ;  /* 0x000000dfd2d27221 */ /* 0x000fe40000010000 */
[----:B------:R-:W-:Y:S01]  /*e6b0*/  FADD.FTZ R168, R168, R169 ;  /* 0x000000a9a8a87221 */ /* 0x000fe20000010000 */
[C---:B----4-:R-:W-:Y:S01]  /*e6c0*/  HMMA.16816.F32 R4, R104.reuse, R108, R4 ;  /* 0x0000006c6804723c */ /* 0x050fe20000001804 */
[----:B------:R-:W-:Y:S02]  /*e6d0*/  FADD.FTZ R171, R171, R210 ;  /* 0x000000d2abab7221 */ /* 0x000fe40000010000 */
[----:B------:R-:W-:Y:S02]  /*e6e0*/  FADD.FTZ R135, R135, R168 ;  /* 0x000000a887877221 */ /* 0x000fe40000010000 */
[----:B------:R-:W-:Y:S02]  /*e6f0*/  FADD.FTZ R226, R226, R171 ;  /* 0x000000abe2e27221 */ /* 0x000fe40000010000 */
[----:B------:R-:W-:Y:S01]  /*e700*/  FADD.FTZ R0, R228, R135 ;  /* 0x00000087e4007221 */ /* 0x000fe20000010000 */
[C---:B------:R-:W-:Y:S01]  /*e710*/  HMMA.16816.F32 R8, R104.reuse, R110, R8 ;  /* 0x0000006e6808723c */ /* 0x040fe20000001808 */
[----:B------:R-:W3:Y:S03]  /*e720*/  LDSM.16.MT88.4 R108, [R188+0x10800] ;  /* 0x01080000bc6c783b */ /* 0x000ee60000004200 */
[----:B------:R-:W-:Y:S02]  /*e730*/  FADD.FTZ R229, R229, R226 ;  /* 0x000000e2e5e57221 */ /* 0x000fe40000010000 */
[----:B------:R-:W-:Y:S02]  /*e740*/  FADD.FTZ R0, R231, R0 ;  /* 0x00000000e7007221 */ /* 0x000fe40000010000 */
[C---:B------:R-:W-:Y:S01]  /*e750*/  HMMA.16816.F32 R12, R104.reuse, R112, R12 ;  /* 0x00000070680c723c */ /* 0x040fe2000000180c */
[----:B------:R-:W-:Y:S03]  /*e760*/  FADD.FTZ R222, R222, R229 ;  /* 0x000000e5dede7221 */ /* 0x000fe60000010000 */
[----:B------:R-:W-:Y:S02]  /*e770*/  IMAD.MOV.U32 R2, RZ, RZ, R3 ;  /* 0x000000ffff027224 */ /* 0x000fe400078e0003 */
[----:B------:R-:W-:Y:S02]  /*e780*/  FADD.FTZ R225, R225, R222 ;  /* 0x000000dee1e17221 */ /* 0x000fe40000010000 */
[C---:B------:R-:W-:Y:S01]  /*e790*/  HMMA.16816.F32 R16, R104.reuse, R114, R16 ;  /* 0x000000726810723c */ /* 0x040fe20000001810 */
[----:B------:R-:W4:Y:S07]  /*e7a0*/  LDSM.16.MT88.4 R112, [R186+0x10800] ;  /* 0x01080000ba70783b */ /* 0x000f2e0000004200 */
[C---:B------:R-:W-:Y:S07]  /*e7b0*/  HMMA.16816.F32 R20, R104.reuse, R116, R20 ;  /* 0x000000746814723c */ /* 0x040fee0000001814 */
[----:B------:R-:W-:Y:S01]  /*e7c0*/  IMAD.U32 R117, RZ, RZ, UR30 ;  /* 0x0000001eff757e24 */ /* 0x000fe2000f8e00ff */
[C---:B------:R-:W-:Y:S04]  /*e7d0*/  HMMA.16816.F32 R24, R104.reuse, R118, R24 ;  /* 0x000000766818723c */ /* 0x040fe80000001818 */
[----:B------:R-:W-:Y:S04]  /*e7e0*/  LOP3.LUT R116, R219, UR23, R117, 0x96, !PT ;  /* 0x00000017db747c12 */ /* 0x000fe8000f8e9675 */
[C---:B------:R-:W-:Y:S08]  /*e7f0*/  HMMA.16816.F32 R28, R104.reuse, R120, R28 ;  /* 0x00000078681c723c */ /* 0x040ff0000000181c */
[C---:B------:R-:W-:Y:S01]  /*e800*/  HMMA.16816.F32 R32, R104.reuse, R122, R32 ;  /* 0x0000007a6820723c */ /* 0x040fe20000001820 */
[----:B------:R-:W-:Y:S07]  /*e810*/  LDSM.16.MT88.4 R120, [R185+0xd000] ;  /* 0x00d00000b978783b */ /* 0x000fee0000004200 */
[C---:B------:R-:W-:Y:S08]  /*e820*/  HMMA.16816.F32 R36, R104.reuse, R124, R36 ;  /* 0x0000007c6824723c */ /* 0x040ff00000001824 */
[C---:B------:R-:W-:Y:S08]  /*e830*/  HMMA.16816.F32 R40, R104.reuse, R126, R40 ;  /* 0x0000007e6828723c */ /* 0x040ff00000001828 */
[C---:B------:R-:W-:Y:S08]  /*e840*/  HMMA.16816.F32 R44, R104.reuse, R128, R44 ;  /* 0x00000080682c723c */ /* 0x040ff0000000182c */
[C---:B------:R-:W-:Y:S01]  /*e850*/  HMMA.16816.F32 R48, R104.reuse, R130, R48 ;  /* 0x000000826830723c */ /* 0x040fe20000001830 */
[----:B------:R-:W-:Y:S07]  /*e860*/  LDSM.16.MT88.4 R128, [R188+0xf000] ;  /* 0x00f00000bc80783b */ /* 0x000fee0000004200 */
[C---:B------:R-:W-:Y:S08]  /*e870*/  HMMA.16816.F32 R52, R104.reuse, R140, R52 ;  /* 0x0000008c6834723c */ /* 0x040ff00000001834 */
[C---:B------:R-:W-:Y:S01]  /*e880*/  HMMA.16816.F32 R56, R104.reuse, R142, R56 ;  /* 0x0000008e6838723c */ /* 0x040fe20000001838 */
[----:B------:R-:W-:Y:S07]  /*e890*/  LDSM.16.MT88.4 R140, [R185+0xf000] ;  /* 0x00f00000b98c783b */ /* 0x000fee0000004200 */
[C---:B-1----:R-:W-:Y:S07]  /*e8a0*/  HMMA.16816.F32 R60, R104.reuse, R100, R60 ;  /* 0x00000064683c723c */ /* 0x042fee000000183c */
[----:B------:R-:W-:Y:S01]  /*e8b0*/  IMAD.WIDE.U32 R100, R116, -0x326172a9, RZ ;  /* 0xcd9e8d5774647825 */ /* 0x000fe200078e00ff */
[C---:B------:R-:W-:Y:S04]  /*e8c0*/  HMMA.16816.F32 R64, R104.reuse, R102, R64 ;  /* 0x000000666840723c */ /* 0x040fe80000001840 */
[----:B------:R-:W-:Y:S02]  /*e8d0*/  LOP3.LUT R116, R101, UR5, R216, 0x96, !PT ;  /* 0x0000000565747c12 */ /* 0x000fe4000f8e96d8 */
[----:B------:R-:W-:Y:S01]  /*e8e0*/  LOP3.LUT R117, R237, UR29, R100, 0x96, !PT ;  /* 0x0000001ded757c12 */ /* 0x000fe2000f8e9664 */
[----:B------:R-:W-:Y:S01]  /*e8f0*/  FFMA.FTZ R237, R161, c[0x0][0x23c], -R148 ;  /* 0x00008f00a1ed7a23 */ /* 0x000fe20000010894 */
[C---:B---3--:R-:W-:Y:S01]  /*e900*/  HMMA.16816.F32 R68, R104.reuse, R108, R68 ;  /* 0x0000006c6844723c */ /* 0x048fe20000001844 */
[----:B------:R-:W1:Y:S03]  /*e910*/  LDSM.16.MT88.4 R100, [R185+0x10800] ;  /* 0x01080000b964783b */ /* 0x000e660000004200 */
[----:B------:R-:W-:Y:S01]  /*e920*/  IMAD.WIDE.U32 R118, R116, -0x2daee0ad, RZ ;  /* 0xd2511f5374767825 */ /* 0x000fe200078e00ff */
[----:B------:R-:W3:Y:S03]  /*e930*/  MUFU.EX2 R237, R237 ;  /* 0x000000ed00ed7308 */ /* 0x000ee60000000800 */
[C---:B------:R-:W-:Y:S01]  /*e940*/  HMMA.16816.F32 R72, R104.reuse, R110, R72 ;  /* 0x0000006e6848723c */ /* 0x040fe20000001848 */
[----:B------:R-:W-:Y:S03]  /*e950*/  IMAD.WIDE.U32 R116, R117, -0x2daee0ad, RZ ;  /* 0xd2511f5375747825 */ /* 0x000fe600078e00ff */
[----:B------:R-:W-:Y:S02]  /*e960*/  LOP3.LUT R108, R119, UR28, R212, 0x96, !PT ;  /* 0x0000001c776c7c12 */ /* 0x000fe4000f8e96d4 */
[----:B------:R-:W-:Y:S02]  /*e970*/  LOP3.LUT R166, R117, UR26, R118, 0x96, !PT ;  /* 0x0000001a75a67c12 */ /* 0x000fe4000f8e9676 */
[C---:B----4-:R-:W-:Y:S01]  /*e980*/  HMMA.16816.F32 R76, R104.reuse, R112, R76 ;  /* 0x00000070684c723c */ /* 0x050fe2000000184c */
[----:B------:R-:W-:Y:S04]  /*e990*/  IMAD.WIDE.U32 R108, R108, -0x326172a9, RZ ;  /* 0xcd9e8d576c6c7825 */ /* 0x000fe800078e00ff */
[----:B------:R-:W-:Y:S01]  /*e9a0*/  IMAD.WIDE.U32 R166, R166, -0x326172a9, RZ ;  /* 0xcd9e8d57a6a67825 */ /* 0x000fe200078e00ff */
[----:B------:R-:W-:Y:S02]  /*e9b0*/  LOP3.LUT R236, R109, UR27, R236, 0x96, !PT ;  /* 0x0000001b6dec7c12 */ /* 0x000fe4000f8e96ec */
[C---:B------:R-:W-:Y:S04]  /*e9c0*/  HMMA.16816.F32 R80, R104.reuse, R114, R80 ;  /* 0x000000726850723c */ /* 0x040fe80000001850 */
[----:B------:R-:W-:Y:S01]  /*e9d0*/  LOP3.LUT R162, R167, UR25, R108, 0x96, !PT ;  /* 0x00000019a7a27c12 */ /* 0x000fe2000f8e966c */
[----:B------:R-:W-:Y:S01]  /*e9e0*/  IMAD.WIDE.U32 R112, R236, -0x2daee0ad, RZ ;  /* 0xd2511f53ec707825 */ /* 0x000fe200078e00ff */
[----:B------:R-:W4:Y:S03]  /*e9f0*/  LDSM.16.MT88.4 R108, [R184+0x10800] ;  /* 0x01080000b86c783b */ /* 0x000f260000004200 */
[----:B------:R-:W-:Y:S03]  /*ea00*/  IMAD.WIDE.U32 R162, R162, -0x2daee0ad, RZ ;  /* 0xd2511f53a2a27825 */ /* 0x000fe600078e00ff */
[----:B------:R-:W-:Y:S01]  /*ea10*/  LOP3.LUT R158, R113, UR24, R116, 0x96, !PT ;  /* 0x00000018719e7c12 */ /* 0x000fe2000f8e9674 */
[----:B------:R-:W-:Y:S01]  /*ea20*/  FFMA.FTZ R236, R159, c[0x0][0x23c], -R146 ;  /* 0x00008f009fec7a23 */ /* 0x000fe20000010892 */
[----:B------:R-:W-:Y:S01]  /*ea30*/  LOP3.LUT R112, R163, UR15, R112, 0x96, !PT ;  /* 0x0000000fa3707c12 */ /* 0x000fe2000f8e9670 */
[----:B------:R-:W-:Y:S01]  /*ea40*/  LDSM.16.MT88.4 R116, [R186+0xd000] ;  /* 0x00d00000ba74783b */ /* 0x000fe20000004200 */
[----:B------:R-:W-:Y:S01]  /*ea50*/  FFMA.FTZ R146, R133, c[0x0][0x23c], -R146 ;  /* 0x00008f0085927a23 */ /* 0x000fe20000010892 */
[C---:B-1----:R-:W-:Y:S01]  /*ea60*/  HMMA.16816.F32 R84, R104.reuse, R100, R84 ;  /* 0x000000646854723c */ /* 0x042fe20000001854 */
[----:B------:R-:W-:Y:S01]  /*ea70*/  IMAD.WIDE.U32 R158, R158, -0x326172a9, RZ ;  /* 0xcd9e8d579e9e7825 */ /* 0x000fe200078e00ff */
[----:B------:R-:W1:Y:S03]  /*ea80*/  MUFU.EX2 R236, R236 ;  /* 0x000000ec00ec7308 */ /* 0x000e660000000800 */
[----:B------:R-:W-:Y:S03]  /*ea90*/  IMAD.WIDE.U32 R114, R112, -0x326172a9, RZ ;  /* 0xcd9e8d5770727825 */ /* 0x000fe600078e00ff */
[C---:B------:R-:W-:Y:S04]  /*eaa0*/  HMMA.16816.F32 R88, R104.reuse, R102, R88 ;  /* 0x000000666858723c */ /* 0x040fe80000001858 */
[C---:B------:R-:W-:Y:S01]  /*eab0*/  LOP3.LUT R113, R114.reuse, 0xffff, RZ, 0xc0, !PT ;  /* 0x0000ffff72717812 */ /* 0x040fe200078ec0ff */
[----:B------:R5:W-:Y:S01]  /*eac0*/  MUFU.EX2 R133, R146 ;  /* 0x0000009200857308 */ /* 0x000be20000000800 */
[----:B------:R-:W-:Y:S02]  /*ead0*/  LOP3.LUT R100, R114, 0xff, RZ, 0xc0, !PT ;  /* 0x000000ff72647812 */ /* 0x000fe400078ec0ff */
[----:B------:R-:W-:Y:S04]  /*eae0*/  SHF.R.U32.HI R113, RZ, 0x8, R113 ;  /* 0x00000008ff717819 */ /* 0x000fe80000011671 */
[----:B------:R-:W-:Y:S02]  /*eaf0*/  SHF.R.U32.HI R101, RZ, 0x10, R114 ;  /* 0x00000010ff657819 */ /* 0x000fe40000011672 */
[----:B------:R-:W-:Y:S02]  /*eb00*/  LOP3.LUT R124, R115, UR4, R158, 0x96, !PT ;  /* 0x00000004737c7c12 */ /* 0x000fe4000f8e969e */
[----:B------:R-:W-:Y:S02]  /*eb10*/  SHF.R.U32.HI R134, RZ, 0x18, R114 ;  /* 0x00000018ff867819 */ /* 0x000fe40000011672 */
[----:B------:R-:W-:Y:S02]  /*eb20*/  PRMT R100, R100, 0x5410, R113 ;  /* 0x0000541064647816 */ /* 0x000fe40000000071 */
[----:B------:R-:W5:Y:S01]  /*eb30*/  LDSM.16.MT88.4 R112, [R188+0xd000] ;  /* 0x00d00000bc70783b */ /* 0x000f620000004200 */
[C---:B----4-:R-:W-:Y:S01]  /*eb40*/  HMMA.16816.F32 R92, R104.reuse, R108, R92 ;  /* 0x0000006c685c723c */ /* 0x050fe2000000185c */
[----:B------:R-:W-:Y:S01]  /*eb50*/  LOP3.LUT R127, R101, 0xff, RZ, 0xc0, !PT ;  /* 0x000000ff657f7812 */ /* 0x000fe200078ec0ff */
[--C-:B------:R-:W-:Y:S01]  /*eb60*/  HSET2.LE.AND R102, R100, R209.reuse, PT ;  /* 0x000000d164667233 */ /* 0x100fe20003803000 */
[C---:B------:R-:W-:Y:S02]  /*eb70*/  LOP3.LUT R101, R124.reuse, 0xffff, RZ, 0xc0, !PT ;  /* 0x0000ffff7c657812 */ /* 0x040fe400078ec0ff */
[--C-:B------:R-:W-:Y:S02]  /*eb80*/  SHF.R.U32.HI R150, RZ, 0x10, R124.reuse ;  /* 0x00000010ff967819 */ /* 0x100fe4000001167c */
[----:B------:R-:W-:Y:S01]  /*eb90*/  LOP3.LUT R125, R124, 0xff, RZ, 0xc0, !PT ;  /* 0x000000ff7c7d7812 */ /* 0x000fe200078ec0ff */
[----:B------:R-:W-:Y:S01]  /*eba0*/  HMMA.16816.F32 R96, R104, R110, R96 ;  /* 0x0000006e6860723c */ /* 0x000fe20000001860 */
[----:B------:R-:W-:Y:S01]  /*ebb0*/  SHF.R.U32.HI R103, RZ, 0x18, R124 ;  /* 0x00000018ff677819 */ /* 0x000fe2000001167c */
[----:B------:R-:W-:Y:S02]  /*ebc0*/  LDSM.16.MT88.4 R104, [R184+0xf000] ;  /* 0x00f00000b868783b */ /* 0x000fe40000004200 */
[----:B------:R-:W-:Y:S02]  /*ebd0*/  SHF.R.U32.HI R124, RZ, 0x8, R101 ;  /* 0x00000008ff7c7819 */ /* 0x000fe40000011665 */
[----:B------:R-:W-:Y:S02]  /*ebe0*/  LOP3.LUT R150, R150, 0xff, RZ, 0xc0, !PT ;  /* 0x000000ff96967812 */ /* 0x000fe400078ec0ff */
[----:B------:R-:W-:Y:S04]  /*ebf0*/  PRMT R134, R127, 0x5410, R134 ;  /* 0x000054107f867816 */ /* 0x000fe80000000086 */
[----:B------:R-:W-:Y:S02]  /*ec00*/  PRMT R100, R125, 0x5410, R124 ;  /* 0x000054107d647816 */ /* 0x000fe4000000007c */
[----:B------:R-:W-:Y:S01]  /*ec10*/  PRMT R150, R150, 0x5410, R103 ;  /* 0x0000541096967816 */ /* 0x000fe20000000067 */
[--C-:B------:R-:W-:Y:S01]  /*ec20*/  HSET2.LE.AND R103, R134, R209.reuse, PT ;  /* 0x000000d186677233 */ /* 0x100fe20003803000 */
[----:B--2---:R-:W-:Y:S01]  /*ec30*/  F2FP.PACK_AB R101, R233, R230 ;  /* 0x000000e6e965723e */ /* 0x004fe200000000ff */
[--C-:B------:R-:W-:Y:S01]  /*ec40*/  HSET2.LE.AND R100, R100, R209.reuse, PT ;  /* 0x000000d164647233 */ /* 0x100fe20003803000 */
[----:B---3--:R-:W-:Y:S01]  /*ec50*/  F2FP.PACK_AB R109, R237, R234 ;  /* 0x000000eaed6d723e */ /* 0x008fe200000000ff */
[----:B------:R-:W2:Y:S01]  /*ec60*/  LDSM.16.MT88.4 R124, [R184+0xd000] ;  /* 0x00d00000b87c783b */ /* 0x000ea20000004200 */
[----:B------:R-:W-:Y:S01]  /*ec70*/  LOP3.LUT R102, R102, R101, RZ, 0xc0, !PT ;  /* 0x0000006566667212 */ /* 0x000fe200078ec0ff */
[--C-:B------:R-:W-:Y:S01]  /*ec80*/  HSET2.LE.AND R101, R150, R209.reuse, PT ;  /* 0x000000d196657233 */ /* 0x100fe20003803000 */
[----:B-1----:R-:W-:Y:S01]  /*ec90*/  F2FP.PACK_AB R108, R239, R236 ;  /* 0x000000ecef6c723e */ /* 0x002fe200000000ff */
[----:B------:R-:W-:Y:S01]  /*eca0*/  FADD.FTZ R234, R234, R225 ;  /* 0x000000e1eaea7221 */ /* 0x000fe20000010000 */
[----:B------:R-:W-:Y:S02]  /*ecb0*/  F2FP.PACK_AB R134, R235, R232 ;  /* 0x000000e8eb86723e */ /* 0x000fe400000000ff */
[----:B------:R-:W-:Y:S01]  /*ecc0*/  LOP3.LUT R100, R100, R109, RZ, 0xc0, !PT ;  /* 0x0000006d64647212 */ /* 0x000fe200078ec0ff */
[----:B------:R-:W-:Y:S01]  /*ecd0*/  FADD.FTZ R237, R237, R234 ;  /* 0x000000eaeded7221 */ /* 0x000fe20000010000 */
[----:B------:R-:W-:Y:S02]  /*ece0*/  LOP3.LUT R101, R101, R108, RZ, 0xc0, !PT ;  /* 0x0000006c65657212 */ /* 0x000fe400078ec0ff */
[----:B------:R-:W-:Y:S01]  /*ecf0*/  LOP3.LUT R103, R103, R134, RZ, 0xc0, !PT ;  /* 0x0000008667677212 */ /* 0x000fe200078ec0ff */
[----:B------:R-:W1:Y:S01]  /*ed00*/  LDSM.16.MT88.4 R108, [R188+0x11000] ;  /* 0x01100000bc6c783b */ /* 0x000e620000004200 */
[----:B------:R-:W-:Y:S01]  /*ed10*/  FFMA.FTZ R134, R155, c[0x0][0x23c], -R148 ;  /* 0x00008f009b867a23 */ /* 0x000fe20000010894 */
[----:B------:R-:W-:Y:S01]  /*ed20*/  LOP3.LUT R158, R159, UR16, R166, 0x96, !PT ;  /* 0x000000109f9e7c12 */ /* 0x000fe2000f8e96a6 */
[----:B------:R-:W-:Y:S02]  /*ed30*/  FFMA.FTZ R148, R145, c[0x0][0x23c], -R148 ;  /* 0x00008f0091947a23 */ /* 0x000fe40000010894 */
[----:B------:R-:W-:Y:S01]  /*ed40*/  FADD.FTZ R230, R230, R237 ;  /* 0x000000ede6e67221 */ /* 0x000fe20000010000 */
[C---:B-----5:R-:W-:Y:S01]  /*ed50*/  HMMA.16816.F32 R4, R100.reuse, R112, R4 ;  /* 0x000000706404723c */ /* 0x060fe20000001804 */
[----:B------:R-:W-:Y:S01]  /*ed60*/  IMAD.WIDE.U32 R158, R158, -0x2daee0ad, RZ ;  /* 0xd2511f539e9e7825 */ /* 0x000fe200078e00ff */
[----:B------:R-:W-:Y:S01]  /*ed70*/  LDSM.16.MT88.4 R144, [R184+0xd800] ;  /* 0x00d80000b890783b */ /* 0x000fe20000004200 */
[----:B------:R3:W-:Y:S02]  /*ed80*/  MUFU.EX2 R245, R148 ;  /* 0x0000009400f57308 */ /* 0x0007e40000000800 */
[----:B------:R-:W-:Y:S01]  /*ed90*/  FADD.FTZ R233, R233, R230 ;  /* 0x000000e6e9e97221 */ /* 0x000fe20000010000 */
[----:B------:R-:W-:Y:S01]  /*eda0*/  LOP3.LUT R162, R159, UR21, R162, 0x96, !PT ;  /* 0x000000159fa27c12 */ /* 0x000fe2000f8e96a2 */
[----:B------:R-:W-:Y:S01]  /*edb0*/  UMOV UR21, UR8 ;  /* 0x0000000800157c82 */ /* 0x000fe20008000000 */
[C---:B------:R-:W-:Y:S02]  /*edc0*/  HMMA.16816.F32 R8, R100.reuse, R114, R8 ;  /* 0x000000726408723c */ /* 0x040fe40000001808 */
[----:B------:R-:W4:Y:S03]  /*edd0*/  LDSM.16.MT88.4 R112, [R186+0x11000] ;  /* 0x01100000ba70783b */ /* 0x000f260000004200 */
[----:B------:R-:W5:Y:S03]  /*ede0*/  MUFU.EX2 R134, R134 ;  /* 0x0000008600867308 */ /* 0x000f660000000800 */
[C---:B------:R-:W-:Y:S02]  /*edf0*/  HMMA.16816.F32 R12, R100.reuse, R116, R12 ;  /* 0x00000074640c723c */ /* 0x040fe4000000180c */
[----:B------:R-:W-:Y:S06]  /*ee00*/  LDSM.16.MT88.4 R152, [R186+0xf800] ;  /* 0x00f80000ba98783b */ /* 0x000fec0000004200 */
[C---:B------:R-:W-:Y:S02]  /*ee10*/  HMMA.16816.F32 R16, R100.reuse, R118, R16 ;  /* 0x000000766410723c */ /* 0x040fe40000001810 */
[----:B------:R-:W1:Y:S06]  /*ee20*/  LDSM.16.MT88.4 R116, [R185+0x11000] ;  /* 0x01100000b974783b */ /* 0x000e6c0000004200 */
[C---:B------:R-:W-:Y:S02]  /*ee30*/  HMMA.16816.F32 R20, R100.reuse, R120, R20 ;  /* 0x000000786414723c */ /* 0x040fe40000001814 */
[----:B---3--:R-:W-:Y:S05]  /*ee40*/  LDSM.16.MT88.4 R148, [R188+0xf800] ;  /* 0x00f80000bc94783b */ /* 0x008fea0000004200 */
[C---:B------:R-:W-:Y:S01]  /*ee50*/  LOP3.LUT R121, R162.reuse, 0xffff, RZ, 0xc0, !PT ;  /* 0x0000ffffa2797812 */ /* 0x040fe200078ec0ff */
[C---:B------:R-:W-:Y:S02]  /*ee60*/  HMMA.16816.F32 R24, R100.reuse, R122, R24 ;  /* 0x0000007a6418723c */ /* 0x040fe40000001818 */
[----:B------:R-:W-:Y:S02]  /*ee70*/  LDSM.16.MT88.4 R164, [R188+0x11800] ;  /* 0x01180000bca4783b */ /* 0x000fe40000004200 */
[----:B------:R-:W-:Y:S04]  /*ee80*/  SHF.R.U32.HI R121, RZ, 0x8, R121 ;  /* 0x00000008ff797819 */ /* 0x000fe80000011679 */
[C---:B--2---:R-:W-:Y:S08]  /*ee90*/  HMMA.16816.F32 R28, R100.reuse, R124, R28 ;  /* 0x0000007c641c723c */ /* 0x044ff0000000181c */
[C---:B------:R-:W-:Y:S01]  /*eea0*/  HMMA.16816.F32 R32, R100.reuse, R126, R32 ;  /* 0x0000007e6420723c */ /* 0x040fe20000001820 */
[----:B------:R-:W-:Y:S07]  /*eeb0*/  LDSM.16.MT88.4 R124, [R188+0xd800] ;  /* 0x00d80000bc7c783b */ /* 0x000fee0000004200 */
[C---:B------:R-:W-:Y:S08]  /*eec0*/  HMMA.16816.F32 R36, R100.reuse, R128, R36 ;  /* 0x000000806424723c */ /* 0x040ff00000001824 */
[C---:B------:R-:W-:Y:S08]  /*eed0*/  HMMA.16816.F32 R40, R100.reuse, R130, R40 ;  /* 0x000000826428723c */ /* 0x040ff00000001828 */
[C---:B------:R-:W-:Y:S07]  /*eee0*/  HMMA.16816.F32 R44, R100.reuse, R136, R44 ;  /* 0x00000088642c723c */ /* 0x040fee000000182c */
[----:B------:R-:W-:Y:S01]  /*eef0*/  LOP3.LUT R136, R162, 0xff, RZ, 0xc0, !PT ;  /* 0x000000ffa2887812 */ /* 0x000fe200078ec0ff */
[C---:B------:R-:W-:Y:S04]  /*ef00*/  HMMA.16816.F32 R48, R100.reuse, R138, R48 ;  /* 0x0000008a6430723c */ /* 0x040fe80000001830 */
[----:B------:R-:W-:Y:S03]  /*ef10*/  PRMT R136, R136, 0x5410, R121 ;  /* 0x0000541088887816 */ /* 0x000fe60000000079 */
[C---:B------:R-:W-:Y:S01]  /*ef20*/  LOP3.LUT R138, R158.reuse, 0xff, RZ, 0xc0, !PT ;  /* 0x000000ff9e8a7812 */ /* 0x040fe200078ec0ff */
[C---:B------:R-:W-:Y:S01]  /*ef30*/  HMMA.16816.F32 R52, R100.reuse, R140, R52 ;  /* 0x0000008c6434723c */ /* 0x040fe20000001834 */
[--C-:B------:R-:W-:Y:S07]  /*ef40*/  HSET2.LE.AND R136, R136, R209.reuse, PT ;  /* 0x000000d188887233 */ /* 0x100fee0003803000 */
[C---:B------:R-:W-:Y:S01]  /*ef50*/  HMMA.16816.F32 R56, R100.reuse, R142, R56 ;  /* 0x0000008e6438723c */ /* 0x040fe20000001838 */
[----:B------:R-:W-:Y:S07]  /*ef60*/  LDSM.16.MT88.4 R140, [R185+0xd800] ;  /* 0x00d80000b98c783b */ /* 0x000fee0000004200 */
[C---:B------:R-:W-:Y:S08]  /*ef70*/  HMMA.16816.F32 R60, R100.reuse, R104, R60 ;  /* 0x00000068643c723c */ /* 0x040ff0000000183c */
[C---:B------:R-:W-:Y:S01]  /*ef80*/  HMMA.16816.F32 R64, R100.reuse, R106, R64 ;  /* 0x0000006a6440723c */ /* 0x040fe20000001840 */
[----:B------:R-:W2:Y:S07]  /*ef90*/  LDSM.16.MT88.4 R104, [R184+0x11000] ;  /* 0x01100000b868783b */ /* 0x000eae0000004200 */
[C---:B-1----:R-:W-:Y:S08]  /*efa0*/  HMMA.16816.F32 R68, R100.reuse, R108, R68 ;  /* 0x0000006c6444723c */ /* 0x042ff00000001844 */
[C---:B------:R-:W-:Y:S01]  /*efb0*/  HMMA.16816.F32 R72, R100.reuse, R110, R72 ;  /* 0x0000006e6448723c */ /* 0x040fe20000001848 */
[----:B------:R-:W1:Y:S07]  /*efc0*/  LDSM.16.MT88.4 R108, [R186+0xd800] ;  /* 0x00d80000ba6c783b */ /* 0x000e6e0000004200 */
[C---:B----4-:R-:W-:Y:S07]  /*efd0*/  HMMA.16816.F32 R76, R100.reuse, R112, R76 ;  /* 0x00000070644c723c */ /* 0x050fee000000184c */
[----:B------:R-:W-:Y:S01]  /*efe0*/  LOP3.LUT R112, R158, 0xffff, RZ, 0xc0, !PT ;  /* 0x0000ffff9e707812 */ /* 0x000fe200078ec0ff */
[C---:B------:R-:W-:Y:S01]  /*eff0*/  HMMA.16816.F32 R80, R100.reuse, R114, R80 ;  /* 0x000000726450723c */ /* 0x040fe20000001850 */
[--C-:B------:R-:W-:Y:S04]  /*f000*/  SHF.R.U32.HI R113, RZ, 0x10, R158.reuse ;  /* 0x00000010ff717819 */ /* 0x100fe8000001169e */
[----:B------:R-:W-:Y:S02]  /*f010*/  LOP3.LUT R113, R113, 0xff, RZ, 0xc0, !PT ;  /* 0x000000ff71717812 */ /* 0x000fe400078ec0ff */
[----:B------:R-:W-:Y:S01]  /*f020*/  SHF.R.U32.HI R114, RZ, 0x18, R158 ;  /* 0x00000018ff727819 */ /* 0x000fe2000001169e */
[C---:B------:R-:W-:Y:S01]  /*f030*/  HMMA.16816.F32 R84, R100.reuse, R116, R84 ;  /* 0x000000746454723c */ /* 0x040fe20000001854 */
[----:B------:R-:W3:Y:S03]  /*f040*/  LDSM.16.MT88.4 R156, [R185+0xf800] ;  /* 0x00f80000b99c783b */ /* 0x000ee60000004200 */
[----:B------:R-:W-:Y:S02]  /*f050*/  SHF.R.U32.HI R115, RZ, 0x8, R112 ;  /* 0x00000008ff737819 */ /* 0x000fe40000011670 */
[--C-:B------:R-:W-:Y:S02]  /*f060*/  SHF.R.U32.HI R112, RZ, 0x18, R162.reuse ;  /* 0x00000018ff707819 */ /* 0x100fe400000116a2 */
[C---:B------:R-:W-:Y:S01]  /*f070*/  HMMA.16816.F32 R88, R100.reuse, R118, R88 ;  /* 0x000000766458723c */ /* 0x040fe20000001858 */
[----:B------:R-:W-:Y:S02]  /*f080*/  SHF.R.U32.HI R117, RZ, 0x10, R162 ;  /* 0x00000010ff757819 */ /* 0x000fe400000116a2 */
[----:B------:R-:W4:Y:S01]  /*f090*/  LDSM.16.MT88.4 R160, [R184+0xf800] ;  /* 0x00f80000b8a0783b */ /* 0x000f220000004200 */
[----:B------:R-:W-:Y:S02]  /*f0a0*/  PRMT R138, R138, 0x5410, R115 ;  /* 0x000054108a8a7816 */ /* 0x000fe40000000073 */
[----:B------:R-:W-:Y:S02]  /*f0b0*/  LOP3.LUT R117, R117, 0xff, RZ, 0xc0, !PT ;  /* 0x000000ff75757812 */ /* 0x000fe400078ec0ff */
[C---:B--2---:R-:W-:Y:S01]  /*f0c0*/  HMMA.16816.F32 R92, R100.reuse, R104, R92 ;  /* 0x00000068645c723c */ /* 0x044fe2000000185c */
[----:B------:R-:W-:Y:S03]  /*f0d0*/  PRMT R114, R113, 0x5410, R114 ;  /* 0x0000541071727816 */ /* 0x000fe60000000072 */
[----:B------:R-:W-:Y:S01]  /*f0e0*/  PRMT R112, R117, 0x5410, R112 ;  /* 0x0000541075707816 */ /* 0x000fe20000000070 */
[--C-:B------:R-:W-:Y:S01]  /*f0f0*/  HSET2.LE.AND R138, R138, R209.reuse, PT ;  /* 0x000000d18a8a7233 */ /* 0x100fe20003803000 */
[----:B-----5:R-:W-:Y:S01]  /*f100*/  F2FP.PACK_AB R115, R241, R134 ;  /* 0x00000086f173723e */ /* 0x020fe200000000ff */
[--C-:B------:R-:W-:Y:S01]  /*f110*/  HSET2.LE.AND R139, R114, R209.reuse, PT ;  /* 0x000000d1728b7233 */ /* 0x100fe20003803000 */
[----:B------:R-:W-:Y:S01]  /*f120*/  HMMA.16816.F32 R96, R100, R106, R96 ;  /* 0x0000006a6460723c */ /* 0x000fe20000001860 */
[----:B------:R-:W-:Y:S03]  /*f130*/  HSET2.LE.AND R137, R112, R209, PT ;  /* 0x000000d170897233 */ /* 0x000fe60003803000 */
[----:B------:R-:W-:Y:S01]  /*f140*/  F2FP.PACK_AB R112, R243, R238 ;  /* 0x000000eef370723e */ /* 0x000fe200000000ff */
[----:B------:R-:W-:Y:S01]  /*f150*/  FADD.FTZ R134, R134, R233 ;  /* 0x000000e986867221 */ /* 0x000fe20000010000 */
[----:B------:R-:W-:Y:S02]  /*f160*/  F2FP.PACK_AB R113, R245, R240 ;  /* 0x000000f0f571723e */ /* 0x000fe400000000ff */
[----:B------:R-:W-:Y:S01]  /*f170*/  F2FP.PACK_AB R104, R133, R242 ;  /* 0x000000f28568723e */ /* 0x000fe200000000ff */
[----:B------:R-:W-:Y:S03]  /*f180*/  FADD.FTZ R241, R241, R134 ;  /* 0x00000086f1f17221 */ /* 0x000fe60000010000 */
[----:B------:R-:W-:Y:S01]  /*f190*/  LOP3.LUT R136, R136, R115, RZ, 0xc0, !PT ;  /* 0x0000007388887212 */ /* 0x000fe200078ec0ff */
[----:B------:R-:W-:Y:S01]  /*f1a0*/  FADD.FTZ R240, R240, R241 ;  /* 0x000000f1f0f07221 */ /* 0x000fe20000010000 */
[----:B------:R-:W-:Y:S02]  /*f1b0*/  LOP3.LUT R137, R137, R112, RZ, 0xc0, !PT ;  /* 0x0000007089897212 */ /* 0x000fe400078ec0ff */
[----:B------:R-:W-:Y:S01]  /*f1c0*/  LOP3.LUT R138, R138, R113, RZ, 0xc0, !PT ;  /* 0x000000718a8a7212 */ /* 0x000fe200078ec0ff */
[----:B------:R-:W-:Y:S01]  /*f1d0*/  FADD.FTZ R215, R245, R240 ;  /* 0x000000f0f5d77221 */ /* 0x000fe20000010000 */
[----:B------:R-:W-:Y:S07]  /*f1e0*/  LOP3.LUT R139, R139, R104, RZ, 0xc0, !PT ;  /* 0x000000688b8b7212 */ /* 0x000fee00078ec0ff */
[C---:B------:R-:W-:Y:S01]  /*f1f0*/  HMMA.16816.F32 R128, R136.reuse, R124, R4 ;  /* 0x0000007c8880723c */ /* 0x040fe20000001804 */
[----:B------:R-:W2:Y:S07]  /*f200*/  LDSM.16.MT88.4 R4, [R186+0x11800] ;  /* 0x01180000ba04783b */ /* 0x000eae0000004200 */
[C---:B------:R-:W-:Y:S01]  /*f210*/  HMMA.16816.F32 R124, R136.reuse, R126, R8 ;  /* 0x0000007e887c723c */ /* 0x040fe20000001808 */
[----:B------:R-:W5:Y:S07]  /*f220*/  LDSM.16.MT88.4 R8, [R185+0x11800] ;  /* 0x01180000b908783b */ /* 0x000f6e0000004200 */
        /* <DEDUP_REMOVED lines=15> */
[C---:B------:R-:W-:Y:S08]  /*f320*/  HMMA.16816.F32 R68, R136.reuse, R164, R68 ;  /* 0x000000a48844723c */ /* 0x040ff00000001844 */
[C---:B------:R-:W-:Y:S08]  /*f330*/  HMMA.16816.F32 R72, R136.reuse, R166, R72 ;  /* 0x000000a68848723c */ /* 0x040ff00000001848 */
[C---:B--2---:R-:W-:Y:S07]  /*f340*/  HMMA.16816.F32 R76, R136.reuse, R4, R76 ;  /* 0x00000004884c723c */ /* 0x044fee000000184c */
[----:B------:R-:W-:Y:S01]  /*f350*/  FADD.FTZ R5, R227, R0 ;  /* 0x00000000e3057221 */ /* 0x000fe20000010000 */
[C---:B------:R-:W-:Y:S01]  /*f360*/  HMMA.16816.F32 R80, R136.reuse, R6, R80 ;  /* 0x000000068850723c */ /* 0x040fe20000001850 */
[----:B------:R-:W-:Y:S03]  /*f370*/  IMAD.MOV.U32 R0, RZ, RZ, R132 ;  /* 0x000000ffff007224 */ /* 0x000fe600078e0084 */
[----:B------:R-:W-:Y:S04]  /*f380*/  FADD.FTZ R5, R224, R5 ;  /* 0x00000005e0057221 */ /* 0x000fe80000010000 */
[C---:B-----5:R-:W-:Y:S01]  /*f390*/  HMMA.16816.F32 R84, R136.reuse, R8, R84 ;  /* 0x000000088854723c */ /* 0x060fe20000001854 */
[----:B------:R-:W-:Y:S04]  /*f3a0*/  FADD.FTZ R236, R236, R5 ;  /* 0x00000005ecec7221 */ /* 0x000fe80000010000 */
[----:B------:R-:W-:Y:S03]  /*f3b0*/  FADD.FTZ R239, R239, R236 ;  /* 0x000000ecefef7221 */ /* 0x000fe60000010000 */
[C---:B------:R-:W-:Y:S01]  /*f3c0*/  HMMA.16816.F32 R88, R136.reuse, R10, R88 ;  /* 0x0000000a8858723c */ /* 0x040fe20000001858 */
[----:B------:R-:W-:Y:S04]  /*f3d0*/  FADD.FTZ R232, R232, R239 ;  /* 0x000000efe8e87221 */ /* 0x000fe80000010000 */
[----:B------:R-:W-:Y:S03]  /*f3e0*/  FADD.FTZ R235, R235, R232 ;  /* 0x000000e8ebeb7221 */ /* 0x000fe60000010000 */
[C---:B-1----:R-:W-:Y:S01]  /*f3f0*/  HMMA.16816.F32 R92, R136.reuse, R12, R92 ;  /* 0x0000000c885c723c */ /* 0x042fe2000000185c */
[----:B------:R-:W-:Y:S04]  /*f400*/  FADD.FTZ R238, R238, R235 ;  /* 0x000000ebeeee7221 */ /* 0x000fe80000010000 */
[----:B------:R-:W-:Y:S03]  /*f410*/  FADD.FTZ R243, R243, R238 ;  /* 0x000000eef3f37221 */ /* 0x000fe60000010000 */
[----:B------:R-:W-:Y:S01]  /*f420*/  HMMA.16816.F32 R96, R136, R14, R96 ;  /* 0x0000000e8860723c */ /* 0x000fe20000001860 */
[----:B------:R-:W-:Y:S04]  /*f430*/  FADD.FTZ R242, R242, R243 ;  /* 0x000000f3f2f27221 */ /* 0x000fe80000010000 */
[----:B------:R-:W-:Y:S01]  /*f440*/  FADD.FTZ R211, R133, R242 ;  /* 0x000000f285d37221 */ /* 0x000fe20000010000 */
[----:B------:R-:W-:-:S05]  /*f450*/  @P0 BRA `(.L_x_600) ;  /* 0xffffc58000000947 */ /* 0x000fca000383ffff */
.L_x_599:
[----:B------:R-:W1:Y:S01]  /*f460*/  SHFL.BFLY PT, R0, R211, 0x2, 0x1f ;  /* 0x0c401f00d3007f89 */ /* 0x000e6200000e0000 */
[----:B------:R-:W-:Y:S01]  /*f470*/  MOV R10, 0x3f800000 ;  /* 0x3f800000000a7802 */ /* 0x000fe20000000f00 */
[----:B------:R-:W2:Y:S01]  /*f480*/  S2UR UR6, SR_CTAID.Y ;  /* 0x00000000000679c3 */ /* 0x000ea20000002600 */
[----:B------:R-:W-:Y:S01]  /*f490*/  MOV R9, 0x3f800000 ;  /* 0x3f80000000097802 */ /* 0x000fe20000000f00 */
[----:B------:R-:W3:Y:S01]  /*f4a0*/  SHFL.BFLY PT, R2, R215, 0x2, 0x1f ;  /* 0x0c401f00d7027f89 */ /* 0x000ee200000e0000 */
[----:B------:R-:W-:Y:S01]  /*f4b0*/  ULDC.U8 UR10, c[0x0][0x329] ;  /* 0x0000ca40000a7ab9 */ /* 0x000fe20000000000 */
[----:B------:R-:W-:Y:S01]  /*f4c0*/  BSSY B0, `(.L_x_603) ;  /* 0x000014f000007945 */ /* 0x000fe20003800000 */
[----:B------:R-:W-:Y:S01]  /*f4d0*/  UISETP.NE.AND UP4, UPT, UR11, -0x1, UPT ;  /* 0xffffffff0b00788c */ /* 0x000fe2000bf85270 */
[----:B------:R-:W4:Y:S01]  /*f4e0*/  S2R R5, SR_TID.X ;  /* 0x0000000000057919 */ /* 0x000f220000002100 */
[----:B------:R-:W-:-:S02]  /*f4f0*/  UISETP.NE.AND UP3, UPT, UR10, URZ, UPT ;  /* 0x0000003f0a00728c */ /* 0x000fc4000bf65270 */
[----:B------:R-:W-:Y:S02]  /*f500*/  ULDC.U8 UR9, c[0x0][0x328] ;  /* 0x0000ca0000097ab9 */ /* 0x000fe40000000000 */
[----:B------:R-:W-:Y:S02]  /*f510*/  ULDC.64 UR4, c[0x0][0x1e8] ;  /* 0x00007a0000047ab9 */ /* 0x000fe40000000a00 */
[----:B------:R-:W-:Y:S02]  /*f520*/  UISETP.NE.AND UP2, UPT, UR9, URZ, UPT ;  /* 0x0000003f0900728c */ /* 0x000fe4000bf45270 */
[----:B------:R-:W-:Y:S02]  /*f530*/  ULDC UR8, c[0x0][0x214] ;  /* 0x0000850000087ab9 */ /* 0x000fe40000000800 */
[----:B------:R-:W-:Y:S02]  /*f540*/  @UP4 UIMAD.WIDE.U32 UR20, UR11, UR4, URZ ;  /* 0x000000040b1442a5 */ /* 0x000fe4000f8e003f */
[----:B------:R-:W-:Y:S01]  /*f550*/  @!UP3 UISETP.NE.AND UP1, UPT, UR9, URZ, UPT ;  /* 0x0000003f0900b28c */ /* 0x000fe2000bf25270 */
[----:B------:R-:W5:Y:S01]  /*f560*/  S2UR UR9, SR_CTAID.X ;  /* 0x00000000000979c3 */ /* 0x000f620000002500 */
[----:B------:R-:W-:Y:S01]  /*f570*/  @UP4 UIMAD UR7, UR11, UR5, UR21 ;  /* 0x000000050b0742a4 */ /* 0x000fe2000f8e0215 */
[----:B-1----:R-:W-:Y:S01]  /*f580*/  FADD.FTZ R7, R0, R211 ;  /* 0x000000d300077221 */ /* 0x002fe20000010000 */
[----:B------:R-:W-:-:S02]  /*f590*/  UISETP.EQ.AND UP2, UPT, UR10, URZ, UP2 ;  /* 0x0000003f0a00728c */ /* 0x000fc40009742270 */
[----:B--2---:R-:W-:Y:S01]  /*f5a0*/  @!UP4 USHF.R.S32.HI UR13, URZ, 0x1f, UR6 ;  /* 0x0000001f3f0dc899 */ /* 0x004fe20008011406 */
[----:B---3--:R-:W-:Y:S01]  /*f5b0*/  FADD.FTZ R11, R2, R215 ;  /* 0x000000d7020b7221 */ /* 0x008fe20000010000 */
[----:B------:R-:W-:Y:S01]  /*f5c0*/  ULDC.64 UR4, c[0x0][0x1e0] ;  /* 0x0000780000047ab9 */ /* 0x000fe20000000a00 */
[----:B------:R-:W1:Y:S01]  /*f5d0*/  SHFL.BFLY PT, R2, R7, 0x1, 0x1f ;  /* 0x0c201f0007027f89 */ /* 0x000e6200000e0000 */
[----:B------:R-:W2:Y:S01]  /*f5e0*/  S2UR UR10, SR_CTAID.Z ;  /* 0x00000000000a79c3 */ /* 0x000ea20000002700 */
[----:B----4-:R-:W-:Y:S01]  /*f5f0*/  SHF.R.S32.HI R0, RZ, 0x1f, R5 ;  /* 0x0000001fff007819 */ /* 0x010fe20000011405 */
[----:B------:R-:W-:Y:S01]  /*f600*/  @!UP4 UIMAD UR13, UR13, UR4, URZ ;  /* 0x000000040d0dc2a4 */ /* 0x000fe2000f8e023f */
[----:B------:R-:W3:Y:S01]  /*f610*/  SHFL.BFLY PT, R4, R11, 0x1, 0x1f ;  /* 0x0c201f000b047f89 */ /* 0x000ee200000e0000 */
[----:B------:R-:W-:Y:S01]  /*f620*/  @UP3 ULDC UR12, c[0x0][0x210] ;  /* 0x00008400000c3ab9 */ /* 0x000fe20000000800 */
[----:B------:R-:W-:Y:S01]  /*f630*/  LEA.HI R8, R0, R5, RZ, 0x2 ;  /* 0x0000000500087211 */ /* 0x000fe200078f10ff */
[----:B------:R-:W-:-:S02]  /*f640*/  @!UP4 UIMAD UR13, UR6, UR5, UR13 ;  /* 0x00000005060dc2a4 */ /* 0x000fc4000f8e020d */
[----:B------:R-:W-:Y:S01]  /*f650*/  @UP3 UIMAD UR12, UR12, UR8, URZ ;  /* 0x000000080c0c32a4 */ /* 0x000fe2000f8e023f */
[----:B------:R-:W-:Y:S01]  /*f660*/  SHF.R.S32.HI R6, RZ, 0x1f, R8 ;  /* 0x0000001fff067819 */ /* 0x000fe20000011408 */
[----:B------:R-:W-:Y:S02]  /*f670*/  ULDC UR5, c[0x0][0x234] ;  /* 0x00008d0000057ab9 */ /* 0x000fe40000000800 */
[----:B------:R-:W-:Y:S02]  /*f680*/  UISETP.NE.OR UP0, UPT, UR11, -0x1, !UP2 ;  /* 0xffffffff0b00788c */ /* 0x000fe4000d705670 */
[----:B------:R-:W-:Y:S02]  /*f690*/  @!UP3 USEL UR12, UR8, UR5, !UP1 ;  /* 0x00000005080cb287 */ /* 0x000fe4000c800000 */
[----:B------:R-:W-:Y:S02]  /*f6a0*/  @!UP4 UIMAD.WIDE.U32 UR22, UR6, UR4, URZ ;  /* 0x000000040616c2a5 */ /* 0x000fe4000f8e003f */
[----:B------:R-:W-:-:S02]  /*f6b0*/  @UP3 UMOV UR15, 0x1 ;  /* 0x00000001000f3882 */ /* 0x000fc40000000000 */
[----:B------:R-:W-:Y:S02]  /*f6c0*/  ULDC UR4, c[0x0][0x1c0] ;  /* 0x0000700000047ab9 */ /* 0x000fe40000000800 */
[----:B------:R-:W-:Y:S01]  /*f6d0*/  @!UP3 UIMAD UR15, UR12, UR4, URZ ;  /* 0x000000040c0fb2a4 */ /* 0x000fe2000f8e023f */
[----:B-1----:R-:W-:Y:S01]  /*f6e0*/  FADD.FTZ R2, R7, R2 ;  /* 0x0000000207027221 */ /* 0x002fe20000010000 */
[----:B------:R-:W-:Y:S01]  /*f6f0*/  SHF.R.S32.HI R7, RZ, 0x2, R8 ;  /* 0x00000002ff077819 */ /* 0x000fe20000011408 */
[----:B------:R-:W-:Y:S01]  /*f700*/  @UP3 ULDC UR16, c[0x0][0x210] ;  /* 0x0000840000103ab9 */ /* 0x000fe20000000800 */
[----:B------:R-:W-:Y:S01]  /*f710*/  LOP3.LUT R8, R8, 0x3ffffffc, RZ, 0xc0, !PT ;  /* 0x3ffffffc08087812 */ /* 0x000fe200078ec0ff */
[----:B---3--:R-:W-:Y:S01]  /*f720*/  FADD.FTZ R4, R11, R4 ;  /* 0x000000040b047221 */ /* 0x008fe20000010000 */
[----:B------:R-:W-:Y:S01]  /*f730*/  FSETP.NE.FTZ.AND P3, PT, R2, RZ, PT ;  /* 0x000000ff0200720b */ /* 0x000fe20003f75000 */
[----:B------:R-:W-:Y:S01]  /*f740*/  UIMAD UR4, UR6, UR15, URZ ;  /* 0x0000000f060472a4 */ /* 0x000fe2000f8e023f */
[----:B------:R-:W-:Y:S01]  /*f750*/  LEA.HI R6, R6, R7, RZ, 0x3 ;  /* 0x0000000706067211 */ /* 0x000fe200078f18ff */
[----:B------:R-:W-:Y:S01]  /*f760*/  @!UP3 UMOV UR16, 0x1 ;  /* 0x000000010010b882 */ /* 0x000fe20000000000 */
[----:B------:R-:W-:Y:S01]  /*f770*/  FSETP.NE.FTZ.AND P4, PT, R4, RZ, PT ;  /* 0x000000ff0400720b */ /* 0x000fe20003f95000 */
[----:B------:R-:W-:Y:S01]  /*f780*/  @!UP0 UIMAD UR11, UR6, UR8, URZ ;  /* 0x00000008060b82a4 */ /* 0x000fe2000f8e023f */
[----:B------:R-:W-:Y:S01]  /*f790*/  LOP3.LUT R6, R6, 0xfffffff8, RZ, 0xc0, !PT ;  /* 0xfffffff806067812 */ /* 0x000fe200078ec0ff */
[----:B-----5:R-:W-:Y:S01]  /*f7a0*/  UIMAD UR5, UR9, UR16, URZ ;  /* 0x00000010090572a4 */ /* 0x020fe2000f8e023f */
[-C--:B------:R-:W-:Y:S01]  /*f7b0*/  IADD3 R13, -R8, R5.reuse, RZ ;  /* 0x00000005080d7210 */ /* 0x080fe20007ffe1ff */
[----:B------:R-:W-:Y:S01]  /*f7c0*/  USEL UR4, UR4, URZ, !UP2 ;  /* 0x0000003f04047287 */ /* 0x000fe2000d000000 */
[----:B------:R-:W-:Y:S01]  /*f7d0*/  IADD3 R6, R7, -R6, RZ ;  /* 0x8000000607067210 */ /* 0x000fe20007ffe0ff */
[----:B------:R-:W-:Y:S01]  /*f7e0*/  USHF.L.U32 UR5, UR5, 0x6, URZ ;  /* 0x0000000605057899 */ /* 0x000fe2000800063f */
[----:B------:R-:W-:Y:S01]  /*f7f0*/  LEA.HI R7, R0, R5, RZ, 0x5 ;  /* 0x0000000500077211 */ /* 0x000fe200078f28ff */
[----:B------:R-:W1:Y:S01]  /*f800*/  @P3 MUFU.RCP R10, R2 ;  /* 0x00000002000a3308 */ /* 0x000e620000001000 */
[C---:B------:R-:W-:Y:S01]  /*f810*/  SHF.L.U32 R11, R6.reuse, 0x6, RZ ;  /* 0x00000006060b7819 */ /* 0x040fe200000006ff */
[----:B--2---:R-:W-:Y:S01]  /*f820*/  UIMAD UR12, UR10, UR12, UR4 ;  /* 0x0000000c0a0c72a4 */ /* 0x004fe2000f8e0204 */
[C---:B------:R-:W-:Y:S01]  /*f830*/  R2P PR, R6.reuse, 0x6 ;  /* 0x0000000606007804 */ /* 0x040fe20000000000 */
[----:B------:R-:W-:Y:S01]  /*f840*/  @!UP2 UMOV UR24, URZ ;  /* 0x0000003f0018ac82 */ /* 0x000fe20008000000 */
[----:B------:R-:W-:Y:S01]  /*f850*/  LOP3.LUT R11, R11, 0x1c0, RZ, 0xc0, !PT ;  /* 0x000001c00b0b7812 */ /* 0x000fe200078ec0ff */
[----:B------:R-:W-:Y:S01]  /*f860*/  @UP2 UMOV UR24, UR11 ;  /* 0x0000000b00182c82 */ /* 0x000fe20008000000 */
[----:B------:R-:W-:Y:S01]  /*f870*/  LOP3.LUT R6, R6, 0x1, RZ, 0xc0, !PT ;  /* 0x0000000106067812 */ /* 0x000fe200078ec0ff */
[----:B------:R-:W2:Y:S01]  /*f880*/  @P4 MUFU.RCP R9, R4 ;  /* 0x0000000400094308 */ /* 0x000ea20000001000 */
[----:B------:R-:W-:Y:S01]  /*f890*/  LEA.HI R8, R11, R11, RZ, 0x1d ;  /* 0x0000000b0b087211 */ /* 0x000fe200078fe8ff */
[----:B------:R-:W-:Y:S01]  /*f8a0*/  @!UP2 UMOV UR25, URZ ;  /* 0x0000003f0019ac82 */ /* 0x000fe20008000000 */
[----:B------:R-:W-:Y:S01]  /*f8b0*/  ISETP.NE.U32.AND P0, PT, R6, 0x1, PT ;  /* 0x000000010600780c */ /* 0x000fe20003f05070 */
[----:B------:R-:W-:Y:S01]  /*f8c0*/  USHF.R.S32.HI UR4, URZ, 0x1f, UR5 ;  /* 0x0000001f3f047899 */ /* 0x000fe20008011405 */
[----:B------:R-:W-:Y:S01]  /*f8d0*/  MOV R6, 0x20 ;  /* 0x0000002000067802 */ /* 0x000fe20000000f00 */
[----:B------:R-:W-:Y:S01]  /*f8e0*/  @UP2 USHF.R.S32.HI UR25, URZ, 0x1f, UR11 ;  /* 0x0000001f3f192899 */ /* 0x000fe2000801140b */
[----:B-1----:R-:W-:-:S02]  /*f8f0*/  FMUL.FTZ R10, R10, c[0x0][0x2dc] ;  /* 0x0000b7000a0a7a20 */ /* 0x002fc40000410000 */
[----:B------:R-:W-:Y:S01]  /*f900*/  SEL R6, R6, 0xffffffe0, !P1 ;  /* 0xffffffe006067807 */ /* 0x000fe20004800000 */
[----:B------:R-:W-:Y:S01]  /*f910*/  @P4 MUFU.LG2 R4, R4 ;  /* 0x0000000400044308 */ /* 0x000fe20000000c00 */
[----:B------:R-:W-:Y:S01]  /*f920*/  USHF.R.S32.HI UR6, URZ, 0x1f, UR12 ;  /* 0x0000001f3f067899 */ /* 0x000fe2000801140c */
[C---:B------:R-:W-:Y:S01]  /*f930*/  FMUL.FTZ R130, R10.reuse, R130 ;  /* 0x000000820a827220 */ /* 0x040fe20000410000 */
[----:B------:R-:W-:Y:S01]  /*f940*/  UIADD3 UR5, UP1, UP0, UR5, UR24, UR12 ;  /* 0x0000001805057290 */ /* 0x000fe2000f83e00c */
[C---:B------:R-:W-:Y:S01]  /*f950*/  FMUL.FTZ R131, R10.reuse, R131 ;  /* 0x000000830a837220 */ /* 0x040fe20000410000 */
[----:B------:R-:W-:Y:S01]  /*f960*/  @!UP4 UIADD3 UR7, UR23, UR13, URZ ;  /* 0x0000000d1707c290 */ /* 0x000fe2000fffe03f */
[C---:B------:R-:W-:Y:S01]  /*f970*/  FMUL.FTZ R126, R10.reuse, R126 ;  /* 0x0000007e0a7e7220 */ /* 0x040fe20000410000 */
[----:B------:R-:W-:Y:S01]  /*f980*/  UIADD3.X UR4, UR4, UR25, UR6, UP1, UP0 ;  /* 0x0000001904047290 */ /* 0x000fe20008fe0406 */
[C---:B------:R-:W-:Y:S01]  /*f990*/  FMUL.FTZ R127, R10.reuse, R127 ;  /* 0x0000007f0a7f7220 */ /* 0x040fe20000410000 */
[----:B------:R-:W-:Y:S01]  /*f9a0*/  F2FP.PACK_AB R130, R131, R130 ;  /* 0x000000828382723e */ /* 0x000fe200000000ff */
[C---:B------:R-:W-:Y:S01]  /*f9b0*/  FMUL.FTZ R122, R10.reuse, R122 ;  /* 0x0000007a0a7a7220 */ /* 0x040fe20000410000 */
[----:B------:R-:W1:Y:S01]  /*f9c0*/  @P3 MUFU.LG2 R2, R2 ;  /* 0x0000000200023308 */ /* 0x000e620000000c00 */
        /* <DEDUP_REMOVED lines=80> */
[----:B------:R-:W-:Y:S01]  /*fed0*/  IADD3 R13, R11, -0x10, RZ ;  /* 0xfffffff00b0d7810 */ /* 0x000fe20007ffe0ff */
[----:B------:R-:W-:Y:S01]  /*fee0*/  FMUL.FTZ R116, R9, R116 ;  /* 0x0000007409747220 */ /* 0x000fe20000410000 */
[----:B------:R-:W-:Y:S01]  /*fef0*/  @P0 IADD3 R13, R11, 0x10, RZ ;  /* 0x000000100b0d0810 */ /* 0x000fe20007ffe0ff */
        /* <DEDUP_REMOVED lines=22> */
[C---:B------:R-:W-:Y:S01]  /*10060*/  FMUL.FTZ R40, R9.reuse, R40 ;  /* 0x0000002809287220 */ /* 0x040fe20000410000 */
[----:B------:R-:W-:Y:S01]  /*10070*/  IADD3 R21, R8, R13, RZ ;  /* 0x0000000d08157210 */ /* 0x000fe20007ffe0ff */
[C---:B------:R-:W-:Y:S01]  /*10080*/  FMUL.FTZ R41, R9.reuse, R41 ;  /* 0x0000002909297220 */ /* 0x040fe20000410000 */
[----:B------:R-:W-:Y:S01]  /*10090*/  STS [R11+0x400], R130 ;  /* 0x000400820b007388 */ /* 0x000fe20000000800 */
[----:B------:R-:W-:Y:S01]  /*100a0*/  FMUL.FTZ R44, R9, R44 ;  /* 0x0000002c092c7220 */ /* 0x000fe20000410000 */
[----:B------:R-:W-:Y:S01]  /*100b0*/  F2FP.PACK_AB R104, R105, R104 ;  /* 0x000000686968723e */ /* 0x000fe200000000ff */
[C---:B------:R-:W-:Y:S01]  /*100c0*/  FMUL.FTZ R45, R9.reuse, R45 ;  /* 0x0000002d092d7220 */ /* 0x040fe20000410000 */
[----:B------:R-:W-:Y:S01]  /*100d0*/  STS [R13], R124 ;  /* 0x0000007c0d007388 */ /* 0x000fe20000000800 */
[----:B------:R-:W-:Y:S01]  /*100e0*/  FMUL.FTZ R48, R9, R48 ;  /* 0x0000003009307220 */ /* 0x000fe20000410000 */
[----:B------:R-:W-:Y:S01]  /*100f0*/  IADD3 R23, R15, R8, RZ ;  /* 0x000000080f177210 */ /* 0x000fe20007ffe0ff */
[C---:B------:R-:W-:Y:S01]  /*10100*/  FMUL.FTZ R49, R9.reuse, R49 ;  /* 0x0000003109317220 */ /* 0x040fe20000410000 */
[----:B------:R-:W-:Y:S01]  /*10110*/  STS [R13+0x400], R126 ;  /* 0x0004007e0d007388 */ /* 0x000fe20000000800 */
[----:B------:R-:W-:Y:S01]  /*10120*/  FMUL.FTZ R52, R9, R52 ;  /* 0x0000003409347220 */ /* 0x000fe20000410000 */
[----:B------:R-:W-:Y:S01]  /*10130*/  F2FP.PACK_AB R100, R101, R100 ;  /* 0x000000646564723e */ /* 0x000fe200000000ff */
[----:B------:R-:W-:Y:S01]  /*10140*/  FMUL.FTZ R53, R9, R53 ;  /* 0x0000003509357220 */ /* 0x000fe20000410000 */
[----:B------:R-:W-:Y:S01]  /*10150*/  STS [R15], R120 ;  /* 0x000000780f007388 */ /* 0x000fe20000000800 */
[----:B------:R-:W-:Y:S01]  /*10160*/  IADD3 R25, R17, R8, RZ ;  /* 0x0000000811197210 */ /* 0x000fe20007ffe0ff */
[----:B------:R-:W-:Y:S01]  /*10170*/  FMUL.FTZ R56, R9, R56 ;  /* 0x0000003809387220 */ /* 0x000fe20000410000 */
[----:B------:R-:W-:Y:S01]  /*10180*/  F2FP.PACK_AB R36, R37, R36 ;  /* 0x000000242524723e */ /* 0x000fe200000000ff */
        /* <DEDUP_REMOVED lines=43> */
[----:B------:R-:W-:Y:S01]  /*10440*/  @P4 FMUL.FTZ R61, R4, 0.69314718246459960938 ;  /* 0x3f317218043d4820 */ /* 0x000fe20000410000 */
[----:B------:R-:W-:Y:S01]  /*10450*/  STS [R11+0x2000], R36 ;  /* 0x002000240b007388 */ /* 0x000fe20000000800 */
[----:B------:R-:W-:-:S02]  /*10460*/  F2FP.PACK_AB R84, R85, R84 ;  /* 0x000000545554723e */ /* 0x000fc400000000ff */
[----:B------:R-:W-:Y:S01]  /*10470*/  F2FP.PACK_AB R88, R89, R88 ;  /* 0x000000585958723e */ /* 0x000fe200000000ff */
[----:B------:R-:W-:Y:S01]  /*10480*/  STS [R11+0x2400], R38 ;  /* 0x002400260b007388 */ /* 0x000fe20000000800 */
[----:B------:R-:W-:Y:S02]  /*10490*/  F2FP.PACK_AB R92, R93, R92 ;  /* 0x0000005c5d5c723e */ /* 0x000fe400000000ff */
[----:B------:R-:W-:Y:S01]  /*104a0*/  F2FP.PACK_AB R9, R9, R96 ;  /* 0x000000600909723e */ /* 0x000fe200000000ff */
[----:B------:R-:W-:Y:S01]  /*104b0*/  STS [R13+0x2000], R40 ;  /* 0x002000280d007388 */ /* 0x000fe20000000800 */
[----:B------:R-:W-:-:S03]  /*104c0*/  LOP3.LUT R8, R7, 0xffffffe0, RZ, 0xc0, !PT ;  /* 0xffffffe007087812 */ /* 0x000fc600078ec0ff */
[----:B------:R-:W-:Y:S01]  /*104d0*/  STS [R13+0x2400], R42 ;  /* 0x0024002a0d007388 */ /* 0x000fe20000000800 */
[----:B------:R-:W-:-:S03]  /*104e0*/  IADD3 R8, -R8, R5, RZ ;  /* 0x0000000508087210 */ /* 0x000fc60007ffe1ff */
[----:B------:R-:W-:Y:S01]  /*104f0*/  STS [R15+0x2000], R44 ;  /* 0x0020002c0f007388 */ /* 0x000fe20000000800 */
[----:B------:R-:W-:-:S03]  /*10500*/  LOP3.LUT P0, RZ, R8, 0x3, RZ, 0xc0, !PT ;  /* 0x0000000308ff7812 */ /* 0x000fc6000780c0ff */
        /* <DEDUP_REMOVED lines=27> */
[----:B------:R-:W-:Y:S06]  /*106c0*/  BAR.SYNC.DEFER_BLOCKING 0x0 ;  /* 0x0000000000007b1d */ /* 0x000fec0000010000 */
[----:B------:R-:W3:Y:S01]  /*106d0*/  S2R R6, SR_TID.X ;  /* 0x0000000000067919 */ /* 0x000ee20000002100 */
[----:B-1----:R-:W-:-:S04]  /*106e0*/  SHF.R.S32.HI R9, RZ, 0x1f, R10 ;  /* 0x0000001fff097819 */ /* 0x002fc8000001140a */
[----:B------:R-:W-:Y:S01]  /*106f0*/  LEA.HI R9, R9, R10, RZ, 0x2 ;  /* 0x0000000a09097211 */ /* 0x000fe200078f10ff */
[----:B------:R2:W1:Y:S03]  /*10700*/  LDS.128 R52, [R197] ;  /* 0x00000000c5347984 */ /* 0x0004660000000c00 */
[----:B------:R-:W-:Y:S01]  /*10710*/  LOP3.LUT R9, R9, 0xffffffc, RZ, 0xc0, !PT ;  /* 0x0ffffffc09097812 */ /* 0x000fe200078ec0ff */
[----:B------:R2:W4:Y:S03]  /*10720*/  LDS.128 R48, [R197+0x800] ;  /* 0x00080000c5307984 */ /* 0x0005260000000c00 */
[----:B------:R-:W-:Y:S02]  /*10730*/  IADD3 R10, R10, -R9, RZ ;  /* 0x800000090a0a7210 */ /* 0x000fe40007ffe0ff */
[----:B---3--:R-:W-:Y:S01]  /*10740*/  SHF.R.S32.HI R11, RZ, 0x1f, R6 ;  /* 0x0000001fff0b7819 */ /* 0x008fe20000011406 */
[----:B------:R2:W3:Y:S01]  /*10750*/  LDS.128 R44, [R197+0x1000] ;  /* 0x00100000c52c7984 */ /* 0x0004e20000000c00 */
[----:B------:R-:W-:Y:S01]  /*10760*/  MOV R9, 0x7f800000 ;  /* 0x7f80000000097802 */ /* 0x000fe20000000f00 */
[----:B------:R-:W-:Y:S01]  /*10770*/  @P3 FFMA.FTZ R9, R3, c[0x0][0x238], R2 ;  /* 0x00008e0003093a23 */ /* 0x000fe20000010002 */
[-C--:B------:R-:W-:Y:S01]  /*10780*/  LEA.HI R7, R11, R6.reuse, RZ, 0x5 ;  /* 0x000000060b077211 */ /* 0x080fe200078f28ff */
[----:B------:R2:W1:Y:S03]  /*10790*/  LDS.128 R40, [R197+0x1800] ;  /* 0x00180000c5287984 */ /* 0x0004660000000c00 */
[----:B------:R-:W-:Y:S01]  /*107a0*/  LOP3.LUT R7, R7, 0xffffffe0, RZ, 0xc0, !PT ;  /* 0xffffffe007077812 */ /* 0x000fe200078ec0ff */
[----:B------:R2:W1:Y:S03]  /*107b0*/  LDS.128 R36, [R197+0x2000] ;  /* 0x00200000c5247984 */ /* 0x0004660000000c00 */
[----:B------:R-:W-:Y:S01]  /*107c0*/  IADD3 R7, -R7, R6, RZ ;  /* 0x0000000607077210 */ /* 0x000fe20007ffe1ff */
[----:B------:R2:W1:Y:S03]  /*107d0*/  LDS.128 R32, [R197+0x2800] ;  /* 0x00280000c5207984 */ /* 0x0004660000000c00 */
[----:B------:R-:W-:Y:S01]  /*107e0*/  SHF.R.S32.HI R8, RZ, 0x1f, R7 ;  /* 0x0000001fff087819 */ /* 0x000fe20000011407 */
[----:B------:R2:W1:Y:S03]  /*107f0*/  LDS.128 R28, [R197+0x3000] ;  /* 0x00300000c51c7984 */ /* 0x0004660000000c00 */
[----:B------:R-:W-:Y:S01]  /*10800*/  LEA.HI R7, R8, R7, RZ, 0x2 ;  /* 0x0000000708077211 */ /* 0x000fe200078f10ff */
        /* <DEDUP_REMOVED lines=10> */
[----:B----4-:R-:W-:Y:S01]  /*108b0*/  UIMAD UR6, UR9, -0x40, UR17 ;  /* 0xffffffc0090678a4 */ /* 0x010fe2000f8e0211 */
        /* <DEDUP_REMOVED lines=15> */
.L_x_604:
[----:B----4-:R-:W-:Y:S05]  /*109b0*/  BSYNC B0 ;  /* 0x0000000000007941 */ /* 0x010fea0003800000 */
.L_x_603:
[----:B------:R-:W4:Y:S01]  /*109c0*/  S2R R2, SR_CTAID.Z ;  /* 0x0000000000027919 */ /* 0x000f220000002700 */
        /* <DEDUP_REMOVED lines=8> */
[----:B------:R-:W-:Y:S01]  /*10a50*/  LEA.HI R6, R11, R6, RZ, 0x3 ;  /* 0x000000060b067211 */ /* 0x000fe200078f18ff */
[----:B------:R-:W-:Y:S01]  /*10a60*/  BSSY B0, `(.L_x_605) ;  /* 0x0000018000007945 */ /* 0x000fe20003800000 */
[----:B------:R-:W-:Y:S01]  /*10a70*/  IADD3.X R11, R0, UR7, RZ, P0, !PT ;  /* 0x00000007000b7c10 */ /* 0x000fe200087fe4ff */
[----:B------:R-:W-:Y:S01]  /*10a80*/  UIMAD UR4, UR10, UR5, UR4 ;  /* 0x000000050a0472a4 */ /* 0x000fe2000f8e0204 */
[----:B------:R-:W-:Y:S01]  /*10a90*/  ISETP.GE.AND P0, PT, R3, UR9, PT ;  /* 0x0000000903007c0c */ /* 0x000fe2000bf06270 */
[----:B------:R-:W-:Y:S01]  /*10aa0*/  IMAD.U32 R0, RZ, RZ, UR14 ;  /* 0x0000000eff007e24 */ /* 0x000fe2000f8e00ff */
[----:B------:R-:W-:-:S04]  /*10ab0*/  SHF.R.S32.HI R8, RZ, 0x3, R6 ;  /* 0x00000003ff087819 */ /* 0x000fc80000011406 */
[----:B------:R-:W-:Y:S01]  /*10ac0*/  SHF.R.S32.HI R9, RZ, 0x1f, R8 ;  /* 0x0000001fff097819 */ /* 0x000fe20000011408 */
[----:B----4-:R-:W-:-:S04]  /*10ad0*/  IMAD.WIDE.U32 R6, R2, c[0x0][0x1f0], R10 ;  /* 0x00007c0002067a25 */ /* 0x010fc800078e000a */
[----:B------:R-:W-:Y:S01]  /*10ae0*/  IMAD.WIDE R8, R0, 0x40, R8 ;  /* 0x0000004000087825 */ /* 0x000fe200078e0208 */
[----:B------:R-:W-:Y:S01]  /*10af0*/  IADD3 R11, R7, UR4, RZ ;  /* 0x00000004070b7c10 */ /* 0x000fe2000fffe0ff */
        /* <DEDUP_REMOVED lines=14> */
.L_x_606:
[----:B------:R-:W-:Y:S05]  /*10be0*/  BSYNC B0 ;  /* 0x0000000000007941 */ /* 0x000fea0003800000 */
.L_x_605:
[----:B------:R-:W-:Y:S01]  /*10bf0*/  LEA.HI.SX32 R0, R5, 0x10, 0x1d ;  /* 0x0000001005007811 */ /* 0x000fe200078feaff */
[----:B------:R-:W-:Y:S03]  /*10c00*/  BSSY B0, `(.L_x_607) ;  /* 0x0000013000007945 */ /* 0x000fe60003800000 */
[----:B------:R-:W-:-:S13]  /*10c10*/  ISETP.GE.AND P0, PT, R0, UR9, PT ;  /* 0x0000000900007c0c */ /* 0x000fda000bf06270 */
        /* <DEDUP_REMOVED lines=17> */
.L_x_608:
[----:B------:R-:W-:Y:S05]  /*10d30*/  BSYNC B0 ;  /* 0x0000000000007941 */ /* 0x000fea0003800000 */
.L_x_607:
[----:B------:R-:W-:Y:S01]  /*10d40*/  LEA.HI.SX32 R0, R5, 0x20, 0x1d ;  /* 0x0000002005007811 */ /* 0x000fe200078feaff */
        /* <DEDUP_REMOVED lines=16> */
[----:B---3--:R1:W-:Y:S04]  /*10e50*/  @!P2 STG.E.128 [R2.64], R44 ;  /* 0x0000002c0200a986 */ /* 0x0083e8000c101d12 */
[----:B------:R1:W-:Y:S04]  /*10e60*/  @!P1 STG.E.128 [R2.64+0x80], R28 ;  /* 0x0000801c02009986 */ /* 0x0003e8000c101d12 */
[----:B------:R1:W-:Y:S02]  /*10e70*/  @!P0 STG.E.128 [R2.64+0x100], R12 ;  /* 0x0001000c02008986 */ /* 0x0003e4000c101d12 */
.L_x_610:
[----:B------:R-:W-:Y:S05]  /*10e80*/  BSYNC B0 ;  /* 0x0000000000007941 */ /* 0x000fea0003800000 */
.L_x_609:
[----:B------:R-:W-:-:S04]  /*10e90*/  LEA.HI.SX32 R5, R5, 0x30, 0x1d ;  /* 0x0000003005057811 */ /* 0x000fc800078feaff */
        /* <DEDUP_REMOVED lines=20> */
.L_x_611:
        /* <DEDUP_REMOVED lines=10> */
.L_x_1287:


//--------------------- .text._ZN5flash16flash_fwd_kernelI23Flash_fwd_kernel_traitsILi192ELi64ELi64ELi4ELb0ELb0EN7cutlass6half_tE19Flash_kernel_traitsILi192ELi64ELi64ELi4ES3_EELb1ELb0ELb0ELb0ELb0ELb1ELb0ELb0EEEvNS_16Flash_fwd_paramsE --------------------------
	.section	.text._ZN5flash16flash_fwd_kernelI23Flash_fwd_kernel_traitsILi192ELi64ELi64ELi4ELb0ELb0EN7cutlass6half_tE19Flash_kernel_traitsILi192ELi64ELi64ELi4ES3_EELb1ELb0ELb0ELb0ELb0ELb1ELb0ELb0EEEvNS_16Flash_fwd_paramsE,"ax",@progbits
	.sectioninfo	@"SHI_REGISTERS=236"
	.align	128
        .global         _ZN5flash16flash_fwd_kernelI23Flash_fwd_kernel_traitsILi192ELi64ELi64ELi4ELb0ELb0EN7cutlass6half_tE19Flash_kernel_traitsILi192ELi64ELi64ELi4ES3_EELb1ELb0ELb0ELb0ELb0ELb1ELb0ELb0EEEvNS_16Flash_fwd_paramsE
        .type           _ZN5flash16flash_fwd_kernelI23Flash_fwd_kernel_traitsILi192ELi64ELi64ELi4ELb0ELb0EN7cutlass6half_tE19Flash_kernel_traitsILi192ELi64ELi64ELi4ES3_EELb1ELb0ELb0ELb0ELb0ELb1ELb0ELb0EEEvNS_16Flash_fwd_paramsE,@function
        .size           _ZN5flash16flash_fwd_kernelI23Flash_fwd_kernel_traitsILi192ELi64ELi64ELi4ELb0ELb0EN7cutlass6half_tE19Flash_kernel_traitsILi192ELi64ELi64ELi4ES3_EELb1ELb0ELb0ELb0ELb0ELb1ELb0ELb0EEEvNS_16Flash_fwd_paramsE,(.L_x_1288 - _ZN5flash16flash_fwd_kernelI23Flash_fwd_kernel_traitsILi192ELi64ELi64ELi4ELb0ELb0EN7cutlass6half_tE19Flash_kernel_traitsILi192ELi64ELi64ELi4ES3_EELb1ELb0ELb0ELb0ELb0ELb1ELb0ELb0EEEvNS_16Flash_fwd_paramsE)
        .other          _ZN5flash16flash_fwd_kernelI23Flash_fwd_kernel_traitsILi192ELi64ELi64ELi4ELb0ELb0EN7cutlass6half_tE19Flash_kernel_traitsILi192ELi64ELi64ELi4ES3_EELb1ELb0ELb0ELb0ELb0ELb1ELb0ELb0EEEvNS_16Flash_fwd_paramsE,@"STO_CUDA_ENTRY STV_DEFAULT"
_ZN5flash16flash_fwd_kernelI23Flash_fwd_kernel_traitsILi192ELi64ELi64ELi4ELb0ELb0EN7cutlass6half_tE19Flash_kernel_traitsILi192ELi64ELi64ELi4ES3_EELb1ELb0ELb0ELb0ELb0ELb1ELb0ELb0EEEvNS_16Flash_fwd_paramsE:
.text._ZN5flash16flash_fwd_kernelI23Flash_fwd_kernel_traitsILi192ELi64ELi64ELi4ELb0ELb0EN7cutlass6half_tE19Flash_kernel_traitsILi192ELi64ELi64ELi4ES3_EELb1ELb0ELb0ELb0ELb0ELb1ELb0ELb0EEEvNS_16Flash_fwd_paramsE:
        /* <DEDUP_REMOVED lines=19> */
[----:B------:R-:W-:Y:S01]  /*0130*/  ULDC.64 UR12, c[0x0][0x240] ;  /* 0x00009000000c7ab9 */ /* 0x000fe20000000a00 */
[----:B------:R-:W1:Y:S01]  /*0140*/  S2UR UR9, SR_CTAID.Z ;  /* 0x00000000000979c3 */ /* 0x000e620000002700 */
[----:B------:R-:W-:Y:S02]  /*0150*/  UMOV UR7, 0x4 ;  /* 0x0000000400077882 */ /* 0x000fe40000000000 */
        /* <DEDUP_REMOVED lines=29> */
[----:B------:R2:W3:Y:S04]  /*0330*/  @P0 LDG.E R8, [R10.64] ;  /* 0x000000180a080981 */ /* 0x0004e8000c1e1900 */
[----:B------:R2:W4:Y:S01]  /*0340*/  @P0 LDG.E R7, [R10.64+0x4] ;  /* 0x000004180a070981 */ /* 0x000522000c1e1900 */
[----:B------:R-:W-:-:S13]  /*0350*/  PLOP3.LUT P1, PT, PT, PT, UP1, 0x80, 0x0 ;  /* 0x000000000000781c */ /* 0x000fda0003f2f018 */
[----:B------:R-:W5:Y:S01]  /*0360*/  @P1 LDG.E R6, [R12.64] ;  /* 0x000000180c061981 */ /* 0x000f62000c1e1900 */
[----:B-1----:R-:W-:Y:S01]  /*0370*/  MOV R4, UR4 ;  /* 0x0000000400047c02 */ /* 0x002fe20008000f00 */
[----:B------:R-:W-:-:S05]  /*0380*/  IMAD.U32 R5, RZ, RZ, UR5 ;  /* 0x00000005ff057e24 */ /* 0x000fca000f8e00ff */
[----:B------:R-:W5:Y:S01]  /*0390*/  @!P2 LDG.E R0, [R4.64] ;  /* 0x000000180400a981 */ /* 0x000f62000c1e1900 */
[----:B------:R-:W-:Y:S01]  /*03a0*/  UMOV UR21, 0xffffffff ;  /* 0xffffffff00157882 */ /* 0x000fe20000000000 */
[----:B--2---:R-:W-:Y:S01]  /*03b0*/  SHF.R.S32.HI R11, RZ, 0x1f, R82 ;  /* 0x0000001fff0b7819 */ /* 0x004fe20000011452 */
[----:B------:R-:W-:-:S03]  /*03c0*/  UMOV UR13, 0xffffffff ;  /* 0xffffffff000d7882 */ /* 0x000fc60000000000 */
[----:B------:R-:W-:Y:S01]  /*03d0*/  LEA.HI R85, R11, R82, RZ, 0x5 ;  /* 0x000000520b557211 */ /* 0x000fe200078f28ff */
[----:B------:R-:W-:Y:S02]  /*03e0*/  ULDC UR4, c[0x0][0x1c0] ;  /* 0x0000700000047ab9 */ /* 0x000fe40000000800 */
[----:B------:R-:W-:Y:S01]  /*03f0*/  UIMAD UR4, UR10, UR4, UR9 ;  /* 0x000000040a0472a4 */ /* 0x000fe2000f8e0209 */
[----:B------:R-:W-:Y:S01]  /*0400*/  LOP3.LUT R9, R85, 0xffffffe0, RZ, 0xc0, !PT ;  /* 0xffffffe055097812 */ /* 0x000fe200078ec0ff */
[----:B------:R-:W-:Y:S02]  /*0410*/  UMOV UR12, URZ ;  /* 0x0000003f000c7c82 */ /* 0x000fe40008000000 */
[----:B------:R-:W-:-:S04]  /*0420*/  USHF.L.U32 UR5, UR4, 0x5, URZ ;  /* 0x0000000504057899 */ /* 0x000fc8000800063f */
[----:B------:R-:W-:Y:S01]  /*0430*/  USHF.R.S32.HI UR4, URZ, 0x1f, UR5 ;  /* 0x0000001f3f047899 */ /* 0x000fe20008011405 */
[----:B---3--:R-:W1:Y:S08]  /*0440*/  @P0 R2UR UR21, R8 ;  /* 0x00000000081503c2 */ /* 0x008e7000000e0000 */
[----:B----4-:R2:W1:Y:S08]  /*0450*/  @P0 R2UR UR22, R7 ;  /* 0x00000000071603c2 */ /* 0x01047000000e0000 */
        /* <DEDUP_REMOVED lines=18> */
.L_x_612:
[----:B------:R-:W-:Y:S02]  /*0580*/  ULDC UR6, c[0x0][0x218] ;  /* 0x0000860000067ab9 */ /* 0x000fe40000000800 */
.L_x_613:
        /* <DEDUP_REMOVED lines=61> */
.L_x_615:
        /* <DEDUP_REMOVED lines=44> */
.L_x_616:
[CC--:B------:R-:W-:Y:S01]  /*0c20*/  LEA.HI R5, R11.reuse, R82.reuse, RZ, 0x3 ;  /* 0x000000520b057211 */ /* 0x0c0fe200078f18ff */
[----:B------:R-:W1:Y:S01]  /*0c30*/  S2R R4, SR_CTAID.X ;  /* 0x0000000000047919 */ /* 0x000e620000002500 */
[----:B------:R-:W-:Y:S01]  /*0c40*/  UIADD3 UR20, -UR20, UR22, URZ ;  /* 0x0000001614147290 */ /* 0x000fe2000fffe13f */
[----:B------:R-:W-:Y:S01]  /*0c50*/  LEA.HI R6, R11, R82, RZ, 0x6 ;  /* 0x000000520b067211 */ /* 0x000fe200078f30ff */
[----:B------:R-:W-:Y:S01]  /*0c60*/  ULDC.64 UR4, c[0x0][0x1a8] ;  /* 0x00006a0000047ab9 */ /* 0x000fe20000000a00 */
[----:B------:R-:W-:Y:S01]  /*0c70*/  SHF.R.S32.HI R24, RZ, 0x3, R5 ;  /* 0x00000003ff187819 */ /* 0x000fe20000011405 */
[----:B------:R-:W2:Y:S01]  /*0c80*/  S2R R18, SR_CTAID.Z ;  /* 0x0000000000127919 */ /* 0x000ea20000002700 */
[----:B------:R-:W-:Y:S01]  /*0c90*/  LOP3.LUT R5, R5, 0xfffffff8, RZ, 0xc0, !PT ;  /* 0xfffffff805057812 */ /* 0x000fe200078ec0ff */
[----:B------:R-:W-:Y:S01]  /*0ca0*/  IMAD.SHL.U32 R6, R6, 0x8, RZ ;  /* 0x0000000806067824 */ /* 0x000fe200078e00ff */
[C---:B------:R-:W-:Y:S01]  /*0cb0*/  IADD3 R9, R24.reuse, 0x10, RZ ;  /* 0x0000001018097810 */ /* 0x040fe20007ffe0ff */
[C---:B------:R-:W-:Y:S01]  /*0cc0*/  IMAD.SHL.U32 R7, R24.reuse, 0x40, RZ ;  /* 0x0000004018077824 */ /* 0x040fe200078e00ff */
[----:B------:R-:W-:Y:S01]  /*0cd0*/  IADD3 R200, R24, 0x30, RZ ;  /* 0x0000003018c87810 */ /* 0x000fe20007ffe0ff */
[----:B------:R-:W-:Y:S01]  /*0ce0*/  IMAD.IADD R0, R82, 0x1, -R5 ;  /* 0x0000000152007824 */ /* 0x000fe200078e0a05 */
[----:B------:R-:W-:Y:S01]  /*0cf0*/  ISETP.GE.AND P2, PT, R9, UR20, PT ;  /* 0x0000001409007c0c */ /* 0x000fe2000bf46270 */
[----:B------:R-:W-:Y:S01]  /*0d00*/  UIMAD UR4, UR13, UR4, URZ ;  /* 0x000000040d0472a4 */ /* 0x000fe2000f8e023f */
[----:B------:R-:W-:Y:S01]  /*0d10*/  LOP3.LUT R7, R7, 0x1c0, RZ, 0xc0, !PT ;  /* 0x000001c007077812 */ /* 0x000fe200078ec0ff */
[----:B------:R-:W-:Y:S01]  /*0d20*/  IMAD.SHL.U32 R208, R0, 0x8, RZ ;  /* 0x0000000800d07824 */ /* 0x000fe200078e00ff */
[----:B------:R-:W-:Y:S01]  /*0d30*/  SHF.R.S32.HI R25, RZ, 0x1f, R24 ;  /* 0x0000001fff197819 */ /* 0x000fe20000011418 */
[----:B------:R-:W-:Y:S01]  /*0d40*/  UIMAD UR4, UR9, UR5, UR4 ;  /* 0x00000005090472a4 */ /* 0x000fe2000f8e0204 */
[----:B------:R-:W-:Y:S01]  /*0d50*/  SHF.R.U32.HI R5, RZ, 0x3, R7 ;  /* 0x00000003ff057819 */ /* 0x000fe20000011607 */
[----:B------:R-:W-:Y:S01]  /*0d60*/  ULEA.HI.SX32 UR9, UR29, 0xffffffff, 0x1a ;  /* 0xffffffff1d097891 */ /* 0x000fe2000f8fd23f */
[--C-:B------:R-:W-:Y:S01]  /*0d70*/  LOP3.LUT R8, R7, 0x38, R208.reuse, 0xf8, !PT ;  /* 0x0000003807087812 */ /* 0x100fe200078ef8d0 */
[----:B------:R-:W-:Y:S01]  /*0d80*/  IMAD.MOV.U32 R81, RZ, RZ, c[0x0][0x198] ;  /* 0x00006600ff517624 */ /* 0x000fe200078e00ff */
[----:B------:R-:W-:Y:S01]  /*0d90*/  IADD3 R7, R24, 0x20, RZ ;  /* 0x0000002018077810 */ /* 0x000fe20007ffe0ff */
[----:B------:R-:W-:Y:S01]  /*0da0*/  IMAD.MOV.U32 R80, RZ, RZ, 0x6 ;  /* 0x00000006ff507424 */ /* 0x000fe200078e00ff */
[----:B------:R-:W-:Y:S01]  /*0db0*/  SHF.R.S32.HI R209, RZ, 0x1f, R208 ;  /* 0x0000001fffd17819 */ /* 0x000fe200000114d0 */
[----:B-1----:R-:W-:Y:S01]  /*0dc0*/  IMAD.WIDE R210, R4, 0x40, R24 ;  /* 0x0000004004d27825 */ /* 0x002fe200078e0218 */
[----:B------:R-:W-:Y:S01]  /*0dd0*/  IADD3 R12, P0, R208, UR6, RZ ;  /* 0x00000006d00c7c10 */ /* 0x000fe2000ff1e0ff */
[----:B------:R-:W-:Y:S01]  /*0de0*/  UIMAD UR6, UR9, -0x40, UR8 ;  /* 0xffffffc0090678a4 */ /* 0x000fe2000f8e0208 */
[----:B------:R-:W-:Y:S01]  /*0df0*/  ISETP.GE.AND P1, PT, R7, UR20, PT ;  /* 0x0000001407007c0c */ /* 0x000fe2000bf26270 */
[----:B------:R-:W-:Y:S01]  /*0e00*/  IMAD.WIDE.U32 R20, R24, c[0x0][0x198], R208 ;  /* 0x0000660018147a25 */ /* 0x000fe200078e00d0 */
[----:B------:R-:W-:-:S02]  /*0e10*/  LOP3.LUT R5, R8, R5, RZ, 0x3c, !PT ;  /* 0x0000000508057212 */ /* 0x000fc400078e3cff */
[----:B------:R-:W-:Y:S01]  /*0e20*/  IADD3.X R13, R209, UR11, RZ, P0, !PT ;  /* 0x0000000bd10d7c10 */ /* 0x000fe200087fe4ff */
[----:B------:R-:W-:Y:S01]  /*0e30*/  IMAD.SHL.U32 R83, R81, 0x40, RZ ;  /* 0x0000004051537824 */ /* 0x000fe200078e00ff */
[----:B------:R-:W-:Y:S02]  /*0e40*/  ISETP.GE.AND P0, PT, R200, UR20, PT ;  /* 0x00000014c8007c0c */ /* 0x000fe4000bf06270 */
[----:B------:R-:W-:Y:S01]  /*0e50*/  ISETP.GE.AND P3, PT, R24, UR20, PT ;  /* 0x0000001418007c0c */ /* 0x000fe2000bf66270 */
[----:B--2---:R-:W-:Y:S01]  /*0e60*/  IMAD.WIDE.U32 R18, R18, c[0x0][0x1a8], R12 ;  /* 0x00006a0012127a25 */ /* 0x004fe200078e000c */
[----:B------:R-:W-:Y:S02]  /*0e70*/  LOP3.LUT R201, R5, 0xfffffe00, R6, 0xf8, !PT ;  /* 0xfffffe0005c97812 */ /* 0x000fe400078ef806 */
[C---:B------:R-:W-:Y:S01]  /*0e80*/  @!P2 IADD3 R16, P5, R210.reuse, 0x10, RZ ;  /* 0x00000010d210a810 */ /* 0x040fe20007fbe0ff */
[----:B------:R-:W-:Y:S01]  /*0e90*/  IMAD R5, R25, c[0x0][0x198], RZ ;  /* 0x0000660019057a24 */ /* 0x000fe200078e02ff */
[----:B------:R-:W-:Y:S01]  /*0ea0*/  @!P1 IADD3 R12, P6, R210, 0x20, RZ ;  /* 0x00000020d20c9810 */ /* 0x000fe20007fde0ff */
[--C-:B------:R-:W-:Y:S01]  /*0eb0*/  @!P2 IMAD.MOV.U32 R26, RZ, RZ, R18.reuse ;  /* 0x000000ffff1aa224 */ /* 0x100fe200078e0012 */
[----:B------:R-:W-:Y:S01]  /*0ec0*/  IADD3 R204, P4, R20, UR14, RZ ;  /* 0x0000000e14cc7c10 */ /* 0x000fe2000ff9e0ff */
[----:B------:R-:W-:Y:S01]  /*0ed0*/  IMAD R5, R24, c[0x0][0x19c], R5 ;  /* 0x0000670018057a24 */ /* 0x000fe200078e0205 */
[----:B------:R-:W-:Y:S01]  /*0ee0*/  IADD3 R19, R19, UR4, RZ ;  /* 0x0000000413137c10 */ /* 0x000fe2000fffe0ff */
[----:B------:R-:W-:Y:S01]  /*0ef0*/  @!P2 IMAD.X R13, RZ, RZ, R211, P5 ;  /* 0x000000ffff0da224 */ /* 0x000fe200028e06d3 */
[----:B------:R-:W-:Y:S01]  /*0f00*/  @!P0 IADD3 R15, P5, R210, 0x30, RZ ;  /* 0x00000030d20f8810 */ /* 0x000fe20007fbe0ff */
[----:B------:R-:W-:Y:S01]  /*0f10*/  @!P3 IMAD R17, R211, c[0x0][0x190], RZ ;  /* 0x00006400d311ba24 */ /* 0x000fe200078e02ff */
[----:B------:R-:W-:Y:S01]  /*0f20*/  IADD3.X R205, R21, UR7, R5, P4, !PT ;  /* 0x0000000715cd7c10 */ /* 0x000fe2000a7fe405 */
[----:B------:R-:W-:Y:S01]  /*0f30*/  @!P1 IMAD.X R5, RZ, RZ, R211, P6 ;  /* 0x000000ffff059224 */ /* 0x000fe200030e06d3 */
[----:B------:R-:W-:Y:S01]  /*0f40*/  SHF.L.U64.HI R80, R81, R80, c[0x0][0x19c] ;  /* 0x0000670051507619 */ /* 0x000fe20000010250 */
[--C-:B------:R-:W-:Y:S01]  /*0f50*/  @!P2 IMAD.MOV.U32 R27, RZ, RZ, R19.reuse ;  /* 0x000000ffff1ba224 */ /* 0x100fe200078e0013 */
[----:B------:R-:W-:Y:S01]  /*0f60*/  ISETP.GE.AND P6, PT, R24, UR6, PT ;  /* 0x0000000618007c0c */ /* 0x000fe2000bfc6270 */
[--C-:B------:R-:W-:Y:S01]  /*0f70*/  @!P1 IMAD.MOV.U32 R22, RZ, RZ, R18.reuse ;  /* 0x000000ffff169224 */ /* 0x100fe200078e0012 */
[----:B------:R-:W-:Y:S01]  /*0f80*/  USHF.R.S32.HI UR7, URZ, 0x1f, UR9 ;  /* 0x0000001f3f077899 */ /* 0x000fe20008011409 */
[--C-:B------:R-:W-:Y:S01]  /*0f90*/  @!P1 IMAD.MOV.U32 R23, RZ, RZ, R19.reuse ;  /* 0x000000ffff179224 */ /* 0x100fe200078e0013 */
[----:B------:R-:W-:Y:S01]  /*0fa0*/  ULDC.64 UR4, c[0x0][0x1a0] ;  /* 0x0000680000047ab9 */ /* 0x000fe20000000a00 */
[----:B------:R-:W-:Y:S01]  /*0fb0*/  @!P0 IMAD.MOV.U32 R20, RZ, RZ, R18 ;  /* 0x000000ffff148224 */ /* 0x000fe200078e0012 */
[----:B------:R-:W-:Y:S01]  /*0fc0*/  UIMAD.WIDE.U32 UR10, UR9, UR4, URZ ;  /* 0x00000004090a72a5 */ /* 0x000fe2000f8e003f */
[----:B------:R-:W-:Y:S01]  /*0fd0*/  @!P0 IMAD.MOV.U32 R21, RZ, RZ, R19 ;  /* 0x000000ffff158224 */ /* 0x000fe200078e0013 */
[----:B------:R-:W-:Y:S01]  /*0fe0*/  SHF.R.S32.HI R85, RZ, 0x5, R85 ;  /* 0x00000005ff557819 */ /* 0x000fe20000011455 */
[----:B------:R-:W-:-:S02]  /*0ff0*/  @!P0 IMAD.X R6, RZ, RZ, R211, P5 ;  /* 0x000000ffff068224 */ /* 0x000fc400028e06d3 */
[----:B------:R-:W-:Y:S02]  /*1000*/  @!P2 IMAD R13, R13, c[0x0][0x190], RZ ;  /* 0x000064000d0daa24 */ /* 0x000fe400078e02ff */
[C---:B------:R-:W-:Y:S02]  /*1010*/  @!P3 IMAD R10, R210.reuse, c[0x0][0x194], R17 ;  /* 0x00006500d20aba24 */ /* 0x040fe400078e0211 */
[----:B------:R-:W-:Y:S02]  /*1020*/  @!P1 IMAD R5, R5, c[0x0][0x190], RZ ;  /* 0x0000640005059a24 */ /* 0x000fe400078e02ff */
[----:B------:R-:W-:-:S04]  /*1030*/  @!P3 IMAD.WIDE.U32 R18, R210, c[0x0][0x190], R18 ;  /* 0x00006400d212ba25 */ /* 0x000fc800078e0012 */
[----:B------:R-:W-:Y:S01]  /*1040*/  @!P0 IMAD R6, R6, c[0x0][0x190], RZ ;  /* 0x0000640006068a24 */ /* 0x000fe200078e02ff */
[----:B------:R-:W-:Y:S01]  /*1050*/  @!P3 LEA R14, P5, R18, c[0x0][0x160], 0x1 ;  /* 0x00005800120eba11 */ /* 0x000fe200078a08ff */
[----:B------:R-:W-:Y:S02]  /*1060*/  @!P2 IMAD R8, R16, c[0x0][0x194], R13 ;  /* 0x000065001008aa24 */ /* 0x000fe400078e020d */
[C---:B------:R-:W-:Y:S02]  /*1070*/  @!P1 IMAD R5, R12.reuse, c[0x0][0x194], R5 ;  /* 0x000065000c059a24 */ /* 0x040fe400078e0205 */
[----:B------:R-:W-:Y:S02]  /*1080*/  @!P3 IMAD.IADD R10, R19, 0x1, R10 ;  /* 0x00000001130ab824 */ /* 0x000fe400078e020a */
[----:B------:R-:W-:-:S04]  /*1090*/  @!P1 IMAD.WIDE.U32 R12, R12, c[0x0][0x190], R22 ;  /* 0x000064000c0c9a25 */ /* 0x000fc800078e0016 */
[C---:B------:R-:W-:Y:S02]  /*10a0*/  @!P0 IMAD R6, R15.reuse, c[0x0][0x194], R6 ;  /* 0x000065000f068a24 */ /* 0x040fe400078e0206 */
[----:B------:R-:W-:Y:S01]  /*10b0*/  @!P0 IMAD.WIDE.U32 R20, R15, c[0x0][0x190], R20 ;  /* 0x000064000f148a25 */ /* 0x000fe200078e0014 */
[----:B------:R-:W-:Y:S02]  /*10c0*/  @!P3 LEA.HI.X R15, R18, c[0x0][0x164], R10, 0x1, P5 ;  /* 0x00005900120fba11 */ /* 0x000fe400028f0c0a */
[----:B------:R-:W-:Y:S01]  /*10d0*/  @!P1 LEA R30, P5, R12, c[0x0][0x160], 0x1 ;  /* 0x000058000c1e9a11 */ /* 0x000fe200078a08ff */
[----:B------:R-:W-:Y:S02]  /*10e0*/  @!P1 IMAD.IADD R5, R13, 0x1, R5 ;  /* 0x000000010d059824 */ /* 0x000fe400078e0205 */
[----:B------:R-:W-:-:S03]  /*10f0*/  @!P2 IMAD.WIDE.U32 R16, R16, c[0x0][0x190], R26 ;  /* 0x000064001010aa25 */ /* 0x000fc600078e001a */
[----:B------:R-:W-:Y:S01]  /*1100*/  @!P1 LEA.HI.X R31, R12, c[0x0][0x164], R5, 0x1, P5 ;  /* 0x000059000c1f9a11 */ /* 0x000fe200028f0c05 */
[----:B------:R-:W-:Y:S01]  /*1110*/  @!P2 IMAD.IADD R8, R17, 0x1, R8 ;  /* 0x000000011108a824 */ /* 0x000fe200078e0208 */
[----:B------:R-:W-:Y:S01]  /*1120*/  SHF.R.S32.HI R5, RZ, 0x1f, R202 ;  /* 0x0000001fff057819 */ /* 0x000fe200000114ca */
[----:B------:R-:W-:Y:S01]  /*1130*/  @!P0 IMAD.IADD R6, R21, 0x1, R6 ;  /* 0x0000000115068824 */ /* 0x000fe200078e0206 */
[----:B------:R-:W-:Y:S01]  /*1140*/  @!P2 LEA R22, P4, R16, c[0x0][0x160], 0x1 ;  /* 0x000058001016aa11 */ /* 0x000fe200078808ff */
[----:B------:R-:W-:Y:S01]  /*1150*/  IMAD.WIDE.U32 R204, R202, c[0x0][0x1b0], R204 ;  /* 0x00006c00cacc7a25 */ /* 0x000fe200078e00cc */
[----:B------:R-:W-:Y:S02]  /*1160*/  ISETP.GE.AND P5, PT, R9, UR6, PT ;  /* 0x0000000609007c0c */ /* 0x000fe4000bfa6270 */
[----:B------:R-:W-:Y:S01]  /*1170*/  @!P2 LEA.HI.X R23, R16, c[0x0][0x164], R8, 0x1, P4 ;  /* 0x000059001017aa11 */ /* 0x000fe200020f0c08 */
[----:B------:R-:W-:Y:S01]  /*1180*/  IMAD R207, R5, c[0x0][0x1b0], RZ ;  /* 0x00006c0005cf7a24 */ /* 0x000fe200078e02ff */
[----:B------:R-:W-:Y:S01]  /*1190*/  @!P0 LEA R28, P4, R20, c[0x0][0x160], 0x1 ;  /* 0x00005800141c8a11 */ /* 0x000fe200078808ff */
[----:B------:R-:W-:-:S02]  /*11a0*/  IMAD.SHL.U32 R201, R201, 0x2, RZ ;  /* 0x00000002c9c97824 */ /* 0x000fc400078e00ff */
[----:B------:R-:W-:Y:S01]  /*11b0*/  IMAD R207, R202, c[0x0][0x1b4], R207 ;  /* 0x00006d00cacf7a24 */ /* 0x000fe200078e02cf */
[----:B------:R-:W-:Y:S01]  /*11c0*/  @!P0 LEA.HI.X R29, R20, c[0x0][0x164], R6, 0x1, P4 ;  /* 0x00005900141d8a11 */ /* 0x000fe200020f0c06 */
[----:B------:R-:W-:Y:S01]  /*11d0*/  IMAD R6, R80, UR9, RZ ;  /* 0x0000000950067c24 */ /* 0x000fe2000f8e02ff */
[----:B------:R-:W-:Y:S01]  /*11e0*/  @!PT LDS RZ, [RZ] ;  /* 0x00000000fffff984 */ /* 0x000fe20000000800 */
[----:B------:R-:W-:Y:S01]  /*11f0*/  @!PT LDS RZ, [RZ] ;  /* 0x00000000fffff984 */ /* 0x000fe20000000800 */
[----:B------:R-:W-:Y:S01]  /*1200*/  @!PT LDS RZ, [RZ] ;  /* 0x00000000fffff984 */ /* 0x000fe20000000800 */
[----:B------:R1:W-:Y:S01]  /*1210*/  @!P3 LDGSTS.E.BYPASS.LTC128B.128 [R201], [R14.64] ;  /* 0x000000000ec9bfae */ /* 0x0003e2000b901d58 */
[----:B------:R-:W-:Y:S01]  /*1220*/  IMAD.IADD R207, R205, 0x1, R207 ;  /* 0x00000001cdcf7824 */ /* 0x000fe200078e02cf */
[----:B------:R-:W-:Y:S01]  /*1230*/  ISETP.GE.AND P4, PT, R7, UR6, PT ;  /* 0x0000000607007c0c */ /* 0x000fe2000bf86270 */
[----:B------:R-:W-:Y:S01]  /*1240*/  IMAD.MOV.U32 R206, RZ, RZ, R204 ;  /* 0x000000ffffce7224 */ /* 0x000fe200078e00cc */
[----:B------:R1:W-:Y:S01]  /*1250*/  @!P3 LDGSTS.E.BYPASS.LTC128B.128 [R201+0x2000], [R14.64+0x80] ;  /* 0x020000800ec9bfae */ /* 0x0003e2000b901d58 */
[C---:B------:R-:W-:Y:S01]  /*1260*/  IMAD R13, R83.reuse, UR7, R6 ;  /* 0x00000007530d7c24 */ /* 0x040fe2000f8e0206 */
[----:B------:R-:W-:Y:S01]  /*1270*/  UIMAD UR7, UR7, UR4, URZ ;  /* 0x00000004070772a4 */ /* 0x000fe2000f8e023f */
[----:B------:R-:W-:Y:S01]  /*1280*/  IMAD.WIDE.U32 R16, R83, UR9, R206 ;  /* 0x0000000953107c25 */ /* 0x000fe2000f8e00ce */
[----:B------:R1:W-:Y:S02]  /*1290*/  @!P3 LDGSTS.E.BYPASS.LTC128B.128 [R201+0x4000], [R14.64+0x100] ;  /* 0x040001000ec9bfae */ /* 0x0003e4000b901d58 */
[----:B------:R-:W-:Y:S01]  /*12a0*/  UIMAD UR7, UR9, UR5, UR7 ;  /* 0x00000005090772a4 */ /* 0x000fe2000f8e0207 */
[----:B------:R-:W-:Y:S01]  /*12b0*/  IMAD.IADD R17, R17, 0x1, R13 ;  /* 0x0000000111117824 */ /* 0x000fe200078e020d */
[----:B------:R2:W-:Y:S01]  /*12c0*/  @!P2 LDGSTS.E.BYPASS.LTC128B.128 [R201+0x800], [R22.64] ;  /* 0x0080000016c9afae */ /* 0x0005e2000b901d58 */
[----:B------:R-:W-:Y:S01]  /*12d0*/  IMAD.MOV.U32 R6, RZ, RZ, c[0x0][0x19c] ;  /* 0x00006700ff067624 */ /* 0x000fe200078e00ff */
[----:B------:R-:W-:Y:S01]  /*12e0*/  @!P6 LEA R12, P3, R16, c[0x0][0x168], 0x1 ;  /* 0x00005a00100cea11 */ /* 0x000fe200078608ff */
[----:B------:R-:W-:Y:S01]  /*12f0*/  IMAD R19, R25, c[0x0][0x1a0], RZ ;  /* 0x0000680019137a24 */ /* 0x000fe200078e02ff */
[----:B------:R2:W-:Y:S01]  /*1300*/  @!P2 LDGSTS.E.BYPASS.LTC128B.128 [R201+0x2800], [R22.64+0x80] ;  /* 0x0280008016c9afae */ /* 0x0005e2000b901d58 */
[----:B------:R-:W-:Y:S01]  /*1310*/  IMAD.WIDE.U32 R20, R24, c[0x0][0x1a0], R208 ;  /* 0x0000680018147a25 */ /* 0x000fe200078e00d0 */
[----:B------:R-:W-:Y:S01]  /*1320*/  @!P6 LEA.HI.X R13, R16, c[0x0][0x16c], R17, 0x1, P3 ;  /* 0x00005b00100dea11 */ /* 0x000fe200018f0c11 */
[----:B------:R-:W-:Y:S01]  /*1330*/  UIADD3 UR7, UR11, UR7, URZ ;  /* 0x000000070b077290 */ /* 0x000fe2000fffe03f */
[----:B------:R2:W-:Y:S01]  /*1340*/  @!P2 LDGSTS.E.BYPASS.LTC128B.128 [R201+0x4800], [R22.64+0x100] ;  /* 0x0480010016c9afae */ /* 0x0005e2000b901d58 */
[----:B------:R-:W-:-:S02]  /*1350*/  IMAD R8, R24, c[0x0][0x1a4], R19 ;  /* 0x0000690018087a24 */ /* 0x000fc400078e0213 */
[----:B------:R-:W-:Y:S01]  /*1360*/  IMAD.WIDE.U32 R18, R81, 0x20, RZ ;  /* 0x0000002051127825 */ /* 0x000fe200078e00ff */
[----:B------:R3:W-:Y:S03]  /*1370*/  @!P1 LDGSTS.E.BYPASS.LTC128B.128 [R201+0x1000], [R30.64] ;  /* 0x010000001ec99fae */ /* 0x0007e6000b901d58 */
[----:B------:R-:W-:Y:S01]  /*1380*/  IMAD R199, R5, c[0x0][0x1b8], RZ ;  /* 0x00006e0005c77a24 */ /* 0x000fe200078e02ff */
[----:B------:R3:W-:Y:S01]  /*1390*/  @!P1 LDGSTS.E.BYPASS.LTC128B.128 [R201+0x3000], [R30.64+0x80] ;  /* 0x030000801ec99fae */ /* 0x0007e2000b901d58 */
[----:B------:R-:W-:Y:S02]  /*13a0*/  IMAD.SHL.U32 R5, R6, 0x20, RZ ;  /* 0x0000002006057824 */ /* 0x000fe400078e00ff */
[----:B------:R-:W-:Y:S01]  /*13b0*/  IMAD R199, R202, c[0x0][0x1bc], R199 ;  /* 0x00006f00cac77a24 */ /* 0x000fe200078e02c7 */
[----:B------:R3:W-:Y:S01]  /*13c0*/  @!P1 LDGSTS.E.BYPASS.LTC128B.128 [R201+0x5000], [R30.64+0x100] ;  /* 0x050001001ec99fae */ /* 0x0007e2000b901d58 */
[----:B-1----:R-:W-:-:S03]  /*13d0*/  @!P5 LEA R15, P2, R81, R16, 0x4 ;  /* 0x00000010510fd211 */ /* 0x002fc600078420ff */
[----:B------:R3:W-:Y:S01]  /*13e0*/  @!P0 LDGSTS.E.BYPASS.LTC128B.128 [R201+0x1800], [R28.64] ;  /* 0x018000001cc98fae */ /* 0x0007e2000b901d58 */
[----:B------:R-:W-:-:S03]  /*13f0*/  @!P5 LEA.HI.X R10, R81, R17, R6, 0x4, P2 ;  /* 0x00000011510ad211 */ /* 0x000fc600010f2406 */
[----:B------:R3:W-:Y:S01]  /*1400*/  @!P0 LDGSTS.E.BYPASS.LTC128B.128 [R201+0x3800], [R28.64+0x80] ;  /* 0x038000801cc98fae */ /* 0x0007e2000b901d58 */
[C---:B------:R-:W-:Y:S02]  /*1410*/  @!P5 LEA R26, P3, R15.reuse, c[0x0][0x168], 0x1 ;  /* 0x00005a000f1ada11 */ /* 0x040fe400078608ff */
[----:B------:R-:W-:Y:S01]  /*1420*/  IADD3 R14, P2, R20, UR16, RZ ;  /* 0x00000010140e7c10 */ /* 0x000fe2000ff5e0ff */
[----:B------:R3:W-:Y:S01]  /*1430*/  @!P0 LDGSTS.E.BYPASS.LTC128B.128 [R201+0x5800], [R28.64+0x100] ;  /* 0x058001001cc98fae */ /* 0x0007e2000b901d58 */
[----:B------:R-:W-:Y:S01]  /*1440*/  @!P5 LEA.HI.X R27, R15, c[0x0][0x16c], R10, 0x1, P3 ;  /* 0x00005b000f1bda11 */ /* 0x000fe200018f0c0a */
[----:B------:R-:W-:Y:S01]  /*1450*/  IMAD.U32 R10, RZ, RZ, UR5 ;  /* 0x00000005ff0a7e24 */ /* 0x000fe2000f8e00ff */
[----:B------:R-:W-:Y:S01]  /*1460*/  ISETP.GE.AND P3, PT, R200, UR6, PT ;  /* 0x00000006c8007c0c */ /* 0x000fe2000bf66270 */
[----:B------:R1:W-:Y:S01]  /*1470*/  @!P6 LDGSTS.E.BYPASS.LTC128B.128 [R201+0x6000], [R12.64] ;  /* 0x060000000cc9efae */ /* 0x0003e2000b901d58 */
[----:B------:R-:W-:Y:S02]  /*1480*/  IADD3.X R15, R21, UR15, R8, P2, !PT ;  /* 0x0000000f150f7c10 */ /* 0x000fe400097fe408 */
[----:B------:R-:W-:Y:S01]  /*1490*/  @!P4 IADD3 R8, P2, R16, R18, RZ ;  /* 0x000000121008c210 */ /* 0x000fe20007f5e0ff */
[----:B------:R1:W-:Y:S02]  /*14a0*/  @!P6 LDGSTS.E.BYPASS.LTC128B.128 [R201+0x8000], [R12.64+0x80] ;  /* 0x080000800cc9efae */ /* 0x0003e4000b901d58 */
[----:B------:R-:W-:Y:S01]  /*14b0*/  IMAD.WIDE.U32 R202, R202, c[0x0][0x1b8], R14 ;  /* 0x00006e00caca7a25 */ /* 0x000fe200078e000e */
[----:B------:R-:W-:Y:S01]  /*14c0*/  @!P4 IADD3.X R5, R17, R19, R5, P2, !PT ;  /* 0x000000131105c210 */ /* 0x000fe200017fe405 */
[----:B------:R1:W-:Y:S01]  /*14d0*/  @!P6 LDGSTS.E.BYPASS.LTC128B.128 [R201+0xa000], [R12.64+0x100] ;  /* 0x0a0001000cc9efae */ /* 0x0003e2000b901d58 */
[----:B--2---:R-:W-:Y:S01]  /*14e0*/  @!P4 LEA R22, P2, R8, c[0x0][0x168], 0x1 ;  /* 0x00005a000816ca11 */ /* 0x004fe200078408ff */
[----:B------:R-:W-:Y:S01]  /*14f0*/  IMAD.U32 R14, RZ, RZ, UR10 ;  /* 0x0000000aff0e7e24 */ /* 0x000fe2000f8e00ff */
[----:B------:R-:W-:Y:S01]  /*1500*/  ISETP.GE.AND P6, PT, R24, UR6, PT ;  /* 0x0000000618007c0c */ /* 0x000fe2000bfc6270 */
[----:B------:R-:W-:Y:S01]  /*1510*/  @!P3 IMAD.WIDE.U32 R16, R81, 0x30, R16 ;  /* 0x000000305110b825 */ /* 0x000fe200078e0010 */
[----:B------:R-:W-:Y:S01]  /*1520*/  @!P4 LEA.HI.X R23, R8, c[0x0][0x16c], R5, 0x1, P2 ;  /* 0x00005b000817ca11 */ /* 0x000fe200010f0c05 */
[----:B------:R2:W-:Y:S01]  /*1530*/  @!P5 LDGSTS.E.BYPASS.LTC128B.128 [R201+0x6800], [R26.64] ;  /* 0x068000001ac9dfae */ /* 0x0005e2000b901d58 */
[----:B------:R-:W-:Y:S01]  /*1540*/  ISETP.GE.AND P2, PT, R9, UR6, PT ;  /* 0x0000000609007c0c */ /* 0x000fe2000bf46270 */
[----:B------:R-:W-:Y:S01]  /*1550*/  @!P3 IMAD R5, R6, 0x30, RZ ;  /* 0x000000300605b824 */ /* 0x000fe200078e02ff */
[----:B------:R-:W-:Y:S01]  /*1560*/  @!P3 LEA R20, P1, R16, c[0x0][0x168], 0x1 ;  /* 0x00005a001014ba11 */ /* 0x000fe200078208ff */
[----:B------:R2:W-:Y:S01]  /*1570*/  @!P5 LDGSTS.E.BYPASS.LTC128B.128 [R201+0x8800], [R26.64+0x80] ;  /* 0x088000801ac9dfae */ /* 0x0005e2000b901d58 */
[----:B------:R-:W-:Y:S01]  /*1580*/  LEA.HI R9, R11, R82, RZ, 0x4 ;  /* 0x000000520b097211 */ /* 0x000fe200078f20ff */
[----:B------:R-:W-:Y:S01]  /*1590*/  @!P3 IMAD.IADD R5, R17, 0x1, R5 ;  /* 0x000000011105b824 */ /* 0x000fe200078e0205 */
[----:B------:R-:W-:Y:S01]  /*15a0*/  LEA R18, P0, R14, R202, 0x6 ;  /* 0x000000ca0e127211 */ /* 0x000fe200078030ff */
[----:B------:R2:W-:Y:S01]  /*15b0*/  @!P5 LDGSTS.E.BYPASS.LTC128B.128 [R201+0xa800], [R26.64+0x100] ;  /* 0x0a8001001ac9dfae */ /* 0x0005e2000b901d58 */
[----:B------:R-:W-:Y:S01]  /*15c0*/  IMAD.U32 R8, RZ, RZ, UR7 ;  /* 0x00000007ff087e24 */ /* 0x000fe2000f8e00ff */
[----:B------:R-:W-:Y:S01]  /*15d0*/  ISETP.GE.AND P5, PT, R200, UR6, PT ;  /* 0x00000006c8007c0c */ /* 0x000fe2000bfa6270 */
[----:B------:R-:W-:Y:S01]  /*15e0*/  IMAD.IADD R199, R203, 0x1, R199 ;  /* 0x00000001cbc77824 */ /* 0x000fe200078e02c7 */
[----:B------:R-:W-:Y:S01]  /*15f0*/  @!P3 LEA.HI.X R21, R16, c[0x0][0x16c], R5, 0x1, P1 ;  /* 0x00005b001015ba11 */ /* 0x000fe200008f0c05 */
[----:B------:R4:W-:Y:S01]  /*1600*/  @!P4 LDGSTS.E.BYPASS.LTC128B.128 [R201+0x7000], [R22.64] ;  /* 0x0700000016c9cfae */ /* 0x0009e2000b901d58 */
[----:B------:R-:W-:Y:S01]  /*1610*/  LOP3.LUT R5, R9, 0xfffffff0, RZ, 0xc0, !PT ;  /* 0xfffffff009057812 */ /* 0x000fe200078ec0ff */
[----:B------:R-:W-:Y:S01]  /*1620*/  IMAD.U32 R15, RZ, RZ, UR11 ;  /* 0x0000000bff0f7e24 */ /* 0x000fe2000f8e00ff */
[----:B------:R-:W-:Y:S01]  /*1630*/  LEA.HI.X R19, R14, R199, R8, 0x6, P0 ;  /* 0x000000c70e137211 */ /* 0x000fe200000f3408 */
[----:B------:R4:W-:Y:S01]  /*1640*/  @!P4 LDGSTS.E.BYPASS.LTC128B.128 [R201+0x9000], [R22.64+0x80] ;  /* 0x0900008016c9cfae */ /* 0x0009e2000b901d58 */
[----:B------:R-:W-:Y:S01]  /*1650*/  ISETP.GE.AND P1, PT, R7, UR6, PT ;  /* 0x0000000607007c0c */ /* 0x000fe2000bf26270 */
[----:B------:R-:W-:Y:S01]  /*1660*/  IMAD.IADD R14, R82, 0x1, -R5 ;  /* 0x00000001520e7824 */ /* 0x000fe200078e0a05 */
[----:B------:R-:W-:Y:S01]  /*1670*/  SHF.R.S32.HI R16, RZ, 0x4, R9 ;  /* 0x00000004ff107819 */ /* 0x000fe20000011409 */
[----:B------:R4:W-:Y:S01]  /*1680*/  @!P4 LDGSTS.E.BYPASS.LTC128B.128 [R201+0xb000], [R22.64+0x100] ;  /* 0x0b00010016c9cfae */ /* 0x0009e2000b901d58 */
[----:B-1----:R-:W-:Y:S01]  /*1690*/  IMAD.SHL.U32 R12, R0, 0x40, RZ ;  /* 0x00000040000c7824 */ /* 0x002fe200078e00ff */
[----:B------:R-:W-:Y:S01]  /*16a0*/  USHF.L.U32 UR6, UR5, 0x5, URZ ;  /* 0x0000000505067899 */ /* 0x000fe2000800063f */
[----:B------:R-:W-:Y:S01]  /*16b0*/  SHF.R.S32.HI R7, RZ, 0x1f, R14 ;  /* 0x0000001fff077819 */ /* 0x000fe2000001140e */
[----:B------:R1:W-:Y:S01]  /*16c0*/  @!P3 LDGSTS.E.BYPASS.LTC128B.128 [R201+0x7800], [R20.64] ;  /* 0x0780000014c9bfae */ /* 0x0003e2000b901d58 */
[----:B------:R-:W-:Y:S01]  /*16d0*/  IMAD.SHL.U32 R13, R24, 0x8, RZ ;  /* 0x00000008180d7824 */ /* 0x000fe200078e00ff */
[----:B------:R-:W-:Y:S01]  /*16e0*/  LOP3.LUT R12, R12, 0x1c0, RZ, 0xc0, !PT ;  /* 0x000001c00c0c7812 */ /* 0x000fe200078ec0ff */
[----:B------:R-:W-:Y:S01]  /*16f0*/  IMAD.U32 R8, RZ, RZ, UR4 ;  /* 0x00000004ff087e24 */ /* 0x000fe2000f8e00ff */
[----:B------:R1:W-:Y:S01]  /*1700*/  @!P3 LDGSTS.E.BYPASS.LTC128B.128 [R201+0x9800], [R20.64+0x80] ;  /* 0x0980008014c9bfae */ /* 0x0003e2000b901d58 */
[----:B------:R-:W-:Y:S01]  /*1710*/  LEA.HI R7, R7, R14, RZ, 0x3 ;  /* 0x0000000e07077211 */ /* 0x000fe200078f18ff */
[----:B------:R-:W-:Y:S01]  /*1720*/  IMAD.U32 R11, RZ, RZ, UR4 ;  /* 0x00000004ff0b7e24 */ /* 0x000fe2000f8e00ff */
[----:B------:R-:W-:Y:S01]  /*1730*/  LEA.HI R9, R9, R16, RZ, 0x1 ;  /* 0x0000001009097211 */ /* 0x000fe200078f08ff */
[----:B------:R1:W-:Y:S01]  /*1740*/  @!P3 LDGSTS.E.BYPASS.LTC128B.128 [R201+0xb800], [R20.64+0x100] ;  /* 0x0b80010014c9bfae */ /* 0x0003e2000b901d58 */
[----:B------:R-:W-:Y:S01]  /*1750*/  LOP3.LUT R13, R12, 0x8, R13, 0xf8, !PT ;  /* 0x000000080c0d7812 */ /* 0x000fe200078ef80d */
[----:B------:R-:W-:Y:S01]  /*1760*/  UIMAD.WIDE.U32 UR10, UR4, 0x20, URZ ;  /* 0x00000020040a78a5 */ /* 0x000fe2000f8e003f */
[----:B------:R-:W-:Y:S01]  /*1770*/  LOP3.LUT R5, R7, 0xfffffff8, RZ, 0xc0, !PT ;  /* 0xfffffff807057812 */ /* 0x000fe200078ec0ff */
[----:B------:R-:W0:Y:S01]  /*1780*/  LDGDEPBAR ;  /* 0x00000000000079af */ /* 0x000e220000000000 */
[----:B------:R-:W-:Y:S01]  /*1790*/  LOP3.LUT R9, R9, 0xfffffffe, RZ, 0xc0, !PT ;  /* 0xfffffffe09097812 */ /* 0x000fe200078ec0ff */
[----:B------:R-:W-:Y:S01]  /*17a0*/  IMAD.U32 R15, RZ, RZ, UR6 ;  /* 0x00000006ff0f7e24 */ /* 0x000fe2000f8e00ff */
[----:B------:R-:W-:Y:S01]  /*17b0*/  SHF.R.U32.HI R12, RZ, 0x3, R12 ;  /* 0x00000003ff0c7819 */ /* 0x000fe2000001160c */
[----:B------:R-:W-:Y:S01]  /*17c0*/  IMAD.IADD R5, R14, 0x1, -R5 ;  /* 0x000000010e057824 */ /* 0x000fe200078e0a05 */
[----:B------:R-:W-:Y:S01]  /*17d0*/  @!P2 LEA R8, P0, R8, R18, 0x4 ;  /* 0x000000120808a211 */ /* 0x000fe200078020ff */
[----:B------:R-:W-:Y:S01]  /*17e0*/  IMAD.IADD R9, R16, 0x1, -R9 ;  /* 0x0000000110097824 */ /* 0x000fe200078e0a09 */
[----:B------:R-:W-:Y:S01]  /*17f0*/  LOP3.LUT R12, R13, R12, RZ, 0x3c, !PT ;  /* 0x0000000c0d0c7212 */ /* 0x000fe200078e3cff */
[----:B------:R-:W-:Y:S01]  /*1800*/  IMAD.SHL.U32 R17, R5, 0x40, RZ ;  /* 0x0000004005117824 */ /* 0x000fe200078e00ff */
[----:B------:R-:W-:Y:S01]  /*1810*/  @!P2 LEA.HI.X R11, R11, R19, R10, 0x4, P0 ;  /* 0x000000130b0ba211 */ /* 0x000fe200000f240a */
[----:B------:R-:W-:Y:S01]  /*1820*/  VOTEU.ALL UP0, P5 ;  /* 0x00000000003f7886 */ /* 0x000fe20002800000 */
[C---:B------:R-:W-:Y:S01]  /*1830*/  @!P6 LEA R14, P3, R18.reuse, c[0x0][0x170], 0x1 ;  /* 0x00005c00120eea11 */ /* 0x040fe200078608ff */
[----:B------:R-:W-:Y:S01]  /*1840*/  IMAD R197, R9, 0x200, R12 ;  /* 0x0000020009c57824 */ /* 0x000fe200078e020c */
[----:B------:R-:W-:Y:S01]  /*1850*/  LOP3.LUT R17, R17, 0x1c0, RZ, 0xc0, !PT ;  /* 0x000001c011117812 */ /* 0x000fe200078ec0ff */
[----:B------:R-:W-:Y:S01]  /*1860*/  IMAD.SHL.U32 R12, R9, 0x8, RZ ;  /* 0x00000008090c7824 */ /* 0x000fe200078e00ff */
[C---:B------:R-:W-:Y:S01]  /*1870*/  @!P1 IADD3 R9, P0, R18.reuse, UR10, RZ ;  /* 0x0000000a12099c10 */ /* 0x040fe2000ff1e0ff */
[----:B------:R-:W-:Y:S01]  /*1880*/  IMAD.SHL.U32 R86, R7, 0x40, RZ ;  /* 0x0000004007567824 */ /* 0x000fe200078e00ff */
[----:B------:R-:W-:Y:S01]  /*1890*/  @!UP0 UIMAD UR6, UR5, 0x30, URZ ;  /* 0x00000030050688a4 */ /* 0x000fe2000f8e023f */
[----:B------:R-:W-:Y:S01]  /*18a0*/  IMAD.U32 R13, RZ, RZ, UR4 ;  /* 0x00000004ff0d7e24 */ /* 0x000fe2000f8e00ff */
[----:B------:R-:W-:Y:S01]  /*18b0*/  @!P1 IADD3.X R10, R19, UR11, R15, P0, !PT ;  /* 0x0000000b130a9c10 */ /* 0x000fe200087fe40f */
[----:B------:R-:W-:Y:S01]  /*18c0*/  IMAD.SHL.U32 R197, R197, 0x2, RZ ;  /* 0x00000002c5c57824 */ /* 0x000fe200078e00ff */
[--C-:B------:R-:W-:Y:S01]  /*18d0*/  @!P6 LEA.HI.X R15, R18, c[0x0][0x174], R19.reuse, 0x1, P3 ;  /* 0x00005d00120fea11 */ /* 0x100fe200018f0c13 */
[----:B------:R-:W-:Y:S01]  /*18e0*/  @!P5 IMAD.WIDE.U32 R18, R13, 0x30, R18 ;  /* 0x000000300d12d825 */ /* 0x000fe200078e0012 */
[----:B-1----:R-:W-:Y:S01]  /*18f0*/  @!P2 LEA R20, P0, R8, c[0x0][0x170], 0x1 ;  /* 0x00005c000814aa11 */ /* 0x002fe200078008ff */
[----:B------:R-:W-:-:S04]  /*1900*/  DEPBAR.LE SB0, 0x0 ;  /* 0x000080000000791a */ /* 0x000fc80000000000 */
[----:B------:R-:W-:Y:S01]  /*1910*/  BAR.SYNC.DEFER_BLOCKING 0x0 ;  /* 0x0000000000007b1d */ /* 0x000fe20000010000 */
[----:B------:R-:W-:Y:S01]  /*1920*/  LOP3.LUT R12, R17, 0x8, R12, 0xf8, !PT ;  /* 0x00000008110c7812 */ /* 0x000fe200078ef80c */
[----:B------:R-:W-:Y:S01]  /*1930*/  IMAD.SHL.U32 R82, R82, 0x2, RZ ;  /* 0x0000000252527824 */ /* 0x000fe200078e00ff */
[----:B------:R-:W-:Y:S01]  /*1940*/  SHF.R.U32.HI R17, RZ, 0x3, R17 ;  /* 0x00000003ff117819 */ /* 0x000fe20000011611 */
[----:B------:R-:W-:Y:S01]  /*1950*/  UISETP.GE.AND UP0, UPT, UR8, 0x41, UPT ;  /* 0x000000410800788c */ /* 0x000fe2000bf06270 */
[----:B------:R-:W-:Y:S02]  /*1960*/  LOP3.LUT R86, R86, 0xfffffe00, RZ, 0xc0, !PT ;  /* 0xfffffe0056567812 */ /* 0x000fe400078ec0ff */
[----:B------:R-:W-:Y:S02]  /*1970*/  @!P2 LEA.HI.X R21, R8, c[0x0][0x174], R11, 0x1, P0 ;  /* 0x00005d000815aa11 */ /* 0x000fe400000f0c0b */
[----:B------:R-:W-:Y:S01]  /*1980*/  @!P1 LEA R16, P3, R9, c[0x0][0x170], 0x1 ;  /* 0x00005c0009109a11 */ /* 0x000fe200078608ff */
[----:B------:R-:W-:Y:S01]  /*1990*/  IMAD R7, R85, 0x400, R86 ;  /* 0x0000040055077824 */ /* 0x000fe200078e0256 */
[----:B------:R-:W-:-:S02]  /*19a0*/  LOP3.LUT R84, R12, R17, RZ, 0x3c, !PT ;  /* 0x000000110c547212 */ /* 0x000fc400078e3cff */
[----:B----4-:R-:W-:Y:S02]  /*19b0*/  @!P5 LEA R22, P0, R18, c[0x0][0x170], 0x1 ;  /* 0x00005c001216da11 */ /* 0x010fe400078008ff */
[----:B------:R-:W-:Y:S01]  /*19c0*/  @!P5 IADD3 R8, R19, UR6, RZ ;  /* 0x000000061308dc10 */ /* 0x000fe2000fffe0ff */
[----:B------:R-:W-:Y:S01]  /*19d0*/  IMAD.IADD R198, R84, 0x1, R7 ;  /* 0x0000000154c67824 */ /* 0x000fe200078e0207 */
[----:B------:R-:W-:Y:S01]  /*19e0*/  @!P1 LEA.HI.X R17, R9, c[0x0][0x174], R10, 0x1, P3 ;  /* 0x00005d0009119a11 */ /* 0x000fe200018f0c0a */
[----:B------:R-:W-:Y:S01]  /*19f0*/  IMAD.MOV.U32 R7, RZ, RZ, 0x10 ;  /* 0x00000010ff077424 */ /* 0x000fe200078e00ff */
[----:B------:R-:W-:Y:S01]  /*1a00*/  @!P5 LEA.HI.X R23, R18, c[0x0][0x174], R8, 0x1, P0 ;  /* 0x00005d001217da11 */ /* 0x000fe200000f0c08 */
[----:B------:R-:W-:Y:S01]  /*1a10*/  IMAD.SHL.U32 R198, R198, 0x2, RZ ;  /* 0x00000002c6c67824 */ /* 0x000fe200078e00ff */
[----:B------:R-:W-:Y:S01]  /*1a20*/  IADD3 R195, R197, 0x6020, RZ ;  /* 0x00006020c5c37810 */ /* 0x000fe20007ffe0ff */
[----:B------:R-:W-:Y:S04]  /*1a30*/  @P6 STS.128 [R201+0xc000], RZ ;  /* 0x00c000ffc9006388 */ /* 0x000fe80000000c00 */
        /* <DEDUP_REMOVED lines=25> */
[----:B------:R5:W-:Y:S01]  /*1bd0*/  @!P1 LDGSTS.E.BYPASS.LTC128B.128 [R201+0x11000], [R16.64+0x100] ;  /* 0x1100010010c99fae */ /* 0x000be2000b901d58 */
[----:B------:R-:W-:Y:S01]  /*1be0*/  R2P PR, R5, 0x6 ;  /* 0x0000000605007804 */ /* 0x000fe20000000000 */
[----:B------:R-:W-:-:S02]  /*1bf0*/  IMAD.MOV.U32 R5, RZ, RZ, 0x20 ;  /* 0x00000020ff057424 */ /* 0x000fc400078e00ff */
[----:B------:R-:W-:Y:S02]  /*1c00*/  @P5 STS.128 [R201+0xd800], RZ ;  /* 0x00d800ffc9005388 */ /* 0x000fe40000000c00 */
[----:B------:R-:W-:Y:S02]  /*1c10*/  SEL R7, R7, 0xfffffff0, !P1 ;  /* 0xfffffff007077807 */ /* 0x000fe40004800000 */
[----:B------:R-:W-:Y:S01]  /*1c20*/  @P5 STS.128 [R201+0xf800], RZ ;  /* 0x00f800ffc9005388 */ /* 0x000fe20000000c00 */
[----:B------:R-:W-:Y:S02]  /*1c30*/  SEL R5, R5, 0xffffffe0, !P2 ;  /* 0xffffffe005057807 */ /* 0x000fe40005000000 */
[----:B------:R-:W-:Y:S01]  /*1c40*/  R2P PR, R0, 0x6 ;  /* 0x0000000600007804 */ /* 0x000fe20000000000 */
[----:B------:R-:W-:Y:S01]  /*1c50*/  @P5 STS.128 [R201+0x11800], RZ ;  /* 0x011800ffc9005388 */ /* 0x000fe20000000c00 */
[----:B------:R-:W-:Y:S01]  /*1c60*/  IADD3 R0, R197, 0x6000, RZ ;  /* 0x00006000c5007810 */ /* 0x000fe20007ffe0ff */
[----:B------:R-:W-:-:S02]  /*1c70*/  IMAD R196, R7, 0x2, R198 ;  /* 0x0000000207c47824 */ /* 0x000fc400078e02c6 */
        /* <DEDUP_REMOVED lines=10> */
[----:B------:R-:W-:Y:S01]  /*1d20*/  LDSM.16.M88.4 R48, [R198] ;  /* 0x00000000c630783b */ /* 0x000fe20000000200 */
[C---:B------:R-:W-:Y:S02]  /*1d30*/  IADD3 R187, R195.reuse, 0x800, RZ ;  /* 0x00000800c3bb7810 */ /* 0x040fe40007ffe0ff */
[----:B------:R-:W-:Y:S01]  /*1d40*/  SEL R0, R0, 0xffffffc0, !P2 ;  /* 0xffffffc000007807 */ /* 0x000fe20005000000 */
[----:B--2---:R-:W3:Y:S01]  /*1d50*/  LDSM.16.M88.4 R24, [R197+0x6000] ;  /* 0x00600000c518783b */ /* 0x004ee20000000200 */
[C---:B------:R-:W-:Y:S02]  /*1d60*/  IADD3 R186, R195.reuse, 0x1000, RZ ;  /* 0x00001000c3ba7810 */ /* 0x040fe40007ffe0ff */
[----:B------:R-:W-:Y:S01]  /*1d70*/  IADD3 R185, R195, 0x1800, RZ ;  /* 0x00001800c3b97810 */ /* 0x000fe20007ffe0ff */
[----:B-----5:R-:W4:Y:S01]  /*1d80*/  LDSM.16.M88.4 R16, [R197+0x6800] ;  /* 0x00680000c510783b */ /* 0x020f220000000200 */
[----:B------:R-:W-:Y:S01]  /*1d90*/  IMAD.IADD R191, R197, 0x1, R0 ;  /* 0x00000001c5bf7824 */ /* 0x000fe200078e0200 */
[C---:B------:R-:W-:Y:S01]  /*1da0*/  IADD3 R183, R195.reuse, 0x2000, RZ ;  /* 0x00002000c3b77810 */ /* 0x040fe20007ffe0ff */
[----:B------:R-:W-:Y:S01]  /*1db0*/  IMAD.IADD R184, R0, 0x1, R195 ;  /* 0x0000000100b87824 */ /* 0x000fe200078e02c3 */
[----:B------:R-:W2:Y:S01]  /*1dc0*/  LDSM.16.M88.4 R60, [R197+0x7000] ;  /* 0x00700000c53c783b */ /* 0x000ea20000000200 */
[----:B------:R-:W-:Y:S01]  /*1dd0*/  IMAD.U32 R0, RZ, RZ, UR9 ;  /* 0x00000009ff007e24 */ /* 0x000fe2000f8e00ff */
[----:B------:R-:W-:-:S02]  /*1de0*/  IADD3 R182, R195, 0x2800, RZ ;  /* 0x00002800c3b67810 */ /* 0x000fc40007ffe0ff */
[----:B------:R-:W5:Y:S01]  /*1df0*/  LDSM.16.M88.4 R32, [R197+0x7800] ;  /* 0x00780000c520783b */ /* 0x000f620000000200 */
[C---:B------:R-:W-:Y:S02]  /*1e00*/  IADD3 R181, R195.reuse, 0x3000, RZ ;  /* 0x00003000c3b57810 */ /* 0x040fe40007ffe0ff */
[C---:B------:R-:W-:Y:S01]  /*1e10*/  IADD3 R180, R195.reuse, 0x3800, RZ ;  /* 0x00003800c3b47810 */ /* 0x040fe20007ffe0ff */
[----:B------:R-:W-:Y:S01]  /*1e20*/  LDSM.16.M88.4 R8, [R196] ;  /* 0x00000000c408783b */ /* 0x000fe20000000200 */
[C---:B------:R-:W-:Y:S02]  /*1e30*/  IADD3 R179, R195.reuse, 0x4000, RZ ;  /* 0x00004000c3b37810 */ /* 0x040fe40007ffe0ff */
[C---:B------:R-:W-:Y:S01]  /*1e40*/  IADD3 R178, R195.reuse, 0x4800, RZ ;  /* 0x00004800c3b27810 */ /* 0x040fe20007ffe0ff */
[----:B------:R-:W2:Y:S01]  /*1e50*/  LDSM.16.M88.4 R36, [R195] ;  /* 0x00000000c324783b */ /* 0x000ea20000000200 */
[C---:B------:R-:W-:Y:S02]  /*1e60*/  IADD3 R177, R195.reuse, 0x5000, RZ ;  /* 0x00005000c3b17810 */ /* 0x040fe40007ffe0ff */
[----:B------:R-:W-:Y:S01]  /*1e70*/  IADD3 R176, R195, 0x5800, RZ ;  /* 0x00005800c3b07810 */ /* 0x000fe20007ffe0ff */
[----:B-1----:R-:W1:Y:S04]  /*1e80*/  LDSM.16.M88.4 R12, [R195+0x800] ;  /* 0x00080000c30c783b */ /* 0x002e680000000200 */
[----:B------:R-:W1:Y:S04]  /*1e90*/  LDSM.16.M88.4 R40, [R195+0x1000] ;  /* 0x00100000c328783b */ /* 0x000e680000000200 */
[----:B------:R-:W-:Y:S04]  /*1ea0*/  LDSM.16.M88.4 R52, [R194] ;  /* 0x00000000c234783b */ /* 0x000fe80000000200 */
[----:B------:R-:W-:Y:S01]  /*1eb0*/  LDSM.16.M88.4 R72, [R191+0x6800] ;  /* 0x00680000bf48783b */ /* 0x000fe20000000200 */
[C---:B---3--:R-:W-:Y:S03]  /*1ec0*/  HMMA.16816.F32 R28, R48.reuse, R24, RZ ;  /* 0x00000018301c723c */ /* 0x048fe600000018ff */
[----:B------:R-:W-:Y:S04]  /*1ed0*/  LDSM.16.M88.4 R68, [R191+0x7800] ;  /* 0x00780000bf44783b */ /* 0x000fe80000000200 */
[----:B------:R-:W-:Y:S01]  /*1ee0*/  LDSM.16.M88.4 R44, [R184+0x800] ;  /* 0x00080000b82c783b */ /* 0x000fe20000000200 */
[C---:B------:R-:W-:Y:S03]  /*1ef0*/  HMMA.16816.F32 R24, R48.reuse, R26, RZ ;  /* 0x0000001a3018723c */ /* 0x040fe600000018ff */
[----:B------:R-:W-:Y:S04]  /*1f00*/  LDSM.16.M88.4 R76, [R198+0x2000] ;  /* 0x00200000c64c783b */ /* 0x000fe80000000200 */
[----:B------:R-:W0:Y:S01]  /*1f10*/  LDGDEPBAR ;  /* 0x00000000000079af */ /* 0x000e220000000000 */
[C---:B----4-:R-:W-:Y:S08]  /*1f20*/  HMMA.16816.F32 R20, R48.reuse, R16, RZ ;  /* 0x000000103014723c */ /* 0x050ff000000018ff */
[C---:B--2---:R-:W-:Y:S08]  /*1f30*/  HMMA.16816.F32 R64, R48.reuse, R60, RZ ;  /* 0x0000003c3040723c */ /* 0x044ff000000018ff */
[C---:B------:R-:W-:Y:S08]  /*1f40*/  HMMA.16816.F32 R16, R48.reuse, R18, RZ ;  /* 0x000000123010723c */ /* 0x040ff000000018ff */
[C---:B------:R-:W-:Y:S08]  /*1f50*/  HMMA.16816.F32 R60, R48.reuse, R62, RZ ;  /* 0x0000003e303c723c */ /* 0x040ff000000018ff */
[C---:B-----5:R-:W-:Y:S08]  /*1f60*/  HMMA.16816.F32 R56, R48.reuse, R32, RZ ;  /* 0x000000203038723c */ /* 0x060ff000000018ff */
[----:B------:R-:W-:Y:S01]  /*1f70*/  HMMA.16816.F32 R48, R48, R34, RZ ;  /* 0x000000223030723c */ /* 0x000fe200000018ff */
[----:B------:R-:W2:Y:S07]  /*1f80*/  LDSM.16.M88.4 R32, [R195+0x1800] ;  /* 0x00180000c320783b */ /* 0x000eae0000000200 */
[C---:B------:R-:W-:Y:S08]  /*1f90*/  HMMA.16816.F32 R28, R8.reuse, R36, R28 ;  /* 0x00000024081c723c */ /* 0x040ff0000000181c */
        /* <DEDUP_REMOVED lines=10> */
[----:B------:R-:W-:Y:S04]  /*2040*/  LDSM.16.M88.4 R32, [R193] ;  /* 0x00000000c120783b */ /* 0x000fe80000000200 */
[----:B------:R-:W2:Y:S03]  /*2050*/  LDSM.16.M88.4 R8, [R184] ;  /* 0x00000000b808783b */ /* 0x000ea60000000200 */
[C---:B---3--:R-:W-:Y:S08]  /*2060*/  HMMA.16816.F32 R28, R52.reuse, R36, R28 ;  /* 0x00000024341c723c */ /* 0x048ff0000000181c */
[C---:B------:R-:W-:Y:S01]  /*2070*/  HMMA.16816.F32 R24, R52.reuse, R38, R24 ;  /* 0x000000263418723c */ /* 0x040fe20000001818 */
[----:B------:R-:W3:Y:S07]  /*2080*/  LDSM.16.M88.4 R36, [R184+0x1800] ;  /* 0x00180000b824783b */ /* 0x000eee0000000200 */
[C---:B------:R-:W-:Y:S08]  /*2090*/  HMMA.16816.F32 R20, R52.reuse, R72, R20 ;  /* 0x000000483414723c */ /* 0x040ff00000001814 */
[C---:B------:R-:W-:Y:S01]  /*20a0*/  HMMA.16816.F32 R16, R52.reuse, R74, R16 ;  /* 0x0000004a3410723c */ /* 0x040fe20000001810 */
[----:B------:R-:W-:Y:S07]  /*20b0*/  LDSM.16.M88.4 R72, [R197+0x9000] ;  /* 0x00900000c548783b */ /* 0x000fee0000000200 */
[C---:B-1----:R-:W-:Y:S08]  /*20c0*/  HMMA.16816.F32 R64, R52.reuse, R12, R64 ;  /* 0x0000000c3440723c */ /* 0x042ff00000001840 */
[----:B------:R-:W-:Y:S01]  /*20d0*/  HMMA.16816.F32 R60, R52, R14, R60 ;  /* 0x0000000e343c723c */ /* 0x000fe2000000183c */
[----:B------:R-:W1:Y:S07]  /*20e0*/  LDSM.16.M88.4 R12, [R197+0x8000] ;  /* 0x00800000c50c783b */ /* 0x000e6e0000000200 */
[C---:B--2---:R-:W-:Y:S08]  /*20f0*/  HMMA.16816.F32 R28, R32.reuse, R8, R28 ;  /* 0x00000008201c723c */ /* 0x044ff0000000181c */
[----:B------:R-:W-:Y:S01]  /*2100*/  HMMA.16816.F32 R24, R32, R10, R24 ;  /* 0x0000000a2018723c */ /* 0x000fe20000001818 */
[----:B------:R-:W2:Y:S07]  /*2110*/  LDSM.16.M88.4 R8, [R197+0x8800] ;  /* 0x00880000c508783b */ /* 0x000eae0000000200 */
        /* <DEDUP_REMOVED lines=10> */
[C---:B---3--:R-:W-:Y:S08]  /*21c0*/  HMMA.16816.F32 R56, R32.reuse, R36, R56 ;  /* 0x000000242038723c */ /* 0x048ff00000001838 */
[----:B------:R-:W-:Y:S01]  /*21d0*/  HMMA.16816.F32 R52, R32, R38, R52 ;  /* 0x000000262034723c */ /* 0x000fe20000001834 */
[----:B------:R-:W3:Y:S04]  /*21e0*/  LDSM.16.M88.4 R36, [R195+0x3000] ;  /* 0x00300000c324783b */ /* 0x000ee80000000200 */
[----:B------:R-:W3:Y:S03]  /*21f0*/  LDSM.16.M88.4 R32, [R195+0x3800] ;  /* 0x00380000c320783b */ /* 0x000ee60000000200 */
[C---:B-1----:R-:W-:Y:S08]  /*2200*/  HMMA.16816.F32 R28, R76.reuse, R12, R28 ;  /* 0x0000000c4c1c723c */ /* 0x042ff0000000181c */
[C---:B------:R-:W-:Y:S01]  /*2210*/  HMMA.16816.F32 R24, R76.reuse, R14, R24 ;  /* 0x0000000e4c18723c */ /* 0x040fe20000001818 */
[----:B------:R-:W-:Y:S07]  /*2220*/  LDSM.16.M88.4 R12, [R194+0x2000] ;  /* 0x00200000c20c783b */ /* 0x000fee0000000200 */
[C---:B--2---:R-:W-:Y:S08]  /*2230*/  HMMA.16816.F32 R20, R76.reuse, R8, R20 ;  /* 0x000000084c14723c */ /* 0x044ff00000001814 */
        /* <DEDUP_REMOVED lines=10> */
[----:B------:R-:W2:Y:S07]  /*22e0*/  LDSM.16.M88.4 R44, [R191+0x8800] ;  /* 0x00880000bf2c783b */ /* 0x000eae0000000200 */
[C---:B------:R-:W-:Y:S08]  /*22f0*/  HMMA.16816.F32 R20, R48.reuse, R40, R20 ;  /* 0x000000283014723c */ /* 0x040ff00000001814 */
[C---:B------:R-:W-:Y:S01]  /*2300*/  HMMA.16816.F32 R16, R48.reuse, R42, R16 ;  /* 0x0000002a3010723c */ /* 0x040fe20000001810 */
[----:B------:R-:W4:Y:S07]  /*2310*/  LDSM.16.M88.4 R40, [R191+0x9800] ;  /* 0x00980000bf28783b */ /* 0x000f2e0000000200 */
[C---:B---3--:R-:W-:Y:S08]  /*2320*/  HMMA.16816.F32 R64, R48.reuse, R36, R64 ;  /* 0x000000243040723c */ /* 0x048ff00000001840 */
[C---:B------:R-:W-:Y:S01]  /*2330*/  HMMA.16816.F32 R60, R48.reuse, R38, R60 ;  /* 0x00000026303c723c */ /* 0x040fe2000000183c */
[----:B------:R-:W-:Y:S07]  /*2340*/  LDSM.16.M88.4 R36, [R184+0x2000] ;  /* 0x00200000b824783b */ /* 0x000fee0000000200 */
[C---:B------:R-:W-:Y:S08]  /*2350*/  HMMA.16816.F32 R56, R48.reuse, R32, R56 ;  /* 0x000000203038723c */ /* 0x040ff00000001838 */
[----:B------:R-:W-:Y:S01]  /*2360*/  HMMA.16816.F32 R52, R48, R34, R52 ;  /* 0x000000223034723c */ /* 0x000fe20000001834 */
[----:B------:R-:W-:Y:S04]  /*2370*/  LDSM.16.M88.4 R48, [R193+0x2000] ;  /* 0x00200000c130783b */ /* 0x000fe80000000200 */
[----:B------:R-:W3:Y:S03]  /*2380*/  LDSM.16.M88.4 R32, [R184+0x2800] ;  /* 0x00280000b820783b */ /* 0x000ee60000000200 */
        /* <DEDUP_REMOVED lines=22> */
[----:B------:R-:W3:Y:S07]  /*24f0*/  LDSM.16.M88.4 R36, [R195+0x4000] ;  /* 0x00400000c324783b */ /* 0x000eee0000000200 */
[C---:B--2---:R-:W-:Y:S08]  /*2500*/  HMMA.16816.F32 R76, R48.reuse, R44, R76 ;  /* 0x0000002c304c723c */ /* 0x044ff0000000184c */
[----:B------:R-:W-:Y:S01]  /*2510*/  HMMA.16816.F32 R52, R48, R46, R52 ;  /* 0x0000002e3034723c */ /* 0x000fe20000001834 */
[----:B------:R-:W2:Y:S04]  /*2520*/  LDSM.16.M88.4 R44, [R195+0x5000] ;  /* 0x00500000c32c783b */ /* 0x000ea80000000200 */
[----:B------:R-:W1:Y:S03]  /*2530*/  LDSM.16.M88.4 R48, [R195+0x5800] ;  /* 0x00580000c330783b */ /* 0x000e660000000200 */
[C---:B----4-:R-:W-:Y:S08]  /*2540*/  HMMA.16816.F32 R20, R72.reuse, R56, R20 ;  /* 0x000000384814723c */ /* 0x050ff00000001814 */
[C---:B------:R-:W-:Y:S01]  /*2550*/  HMMA.16816.F32 R16, R72.reuse, R58, R16 ;  /* 0x0000003a4810723c */ /* 0x040fe20000001810 */
[----:B------:R-:W-:Y:S07]  /*2560*/  LDSM.16.M88.4 R56, [R194+0x4000] ;  /* 0x00400000c238783b */ /* 0x000fee0000000200 */
[C---:B------:R-:W-:Y:S08]  /*2570*/  HMMA.16816.F32 R28, R72.reuse, R68, R28 ;  /* 0x00000044481c723c */ /* 0x040ff0000000181c */
[C---:B-----5:R-:W-:Y:S08]  /*2580*/  HMMA.16816.F32 R64, R72.reuse, R12, R64 ;  /* 0x0000000c4840723c */ /* 0x060ff00000001840 */
[C---:B------:R-:W-:Y:S01]  /*2590*/  HMMA.16816.F32 R60, R72.reuse, R14, R60 ;  /* 0x0000000e483c723c */ /* 0x040fe2000000183c */
[----:B------:R-:W4:Y:S07]  /*25a0*/  LDSM.16.M88.4 R12, [R191+0xa000] ;  /* 0x00a00000bf0c783b */ /* 0x000f2e0000000200 */
[----:B------:R-:W-:Y:S01]  /*25b0*/  HMMA.16816.F32 R24, R72, R70, R24 ;  /* 0x000000464818723c */ /* 0x000fe20000001818 */
[----:B------:R-:W-:Y:S07]  /*25c0*/  LDSM.16.M88.4 R68, [R193+0x4000] ;  /* 0x00400000c144783b */ /* 0x000fee0000000200 */
[C---:B-1----:R-:W-:Y:S08]  /*25d0*/  HMMA.16816.F32 R20, R40.reuse, R8, R20 ;  /* 0x000000082814723c */ /* 0x042ff00000001814 */
[----:B------:R-:W-:Y:S01]  /*25e0*/  HMMA.16816.F32 R16, R40, R10, R16 ;  /* 0x0000000a2810723c */ /* 0x000fe20000001810 */
[----:B------:R-:W1:Y:S07]  /*25f0*/  LDSM.16.M88.4 R8, [R191+0xb000] ;  /* 0x00b00000bf08783b */ /* 0x000e6e0000000200 */
[----:B------:R-:W-:Y:S08]  /*2600*/  HMMA.16816.F32 R52, R72, R34, R52 ;  /* 0x000000224834723c */ /* 0x000ff00000001834 */
[C---:B---3--:R-:W-:Y:S08]  /*2610*/  HMMA.16816.F32 R28, R40.reuse, R36, R28 ;  /* 0x00000024281c723c */ /* 0x048ff0000000181c */
[C---:B--2---:R-:W-:Y:S08]  /*2620*/  HMMA.16816.F32 R64, R40.reuse, R44, R64 ;  /* 0x0000002c2840723c */ /* 0x044ff00000001840 */
[C---:B------:R-:W-:Y:S01]  /*2630*/  HMMA.16816.F32 R60, R40.reuse, R46, R60 ;  /* 0x0000002e283c723c */ /* 0x040fe2000000183c */
[----:B------:R-:W-:Y:S07]  /*2640*/  LDSM.16.M88.4 R44, [R184+0x4000] ;  /* 0x00400000b82c783b */ /* 0x000fee0000000200 */
[----:B------:R-:W-:Y:S01]  /*2650*/  HMMA.16816.F32 R24, R40, R38, R24 ;  /* 0x000000262818723c */ /* 0x000fe20000001818 */
[----:B------:R-:W2:Y:S07]  /*2660*/  LDSM.16.M88.4 R36, [R191+0xb800] ;  /* 0x00b80000bf24783b */ /* 0x000eae0000000200 */
[----:B------:R-:W-:Y:S01]  /*2670*/  HMMA.16816.F32 R76, R72, R32, R76 ;  /* 0x00000020484c723c */ /* 0x000fe2000000184c */
[----:B------:R-:W3:Y:S07]  /*2680*/  LDSM.16.M88.4 R32, [R191+0xa800] ;  /* 0x00a80000bf20783b */ /* 0x000eee0000000200 */
[----:B------:R-:W-:Y:S08]  /*2690*/  HMMA.16816.F32 R52, R40, R50, R52 ;  /* 0x000000322834723c */ /* 0x000ff00000001834 */
[C---:B----4-:R-:W-:Y:S07]  /*26a0*/  HMMA.16816.F32 R28, R56.reuse, R12, R28 ;  /* 0x0000000c381c723c */ /* 0x050fee000000181c */
[----:B------:R-:W-:Y:S01]  /*26b0*/  LOP3.LUT R13, R82, 0x6, RZ, 0xc0, !PT ;  /* 0x00000006520d7812 */ /* 0x000fe200078ec0ff */
[----:B-1----:R-:W-:Y:S04]  /*26c0*/  HMMA.16816.F32 R64, R56, R8, R64 ;  /* 0x000000083840723c */ /* 0x002fe80000001840 */
[----:B------:R-:W-:-:S04]  /*26d0*/  IMAD R0, R0, 0x40, R13 ;  /* 0x0000004000007824 */ /* 0x000fc800078e020d */
[----:B------:R-:W-:Y:S01]  /*26e0*/  HMMA.16816.F32 R60, R56, R10, R60 ;  /* 0x0000000a383c723c */ /* 0x000fe2000000183c */
[----:B------:R-:W1:Y:S01]  /*26f0*/  LDSM.16.M88.4 R8, [R184+0x5000] ;  /* 0x00500000b808783b */ /* 0x000e620000000200 */
[----:B------:R-:W-:-:S06]  /*2700*/  ISETP.GE.AND P1, PT, R0, UR8, PT ;  /* 0x0000000800007c0c */ /* 0x000fcc000bf26270 */
[----:B------:R-:W-:Y:S01]  /*2710*/  HMMA.16816.F32 R24, R56, R14, R24 ;  /* 0x0000000e3818723c */ /* 0x000fe20000001818 */
[----:B------:R-:W4:Y:S07]  /*2720*/  LDSM.16.M88.4 R12, [R184+0x5800] ;  /* 0x00580000b80c783b */ /* 0x000f2e0000000200 */
[----:B------:R-:W-:Y:S01]  /*2730*/  HMMA.16816.F32 R76, R40, R48, R76 ;  /* 0x00000030284c723c */ /* 0x000fe2000000184c */
[----:B------:R-:W5:Y:S01]  /*2740*/  LDSM.16.M88.4 R40, [R184+0x4800] ;  /* 0x00480000b828783b */ /* 0x000f620000000200 */
[----:B------:R-:W-:-:S06]  /*2750*/  DEPBAR.LE SB0, 0x0 ;  /* 0x000080000000791a */ /* 0x000fcc0000000000 */
[C---:B--2---:R-:W-:Y:S08]  /*2760*/  HMMA.16816.F32 R52, R56.reuse, R38, R52 ;  /* 0x000000263834723c */ /* 0x044ff00000001834 */
[----:B---3--:R-:W-:Y:S07]  /*2770*/  HMMA.16816.F32 R20, R56, R32, R20 ;  /* 0x000000203814723c */ /* 0x008fee0000001814 */
[C---:B------:R-:W-:Y:S01]  /*2780*/  IADD3 R33, R0.reuse, 0x9, RZ ;  /* 0x0000000900217810 */ /* 0x040fe20007ffe0ff */
[----:B------:R-:W-:Y:S01]  /*2790*/  HMMA.16816.F32 R28, R68, R44, R28 ;  /* 0x0000002c441c723c */ /* 0x000fe2000000181c */
[----:B------:R-:W-:-:S02]  /*27a0*/  IADD3 R32, R0, 0x10, RZ ;  /* 0x0000001000207810 */ /* 0x000fc40007ffe0ff */
[----:B------:R-:W-:Y:S02]  /*27b0*/  ISETP.GE.AND P5, PT, R33, UR8, PT ;  /* 0x0000000821007c0c */ /* 0x000fe4000bfa6270 */
[----:B------:R-:W-:Y:S02]  /*27c0*/  ISETP.GE.AND P4, PT, R32, UR8, PT ;  /* 0x0000000820007c0c */ /* 0x000fe4000bf86270 */
[C---:B------:R-:W-:Y:S01]  /*27d0*/  IADD3 R32, R0.reuse, 0x11, RZ ;  /* 0x0000001100207810 */ /* 0x040fe20007ffe0ff */
[----:B------:R-:W-:Y:S01]  /*27e0*/  HMMA.16816.F32 R16, R56, R34, R16 ;  /* 0x000000223810723c */ /* 0x000fe20000001810 */
[----:B------:R-:W-:Y:S02]  /*27f0*/  IADD3 R33, R0, 0x18, RZ ;  /* 0x0000001800217810 */ /* 0x000fe40007ffe0ff */
[----:B------:R-:W-:Y:S02]  /*2800*/  ISETP.GE.AND P3, PT, R32, UR8, PT ;  /* 0x0000000820007c0c */ /* 0x000fe4000bf66270 */
[----:B------:R-:W-:-:S02]  /*2810*/  ISETP.GE.AND P2, PT, R33, UR8, PT ;  /* 0x0000000821007c0c */ /* 0x000fc4000bf46270 */
[C---:B------:R-:W-:Y:S01]  /*2820*/  IADD3 R35, R0.reuse, 0x1, RZ ;  /* 0x0000000100237810 */ /* 0x040fe20007ffe0ff */
[----:B------:R-:W-:Y:S01]  /*2830*/  HMMA.16816.F32 R24, R68, R46, R24 ;  /* 0x0000002e4418723c */ /* 0x000fe20000001818 */
[C---:B------:R-:W-:Y:S02]  /*2840*/  IADD3 R34, R0.reuse, 0x8, RZ ;  /* 0x0000000800227810 */ /* 0x040fe40007ffe0ff */
[----:B------:R-:W-:Y:S02]  /*2850*/  ISETP.GE.AND P0, PT, R35, UR8, PT ;  /* 0x0000000823007c0c */ /* 0x000fe4000bf06270 */
[----:B------:R-:W-:Y:S02]  /*2860*/  IADD3 R32, R0, 0x19, RZ ;  /* 0x0000001900207810 */ /* 0x000fe40007ffe0ff */
[----:B------:R-:W-:Y:S01]  /*2870*/  ISETP.GE.AND P6, PT, R34, UR8, PT ;  /* 0x0000000822007c0c */ /* 0x000fe2000bfc6270 */
[----:B------:R-:W-:Y:S01]  /*2880*/  HMMA.16816.F32 R76, R56, R36, R76 ;  /* 0x00000024384c723c */ /* 0x000fe2000000184c */
[----:B------:R-:W-:-:S02]  /*2890*/  FSEL R33, R28, -INF , !P1 ;  /* 0xff8000001c217808 */ /* 0x000fc40004800000 */
[----:B------:R-:W-:Y:S02]  /*28a0*/  FSEL R28, R31, -INF , !P0 ;  /* 0xff8000001f1c7808 */ /* 0x000fe40004000000 */
[----:B------:R-:W-:Y:S02]  /*28b0*/  FSEL R31, R29, -INF , !P0 ;  /* 0xff8000001d1f7808 */ /* 0x000fe40004000000 */
[----:B------:R-:W-:Y:S01]  /*28c0*/  FSEL R30, R30, -INF , !P1 ;  /* 0xff8000001e1e7808 */ /* 0x000fe20004800000 */
[----:B-1----:R-:W-:Y:S01]  /*28d0*/  HMMA.16816.F32 R64, R68, R8, R64 ;  /* 0x000000084440723c */ /* 0x002fe20000001840 */
[----:B------:R-:W-:-:S06]  /*28e0*/  ISETP.GE.AND P1, PT, R32, UR8, PT ;  /* 0x0000000820007c0c */ /* 0x000fcc000bf26270 */
[C---:B------:R-:W-:Y:S01]  /*28f0*/  IADD3 R9, R0.reuse, 0x20, RZ ;  /* 0x0000002000097810 */ /* 0x040fe20007ffe0ff */
[C---:B----4-:R-:W-:Y:S01]  /*2900*/  HMMA.16816.F32 R52, R68.reuse, R14, R52 ;  /* 0x0000000e4434723c */ /* 0x050fe20000001834 */
[C---:B------:R-:W-:Y:S01]  /*2910*/  IADD3 R8, R0.reuse, 0x21, RZ ;  /* 0x0000002100087810 */ /* 0x040fe20007ffe0ff */
[----:B------:R-:W-:Y:S01]  /*2920*/  BAR.SYNC.DEFER_BLOCKING 0x0 ;  /* 0x0000000000007b1d */ /* 0x000fe20000010000 */
[----:B------:R-:W-:Y:S02]  /*2930*/  ISETP.GE.AND P0, PT, R9, UR8, PT ;  /* 0x0000000809007c0c */ /* 0x000fe4000bf06270 */
[----:B------:R-:W-:Y:S02]  /*2940*/  IADD3 R9, R0, 0x28, RZ ;  /* 0x0000002800097810 */ /* 0x000fe40007ffe0ff */
[----:B------:R-:W-:Y:S01]  /*2950*/  FSEL R32, R26, -INF , !P6 ;  /* 0xff8000001a207808 */ /* 0x000fe20007000000 */
[----:B-----5:R-:W-:Y:S01]  /*2960*/  HMMA.16816.F32 R20, R68, R40, R20 ;  /* 0x000000284414723c */ /* 0x020fe20000001814 */
[----:B------:R-:W-:-:S02]  /*2970*/  FSEL R26, R27, -INF , !P5 ;  /* 0xff8000001b1a7808 */ /* 0x000fc40006800000 */
[----:B------:R-:W-:Y:S02]  /*2980*/  FSEL R29, R24, -INF , !P6 ;  /* 0xff800000181d7808 */ /* 0x000fe40007000000 */
[----:B------:R-:W-:Y:S02]  /*2990*/  FSEL R27, R25, -INF , !P5 ;  /* 0xff800000191b7808 */ /* 0x000fe40006800000 */
[----:B------:R-:W-:Y:S01]  /*29a0*/  ISETP.GE.AND P6, PT, R8, UR8, PT ;  /* 0x0000000808007c0c */ /* 0x000fe2000bfc6270 */
[----:B------:R-:W-:Y:S01]  /*29b0*/  HMMA.16816.F32 R16, R68, R42, R16 ;  /* 0x0000002a4410723c */ /* 0x000fe20000001810 */
[----:B------:R-:W-:Y:S02]  /*29c0*/  ISETP.GE.AND P5, PT, R9, UR8, PT ;  /* 0x0000000809007c0c */ /* 0x000fe4000bfa6270 */
[C---:B------:R-:W-:Y:S02]  /*29d0*/  IADD3 R8, R0.reuse, 0x29, RZ ;  /* 0x0000002900087810 */ /* 0x040fe40007ffe0ff */
[----:B------:R-:W-:-:S02]  /*29e0*/  IADD3 R9, R0, 0x30, RZ ;  /* 0x0000003000097810 */ /* 0x000fc40007ffe0ff */
[----:B------:R-:W-:Y:S01]  /*29f0*/  FSEL R172, R66, -INF , !P0 ;  /* 0xff80000042ac7808 */ /* 0x000fe20004000000 */
[C---:B------:R-:W-:Y:S01]  /*2a00*/  HMMA.16816.F32 R60, R68.reuse, R10, R60 ;  /* 0x0000000a443c723c */ /* 0x040fe2000000183c */
[----:B------:R-:W-:Y:S02]  /*2a10*/  FSEL R147, R64, -INF , !P0 ;  /* 0xff80000040937808 */ /* 0x000fe40004000000 */
[----:B------:R-:W-:Y:S02]  /*2a20*/  FSEL R138, R67, -INF , !P6 ;  /* 0xff800000438a7808 */ /* 0x000fe40007000000 */
[----:B------:R-:W-:Y:S02]  /*2a30*/  FSEL R145, R65, -INF , !P6 ;  /* 0xff80000041917808 */ /* 0x000fe40007000000 */
[----:B------:R-:W-:Y:S01]  /*2a40*/  IADD3 R10, R0, 0x31, RZ ;  /* 0x00000031000a7810 */ /* 0x000fe20007ffe0ff */
[----:B------:R-:W-:Y:S01]  /*2a50*/  HMMA.16816.F32 R76, R68, R12, R76 ;  /* 0x0000000c444c723c */ /* 0x000fe2000000184c */
[----:B------:R-:W-:-:S02]  /*2a60*/  FSEL R22, R22, -INF , !P4 ;  /* 0xff80000016167808 */ /* 0x000fc40006000000 */
[----:B------:R-:W-:Y:S02]  /*2a70*/  FSEL R11, R20, -INF , !P4 ;  /* 0xff800000140b7808 */ /* 0x000fe40006000000 */
[----:B------:R-:W-:Y:S02]  /*2a80*/  ISETP.GE.AND P4, PT, R8, UR8, PT ;  /* 0x0000000808007c0c */ /* 0x000fe4000bf86270 */
[C---:B------:R-:W-:Y:S02]  /*2a90*/  IADD3 R12, R0.reuse, 0x38, RZ ;  /* 0x00000038000c7810 */ /* 0x040fe40007ffe0ff */
[----:B------:R-:W-:Y:S02]  /*2aa0*/  IADD3 R0, R0, 0x39, RZ ;  /* 0x0000003900007810 */ /* 0x000fe40007ffe0ff */
[----:B------:R-:W-:Y:S02]  /*2ab0*/  FSEL R8, R23, -INF , !P3 ;  /* 0xff80000017087808 */ /* 0x000fe40005800000 */
[----:B------:R-:W-:Y:S01]  /*2ac0*/  ISETP.GE.AND P0, PT, R0, UR8, PT ;  /* 0x0000000800007c0c */ /* 0x000fe2000bf06270 */
[----:B------:R-:W-:Y:S01]  /*2ad0*/  IMAD.IADD R0, R86, 0x1, R84 ;  /* 0x0000000156007824 */ /* 0x000fe200078e0254 */
[----:B------:R-:W-:-:S02]  /*2ae0*/  FSEL R21, R21, -INF , !P3 ;  /* 0xff80000015157808 */ /* 0x000fc40005800000 */
[----:B------:R-:W-:Y:S02]  /*2af0*/  FSEL R168, R55, -INF , !P0 ;  /* 0xff80000037a87808 */ /* 0x000fe40004000000 */
[----:B------:R-:W-:Y:S02]  /*2b00*/  FSEL R213, R53, -INF , !P0 ;  /* 0xff80000035d57808 */ /* 0x000fe40004000000 */
[----:B------:R-:W-:Y:S02]  /*2b10*/  PLOP3.LUT P0, PT, PT, PT, UP0, 0x80, 0x0 ;  /* 0x000000000000781c */ /* 0x000fe40003f0f008 */
[----:B------:R-:W-:Y:S02]  /*2b20*/  ISETP.GE.AND P3, PT, R9, UR8, PT ;  /* 0x0000000809007c0c */ /* 0x000fe4000bf66270 */
[----:B------:R-:W-:Y:S02]  /*2b30*/  FSEL R18, R18, -INF , !P2 ;  /* 0xff80000012127808 */ /* 0x000fe40005000000 */
[----:B------:R-:W-:-:S02]  /*2b40*/  FSEL R9, R16, -INF , !P2 ;  /* 0xff80000010097808 */ /* 0x000fc40005000000 */
[----:B------:R-:W-:Y:S02]  /*2b50*/  ISETP.GE.AND P2, PT, R10, UR8, PT ;  /* 0x000000080a007c0c */ /* 0x000fe4000bf46270 */
[----:B------:R-:W-:Y:S02]  /*2b60*/  FSEL R10, R19, -INF , !P1 ;  /* 0xff800000130a7808 */ /* 0x000fe40004800000 */
[----:B------:R-:W-:Y:S02]  /*2b70*/  FSEL R17, R17, -INF , !P1 ;  /* 0xff80000011117808 */ /* 0x000fe40004800000 */
[----:B------:R-:W-:Y:S02]  /*2b80*/  ISETP.GE.AND P1, PT, R12, UR8, PT ;  /* 0x000000080c007c0c */ /* 0x000fe4000bf26270 */
        /* <DEDUP_REMOVED lines=10> */
[----:B------:R-:W-:Y:S05]  /*2c30*/  @!P0 BRA `(.L_x_617) ;  /* 0x0000020000008947 */ /* 0x000fea0003800000 */
[----:B------:R-:W-:Y:S01]  /*2c40*/  ULEA.HI.SX32 UR7, UR29, 0xfffffffe, 0x1a ;  /* 0xfffffffe1d077891 */ /* 0x000fe2000f8fd23f */
[C---:B------:R-:W-:Y:S01]  /*2c50*/  IMAD.SHL.U32 R12, R81.reuse, 0x20, RZ ;  /* 0x00000020510c7824 */ /* 0x040fe200078e00ff */
[----:B------:R-:W-:Y:S02]  /*2c60*/  SHF.L.U64.HI R6, R81, 0x5, R6 ;  /* 0x0000000551067819 */ /* 0x000fe40000010206 */
[----:B------:R-:W-:Y:S02]  /*2c70*/  USHF.R.S32.HI UR6, URZ, 0x1f, UR7 ;  /* 0x0000001f3f067899 */ /* 0x000fe40008011407 */
[----:B------:R-:W-:Y:S02]  /*2c80*/  IMAD R80, R80, UR7, RZ ;  /* 0x0000000750507c24 */ /* 0x000fe4000f8e02ff */
[----:B------:R-:W-:-:S04]  /*2c90*/  IMAD.WIDE.U32 R14, R83, UR7, R206 ;  /* 0x00000007530e7c25 */ /* 0x000fc8000f8e00ce */
[----:B------:R-:W-:Y:S01]  /*2ca0*/  IMAD R80, R83, UR6, R80 ;  /* 0x0000000653507c24 */ /* 0x000fe2000f8e0250 */
[----:B------:R-:W-:-:S03]  /*2cb0*/  LEA R24, P2, R14, c[0x0][0x168], 0x1 ;  /* 0x00005a000e187a11 */ /* 0x000fc600078408ff */
[----:B------:R-:W-:Y:S01]  /*2cc0*/  IMAD.IADD R80, R15, 0x1, R80 ;  /* 0x000000010f507824 */ /* 0x000fe200078e0250 */
[----:B------:R-:W-:-:S04]  /*2cd0*/  IADD3 R34, P1, R12, R24, RZ ;  /* 0x000000180c227210 */ /* 0x000fc80007f3e0ff */
[----:B------:R-:W-:Y:S02]  /*2ce0*/  LEA.HI.X R25, R14, c[0x0][0x16c], R80, 0x1, P2 ;  /* 0x00005b000e197a11 */ /* 0x000fe400010f0c50 */
[----:B------:R-:W-:Y:S02]  /*2cf0*/  IADD3 R14, P2, R12, R34, RZ ;  /* 0x000000220c0e7210 */ /* 0x000fe40007f5e0ff */
[----:B------:R-:W-:Y:S01]  /*2d00*/  IADD3.X R35, R6, R25, RZ, P1, !PT ;  /* 0x0000001906237210 */ /* 0x000fe20000ffe4ff */
[----:B------:R-:W-:Y:S01]  /*2d10*/  @!PT LDS RZ, [RZ] ;  /* 0x00000000fffff984 */ /* 0x000fe20000000800 */
[----:B------:R-:W-:Y:S01]  /*2d20*/  @!PT LDS RZ, [RZ] ;  /* 0x00000000fffff984 */ /* 0x000fe20000000800 */
[----:B------:R-:W-:Y:S01]  /*2d30*/  @!PT LDS RZ, [RZ] ;  /* 0x00000000fffff984 */ /* 0x000fe20000000800 */
[----:B------:R1:W-:Y:S01]  /*2d40*/  LDGSTS.E.BYPASS.LTC128B.128 [R201+0x6000], [R24.64] ;  /* 0x0600000018c97fae */ /* 0x0003e2000b901d58 */
[----:B------:R-:W-:-:S03]  /*2d50*/  IADD3 R12, P1, R12, R14, RZ ;  /* 0x0000000e0c0c7210 */ /* 0x000fc60007f3e0ff */
[C---:B------:R-:W-:Y:S01]  /*2d60*/  IMAD.X R15, R6.reuse, 0x1, R35, P2 ;  /* 0x00000001060f7824 */ /* 0x040fe200010e0623 */
[----:B------:R1:W-:Y:S04]  /*2d70*/  LDGSTS.E.BYPASS.LTC128B.128 [R201+0x8000], [R24.64+0x80] ;  /* 0x0800008018c97fae */ /* 0x0003e8000b901d58 */
[----:B------:R1:W-:Y:S01]  /*2d80*/  LDGSTS.E.BYPASS.LTC128B.128 [R201+0xa000], [R24.64+0x100] ;  /* 0x0a00010018c97fae */ /* 0x0003e2000b901d58 */
[----:B------:R-:W-:-:S03]  /*2d90*/  IADD3.X R13, R6, R15, RZ, P1, !PT ;  /* 0x0000000f060d7210 */ /* 0x000fc60000ffe4ff */
[----:B------:R1:W-:Y:S04]  /*2da0*/  LDGSTS.E.BYPASS.LTC128B.128 [R201+0x6800], [R34.64] ;  /* 0x0680000022c97fae */ /* 0x0003e8000b901d58 */
[----:B------:R1:W-:Y:S04]  /*2db0*/  LDGSTS.E.BYPASS.LTC128B.128 [R201+0x8800], [R34.64+0x80] ;  /* 0x0880008022c97fae */ /* 0x0003e8000b901d58 */
[----:B------:R1:W-:Y:S04]  /*2dc0*/  LDGSTS.E.BYPASS.LTC128B.128 [R201+0xa800], [R34.64+0x100] ;  /* 0x0a80010022c97fae */ /* 0x0003e8000b901d58 */
[----:B------:R1:W-:Y:S04]  /*2dd0*/  LDGSTS.E.BYPASS.LTC128B.128 [R201+0x7000], [R14.64] ;  /* 0x070000000ec97fae */ /* 0x0003e8000b901d58 */
[----:B------:R1:W-:Y:S04]  /*2de0*/  LDGSTS.E.BYPASS.LTC128B.128 [R201+0x9000], [R14.64+0x80] ;  /* 0x090000800ec97fae */ /* 0x0003e8000b901d58 */
[----:B------:R1:W-:Y:S04]  /*2df0*/  LDGSTS.E.BYPASS.LTC128B.128 [R201+0xb000], [R14.64+0x100] ;  /* 0x0b0001000ec97fae */ /* 0x0003e8000b901d58 */
[----:B------:R1:W-:Y:S04]  /*2e00*/  LDGSTS.E.BYPASS.LTC128B.128 [R201+0x7800], [R12.64] ;  /* 0x078000000cc97fae */ /* 0x0003e8000b901d58 */
[----:B------:R1:W-:Y:S04]  /*2e10*/  LDGSTS.E.BYPASS.LTC128B.128 [R201+0x9800], [R12.64+0x80] ;  /* 0x098000800cc97fae */ /* 0x0003e8000b901d58 */
[----:B------:R1:W-:Y:S04]  /*2e20*/  LDGSTS.E.BYPASS.LTC128B.128 [R201+0xb800], [R12.64+0x100] ;  /* 0x0b8001000cc97fae */ /* 0x0003e8000b901d58 */
[----:B------:R-:W0:Y:S02]  /*2e30*/  LDGDEPBAR ;  /* 0x00000000000079af */ /* 0x000e240000000000 */
.L_x_617:
[----:B------:R-:W-:Y:S01]  /*2e40*/  FMNMX.FTZ R6, R33, R31, !PT ;  /* 0x0000001f21067209 */ /* 0x000fe20007810000 */
[----:B------:R-:W-:Y:S01]  /*2e50*/  IMAD R148, R4, 0x4, R85 ;  /* 0x0000000404947824 */ /* 0x000fe200078e0255 */
[----:B-1----:R-:W-:Y:S01]  /*2e60*/  FMNMX.FTZ R15, R30, R28, !PT ;  /* 0x0000001c1e0f7209 */ /* 0x002fe20007810000 */
[----:B------:R-:W-:Y:S01]  /*2e70*/  USHF.L.U32 UR6, UR9, 0x1, URZ ;  /* 0x0000000109067899 */ /* 0x000fe2000800063f */
[----:B------:R-:W-:Y:S01]  /*2e80*/  FMNMX.FTZ R6, R29, R6, !PT ;  /* 0x000000061d067209 */ /* 0x000fe20007810000 */
[----:B------:R-:W-:Y:S01]  /*2e90*/  IMAD.WIDE.U32 R220, R148, -0x326172a9, RZ ;  /* 0xcd9e8d5794dc7825 */ /* 0x000fe200078e00ff */
[----:B------:R-:W-:Y:S01]  /*2ea0*/  FMNMX.FTZ R15, R32, R15, !PT ;  /* 0x0000000f200f7209 */ /* 0x000fe20007810000 */
[----:B------:R-:W-:Y:S01]  /*2eb0*/  UIADD3 UR16, UR31, -0x4498517b, URZ ;  /* 0xbb67ae851f107890 */ /* 0x000fe2000fffe03f */
[----:B------:R-:W-:Y:S01]  /*2ec0*/  FMNMX.FTZ R6, R27, R6, !PT ;  /* 0x000000061b067209 */ /* 0x000fe20007810000 */
[----:B------:R-:W-:Y:S01]  /*2ed0*/  IMAD.WIDE.U32 R222, R2, -0x2daee0ad, RZ ;  /* 0xd2511f5302de7825 */ /* 0x000fe200078e00ff */
[----:B------:R-:W-:Y:S01]  /*2ee0*/  FMNMX.FTZ R15, R26, R15, !PT ;  /* 0x0000000f1a0f7209 */ /* 0x000fe20007810000 */
[----:B------:R-:W-:Y:S01]  /*2ef0*/  UIADD3 UR17, UR30, -0x61c88647, URZ ;  /* 0x9e3779b91e117890 */ /* 0x000fe2000fffe03f */
        /* <DEDUP_REMOVED lines=23> */
[----:B------:R-:W-:Y:S01]  /*3070*/  IMAD R189, R5, 0x2, R192 ;  /* 0x0000000205bd7824 */ /* 0x000fe200078e02c0 */
[----:B------:R-:W-:Y:S01]  /*3080*/  FMNMX.FTZ R6, R139, R6, !PT ;  /* 0x000000068b067209 */ /* 0x000fe20007810000 */
[----:B------:R-:W-:Y:S01]  /*3090*/  IMAD R188, R5, 0x2, R190 ;  /* 0x0000000205bc7824 */ /* 0x000fe200078e02be */
[----:B------:R-:W-:Y:S01]  /*30a0*/  FMNMX.FTZ R15, R136, R15, !PT ;  /* 0x0000000f880f7209 */ /* 0x000fe20007810000 */
[----:B------:R-:W-:Y:S01]  /*30b0*/  LDSM.16.MT88.4 R36, [R192+0xc000] ;  /* 0x00c00000c024783b */ /* 0x000fe20000004200 */
[----:B------:R-:W-:Y:S01]  /*30c0*/  FMNMX.FTZ R6, R137, R6, !PT ;  /* 0x0000000689067209 */ /* 0x000fe20007810000 */
[----:B------:R-:W-:Y:S01]  /*30d0*/  IMAD R163, R134, 0x10000, R134 ;  /* 0x0001000086a37824 */ /* 0x000fe200078e0286 */
[----:B------:R-:W-:Y:S01]  /*30e0*/  FMNMX.FTZ R15, R216, R15, !PT ;  /* 0x0000000fd80f7209 */ /* 0x000fe20007810000 */
[----:B------:R-:W-:Y:S01]  /*30f0*/  LDSM.16.MT88.4 R84, [R189+0xe000] ;  /* 0x00e00000bd54783b */ /* 0x000fe20000004200 */
[----:B------:R-:W-:Y:S01]  /*3100*/  FMNMX.FTZ R6, R219, R6, !PT ;  /* 0x00000006db067209 */ /* 0x000fe20007810000 */
[----:B------:R-:W-:Y:S01]  /*3110*/  UIADD3 UR18, UR31, 0x646e171e, URZ ;  /* 0x646e171e1f127890 */ /* 0x000fe2000fffe03f */
[----:B------:R-:W-:Y:S01]  /*3120*/  FMNMX.FTZ R15, R174, R15, !PT ;  /* 0x0000000fae0f7209 */ /* 0x000fe20007810000 */
[----:B------:R-:W-:Y:S01]  /*3130*/  LDSM.16.MT88.4 R76, [R190+0xe000] ;  /* 0x00e00000be4c783b */ /* 0x000fe20000004200 */
[----:B------:R-:W-:-:S02]  /*3140*/  FMNMX.FTZ R6, R217, R6, !PT ;  /* 0x00000006d9067209 */ /* 0x000fc40007810000 */
[----:B------:R-:W-:Y:S01]  /*3150*/  LOP3.LUT R135, R3, UR30, RZ, 0x3c, !PT ;  /* 0x0000001e03877c12 */ /* 0x000fe2000f8e3cff */
[----:B------:R-:W-:Y:S01]  /*3160*/  IMAD.U32 R3, RZ, RZ, UR6 ;  /* 0x00000006ff037e24 */ /* 0x000fe2000f8e00ff */
[----:B------:R-:W-:Y:S01]  /*3170*/  FMNMX.FTZ R6, R215, R6, !PT ;  /* 0x00000006d7067209 */ /* 0x000fe20007810000 */
[----:B------:R-:W-:Y:S01]  /*3180*/  LDSM.16.MT88.4 R92, [R188+0xe000] ;  /* 0x00e00000bc5c783b */ /* 0x000fe20000004200 */
[----:B------:R-:W-:Y:S01]  /*3190*/  LOP3.LUT R164, R221, R135, RZ, 0x3c, !PT ;  /* 0x00000087dda47212 */ /* 0x000fe200078e3cff */
[----:B------:R-:W-:Y:S01]  /*31a0*/  UIADD3 UR6, UR6, 0x1, URZ ;  /* 0x0000000106067890 */ /* 0x000fe2000fffe03f */
[----:B------:R-:W-:Y:S01]  /*31b0*/  FMNMX.FTZ R13, R213, R6, !PT ;  /* 0x00000006d50d7209 */ /* 0x000fe20007810000 */
[----:B------:R-:W-:Y:S01]  /*31c0*/  LDSM.16.MT88.4 R68, [R192+0xe000] ;  /* 0x00e00000c044783b */ /* 0x000fe20000004200 */
[----:B------:R-:W-:Y:S01]  /*31d0*/  FMNMX.FTZ R6, R170, R15, !PT ;  /* 0x0000000faa067209 */ /* 0x000fe20007810000 */
[----:B------:R-:W-:Y:S01]  /*31e0*/  IMAD.WIDE.U32 R164, R164, -0x2daee0ad, RZ ;  /* 0xd2511f53a4a47825 */ /* 0x000fe200078e00ff */
[----:B------:R-:W-:Y:S01]  /*31f0*/  LOP3.LUT R3, R223, UR31, R3, 0x96, !PT ;  /* 0x0000001fdf037c12 */ /* 0x000fe2000f8e9603 */
[----:B------:R-:W1:Y:S01]  /*3200*/  SHFL.BFLY PT, R132, R13, 0x2, 0x1f ;  /* 0x0c401f000d847f89 */ /* 0x000e6200000e0000 */
[----:B------:R-:W-:-:S02]  /*3210*/  FMNMX.FTZ R15, R169, R6, !PT ;  /* 0x00000006a90f7209 */ /* 0x000fc40007810000 */
        /* <DEDUP_REMOVED lines=11> */
[----:B------:R-:W-:-:S02]  /*32d0*/  LOP3.LUT R222, R223, UR31, R222, 0x96, !PT ;  /* 0x0000001fdfde7c12 */ /* 0x000fc4000f8e96de */
[----:B------:R-:W-:Y:S01]  /*32e0*/  LOP3.LUT R6, R25, UR14, R164, 0x96, !PT ;  /* 0x0000000e19067c12 */ /* 0x000fe2000f8e96a4 */
[----:B------:R-:W-:Y:S02]  /*32f0*/  LDSM.16.MT88.4 R112, [R189+0x10000] ;  /* 0x01000000bd70783b */ /* 0x000fe40000004200 */
[----:B------:R-:W-:Y:S01]  /*3300*/  IMAD.WIDE.U32 R222, R222, -0x326172a9, RZ ;  /* 0xcd9e8d57dede7825 */ /* 0x000fe200078e00ff */
[----:B-1----:R-:W-:Y:S01]  /*3310*/  FMNMX.FTZ R132, R13, R132, !PT ;  /* 0x000000840d847209 */ /* 0x002fe20007810000 */
[----:B------:R-:W-:Y:S03]  /*3320*/  LDSM.16.MT88.4 R100, [R192+0x10000] ;  /* 0x01000000c064783b */ /* 0x000fe60000004200 */
[----:B------:R-:W-:Y:S01]  /*3330*/  LOP3.LUT R220, R223, UR17, R220, 0x96, !PT ;  /* 0x00000011dfdc7c12 */ /* 0x000fe2000f8e96dc */
[----:B------:R-:W1:Y:S04]  /*3340*/  SHFL.BFLY PT, R13, R132, 0x1, 0x1f ;  /* 0x0c201f00840d7f89 */ /* 0x000e6800000e0000 */
[----:B------:R-:W-:Y:S01]  /*3350*/  IMAD.WIDE.U32 R220, R220, -0x2daee0ad, RZ ;  /* 0xd2511f53dcdc7825 */ /* 0x000fe200078e00ff */
[----:B------:R-:W-:Y:S01]  /*3360*/  LDSM.16.MT88.4 R52, [R189+0xc000] ;  /* 0x00c00000bd34783b */ /* 0x000fe20000004200 */
[----:B--2---:R-:W-:-:S02]  /*3370*/  FMNMX.FTZ R4, R4, R15, !PT ;  /* 0x0000000f04047209 */ /* 0x004fc40007810000 */
[----:B------:R-:W-:Y:S01]  /*3380*/  IMAD.WIDE.U32 R14, R14, -0x2daee0ad, RZ ;  /* 0xd2511f530e0e7825 */ /* 0x000fe200078e00ff */
[----:B------:R-:W-:Y:S01]  /*3390*/  LOP3.LUT R165, R221, UR14, R164, 0x96, !PT ;  /* 0x0000000edda57c12 */ /* 0x000fe2000f8e96a4 */
[----:B------:R-:W-:Y:S03]  /*33a0*/  LDSM.16.MT88.4 R44, [R190+0xc000] ;  /* 0x00c00000be2c783b */ /* 0x000fe60000004200 */
[----:B------:R-:W-:Y:S01]  /*33b0*/  LOP3.LUT R24, R15, UR12, R24, 0x96, !PT ;  /* 0x0000000c0f187c12 */ /* 0x000fe2000f8e9618 */
[----:B------:R-:W2:Y:S04]  /*33c0*/  SHFL.BFLY PT, R3, R4, 0x1, 0x1f ;  /* 0x0c201f0004037f89 */ /* 0x000ea800000e0000 */
[----:B------:R-:W-:Y:S01]  /*33d0*/  IMAD.WIDE.U32 R24, R24, -0x326172a9, RZ ;  /* 0xcd9e8d5718187825 */ /* 0x000fe200078e00ff */
[----:B-1----:R-:W-:-:S03]  /*33e0*/  FMNMX.FTZ R132, R132, R13, !PT ;  /* 0x0000000d84847209 */ /* 0x002fc60007810000 */
[----:B------:R-:W-:Y:S01]  /*33f0*/  IMAD.WIDE.U32 R12, R6, -0x326172a9, RZ ;  /* 0xcd9e8d57060c7825 */ /* 0x000fe200078e00ff */
[----:B------:R-:W-:-:S03]  /*3400*/  FSETP.NEU.FTZ.AND P1, PT, R132, -INF , PT ;  /* 0xff8000008400780b */ /* 0x000fc60003f3d000 */
[----:B------:R-:W-:Y:S01]  /*3410*/  FMUL.FTZ R214, R132, c[0x0][0x23c] ;  /* 0x00008f0084d67a20 */ /* 0x000fe20000410000 */
[----:B------:R-:W-:Y:S02]  /*3420*/  LOP3.LUT R6, R13, UR13, R166, 0x96, !PT ;  /* 0x0000000d0d067c12 */ /* 0x000fe4000f8e96a6 */
[----:B------:R-:W-:Y:S02]  /*3430*/  LOP3.LUT R12, R25, UR11, R12, 0x96, !PT ;  /* 0x0000000b190c7c12 */ /* 0x000fe4000f8e960c */
[----:B------:R-:W-:Y:S01]  /*3440*/  FSEL R214, R214, RZ, P1 ;  /* 0x000000ffd6d67208 */ /* 0x000fe20000800000 */
[----:B------:R-:W-:Y:S01]  /*3450*/  IMAD.WIDE.U32 R34, R6, -0x2daee0ad, RZ ;  /* 0xd2511f5306227825 */ /* 0x000fe200078e00ff */
[----:B--2---:R-:W-:-:S03]  /*3460*/  FMNMX.FTZ R3, R4, R3, !PT ;  /* 0x0000000304037209 */ /* 0x004fc60007810000 */
[----:B------:R-:W-:Y:S01]  /*3470*/  IMAD.WIDE.U32 R12, R12, -0x2daee0ad, RZ ;  /* 0xd2511f530c0c7825 */ /* 0x000fe200078e00ff */
[----:B------:R-:W-:Y:S02]  /*3480*/  LOP3.LUT R14, R35, UR10, R14, 0x96, !PT ;  /* 0x0000000a230e7c12 */ /* 0x000fe4000f8e960e */
[C---:B------:R-:W-:Y:S01]  /*3490*/  FSETP.NEU.FTZ.AND P1, PT, R3.reuse, -INF , PT ;  /* 0xff8000000300780b */ /* 0x040fe20003f3d000 */
[----:B------:R-:W-:Y:S01]  /*34a0*/  FMUL.FTZ R171, R3, c[0x0][0x23c] ;  /* 0x00008f0003ab7a20 */ /* 0x000fe20000410000 */
[----:B------:R-:W-:Y:S01]  /*34b0*/  LOP3.LUT R34, R13, UR8, R34, 0x96, !PT ;  /* 0x000000080d227c12 */ /* 0x000fe2000f8e9622 */
[----:B------:R-:W-:-:S03]  /*34c0*/  IMAD.WIDE.U32 R14, R14, -0x326172a9, RZ ;  /* 0xcd9e8d570e0e7825 */ /* 0x000fc600078e00ff */
[----:B------:R-:W-:Y:S01]  /*34d0*/  FSEL R171, R171, RZ, P1 ;  /* 0x000000ffabab7208 */ /* 0x000fe20000800000 */
[----:B------:R-:W-:Y:S01]  /*34e0*/  IMAD.WIDE.U32 R34, R34, -0x326172a9, RZ ;  /* 0xcd9e8d5722227825 */ /* 0x000fe200078e00ff */
[----:B------:R-:W-:-:S03]  /*34f0*/  LOP3.LUT R120, R15, UR9, R24, 0x96, !PT ;  /* 0x000000090f787c12 */ /* 0x000fc6000f8e9618 */
[--C-:B------:R-:W-:Y:S01]  /*3500*/  FFMA.FTZ R159, R33, c[0x0][0x23c], -R214.reuse ;  /* 0x00008f00219f7a23 */ /* 0x100fe200000108d6 */
[----:B------:R-:W-:Y:S01]  /*3510*/  LOP3.LUT R19, R34, 0xffff, RZ, 0xc0, !PT ;  /* 0x0000ffff22137812 */ /* 0x000fe200078ec0ff */
[----:B------:R-:W-:Y:S01]  /*3520*/  FFMA.FTZ R158, R31, c[0x0][0x23c], -R214 ;  /* 0x00008f001f9e7a23 */ /* 0x000fe200000108d6 */
[----:B------:R-:W-:Y:S01]  /*3530*/  LOP3.LUT R6, R35, UR19, R14, 0x96, !PT ;  /* 0x0000001323067c12 */ /* 0x000fe2000f8e960e */
[----:B------:R-:W-:Y:S01]  /*3540*/  FFMA.FTZ R161, R32, c[0x0][0x23c], -R171 ;  /* 0x00008f0020a17a23 */ /* 0x000fe200000108ab */
[----:B------:R-:W-:Y:S01]  /*3550*/  LOP3.LUT R14, R34, 0xff, RZ, 0xc0, !PT ;  /* 0x000000ff220e7812 */ /* 0x000fe200078ec0ff */
[----:B------:R-:W-:Y:S01]  /*3560*/  MUFU.EX2 R159, R159 ;  /* 0x0000009f009f7308 */ /* 0x000fe20000000800 */
[----:B------:R-:W-:Y:S01]  /*3570*/  SHF.R.U32.HI R19, RZ, 0x8, R19 ;  /* 0x00000008ff137819 */ /* 0x000fe20000011613 */
[----:B------:R-:W-:Y:S01]  /*3580*/  FFMA.FTZ R154, R26, c[0x0][0x23c], -R171 ;  /* 0x00008f001a9a7a23 */ /* 0x000fe200000108ab */
[----:B------:R-:W-:Y:S01]  /*3590*/  LOP3.LUT R5, R6, 0xff, RZ, 0xc0, !PT ;  /* 0x000000ff06057812 */ /* 0x000fe200078ec0ff */
[--C-:B------:R-:W-:Y:S01]  /*35a0*/  FFMA.FTZ R157, R29, c[0x0][0x23c], -R214.reuse ;  /* 0x00008f001d9d7a23 */ /* 0x100fe200000108d6 */
[----:B------:R-:W-:Y:S01]  /*35b0*/  PRMT R0, R14, 0x5410, R19 ;  /* 0x000054100e007816 */ /* 0x000fe20000000013 */
[----:B------:R-:W-:Y:S01]  /*35c0*/  FFMA.FTZ R152, R27, c[0x0][0x23c], -R214 ;  /* 0x00008f001b987a23 */ /* 0x000fe200000108d6 */
[----:B------:R-:W-:Y:S01]  /*35d0*/  LOP3.LUT R14, R6, 0xffff, RZ, 0xc0, !PT ;  /* 0x0000ffff060e7812 */ /* 0x000fe200078ec0ff */
[----:B------:R-:W1:Y:S01]  /*35e0*/  MUFU.EX2 R158, R158 ;  /* 0x0000009e009e7308 */ /* 0x000e620000000800 */
[--C-:B------:R-:W-:Y:S01]  /*35f0*/  FFMA.FTZ R155, R30, c[0x0][0x23c], -R171.reuse ;  /* 0x00008f001e9b7a23 */ /* 0x100fe200000108ab */
[----:B------:R-:W-:Y:S01]  /*3600*/  SHF.R.U32.HI R13, RZ, 0x10, R34 ;  /* 0x00000010ff0d7819 */ /* 0x000fe20000011622 */
[----:B------:R-:W-:Y:S01]  /*3610*/  FFMA.FTZ R162, R28, c[0x0][0x23c], -R171 ;  /* 0x00008f001ca27a23 */ /* 0x000fe200000108ab */
[----:B------:R-:W-:Y:S01]  /*3620*/  SHF.R.U32.HI R14, RZ, 0x8, R14 ;  /* 0x00000008ff0e7819 */ /* 0x000fe2000001160e */
[----:B------:R-:W-:Y:S01]  /*3630*/  IMAD.WIDE.U32 R120, R120, -0x2daee0ad, RZ ;  /* 0xd2511f5378787825 */ /* 0x000fe200078e00ff */
[----:B------:R-:W-:Y:S01]  /*3640*/  SHF.R.U32.HI R4, RZ, 0x18, R34 ;  /* 0x00000018ff047819 */ /* 0x000fe20000011622 */
[--C-:B------:R-:W-:Y:S01]  /*3650*/  HSET2.LE.AND R0, R0, R163.reuse, PT ;  /* 0x000000a300007233 */ /* 0x100fe20003803000 */
[----:B------:R-:W-:Y:S01]  /*3660*/  MUFU.EX2 R161, R161 ;  /* 0x000000a100a17308 */ /* 0x000fe20000000800 */
[----:B------:R-:W-:Y:S01]  /*3670*/  PRMT R14, R5, 0x5410, R14 ;  /* 0x00005410050e7816 */ /* 0x000fe2000000000e */
[----:B------:R-:W2:Y:S01]  /*3680*/  LDSM.16.MT88.4 R32, [R188+0x10000] ;  /* 0x01000000bc20783b */ /* 0x000ea20000004200 */
[----:B------:R-:W-:Y:S01]  /*3690*/  LOP3.LUT R13, R13, 0xff, RZ, 0xc0, !PT ;  /* 0x000000ff0d0d7812 */ /* 0x000fe200078ec0ff */
[----:B------:R-:W-:Y:S01]  /*36a0*/  FFMA.FTZ R150, R9, c[0x0][0x23c], -R214 ;  /* 0x00008f0009967a23 */ /* 0x000fe200000108d6 */
[----:B------:R-:W-:Y:S01]  /*36b0*/  SHF.R.U32.HI R16, RZ, 0x10, R6 ;  /* 0x00000010ff107819 */ /* 0x000fe20000011606 */
[--C-:B------:R-:W-:Y:S01]  /*36c0*/  HSET2.LE.AND R116, R14, R163.reuse, PT ;  /* 0x000000a30e747233 */ /* 0x100fe20003803000 */
[----:B------:R-:W-:Y:S01]  /*36d0*/  PRMT R4, R13, 0x5410, R4 ;  /* 0x000054100d047816 */ /* 0x000fe20000000004 */
[----:B------:R-:W3:Y:S01]  /*36e0*/  MUFU.EX2 R154, R154 ;  /* 0x0000009a009a7308 */ /* 0x000ee20000000800 */
[----:B-1----:R-:W-:Y:S01]  /*36f0*/  F2FP.PACK_AB R5, R158, R159 ;  /* 0x0000009f9e05723e */ /* 0x002fe200000000ff */
[----:B------:R-:W-:Y:S01]  /*3700*/  FFMA.FTZ R133, R17, c[0x0][0x23c], -R214 ;  /* 0x00008f0011857a23 */ /* 0x000fe200000108d6 */
[----:B------:R-:W-:Y:S01]  /*3710*/  SHF.R.U32.HI R7, RZ, 0x18, R6 ;  /* 0x00000018ff077819 */ /* 0x000fe20000011606 */
[--C-:B------:R-:W-:Y:S01]  /*3720*/  HSET2.LE.AND R119, R4, R163.reuse, PT ;  /* 0x000000a304777233 */ /* 0x100fe20003803000 */
[----:B------:R-:W-:Y:S01]  /*3730*/  LOP3.LUT R116, R116, R5, RZ, 0xc0, !PT ;  /* 0x0000000574747212 */ /* 0x000fe200078ec0ff */
[--C-:B------:R-:W-:Y:S01]  /*3740*/  FFMA.FTZ R156, R11, c[0x0][0x23c], -R214.reuse ;  /* 0x00008f000b9c7a23 */ /* 0x100fe200000108d6 */
[----:B------:R-:W-:Y:S01]  /*3750*/  LOP3.LUT R6, R16, 0xff, RZ, 0xc0, !PT ;  /* 0x000000ff10067812 */ /* 0x000fe200078ec0ff */
[----:B------:R-:W-:Y:S01]  /*3760*/  MUFU.EX2 R157, R157 ;  /* 0x0000009d009d7308 */ /* 0x000fe20000000800 */
[----:B------:R-:W-:Y:S01]  /*3770*/  LOP3.LUT R5, R120, 0xffff, RZ, 0xc0, !PT ;  /* 0x0000ffff78057812 */ /* 0x000fe200078ec0ff */
[----:B------:R-:W-:Y:S01]  /*3780*/  FFMA.FTZ R151, R21, c[0x0][0x23c], -R214 ;  /* 0x00008f0015977a23 */ /* 0x000fe200000108d6 */
[----:B------:R-:W-:Y:S01]  /*3790*/  PRMT R6, R6, 0x5410, R7 ;  /* 0x0000541006067816 */ /* 0x000fe20000000007 */
[----:B------:R-:W-:Y:S01]  /*37a0*/  FFMA.FTZ R153, R22, c[0x0][0x23c], -R171 ;  /* 0x00008f0016997a23 */ /* 0x000fe200000108ab */
[----:B------:R-:W-:Y:S01]  /*37b0*/  SHF.R.U32.HI R5, RZ, 0x8, R5 ;  /* 0x00000008ff057819 */ /* 0x000fe20000011605 */
[----:B------:R-:W-:Y:S01]  /*37c0*/  FFMA.FTZ R149, R18, c[0x0][0x23c], -R171 ;  /* 0x00008f0012957a23 */ /* 0x000fe200000108ab */
[----:B------:R-:W-:Y:S01]  /*37d0*/  LOP3.LUT R142, R120, 0xff, RZ, 0xc0, !PT ;  /* 0x000000ff788e7812 */ /* 0x000fe200078ec0ff */
[----:B------:R-:W1:Y:S01]  /*37e0*/  MUFU.EX2 R152, R152 ;  /* 0x0000009800987308 */ /* 0x000e620000000800 */
[----:B---3--:R-:W-:Y:S01]  /*37f0*/  F2FP.PACK_AB R4, R154, R161 ;  /* 0x000000a19a04723e */ /* 0x008fe200000000ff */
[--C-:B------:R-:W-:Y:S01]  /*3800*/  HSET2.LE.AND R117, R6, R163.reuse, PT ;  /* 0x000000a306757233 */ /* 0x100fe20003803000 */
[----:B------:R-:W-:Y:S01]  /*3810*/  PRMT R142, R142, 0x5410, R5 ;  /* 0x000054108e8e7816 */ /* 0x000fe20000000005 */
[----:B------:R-:W-:Y:S01]  /*3820*/  FFMA.FTZ R160, R8, c[0x0][0x23c], -R171 ;  /* 0x00008f0008a07a23 */ /* 0x000fe200000108ab */
[----:B------:R-:W-:Y:S01]  /*3830*/  LOP3.LUT R119, R119, R4, RZ, 0xc0, !PT ;  /* 0x0000000477777212 */ /* 0x000fe200078ec0ff */
[----:B------:R-:W-:Y:S01]  /*3840*/  LDSM.16.MT88.4 R20, [R188+0xc800] ;  /* 0x00c80000bc14783b */ /* 0x000fe20000004200 */
[----:B------:R-:W-:Y:S01]  /*3850*/  LOP3.LUT R17, R121, UR18, R12, 0x96, !PT ;  /* 0x0000001279117c12 */ /* 0x000fe2000f8e960c */
[----:B------:R-:W-:Y:S01]  /*3860*/  MUFU.EX2 R155, R155 ;  /* 0x0000009b009b7308 */ /* 0x000fe20000000800 */
[--C-:B------:R-:W-:Y:S01]  /*3870*/  SHF.R.U32.HI R9, RZ, 0x10, R120.reuse ;  /* 0x00000010ff097819 */ /* 0x100fe20000011678 */
[----:B------:R-:W3:Y:S01]  /*3880*/  LDSM.16.MT88.4 R4, [R192+0xc800] ;  /* 0x00c80000c004783b */ /* 0x000ee20000004200 */
[----:B------:R-:W-:Y:S01]  /*3890*/  SHF.R.U32.HI R144, RZ, 0x10, R17 ;  /* 0x00000010ff907819 */ /* 0x000fe20000011611 */
[--C-:B------:R-:W-:Y:S01]  /*38a0*/  HSET2.LE.AND R142, R142, R163.reuse, PT ;  /* 0x000000a38e8e7233 */ /* 0x100fe20003803000 */
[----:B------:R-:W-:Y:S01]  /*38b0*/  SHF.R.U32.HI R120, RZ, 0x18, R120 ;  /* 0x00000018ff787819 */ /* 0x000fe20000011678 */
[----:B------:R-:W-:Y:S01]  /*38c0*/  LDSM.16.MT88.4 R12, [R192+0xe800] ;  /* 0x00e80000c00c783b */ /* 0x000fe20000004200 */
[----:B------:R-:W-:Y:S01]  /*38d0*/  LOP3.LUT R9, R9, 0xff, RZ, 0xc0, !PT ;  /* 0x000000ff09097812 */ /* 0x000fe200078ec0ff */
[----:B------:R-:W4:Y:S01]  /*38e0*/  MUFU.EX2 R162, R162 ;  /* 0x000000a200a27308 */ /* 0x000f220000000800 */
[----:B-1----:R-:W-:Y:S01]  /*38f0*/  F2FP.PACK_AB R19, R152, R157 ;  /* 0x0000009d9813723e */ /* 0x002fe200000000ff */
[--C-:B------:R-:W-:Y:S01]  /*3900*/  FFMA.FTZ R212, R172, c[0x0][0x23c], -R171.reuse ;  /* 0x00008f00acd47a23 */ /* 0x100fe200000108ab */
[----:B------:R-:W-:Y:S01]  /*3910*/  LOP3.LUT R140, R17, 0xff, RZ, 0xc0, !PT ;  /* 0x000000ff118c7812 */ /* 0x000fe200078ec0ff */
[----:B------:R-:W-:Y:S01]  /*3920*/  FFMA.FTZ R173, R138, c[0x0][0x23c], -R171 ;  /* 0x00008f008aad7a23 */ /* 0x000fe200000108ab */
[----:B------:R-:W-:Y:S01]  /*3930*/  LOP3.LUT R118, R0, R19, RZ, 0xc0, !PT ;  /* 0x0000001300767212 */ /* 0x000fe200078ec0ff */
[----:B------:R-:W-:Y:S01]  /*3940*/  FFMA.FTZ R164, R147, c[0x0][0x23c], -R214 ;  /* 0x00008f0093a47a23 */ /* 0x000fe200000108d6 */
[----:B------:R-:W-:Y:S01]  /*3950*/  LOP3.LUT R19, R17, 0xffff, RZ, 0xc0, !PT ;  /* 0x0000ffff11137812 */ /* 0x000fe200078ec0ff */
[----:B------:R-:W-:Y:S01]  /*3960*/  MUFU.EX2 R150, R150 ;  /* 0x0000009600967308 */ /* 0x000fe20000000800 */
[----:B------:R-:W-:Y:S01]  /*3970*/  SHF.R.U32.HI R17, RZ, 0x18, R17 ;  /* 0x00000018ff117819 */ /* 0x000fe20000011611 */
[----:B------:R-:W-:Y:S01]  /*3980*/  LDSM.16.MT88.4 R24, [R189+0xc800] ;  /* 0x00c80000bd18783b */ /* 0x000fe20000004200 */
[----:B------:R-:W-:Y:S01]  /*3990*/  SHF.R.U32.HI R19, RZ, 0x8, R19 ;  /* 0x00000008ff137819 */ /* 0x000fe20000011613 */
[--C-:B------:R-:W-:Y:S01]  /*39a0*/  FFMA.FTZ R172, R136, c[0x0][0x23c], -R171.reuse ;  /* 0x00008f0088ac7a23 */ /* 0x100fe200000108ab */
[----:B------:R-:W-:Y:S01]  /*39b0*/  LOP3.LUT R144, R144, 0xff, RZ, 0xc0, !PT ;  /* 0x000000ff90907812 */ /* 0x000fe200078ec0ff */
[----:B------:R-:W-:Y:S01]  /*39c0*/  FFMA.FTZ R175, R216, c[0x0][0x23c], -R171 ;  /* 0x00008f00d8af7a23 */ /* 0x000fe200000108ab */
[----:B------:R-:W-:Y:S01]  /*39d0*/  PRMT R120, R9, 0x5410, R120 ;  /* 0x0000541009787816 */ /* 0x000fe20000000078 */
[----:B------:R-:W1:Y:S01]  /*39e0*/  MUFU.EX2 R133, R133 ;  /* 0x0000008500857308 */ /* 0x000e620000000800 */
[----:B----4-:R-:W-:Y:S01]  /*39f0*/  F2FP.PACK_AB R0, R162, R155 ;  /* 0x0000009ba200723e */ /* 0x010fe200000000ff */
[----:B------:R-:W-:Y:S01]  /*3a00*/  LDSM.16.MT88.4 R28, [R190+0xc800] ;  /* 0x00c80000be1c783b */ /* 0x000fe20000004200 */
[----:B------:R-:W-:Y:S01]  /*3a10*/  PRMT R140, R140, 0x5410, R19 ;  /* 0x000054108c8c7816 */ /* 0x000fe20000000013 */
[--C-:B------:R-:W-:Y:S01]  /*3a20*/  HSET2.LE.AND R143, R120, R163.reuse, PT ;  /* 0x000000a3788f7233 */ /* 0x100fe20003803000 */
[----:B------:R-:W-:Y:S01]  /*3a30*/  LOP3.LUT R117, R117, R0, RZ, 0xc0, !PT ;  /* 0x0000000075757212 */ /* 0x000fe200078ec0ff */
[----:B------:R-:W-:Y:S01]  /*3a40*/  FFMA.FTZ R0, R10, c[0x0][0x23c], -R171 ;  /* 0x00008f000a007a23 */ /* 0x000fe200000108ab */
[----:B------:R-:W-:Y:S01]  /*3a50*/  PRMT R144, R144, 0x5410, R17 ;  /* 0x0000541090907816 */ /* 0x000fe20000000011 */
[----:B------:R-:W-:Y:S01]  /*3a60*/  MUFU.EX2 R156, R156 ;  /* 0x0000009c009c7308 */ /* 0x000fe20000000800 */
[--C-:B------:R-:W-:Y:S01]  /*3a70*/  HSET2.LE.AND R140, R140, R163.reuse, PT ;  /* 0x000000a38c8c7233 */ /* 0x100fe20003803000 */
[----:B------:R-:W-:Y:S01]  /*3a80*/  LDSM.16.MT88.4 R16, [R190+0xe800] ;  /* 0x00e80000be10783b */ /* 0x000fe20000004200 */
[--C-:B------:R-:W-:Y:S01]  /*3a90*/  FFMA.FTZ R217, R217, c[0x0][0x23c], -R214.reuse ;  /* 0x00008f00d9d97a23 */ /* 0x100fe200000108d6 */
[----:B------:R-:W-:Y:S01]  /*3aa0*/  HMMA.16816.F32 R128, R116, R36, RZ ;  /* 0x000000247480723c */ /* 0x000fe200000018ff */
[----:B------:R-:W-:Y:S01]  /*3ab0*/  HSET2.LE.AND R141, R144, R163, PT ;  /* 0x000000a3908d7233 */ /* 0x000fe20003803000 */
[----:B------:R-:W-:-:S02]  /*3ac0*/  FFMA.FTZ R215, R215, c[0x0][0x23c], -R214 ;  /* 0x00008f00d7d77a23 */ /* 0x000fc400000108d6 */
[----:B------:R-:W4:Y:S01]  /*3ad0*/  MUFU.EX2 R151, R151 ;  /* 0x0000009700977308 */ /* 0x000f220000000800 */
[----:B-1----:R-:W-:Y:S01]  /*3ae0*/  F2FP.PACK_AB R11, R133, R150 ;  /* 0x00000096850b723e */ /* 0x002fe200000000ff */
[--C-:B------:R-:W-:Y:S02]  /*3af0*/  FFMA.FTZ R174, R174, c[0x0][0x23c], -R171.reuse ;  /* 0x00008f00aeae7a23 */ /* 0x100fe400000108ab */
[C---:B------:R-:W-:Y:S01]  /*3b00*/  HMMA.16816.F32 R36, R116.reuse, R38, RZ ;  /* 0x000000267424723c */ /* 0x040fe200000018ff */
[----:B------:R-:W-:Y:S01]  /*3b10*/  LOP3.LUT R142, R142, R11, RZ, 0xc0, !PT ;  /* 0x0000000b8e8e7212 */ /* 0x000fe200078ec0ff */
[--C-:B------:R-:W-:Y:S01]  /*3b20*/  FFMA.FTZ R169, R169, c[0x0][0x23c], -R171.reuse ;  /* 0x00008f00a9a97a23 */ /* 0x100fe200000108ab */
[----:B------:R-:W1:Y:S01]  /*3b30*/  LDSM.16.MT88.4 R8, [R189+0xe800] ;  /* 0x00e80000bd08783b */ /* 0x000e620000004200 */
[----:B------:R-:W-:Y:S01]  /*3b40*/  MUFU.EX2 R153, R153 ;  /* 0x0000009900997308 */ /* 0x000fe20000000800 */
[----:B------:R-:W-:Y:S02]  /*3b50*/  FFMA.FTZ R168, R168, c[0x0][0x23c], -R171 ;  /* 0x00008f00a8a87a23 */ /* 0x000fe400000108ab */
[----:B------:R-:W-:Y:S01]  /*3b60*/  FADD.FTZ R158, R159, R158 ;  /* 0x0000009e9f9e7221 */ /* 0x000fe20000010000 */
[----:B--2---:R-:W-:Y:S01]  /*3b70*/  HMMA.16816.F32 R120, R116, R32, RZ ;  /* 0x000000207478723c */ /* 0x004fe200000018ff */
[----:B------:R-:W-:-:S02]  /*3b80*/  FADD.FTZ R162, R155, R162 ;  /* 0x000000a29ba27221 */ /* 0x000fc40000010000 */
[----:B------:R-:W-:Y:S01]  /*3b90*/  FADD.FTZ R157, R157, R158 ;  /* 0x0000009e9d9d7221 */ /* 0x000fe20000010000 */
[----:B------:R-:W-:Y:S01]  /*3ba0*/  MUFU.EX2 R149, R149 ;  /* 0x0000009500957308 */ /* 0x000fe20000000800 */
[----:B------:R-:W-:Y:S02]  /*3bb0*/  FADD.FTZ R161, R161, R162 ;  /* 0x000000a2a1a17221 */ /* 0x000fe40000010000 */
[----:B----4-:R-:W-:Y:S01]  /*3bc0*/  F2FP.PACK_AB R33, R151, R156 ;  /* 0x0000009c9721723e */ /* 0x010fe200000000ff */
[----:B------:R-:W-:Y:S01]  /*3bd0*/  HMMA.16816.F32 R80, R116, R84, RZ ;  /* 0x000000547450723c */ /* 0x000fe200000018ff */
[----:B------:R-:W-:Y:S02]  /*3be0*/  FADD.FTZ R157, R152, R157 ;  /* 0x0000009d989d7221 */ /* 0x000fe40000010000 */
[----:B------:R-:W-:Y:S01]  /*3bf0*/  LOP3.LUT R140, R140, R33, RZ, 0xc0, !PT ;  /* 0x000000218c8c7212 */ /* 0x000fe200078ec0ff */
[----:B------:R-:W2:Y:S01]  /*3c00*/  MUFU.EX2 R0, R0 ;  /* 0x0000000000007308 */ /* 0x000ea20000000800 */
[----:B------:R-:W-:-:S02]  /*3c10*/  FADD.FTZ R154, R154, R161 ;  /* 0x000000a19a9a7221 */ /* 0x000fc40000010000 */
[----:B------:R-:W-:Y:S01]  /*3c20*/  FADD.FTZ R156, R156, R157 ;  /* 0x0000009d9c9c7221 */ /* 0x000fe20000010000 */
[C---:B------:R-:W-:Y:S03]  /*3c30*/  HMMA.16816.F32 R84, R116.reuse, R86, RZ ;  /* 0x000000567454723c */ /* 0x040fe600000018ff */
[----:B------:R-:W-:Y:S01]  /*3c40*/  FADD.FTZ R151, R151, R156 ;  /* 0x0000009c97977221 */ /* 0x000fe20000010000 */
[----:B------:R-:W4:Y:S03]  /*3c50*/  MUFU.EX2 R160, R160 ;  /* 0x000000a000a07308 */ /* 0x000f260000000800 */
[----:B------:R-:W-:Y:S01]  /*3c60*/  FADD.FTZ R150, R150, R151 ;  /* 0x0000009796967221 */ /* 0x000fe20000010000 */
[C---:B------:R-:W-:Y:S03]  /*3c70*/  HMMA.16816.F32 R72, R116.reuse, R76, RZ ;  /* 0x0000004c7448723c */ /* 0x040fe600000018ff */
[----:B------:R-:W-:Y:S01]  /*3c80*/  FADD.FTZ R133, R133, R150 ;  /* 0x0000009685857221 */ /* 0x000fe20000010000 */
[----:B--2---:R-:W-:Y:S01]  /*3c90*/  F2FP.PACK_AB R146, R0, R149 ;  /* 0x000000950092723e */ /* 0x004fe200000000ff */
[----:B------:R-:W-:Y:S03]  /*3ca0*/  MUFU.EX2 R212, R212 ;  /* 0x000000d400d47308 */ /* 0x000fe60000000800 */
[----:B------:R-:W-:Y:S01]  /*3cb0*/  LOP3.LUT R143, R143, R146, RZ, 0xc0, !PT ;  /* 0x000000928f8f7212 */ /* 0x000fe200078ec0ff */
[----:B------:R-:W-:Y:S01]  /*3cc0*/  HMMA.16816.F32 R88, R116, R92, RZ ;  /* 0x0000005c7458723c */ /* 0x000fe200000018ff */
[----:B----4-:R-:W-:-:S03]  /*3cd0*/  F2FP.PACK_AB R32, R160, R153 ;  /* 0x00000099a020723e */ /* 0x010fc600000000ff */
[----:B------:R-:W-:Y:S01]  /*3ce0*/  MUFU.EX2 R173, R173 ;  /* 0x000000ad00ad7308 */ /* 0x000fe20000000800 */
[----:B------:R-:W-:Y:S01]  /*3cf0*/  FADD.FTZ R153, R153, R154 ;  /* 0x0000009a99997221 */ /* 0x000fe20000010000 */
[----:B------:R-:W-:Y:S02]  /*3d00*/  LOP3.LUT R141, R141, R32, RZ, 0xc0, !PT ;  /* 0x000000208d8d7212 */ /* 0x000fe400078ec0ff */
[----:B------:R-:W-:Y:S01]  /*3d10*/  HMMA.16816.F32 R92, R116, R94, RZ ;  /* 0x0000005e745c723c */ /* 0x000fe200000018ff */
[----:B------:R-:W-:-:S03]  /*3d20*/  FADD.FTZ R160, R160, R153 ;  /* 0x00000099a0a07221 */ /* 0x000fc60000010000 */
[----:B------:R-:W-:Y:S01]  /*3d30*/  MUFU.EX2 R164, R164 ;  /* 0x000000a400a47308 */ /* 0x000fe20000000800 */
[----:B------:R-:W-:-:S03]  /*3d40*/  FADD.FTZ R149, R149, R160 ;  /* 0x000000a095957221 */ /* 0x000fc60000010000 */
[----:B---3--:R-:W-:Y:S01]  /*3d50*/  HMMA.16816.F32 R128, R140, R4, R128 ;  /* 0x000000048c80723c */ /* 0x008fe20000001880 */
[----:B------:R-:W-:-:S03]  /*3d60*/  FADD.FTZ R149, R0, R149 ;  /* 0x0000009500957221 */ /* 0x000fc60000010000 */
[----:B------:R-:W-:Y:S04]  /*3d70*/  MUFU.EX2 R172, R172 ;  /* 0x000000ac00ac7308 */ /* 0x000fe80000000800 */
[C---:B------:R-:W-:Y:S01]  /*3d80*/  HMMA.16816.F32 R36, R140.reuse, R6, R36 ;  /* 0x000000068c24723c */ /* 0x040fe20000001824 */
[----:B------:R-:W2:Y:S03]  /*3d90*/  LDSM.16.MT88.4 R4, [R188+0xe800] ;  /* 0x00e80000bc04783b */ /* 0x000ea60000004200 */
[----:B------:R-:W-:Y:S04]  /*3da0*/  MUFU.EX2 R175, R175 ;  /* 0x000000af00af7308 */ /* 0x000fe80000000800 */
[C---:B-1----:R-:W-:Y:S04]  /*3db0*/  HMMA.16816.F32 R80, R140.reuse, R8, R80 ;  /* 0x000000088c50723c */ /* 0x042fe80000001850 */
[----:B------:R-:W-:Y:S04]  /*3dc0*/  MUFU.EX2 R217, R217 ;  /* 0x000000d900d97308 */ /* 0x000fe80000000800 */
[C---:B------:R-:W-:Y:S01]  /*3dd0*/  HMMA.16816.F32 R84, R140.reuse, R10, R84 ;  /* 0x0000000a8c54723c */ /* 0x040fe20000001854 */
[----:B------:R-:W1:Y:S03]  /*3de0*/  LDSM.16.MT88.4 R8, [R190+0x10800] ;  /* 0x01080000be08783b */ /* 0x000e660000004200 */
[----:B------:R-:W-:Y:S04]  /*3df0*/  MUFU.EX2 R215, R215 ;  /* 0x000000d700d77308 */ /* 0x000fe80000000800 */
[----:B------:R-:W-:Y:S04]  /*3e00*/  HMMA.16816.F32 R72, R140, R16, R72 ;  /* 0x000000108c48723c */ /* 0x000fe80000001848 */
[----:B------:R-:W-:Y:S03]  /*3e10*/  MUFU.EX2 R174, R174 ;  /* 0x000000ae00ae7308 */ /* 0x000fe60000000800 */
[----:B------:R-:W-:Y:S01]  /*3e20*/  LOP3.LUT R16, R167, UR15, R222, 0x96, !PT ;  /* 0x0000000fa7107c12 */ /* 0x000fe2000f8e96de */
[----:B------:R-:W-:Y:S01]  /*3e30*/  HMMA.16816.F32 R76, R116, R78, RZ ;  /* 0x0000004e744c723c */ /* 0x000fe200000018ff */
[----:B------:R-:W-:-:S03]  /*3e40*/  FFMA.FTZ R167, R137, c[0x0][0x23c], -R214 ;  /* 0x00008f0089a77a23 */ /* 0x000fc600000108d6 */
[----:B------:R-:W-:Y:S01]  /*3e50*/  IMAD.WIDE.U32 R16, R16, -0x2daee0ad, RZ ;  /* 0xd2511f5310107825 */ /* 0x000fe200078e00ff */
[----:B------:R-:W-:Y:S03]  /*3e60*/  MUFU.EX2 R169, R169 ;  /* 0x000000a900a97308 */ /* 0x000fe60000000800 */
[----:B------:R-:W-:Y:S01]  /*3e70*/  HMMA.16816.F32 R64, R116, R68, RZ ;  /* 0x000000447440723c */ /* 0x000fe200000018ff */
[----:B------:R-:W-:Y:S01]  /*3e80*/  LOP3.LUT R222, R17, UR12, R220, 0x96, !PT ;  /* 0x0000000c11de7c12 */ /* 0x000fe2000f8e96dc */
[----:B------:R-:W-:-:S03]  /*3e90*/  IMAD.WIDE.U32 R220, R165, -0x326172a9, RZ ;  /* 0xcd9e8d57a5dc7825 */ /* 0x000fc600078e00ff */
[----:B------:R-:W-:Y:S01]  /*3ea0*/  MUFU.EX2 R167, R167 ;  /* 0x000000a700a77308 */ /* 0x000fe20000000800 */
[----:B------:R-:W-:Y:S01]  /*3eb0*/  IMAD.WIDE.U32 R222, R222, -0x326172a9, RZ ;  /* 0xcd9e8d57dede7825 */ /* 0x000fe200078e00ff */
[----:B------:R-:W-:Y:S01]  /*3ec0*/  LOP3.LUT R166, R221, UR13, R166, 0x96, !PT ;  /* 0x0000000ddda67c12 */ /* 0x000fe2000f8e96a6 */
[----:B------:R-:W-:Y:S02]  /*3ed0*/  HMMA.16816.F32 R68, R116, R70, RZ ;  /* 0x000000467444723c */ /* 0x000fe400000018ff */
[----:B------:R-:W-:Y:S01]  /*3ee0*/  FFMA.FTZ R165, R145, c[0x0][0x23c], -R214 ;  /* 0x00008f0091a57a23 */ /* 0x000fe200000108d6 */
[----:B------:R-:W-:Y:S01]  /*3ef0*/  LOP3.LUT R220, R223, UR11, R220, 0x96, !PT ;  /* 0x0000000bdfdc7c12 */ /* 0x000fe2000f8e96dc */
[----:B------:R-:W-:Y:S01]  /*3f00*/  LDSM.16.MT88.4 R144, [R188+0x10800] ;  /* 0x01080000bc90783b */ /* 0x000fe20000004200 */
[----:B------:R-:W-:Y:S03]  /*3f10*/  MUFU.EX2 R168, R168 ;  /* 0x000000a800a87308 */ /* 0x000fe60000000800 */
[----:B--2---:R-:W-:Y:S01]  /*3f20*/  HMMA.16816.F32 R88, R140, R4, R88 ;  /* 0x000000048c58723c */ /* 0x004fe20000001858 */
[----:B------:R-:W-:-:S04]  /*3f30*/  IMAD.WIDE.U32 R220, R220, -0x2daee0ad, RZ ;  /* 0xd2511f53dcdc7825 */ /* 0x000fc800078e00ff */
[----:B------:R-:W-:Y:S03]  /*3f40*/  MUFU.EX2 R165, R165 ;  /* 0x000000a500a57308 */ /* 0x000fe60000000800 */
[----:B------:R-:W-:Y:S01]  /*3f50*/  HMMA.16816.F32 R92, R140, R6, R92 ;  /* 0x000000068c5c723c */ /* 0x000fe2000000185c */
[----:B------:R-:W2:Y:S07]  /*3f60*/  LDSM.16.MT88.4 R4, [R189+0x10800] ;  /* 0x01080000bd04783b */ /* 0x000eae0000004200 */
        /* <DEDUP_REMOVED lines=11> */
[----:B------:R-:W-:Y:S01]  /*4020*/  HMMA.16816.F32 R64, R140, R12, R64 ;  /* 0x0000000c8c40723c */ /* 0x000fe20000001840 */
[----:B------:R-:W-:Y:S01]  /*4030*/  IMAD.WIDE.U32 R224, R224, -0x326172a9, RZ ;  /* 0xcd9e8d57e0e07825 */ /* 0x000fe200078e00ff */
[----:B------:R-:W3:Y:S03]  /*4040*/  MUFU.EX2 R166, R166 ;  /* 0x000000a600a67308 */ /* 0x000ee60000000800 */
[----:B------:R-:W-:-:S03]  /*4050*/  IMAD.WIDE.U32 R18, R18, -0x326172a9, RZ ;  /* 0xcd9e8d5712127825 */ /* 0x000fc600078e00ff */
[----:B------:R-:W-:Y:S01]  /*4060*/  HMMA.16816.F32 R68, R140, R14, R68 ;  /* 0x0000000e8c44723c */ /* 0x000fe20000001844 */
[----:B------:R-:W4:Y:S07]  /*4070*/  LDSM.16.MT88.4 R12, [R192+0x10800] ;  /* 0x01080000c00c783b */ /* 0x000f2e0000004200 */
[----:B------:R-:W-:Y:S01]  /*4080*/  HMMA.16816.F32 R112, R116, R114, RZ ;  /* 0x000000727470723c */ /* 0x000fe200000018ff */
[----:B---3--:R-:W-:-:S07]  /*4090*/  F2FP.PACK_AB R216, R167, R166 ;  /* 0x000000a6a7d8723e */ /* 0x008fce00000000ff */
[----:B-1----:R-:W-:Y:S07]  /*40a0*/  HMMA.16816.F32 R104, R140, R8, R104 ;  /* 0x000000088c68723c */ /* 0x002fee0000001868 */
[----:B------:R-:W-:Y:S01]  /*40b0*/  LOP3.LUT R9, R19, UR19, R224, 0x96, !PT ;  /* 0x0000001313097c12 */ /* 0x000fe2000f8e96e0 */
[----:B------:R-:W-:Y:S03]  /*40c0*/  HMMA.16816.F32 R96, R116, R100, RZ ;  /* 0x000000647460723c */ /* 0x000fe600000018ff */
[----:B------:R-:W-:-:S04]  /*40d0*/  SHF.R.U32.HI R16, RZ, 0x10, R9 ;  /* 0x00000010ff107819 */ /* 0x000fc80000011609 */
[----:B------:R-:W-:Y:S01]  /*40e0*/  LOP3.LUT R16, R16, 0xff, RZ, 0xc0, !PT ;  /* 0x000000ff10107812 */ /* 0x000fe200078ec0ff */
[----:B------:R-:W-:Y:S08]  /*40f0*/  HMMA.16816.F32 R100, R116, R102, RZ ;  /* 0x000000667464723c */ /* 0x000ff000000018ff */
[C---:B------:R-:W-:Y:S07]  /*4100*/  HMMA.16816.F32 R60, R140.reuse, R22, R60 ;  /* 0x000000168c3c723c */ /* 0x040fee000000183c */
[C---:B------:R-:W-:Y:S01]  /*4110*/  LOP3.LUT R22, R9.reuse, 0xff, RZ, 0xc0, !PT ;  /* 0x000000ff09167812 */ /* 0x040fe200078ec0ff */
[C---:B------:R-:W-:Y:S07]  /*4120*/  HMMA.16816.F32 R124, R140.reuse, R10, R124 ;  /* 0x0000000a8c7c723c */ /* 0x040fee000000187c */
[----:B------:R-:W-:Y:S01]  /*4130*/  LOP3.LUT R11, R9, 0xffff, RZ, 0xc0, !PT ;  /* 0x0000ffff090b7812 */ /* 0x000fe200078ec0ff */
[----:B--2---:R-:W-:Y:S01]  /*4140*/  HMMA.16816.F32 R108, R140, R4, R108 ;  /* 0x000000048c6c723c */ /* 0x004fe2000000186c */
[----:B------:R-:W-:-:S02]  /*4150*/  SHF.R.U32.HI R9, RZ, 0x18, R9 ;  /* 0x00000018ff097819 */ /* 0x000fc40000011609 */
[----:B------:R-:W-:Y:S02]  /*4160*/  SHF.R.U32.HI R11, RZ, 0x8, R11 ;  /* 0x00000008ff0b7819 */ /* 0x000fe4000001160b */
[----:B------:R-:W-:Y:S02]  /*4170*/  PRMT R16, R16, 0x5410, R9 ;  /* 0x0000541010107816 */ /* 0x000fe40000000009 */
[----:B------:R-:W-:Y:S01]  /*4180*/  LOP3.LUT R4, R18, 0xffff, RZ, 0xc0, !PT ;  /* 0x0000ffff12047812 */ /* 0x000fe200078ec0ff */
[C---:B------:R-:W-:Y:S01]  /*4190*/  HMMA.16816.F32 R112, R140.reuse, R6, R112 ;  /* 0x000000068c70723c */ /* 0x040fe20000001870 */
[----:B------:R-:W-:Y:S01]  /*41a0*/  SHF.R.U32.HI R5, RZ, 0x10, R18 ;  /* 0x00000010ff057819 */ /* 0x000fe20000011612 */
[--C-:B------:R-:W-:Y:S01]  /*41b0*/  HSET2.LE.AND R17, R16, R163.reuse, PT ;  /* 0x000000a310117233 */ /* 0x100fe20003803000 */
[----:B------:R-:W-:Y:S02]  /*41c0*/  PRMT R22, R22, 0x5410, R11 ;  /* 0x0000541016167816 */ /* 0x000fe4000000000b */
[----:B------:R-:W-:Y:S01]  /*41d0*/  LOP3.LUT R5, R5, 0xff, RZ, 0xc0, !PT ;  /* 0x000000ff05057812 */ /* 0x000fe200078ec0ff */
[----:B------:R-:W1:Y:S01]  /*41e0*/  LDSM.16.MT88.4 R8, [R188+0xd000] ;  /* 0x00d00000bc08783b */ /* 0x000e620000004200 */
[----:B------:R-:W-:Y:S01]  /*41f0*/  SHF.R.U32.HI R7, RZ, 0x8, R4 ;  /* 0x00000008ff077819 */ /* 0x000fe20000011604 */
[C---:B------:R-:W-:Y:S01]  /*4200*/  HMMA.16816.F32 R56, R140.reuse, R20, R56 ;  /* 0x000000148c38723c */ /* 0x040fe20000001838 */
[----:B------:R-:W-:Y:S01]  /*4210*/  F2FP.PACK_AB R4, R173, R212 ;  /* 0x000000d4ad04723e */ /* 0x000fe200000000ff */
[--C-:B------:R-:W-:Y:S01]  /*4220*/  HSET2.LE.AND R22, R22, R163.reuse, PT ;  /* 0x000000a316167233 */ /* 0x100fe20003803000 */
[----:B------:R-:W-:Y:S01]  /*4230*/  F2FP.PACK_AB R19, R165, R164 ;  /* 0x000000a4a513723e */ /* 0x000fe200000000ff */
[----:B------:R-:W-:Y:S01]  /*4240*/  FADD.FTZ R164, R164, R133 ;  /* 0x00000085a4a47221 */ /* 0x000fe20000010000 */
[----:B------:R-:W-:Y:S01]  /*4250*/  LOP3.LUT R17, R17, R4, RZ, 0xc0, !PT ;  /* 0x0000000411117212 */ /* 0x000fe200078ec0ff */
[----:B------:R-:W-:Y:S01]  /*4260*/  FADD.FTZ R212, R212, R149 ;  /* 0x00000095d4d47221 */ /* 0x000fe20000010000 */
[----:B------:R-:W-:Y:S01]  /*4270*/  LOP3.LUT R20, R18, 0xff, RZ, 0xc0, !PT ;  /* 0x000000ff12147812 */ /* 0x000fe200078ec0ff */
[C---:B----4-:R-:W-:Y:S01]  /*4280*/  HMMA.16816.F32 R96, R140.reuse, R12, R96 ;  /* 0x0000000c8c60723c */ /* 0x050fe20000001860 */
[----:B------:R-:W-:Y:S01]  /*4290*/  SHF.R.U32.HI R18, RZ, 0x18, R18 ;  /* 0x00000018ff127819 */ /* 0x000fe20000011612 */
[----:B------:R-:W-:Y:S01]  /*42a0*/  FADD.FTZ R165, R165, R164 ;  /* 0x000000a4a5a57221 */ /* 0x000fe20000010000 */
[----:B------:R-:W-:Y:S01]  /*42b0*/  PRMT R20, R20, 0x5410, R7 ;  /* 0x0000541014147816 */ /* 0x000fe20000000007 */
[----:B------:R-:W-:Y:S01]  /*42c0*/  FADD.FTZ R173, R173, R212 ;  /* 0x000000d4adad7221 */ /* 0x000fe20000010000 */
[----:B------:R-:W-:Y:S01]  /*42d0*/  PRMT R18, R5, 0x5410, R18 ;  /* 0x0000541005127816 */ /* 0x000fe20000000012 */
[----:B------:R-:W-:Y:S01]  /*42e0*/  FADD.FTZ R166, R166, R165 ;  /* 0x000000a5a6a67221 */ /* 0x000fe20000010000 */
[----:B------:R-:W2:Y:S01]  /*42f0*/  LDSM.16.MT88.4 R4, [R189+0xf000] ;  /* 0x00f00000bd04783b */ /* 0x000ea20000004200 */
[----:B------:R-:W-:Y:S01]  /*4300*/  HMMA.16816.F32 R100, R140, R14, R100 ;  /* 0x0000000e8c64723c */ /* 0x000fe20000001864 */
[----:B------:R-:W-:Y:S01]  /*4310*/  LOP3.LUT R16, R22, R19, RZ, 0xc0, !PT ;  /* 0x0000001316107212 */ /* 0x000fe200078ec0ff */
[----:B------:R-:W-:Y:S01]  /*4320*/  HSET2.LE.AND R19, R18, R163, PT ;  /* 0x000000a312137233 */ /* 0x000fe20003803000 */
[----:B------:R-:W3:Y:S01]  /*4330*/  LDSM.16.MT88.4 R12, [R192+0xd000] ;  /* 0x00d00000c00c783b */ /* 0x000ee20000004200 */
[----:B------:R-:W-:-:S04]  /*4340*/  FADD.FTZ R167, R167, R166 ;  /* 0x000000a6a7a77221 */ /* 0x000fc80000010000 */
[C---:B------:R-:W-:Y:S08]  /*4350*/  HMMA.16816.F32 R48, R116.reuse, R52, RZ ;  /* 0x000000347430723c */ /* 0x040ff000000018ff */
[C---:B------:R-:W-:Y:S08]  /*4360*/  HMMA.16816.F32 R52, R116.reuse, R54, RZ ;  /* 0x000000367434723c */ /* 0x040ff000000018ff */
[C---:B------:R-:W-:Y:S08]  /*4370*/  HMMA.16816.F32 R40, R116.reuse, R44, RZ ;  /* 0x0000002c7428723c */ /* 0x040ff000000018ff */
[C---:B------:R-:W-:Y:S08]  /*4380*/  HMMA.16816.F32 R44, R116.reuse, R46, RZ ;  /* 0x0000002e742c723c */ /* 0x040ff000000018ff */
[----:B------:R-:W-:Y:S01]  /*4390*/  HMMA.16816.F32 R116, R116, R34, RZ ;  /* 0x000000227474723c */ /* 0x000fe200000018ff */
[----:B------:R-:W-:Y:S07]  /*43a0*/  LDSM.16.MT88.4 R32, [R189+0xd000] ;  /* 0x00d00000bd20783b */ /* 0x000fee0000004200 */
[C---:B------:R-:W-:Y:S07]  /*43b0*/  HMMA.16816.F32 R120, R140.reuse, R144, R120 ;  /* 0x000000908c78723c */ /* 0x040fee0000001878 */
[----:B------:R-:W-:Y:S01]  /*43c0*/  HSET2.LE.AND R145, R20, R163, PT ;  /* 0x000000a314917233 */ /* 0x000fe20003803000 */
[----:B------:R-:W-:Y:S01]  /*43d0*/  F2FP.PACK_AB R144, R175, R172 ;  /* 0x000000acaf90723e */ /* 0x000fe200000000ff */
[----:B------:R-:W4:Y:S01]  /*43e0*/  LDSM.16.MT88.4 R20, [R188+0xf000] ;  /* 0x00f00000bc14783b */ /* 0x000f220000004200 */
[----:B------:R-:W-:Y:S01]  /*43f0*/  HMMA.16816.F32 R48, R140, R24, R48 ;  /* 0x000000188c30723c */ /* 0x000fe20000001830 */
[----:B------:R-:W-:Y:S01]  /*4400*/  FADD.FTZ R172, R172, R173 ;  /* 0x000000adacac7221 */ /* 0x000fe20000010000 */
[----:B------:R-:W-:Y:S01]  /*4410*/  LOP3.LUT R18, R145, R216, RZ, 0xc0, !PT ;  /* 0x000000d891127212 */ /* 0x000fe200078ec0ff */
[--C-:B------:R-:W-:Y:S01]  /*4420*/  FFMA.FTZ R216, R219, c[0x0][0x23c], -R214.reuse ;  /* 0x00008f00dbd87a23 */ /* 0x100fe200000108d6 */
[----:B------:R-:W-:Y:S01]  /*4430*/  LOP3.LUT R19, R19, R144, RZ, 0xc0, !PT ;  /* 0x0000009013137212 */ /* 0x000fe200078ec0ff */
[----:B------:R-:W-:-:S02]  /*4440*/  FFMA.FTZ R214, R213, c[0x0][0x23c], -R214 ;  /* 0x00008f00d5d67a23 */ /* 0x000fc400000108d6 */
[----:B------:R-:W-:Y:S01]  /*4450*/  FFMA.FTZ R213, R170, c[0x0][0x23c], -R171 ;  /* 0x00008f00aad57a23 */ /* 0x000fe200000108ab */
[----:B------:R-:W-:Y:S01]  /*4460*/  HMMA.16816.F32 R52, R140, R26, R52 ;  /* 0x0000001a8c34723c */ /* 0x000fe20000001834 */
[----:B------:R-:W-:Y:S01]  /*4470*/  LDSM.16.MT88.4 R24, [R190+0xf000] ;  /* 0x00f00000be18783b */ /* 0x000fe20000004200 */
[----:B------:R-:W5:Y:S01]  /*4480*/  MUFU.EX2 R216, R216 ;  /* 0x000000d800d87308 */ /* 0x000f620000000800 */
[----:B------:R-:W-:-:S05]  /*4490*/  FADD.FTZ R175, R175, R172 ;  /* 0x000000acafaf7221 */ /* 0x000fca0000010000 */
[C---:B-1----:R-:W-:Y:S02]  /*44a0*/  HMMA.16816.F32 R56, R16.reuse, R8, R56 ;  /* 0x000000081038723c */ /* 0x042fe40000001838 */
[----:B------:R-:W1:Y:S06]  /*44b0*/  MUFU.EX2 R214, R214 ;  /* 0x000000d600d67308 */ /* 0x000e6c0000000800 */
[C---:B------:R-:W-:Y:S01]  /*44c0*/  HMMA.16816.F32 R60, R16.reuse, R10, R60 ;  /* 0x0000000a103c723c */ /* 0x040fe2000000183c */
[----:B------:R-:W1:Y:S01]  /*44d0*/  LDSM.16.MT88.4 R8, [R190+0x11000] ;  /* 0x01100000be08783b */ /* 0x000e620000004200 */
[----:B------:R-:W1:Y:S06]  /*44e0*/  MUFU.EX2 R213, R213 ;  /* 0x000000d500d57308 */ /* 0x000e6c0000000800 */
[C---:B--2---:R-:W-:Y:S08]  /*44f0*/  HMMA.16816.F32 R80, R16.reuse, R4, R80 ;  /* 0x000000041050723c */ /* 0x044ff00000001850 */
[----:B------:R-:W-:Y:S01]  /*4500*/  HMMA.16816.F32 R84, R16, R6, R84 ;  /* 0x000000061054723c */ /* 0x000fe20000001854 */
[----:B------:R-:W2:Y:S07]  /*4510*/  LDSM.16.MT88.4 R4, [R189+0x11000] ;  /* 0x01100000bd04783b */ /* 0x000eae0000004200 */
[C---:B------:R-:W-:Y:S08]  /*4520*/  HMMA.16816.F32 R40, R140.reuse, R28, R40 ;  /* 0x0000001c8c28723c */ /* 0x040ff00000001828 */
[C---:B------:R-:W-:Y:S01]  /*4530*/  HMMA.16816.F32 R44, R140.reuse, R30, R44 ;  /* 0x0000001e8c2c723c */ /* 0x040fe2000000182c */
[----:B------:R-:W2:Y:S07]  /*4540*/  LDSM.16.MT88.4 R28, [R192+0xf000] ;  /* 0x00f00000c01c783b */ /* 0x000eae0000004200 */
[----:B------:R-:W-:Y:S01]  /*4550*/  HMMA.16816.F32 R116, R140, R146, R116 ;  /* 0x000000928c74723c */ /* 0x000fe20000001874 */
[----:B------:R-:W-:Y:S04]  /*4560*/  LDSM.16.MT88.4 R144, [R188+0x11000] ;  /* 0x01100000bc90783b */ /* 0x000fe80000004200 */
[----:B------:R-:W-:Y:S03]  /*4570*/  LDSM.16.MT88.4 R140, [R190+0xd800] ;  /* 0x00d80000be8c783b */ /* 0x000fe60000004200 */
[C---:B---3--:R-:W-:Y:S08]  /*4580*/  HMMA.16816.F32 R128, R16.reuse, R12, R128 ;  /* 0x0000000c1080723c */ /* 0x048ff00000001880 */
[C---:B------:R-:W-:Y:S01]  /*4590*/  HMMA.16816.F32 R36, R16.reuse, R14, R36 ;  /* 0x0000000e1024723c */ /* 0x040fe20000001824 */
[----:B------:R-:W3:Y:S07]  /*45a0*/  LDSM.16.MT88.4 R12, [R192+0x11000] ;  /* 0x01100000c00c783b */ /* 0x000eee0000004200 */
[C---:B----4-:R-:W-:Y:S07]  /*45b0*/  HMMA.16816.F32 R92, R16.reuse, R22, R92 ;  /* 0x00000016105c723c */ /* 0x050fee000000185c */
[----:B------:R-:W-:Y:S01]  /*45c0*/  LOP3.LUT R22, R225, UR9, R222, 0x96, !PT ;  /* 0x00000009e1167c12 */ /* 0x000fe2000f8e96de */
[----:B-1----:R-:W-:Y:S04]  /*45d0*/  HMMA.16816.F32 R104, R16, R8, R104 ;  /* 0x000000081068723c */ /* 0x002fe80000001868 */
[----:B------:R-:W-:-:S04]  /*45e0*/  IMAD.WIDE.U32 R22, R22, -0x2daee0ad, RZ ;  /* 0xd2511f5316167825 */ /* 0x000fc800078e00ff */
[C---:B------:R-:W-:Y:S01]  /*45f0*/  HMMA.16816.F32 R72, R16.reuse, R24, R72 ;  /* 0x000000181048723c */ /* 0x040fe20000001848 */
[----:B------:R-:W-:Y:S02]  /*4600*/  LOP3.LUT R220, R23, UR18, R220, 0x96, !PT ;  /* 0x0000001217dc7c12 */ /* 0x000fe4000f8e96dc */
[C---:B------:R-:W-:Y:S02]  /*4610*/  LOP3.LUT R8, R22.reuse, 0xffff, RZ, 0xc0, !PT ;  /* 0x0000ffff16087812 */ /* 0x040fe400078ec0ff */
[--C-:B------:R-:W-:Y:S02]  /*4620*/  SHF.R.U32.HI R9, RZ, 0x10, R22.reuse ;  /* 0x00000010ff097819 */ /* 0x100fe40000011616 */
[----:B------:R-:W-:Y:S01]  /*4630*/  LOP3.LUT R24, R22, 0xff, RZ, 0xc0, !PT ;  /* 0x000000ff16187812 */ /* 0x000fe200078ec0ff */
[----:B------:R-:W-:Y:S01]  /*4640*/  HMMA.16816.F32 R124, R16, R10, R124 ;  /* 0x0000000a107c723c */ /* 0x000fe2000000187c */
[----:B------:R-:W-:Y:S02]  /*4650*/  LOP3.LUT R9, R9, 0xff, RZ, 0xc0, !PT ;  /* 0x000000ff09097812 */ /* 0x000fe400078ec0ff */
[----:B------:R-:W-:-:S02]  /*4660*/  SHF.R.U32.HI R22, RZ, 0x18, R22 ;  /* 0x00000018ff167819 */ /* 0x000fc40000011616 */
[C---:B-----5:R-:W-:Y:S01]  /*4670*/  F2FP.PACK_AB R23, R217.reuse, R216 ;  /* 0x000000d8d917723e */ /* 0x060fe200000000ff */
[----:B------:R-:W-:Y:S01]  /*4680*/  FADD.FTZ R216, R216, R167 ;  /* 0x000000a7d8d87221 */ /* 0x000fe20000010000 */
[----:B------:R-:W-:Y:S01]  /*4690*/  SHF.R.U32.HI R10, RZ, 0x10, R220 ;  /* 0x00000010ff0a7819 */ /* 0x000fe200000116dc */
[C---:B--2---:R-:W-:Y:S01]  /*46a0*/  HMMA.16816.F32 R108, R16.reuse, R4, R108 ;  /* 0x00000004106c723c */ /* 0x044fe2000000186c */
[----:B------:R-:W-:Y:S01]  /*46b0*/  SHF.R.U32.HI R11, RZ, 0x8, R8 ;  /* 0x00000008ff0b7819 */ /* 0x000fe20000011608 */
[----:B------:R-:W-:Y:S01]  /*46c0*/  FADD.FTZ R216, R217, R216 ;  /* 0x000000d8d9d87221 */ /* 0x000fe20000010000 */
[----:B------:R-:W-:Y:S02]  /*46d0*/  PRMT R22, R9, 0x5410, R22 ;  /* 0x0000541009167816 */ /* 0x000fe40000000016 */
[----:B------:R-:W-:Y:S02]  /*46e0*/  PRMT R24, R24, 0x5410, R11 ;  /* 0x0000541018187816 */ /* 0x000fe4000000000b */
[----:B------:R-:W-:Y:S01]  /*46f0*/  LOP3.LUT R5, R220, 0xffff, RZ, 0xc0, !PT ;  /* 0x0000ffffdc057812 */ /* 0x000fe200078ec0ff */
[----:B------:R-:W-:Y:S01]  /*4700*/  HMMA.16816.F32 R88, R16, R20, R88 ;  /* 0x000000141058723c */ /* 0x000fe20000001858 */
[----:B------:R-:W-:-:S06]  /*4710*/  SHF.R.U32.HI R4, RZ, 0x18, R220 ;  /* 0x00000018ff047819 */ /* 0x000fcc00000116dc */
[----:B------:R-:W-:Y:S01]  /*4720*/  SHF.R.U32.HI R21, RZ, 0x8, R5 ;  /* 0x00000008ff157819 */ /* 0x000fe20000011605 */
[C---:B------:R-:W-:Y:S01]  /*4730*/  HMMA.16816.F32 R40, R16.reuse, R136, R40 ;  /* 0x000000881028723c */ /* 0x040fe20000001828 */
[----:B------:R-:W-:Y:S02]  /*4740*/  LOP3.LUT R5, R10, 0xff, RZ, 0xc0, !PT ;  /* 0x000000ff0a057812 */ /* 0x000fe400078ec0ff */
[----:B------:R-:W1:Y:S01]  /*4750*/  LDSM.16.MT88.4 R8, [R192+0xf800] ;  /* 0x00f80000c008783b */ /* 0x000e620000004200 */
[----:B------:R-:W-:Y:S02]  /*4760*/  LOP3.LUT R20, R220, 0xff, RZ, 0xc0, !PT ;  /* 0x000000ffdc147812 */ /* 0x000fe400078ec0ff */
[----:B------:R-:W-:Y:S02]  /*4770*/  PRMT R4, R5, 0x5410, R4 ;  /* 0x0000541005047816 */ /* 0x000fe40000000004 */
[----:B------:R-:W-:Y:S01]  /*4780*/  HMMA.16816.F32 R44, R16, R138, R44 ;  /* 0x0000008a102c723c */ /* 0x000fe2000000182c */
[----:B------:R-:W-:Y:S01]  /*4790*/  PRMT R20, R20, 0x5410, R21 ;  /* 0x0000541014147816 */ /* 0x000fe20000000015 */
[----:B------:R-:W-:Y:S01]  /*47a0*/  LDSM.16.MT88.4 R136, [R189+0xd800] ;  /* 0x00d80000bd88783b */ /* 0x000fe20000004200 */
[--C-:B------:R-:W-:Y:S01]  /*47b0*/  HSET2.LE.AND R5, R4, R163.reuse, PT ;  /* 0x000000a304057233 */ /* 0x100fe20003803000 */
[----:B------:R-:W-:Y:S01]  /*47c0*/  F2FP.PACK_AB R21, R214, R215 ;  /* 0x000000d7d615723e */ /* 0x000fe200000000ff */
[----:B------:R-:W-:Y:S01]  /*47d0*/  FADD.FTZ R215, R215, R216 ;  /* 0x000000d8d7d77221 */ /* 0x000fe20000010000 */
[----:B------:R-:W-:-:S02]  /*47e0*/  HSET2.LE.AND R20, R20, R163, PT ;  /* 0x000000a314147233 */ /* 0x000fc40003803000 */
[----:B------:R-:W-:Y:S01]  /*47f0*/  HMMA.16816.F32 R48, R16, R32, R48 ;  /* 0x000000201030723c */ /* 0x000fe20000001830 */
[----:B------:R-:W-:Y:S02]  /*4800*/  FADD.FTZ R215, R214, R215 ;  /* 0x000000d7d6d77221 */ /* 0x000fe40000010000 */
[----:B------:R-:W-:-:S05]  /*4810*/  LOP3.LUT R4, R20, R23, RZ, 0xc0, !PT ;  /* 0x0000001714047212 */ /* 0x000fca00078ec0ff */
[C---:B------:R-:W-:Y:S01]  /*4820*/  HMMA.16816.F32 R52, R16.reuse, R34, R52 ;  /* 0x000000221034723c */ /* 0x040fe20000001834 */
[----:B------:R-:W-:Y:S07]  /*4830*/  LDSM.16.MT88.4 R32, [R188+0xd800] ;  /* 0x00d80000bc20783b */ /* 0x000fee0000004200 */
[C---:B------:R-:W-:Y:S08]  /*4840*/  HMMA.16816.F32 R64, R16.reuse, R28, R64 ;  /* 0x0000001c1040723c */ /* 0x040ff00000001840 */
[C---:B------:R-:W-:Y:S01]  /*4850*/  HMMA.16816.F32 R68, R16.reuse, R30, R68 ;  /* 0x0000001e1044723c */ /* 0x040fe20000001844 */
[----:B------:R-:W-:Y:S07]  /*4860*/  LDSM.16.MT88.4 R28, [R190+0xf800] ;  /* 0x00f80000be1c783b */ /* 0x000fee0000004200 */
[C---:B------:R-:W-:Y:S08]  /*4870*/  HMMA.16816.F32 R76, R16.reuse, R26, R76 ;  /* 0x0000001a104c723c */ /* 0x040ff0000000184c */
[C---:B---3--:R-:W-:Y:S08]  /*4880*/  HMMA.16816.F32 R96, R16.reuse, R12, R96 ;  /* 0x0000000c1060723c */ /* 0x048ff00000001860 */
[C---:B------:R-:W-:Y:S01]  /*4890*/  HMMA.16816.F32 R100, R16.reuse, R14, R100 ;  /* 0x0000000e1064723c */ /* 0x040fe20000001864 */
[----:B------:R-:W2:Y:S07]  /*48a0*/  LDSM.16.MT88.4 R12, [R192+0xd800] ;  /* 0x00d80000c00c783b */ /* 0x000eae0000004200 */
        /* <DEDUP_REMOVED lines=15> */
[----:B------:R-:W-:-:S04]  /*49a0*/  FADD.FTZ R169, R169, R174 ;  /* 0x000000aea9a97221 */ /* 0x000fc80000010000 */
[----:B------:R-:W-:Y:S02]  /*49b0*/  FADD.FTZ R213, R168, R169 ;  /* 0x000000a9a8d57221 */ /* 0x000fe40000010000 */
[C---:B-1----:R-:W-:Y:S08]  /*49c0*/  HMMA.16816.F32 R64, R4.reuse, R8, R64 ;  /* 0x000000080440723c */ /* 0x042ff00000001840 */
[C---:B--2---:R-:W-:Y:S08]  /*49d0*/  HMMA.16816.F32 R128, R4.reuse, R12, R128 ;  /* 0x0000000c0480723c */ /* 0x044ff00000001880 */
        /* <DEDUP_REMOVED lines=26> */
[----:B------:R-:W-:Y:S01]  /*4b80*/  IMAD.WIDE.U32 R218, R148, -0x326172a9, RZ ;  /* 0xcd9e8d5794da7825 */ /* 0x000fe200078e00ff */
[----:B------:R-:W-:Y:S01]  /*4b90*/  MOV R0, R3 ;  /* 0x0000000300007202 */ /* 0x000fe20000000f00 */
[----:B------:R-:W-:Y:S01]  /*4ba0*/  USHF.L.U64.HI UR23, UR4, 0x5, UR5 ;  /* 0x0000000504177899 */ /* 0x000fe20008010205 */
[----:B------:R-:W-:Y:S01]  /*4bb0*/  MOV R133, R132 ;  /* 0x0000008400857202 */ /* 0x000fe20000000f00 */
[----:B------:R-:W-:Y:S01]  /*4bc0*/  IMAD.WIDE.U32 R220, R2, -0x2daee0ad, RZ ;  /* 0xd2511f5302dc7825 */ /* 0x000fe200078e00ff */
[----:B------:R-:W-:Y:S01]  /*4bd0*/  LOP3.LUT R216, R219, R135, RZ, 0x3c, !PT ;  /* 0x00000087dbd87212 */ /* 0x000fe200078e3cff */
[----:B------:R-:W-:Y:S01]  /*4be0*/  USHF.L.U32 UR27, UR4, 0x5, URZ ;  /* 0x00000005041b7899 */ /* 0x000fe2000800063f */
[----:B------:R-:W-:Y:S01]  /*4bf0*/  PRMT R212, R134, 0x7054, R134 ;  /* 0x0000705486d47816 */ /* 0x000fe20000000086 */
[----:B------:R-:W-:-:S02]  /*4c00*/  ULEA.HI.SX32 UR29, UR29, 0xfffffffe, 0x1a ;  /* 0xfffffffe1d1d7891 */ /* 0x000fc4000f8fd23f */
[----:B------:R-:W-:Y:S01]  /*4c10*/  IMAD.WIDE.U32 R216, R216, -0x2daee0ad, RZ ;  /* 0xd2511f53d8d87825 */ /* 0x000fe200078e00ff */
[----:B------:R-:W-:Y:S01]  /*4c20*/  ULDC.64 UR6, c[0x0][0x1a0] ;  /* 0x0000680000067ab9 */ /* 0x000fe20000000a00 */
[----:B------:R-:W-:Y:S05]  /*4c30*/  BRA `(.L_x_619) ;  /* 0x0000027000007947 */ /* 0x000fea0003800000 */
.L_x_621:
        /* <DEDUP_REMOVED lines=11> */
[----:B------:R-:W-:Y:S01]  /*4cf0*/  LEA R134, P2, R132, c[0x0][0x168], 0x1 ;  /* 0x00005a0084867a11 */ /* 0x000fe200078408ff */
[----:B------:R-:W-:Y:S02]  /*4d00*/  USHF.L.U32 UR26, UR4, 0x5, URZ ;  /* 0x00000005041a7899 */ /* 0x000fe4000800063f */
[----:B------:R-:W-:Y:S01]  /*4d10*/  USHF.L.U64.HI UR4, UR4, 0x5, UR5 ;  /* 0x0000000504047899 */ /* 0x000fe20008010205 */
[----:B------:R-:W-:Y:S03]  /*4d20*/  LEA.HI.X R3, R2, R207, R3, 0x6, P1 ;  /* 0x000000cf02037211 */ /* 0x000fe600008f3403 */
[----:B------:R-:W-:Y:S02]  /*4d30*/  IADD3 R2, P1, R134, UR26, RZ ;  /* 0x0000001a86027c10 */ /* 0x000fe4000ff3e0ff */
[----:B------:R-:W-:Y:S02]  /*4d40*/  LEA.HI.X R135, R132, c[0x0][0x16c], R3, 0x1, P2 ;  /* 0x00005b0084877a11 */ /* 0x000fe400010f0c03 */
[----:B------:R-:W-:Y:S02]  /*4d50*/  IADD3 R138, P2, R2, UR26, RZ ;  /* 0x0000001a028a7c10 */ /* 0x000fe4000ff5e0ff */
[----:B------:R-:W-:Y:S01]  /*4d60*/  IADD3.X R3, R135, UR4, RZ, P1, !PT ;  /* 0x0000000487037c10 */ /* 0x000fe20008ffe4ff */
[----:B------:R-:W-:Y:S01]  /*4d70*/  @!PT LDS RZ, [RZ] ;  /* 0x00000000fffff984 */ /* 0x000fe20000000800 */
[----:B------:R-:W-:Y:S01]  /*4d80*/  @!PT LDS RZ, [RZ] ;  /* 0x00000000fffff984 */ /* 0x000fe20000000800 */
[----:B------:R-:W-:Y:S01]  /*4d90*/  @!PT LDS RZ, [RZ] ;  /* 0x00000000fffff984 */ /* 0x000fe20000000800 */
[----:B------:R1:W-:Y:S01]  /*4da0*/  LDGSTS.E.BYPASS.LTC128B.128 [R201+0x6000], [R134.64] ;  /* 0x0600000086c97fae */ /* 0x0003e2000b901d58 */
[----:B------:R-:W-:Y:S02]  /*4db0*/  IADD3 R136, P1, R138, UR26, RZ ;  /* 0x0000001a8a887c10 */ /* 0x000fe4000ff3e0ff */
[----:B------:R-:W-:Y:S01]  /*4dc0*/  IADD3.X R139, R3, UR4, RZ, P2, !PT ;  /* 0x00000004038b7c10 */ /* 0x000fe200097fe4ff */
[----:B------:R1:W-:Y:S03]  /*4dd0*/  LDGSTS.E.BYPASS.LTC128B.128 [R201+0x8000], [R134.64+0x80] ;  /* 0x0800008086c97fae */ /* 0x0003e6000b901d58 */
[----:B------:R-:W-:Y:S01]  /*4de0*/  IADD3.X R137, R139, UR4, RZ, P1, !PT ;  /* 0x000000048b897c10 */ /* 0x000fe20008ffe4ff */
[----:B------:R1:W-:Y:S04]  /*4df0*/  LDGSTS.E.BYPASS.LTC128B.128 [R201+0xa000], [R134.64+0x100] ;  /* 0x0a00010086c97fae */ /* 0x0003e8000b901d58 */
        /* <DEDUP_REMOVED lines=11> */
.L_x_619:
[----:B------:R-:W-:Y:S01]  /*4eb0*/  USHF.R.S32.HI UR4, URZ, 0x1f, UR29 ;  /* 0x0000001f3f047899 */ /* 0x000fe2000801141d */
[----:B------:R-:W-:Y:S04]  /*4ec0*/  DEPBAR.LE SB0, 0x0 ;  /* 0x000080000000791a */ /* 0x000fe80000000000 */
[----:B------:R-:W-:Y:S01]  /*4ed0*/  UIMAD UR4, UR4, UR6, URZ ;  /* 0x00000006040472a4 */ /* 0x000fe2000f8e023f */
[----:B------:R-:W-:Y:S01]  /*4ee0*/  BAR.SYNC.DEFER_BLOCKING 0x0 ;  /* 0x0000000000007b1d */ /* 0x000fe20000010000 */
[----:B------:R-:W-:Y:S02]  /*4ef0*/  UIMAD.WIDE.U32 UR32, UR29, UR6, URZ ;  /* 0x000000061d2072a5 */ /* 0x000fe4000f8e003f */
[----:B------:R-:W-:Y:S04]  /*4f00*/  UIMAD UR4, UR29, UR7, UR4 ;  /* 0x000000071d0472a4 */ /* 0x000fe8000f8e0204 */
[----:B------:R-:W-:Y:S01]  /*4f10*/  UIADD3 UR4, UR33, UR4, URZ ;  /* 0x0000000421047290 */ /* 0x000fe2000fffe03f */
[----:B------:R-:W-:Y:S02]  /*4f20*/  IMAD.U32 R222, RZ, RZ, UR32 ;  /* 0x00000020ffde7e24 */ /* 0x000fe4000f8e00ff */
[----:B------:R-:W-:Y:S03]  /*4f30*/  IMAD.U32 R223, RZ, RZ, UR33 ;  /* 0x00000021ffdf7e24 */ /* 0x000fe6000f8e00ff */
[----:B------:R-:W-:Y:S01]  /*4f40*/  IMAD.U32 R2, RZ, RZ, UR4 ;  /* 0x00000004ff027e24 */ /* 0x000fe2000f8e00ff */
[C---:B------:R-:W-:Y:S04]  /*4f50*/  LEA R3, P0, R222.reuse, R202, 0x6 ;  /* 0x000000cade037211 */ /* 0x040fe800078030ff */
[C---:B------:R-:W-:Y:S02]  /*4f60*/  LEA R134, P1, R3.reuse, c[0x0][0x170], 0x1 ;  /* 0x00005c0003867a11 */ /* 0x040fe400078208ff */
[----:B------:R-:W-:Y:S02]  /*4f70*/  LEA.HI.X R2, R222, R199, R2, 0x6, P0 ;  /* 0x000000c7de027211 */ /* 0x000fe400000f3402 */
        /* <DEDUP_REMOVED lines=12> */
[----:B------:R1:W-:Y:S01]  /*5040*/  LDGSTS.E.BYPASS.LTC128B.128 [R201+0x10000], [R134.64+0x100] ;  /* 0x1000010086c97fae */ /* 0x0003e2000b901d58 */
[----:B------:R-:W-:Y:S03]  /*5050*/  ISETP.LT.AND P0, PT, RZ, UR29, PT ;  /* 0x0000001dff007c0c */ /* 0x000fe6000bf01270 */
        /* <DEDUP_REMOVED lines=169> */
.L_x_620:
[----:B-1----:R-:W-:Y:S01]  /*5af0*/  FMNMX.FTZ R2, R4, R133, !PT ;  /* 0x0000008504027209 */ /* 0x002fe20007810000 */
[----:B------:R-:W-:Y:S01]  /*5b00*/  USHF.L.U32 UR4, UR29, 0x1, URZ ;  /* 0x000000011d047899 */ /* 0x000fe2000800063f */
[----:B------:R-:W-:Y:S01]  /*5b10*/  LOP3.LUT R226, R217, UR16, R220, 0x96, !PT ;  /* 0x00000010d9e27c12 */ /* 0x000fe2000f8e96dc */
[----:B------:R-:W-:Y:S01]  /*5b20*/  LDSM.16.MT88.4 R140, [R192+0xc000] ;  /* 0x00c00000c08c783b */ /* 0x000fe20000004200 */
[----:B------:R-:W-:Y:S01]  /*5b30*/  FMNMX.FTZ R3, R5, R2, !PT ;  /* 0x0000000205037209 */ /* 0x000fe20007810000 */
[----:B------:R-:W-:Y:S02]  /*5b40*/  UIADD3 UR29, UR29, -0x1, URZ ;  /* 0xffffffff1d1d7890 */ /* 0x000fe4000fffe03f */
[----:B------:R-:W-:Y:S01]  /*5b50*/  IMAD.WIDE.U32 R226, R226, -0x326172a9, RZ ;  /* 0xcd9e8d57e2e27825 */ /* 0x000fe200078e00ff */
[----:B------:R-:W-:Y:S03]  /*5b60*/  FMNMX.FTZ R2, R8, R3, !PT ;  /* 0x0000000308027209 */ /* 0x000fe60007810000 */
        /* <DEDUP_REMOVED lines=28> */
[----:B------:R-:W-:Y:S03]  /*5d30*/  FMNMX.FTZ R2, R30, R3, !PT ;  /* 0x000000031e027209 */ /* 0x000fe60007810000 */
[----:B------:R-:W-:Y:S01]  /*5d40*/  SHFL.BFLY PT, R132, R139, 0x2, 0x1f ;  /* 0x0c401f008b847f89 */ /* 0x000fe200000e0000 */
[----:B------:R-:W-:Y:S04]  /*5d50*/  FMNMX.FTZ R3, R31, R2, !PT ;  /* 0x000000021f037209 */ /* 0x000fe80007810000 */
[----:B------:R-:W-:Y:S04]  /*5d60*/  FMNMX.FTZ R2, R34, R3, !PT ;  /* 0x0000000322027209 */ /* 0x000fe80007810000 */
[----:B------:R-:W-:Y:S05]  /*5d70*/  FMNMX.FTZ R135, R35, R2, !PT ;  /* 0x0000000223877209 */ /* 0x000fea0007810000 */
[----:B------:R-:W1:Y:S02]  /*5d80*/  SHFL.BFLY PT, R2, R135, 0x2, 0x1f ;  /* 0x0c401f0087027f89 */ /* 0x000e6400000e0000 */
[----:B-1----:R-:W-:Y:S02]  /*5d90*/  FMNMX.FTZ R134, R135, R2, !PT ;  /* 0x0000000287867209 */ /* 0x002fe40007810000 */
[----:B------:R-:W-:Y:S02]  /*5da0*/  FMNMX.FTZ R137, R139, R132, !PT ;  /* 0x000000848b897209 */ /* 0x000fe40007810000 */
[----:B------:R-:W-:Y:S02]  /*5db0*/  MOV R135, UR31 ;  /* 0x0000001f00877c02 */ /* 0x000fe40008000f00 */
[----:B------:R-:W1:Y:S08]  /*5dc0*/  SHFL.BFLY PT, R3, R134, 0x1, 0x1f ;  /* 0x0c201f0086037f89 */ /* 0x000e7000000e0000 */
[----:B------:R-:W2:Y:S01]  /*5dd0*/  SHFL.BFLY PT, R132, R137, 0x1, 0x1f ;  /* 0x0c201f0089847f89 */ /* 0x000ea200000e0000 */
[----:B-1----:R-:W-:Y:S05]  /*5de0*/  FMNMX.FTZ R3, R134, R3, !PT ;  /* 0x0000000386037209 */ /* 0x002fea0007810000 */
[----:B------:R-:W-:Y:S01]  /*5df0*/  FMUL.FTZ R170, R3, c[0x0][0x23c] ;  /* 0x00008f0003aa7a20 */ /* 0x000fe20000410000 */
[----:B--2---:R-:W-:Y:S04]  /*5e00*/  FMNMX.FTZ R132, R137, R132, !PT ;  /* 0x0000008489847209 */ /* 0x004fe80007810000 */
[C---:B------:R-:W-:Y:S01]  /*5e10*/  FSETP.NEU.FTZ.AND P1, PT, R132.reuse, -INF , PT ;  /* 0xff8000008400780b */ /* 0x040fe20003f3d000 */
[C---:B------:R-:W-:Y:S02]  /*5e20*/  FMUL.FTZ R171, R132.reuse, c[0x0][0x23c] ;  /* 0x00008f0084ab7a20 */ /* 0x040fe40000410000 */
[----:B------:R-:W-:Y:S03]  /*5e30*/  FADD.FTZ R133, -R132, R133 ;  /* 0x0000008584857221 */ /* 0x000fe60000010100 */
[----:B------:R-:W-:Y:S01]  /*5e40*/  FSEL R171, R171, RZ, P1 ;  /* 0x000000ffabab7208 */ /* 0x000fe20000800000 */
[----:B------:R-:W-:Y:S01]  /*5e50*/  FMUL.FTZ R2, R133, c[0x0][0x23c] ;  /* 0x00008f0085027a20 */ /* 0x000fe20000410000 */
[----:B------:R-:W-:Y:S02]  /*5e60*/  FSETP.NEU.FTZ.AND P1, PT, R3, -INF , PT ;  /* 0xff8000000300780b */ /* 0x000fe40003f3d000 */
[----:B------:R-:W-:Y:S01]  /*5e70*/  MOV R133, R132 ;  /* 0x0000008400857202 */ /* 0x000fe20000000f00 */
[----:B------:R-:W-:Y:S01]  /*5e80*/  FFMA.FTZ R136, R8, c[0x0][0x23c], -R171 ;  /* 0x00008f0008887a23 */ /* 0x000fe200000108ab */
[----:B------:R-:W-:Y:S01]  /*5e90*/  LOP3.LUT R8, R221, UR4, R135, 0x96, !PT ;  /* 0x00000004dd087c12 */ /* 0x000fe2000f8e9687 */
[--C-:B------:R-:W-:Y:S01]  /*5ea0*/  FFMA.FTZ R135, R9, c[0x0][0x23c], -R171.reuse ;  /* 0x00008f0009877a23 */ /* 0x100fe200000108ab */
[----:B------:R-:W-:Y:S01]  /*5eb0*/  FSEL R170, R170, RZ, P1 ;  /* 0x000000ffaaaa7208 */ /* 0x000fe20000800000 */
[----:B------:R1:W-:Y:S01]  /*5ec0*/  MUFU.EX2 R134, R136 ;  /* 0x0000008800867308 */ /* 0x0003e20000000800 */
[--C-:B------:R-:W-:Y:S01]  /*5ed0*/  FFMA.FTZ R167, R5, c[0x0][0x23c], -R171.reuse ;  /* 0x00008f0005a77a23 */ /* 0x100fe200000108ab */
        /* <DEDUP_REMOVED lines=11> */
[--C-:B------:R-:W-:Y:S01]  /*5f90*/  FFMA.FTZ R166, R4, c[0x0][0x23c], -R171.reuse ;  /* 0x00008f0004a67a23 */ /* 0x100fe200000108ab */
        /* <DEDUP_REMOVED lines=18> */
[--C-:B------:R-:W-:Y:S01]  /*60c0*/  FFMA.FTZ R172, R16, c[0x0][0x23c], -R171.reuse ;  /* 0x00008f0010ac7a23 */ /* 0x100fe200000108ab */
[----:B------:R-:W1:Y:S01]  /*60d0*/  MUFU.EX2 R167, R167 ;  /* 0x000000a700a77308 */ /* 0x000e620000000800 */
[----:B------:R-:W-:Y:S01]  /*60e0*/  LOP3.LUT R8, R137, UR19, R152, 0x96, !PT ;  /* 0x0000001389087c12 */ /* 0x000fe2000f8e9698 */
[----:B------:R-:W-:Y:S01]  /*60f0*/  IMAD.WIDE.U32 R150, R150, -0x2daee0ad, RZ ;  /* 0xd2511f5396967825 */ /* 0x000fe200078e00ff */
[----:B------:R-:W-:Y:S01]  /*6100*/  SHF.R.U32.HI R139, RZ, 0x10, R136 ;  /* 0x00000010ff8b7819 */ /* 0x000fe20000011688 */
[----:B------:R-:W-:Y:S01]  /*6110*/  LDSM.16.MT88.4 R152, [R192+0xe800] ;  /* 0x00e80000c098783b */ /* 0x000fe20000004200 */
[C---:B------:R-:W-:Y:S01]  /*6120*/  LOP3.LUT R10, R136.reuse, 0xffff, RZ, 0xc0, !PT ;  /* 0x0000ffff880a7812 */ /* 0x040fe200078ec0ff */
[--C-:B------:R-:W-:Y:S01]  /*6130*/  FFMA.FTZ R173, R17, c[0x0][0x23c], -R171.reuse ;  /* 0x00008f0011ad7a23 */ /* 0x100fe200000108ab */
        /* <DEDUP_REMOVED lines=9> */
[--C-:B------:R-:W-:Y:S01]  /*61d0*/  FFMA.FTZ R223, R13, c[0x0][0x23c], -R171.reuse ;  /* 0x00008f000ddf7a23 */ /* 0x100fe200000108ab */
[----:B------:R-:W-:Y:S01]  /*61e0*/  SHF.R.U32.HI R10, RZ, 0x8, R10 ;  /* 0x00000008ff0a7819 */ /* 0x000fe2000001160a */
[----:B------:R-:W-:Y:S01]  /*61f0*/  FFMA.FTZ R222, R14, c[0x0][0x23c], -R170 ;  /* 0x00008f000ede7a23 */ /* 0x000fe200000108aa */
[----:B------:R-:W-:Y:S01]  /*6200*/  SHF.R.U32.HI R136, RZ, 0x8, R136 ;  /* 0x00000008ff887819 */ /* 0x000fe20000011688 */
[----:B------:R-:W3:Y:S01]  /*6210*/  MUFU.EX2 R169, R169 ;  /* 0x000000a900a97308 */ /* 0x000ee20000000800 */
[----:B------:R-:W-:Y:S01]  /*6220*/  LOP3.LUT R5, R8, 0xff, RZ, 0xc0, !PT ;  /* 0x000000ff08057812 */ /* 0x000fe200078ec0ff */
[----:B------:R-:W-:Y:S01]  /*6230*/  FFMA.FTZ R225, R15, c[0x0][0x23c], -R170 ;  /* 0x00008f000fe17a23 */ /* 0x000fe200000108aa */
[----:B------:R-:W-:Y:S01]  /*6240*/  SHF.R.U32.HI R8, RZ, 0x18, R8 ;  /* 0x00000018ff087819 */ /* 0x000fe20000011608 */
[--C-:B------:R-:W-:Y:S01]  /*6250*/  FFMA.FTZ R224, R20, c[0x0][0x23c], -R171.reuse ;  /* 0x00008f0014e07a23 */ /* 0x100fe200000108ab */
        /* <DEDUP_REMOVED lines=203> */
[----:B------:R-:W-:Y:S01]  /*6f10*/  FADD.FTZ R134, R134, R167 ;  /* 0x000000a786867221 */ /* 0x000fe20000010000 */
[----:B------:R-:W-:Y:S01]  /*6f20*/  MOV R0, R3 ;  /* 0x0000000300007202 */ /* 0x000fe20000000f00 */
[C---:B---3--:R-:W-:Y:S05]  /*6f30*/  HMMA.16816.F32 R8, R120.reuse, R140, R8 ;  /* 0x0000008c7808723c */ /* 0x048fea0000001808 */
[----:B------:R-:W-:Y:S03]  /*6f40*/  IMAD.WIDE.U32 R6, R5, -0x326172a9, RZ ;  /* 0xcd9e8d5705067825 */ /* 0x000fe600078e00ff */
[C---:B------:R-:W-:Y:S01]  /*6f50*/  HMMA.16816.F32 R36, R120.reuse, R142, R36 ;  /* 0x0000008e7824723c */ /* 0x040fe20000001824 */
[----:B------:R-:W-:Y:S03]  /*6f60*/  LDSM.16.MT88.4 R140, [R189+0xd000] ;  /* 0x00d00000bd8c783b */ /* 0x000fe60000004200 */
[----:B------:R-:W-:Y:S01]  /*6f70*/  LOP3.LUT R5, R7, UR17, R218, 0x96, !PT ;  /* 0x0000001107057c12 */ /* 0x000fe2000f8e96da */
[----:B------:R-:W-:Y:S01]  /*6f80*/  FADD.FTZ R164, R164, R169 ;  /* 0x000000a9a4a47221 */ /* 0x000fe20000010000 */
[----:B------:R-:W-:Y:S01]  /*6f90*/  LOP3.LUT R6, R227, UR15, R6, 0x96, !PT ;  /* 0x0000000fe3067c12 */ /* 0x000fe2000f8e9606 */
[----:B------:R-:W-:Y:S01]  /*6fa0*/  FADD.FTZ R135, R135, R134 ;  /* 0x0000008687877221 */ /* 0x000fe20000010000 */
[C---:B-1----:R-:W-:Y:S04]  /*6fb0*/  HMMA.16816.F32 R40, R120.reuse, R128, R40 ;  /* 0x000000807828723c */ /* 0x042fe80000001828 */
[----:B------:R-:W-:Y:S04]  /*6fc0*/  IMAD.WIDE.U32 R6, R6, -0x2daee0ad, RZ ;  /* 0xd2511f5306067825 */ /* 0x000fe800078e00ff */
        /* <DEDUP_REMOVED lines=16> */
[----:B------:R-:W-:Y:S03]  /*70d0*/  IMAD.WIDE.U32 R226, R226, -0x2daee0ad, RZ ;  /* 0xd2511f53e2e27825 */ /* 0x000fe600078e00ff */
[C---:B------:R-:W-:Y:S04]  /*70e0*/  HMMA.16816.F32 R64, R120.reuse, R152, R64 ;  /* 0x000000987840723c */ /* 0x040fe80000001840 */
[----:B------:R-:W-:Y:S01]  /*70f0*/  IMAD.WIDE.U32 R230, R230, -0x2daee0ad, RZ ;  /* 0xd2511f53e6e67825 */ /* 0x000fe200078e00ff */
[----:B------:R-:W-:Y:S03]  /*7100*/  LOP3.LUT R6, R227, UR10, R6, 0x96, !PT ;  /* 0x0000000ae3067c12 */ /* 0x000fe6000f8e9606 */
[C---:B------:R-:W-:Y:S01]  /*7110*/  HMMA.16816.F32 R68, R120.reuse, R154, R68 ;  /* 0x0000009a7844723c */ /* 0x040fe20000001844 */
[----:B------:R-:W-:Y:S03]  /*7120*/  LDSM.16.MT88.4 R152, [R189+0xf000] ;  /* 0x00f00000bd98783b */ /* 0x000fe60000004200 */
[----:B------:R-:W-:Y:S01]  /*7130*/  LOP3.LUT R5, R231, UR8, R226, 0x96, !PT ;  /* 0x00000008e7057c12 */ /* 0x000fe2000f8e96e2 */
[----:B------:R-:W-:Y:S03]  /*7140*/  IMAD.WIDE.U32 R6, R6, -0x326172a9, RZ ;  /* 0xcd9e8d5706067825 */ /* 0x000fe600078e00ff */
[C---:B------:R-:W-:Y:S04]  /*7150*/  HMMA.16816.F32 R72, R120.reuse, R156, R72 ;  /* 0x0000009c7848723c */ /* 0x040fe80000001848 */
[----:B------:R-:W-:Y:S02]  /*7160*/  FFMA.FTZ R227, R21, c[0x0][0x23c], -R171 ;  /* 0x00008f0015e37a23 */ /* 0x000fe400000108ab */
[----:B------:R-:W-:Y:S02]  /*7170*/  FFMA.FTZ R226, R22, c[0x0][0x23c], -R170 ;  /* 0x00008f0016e27a23 */ /* 0x000fe400000108aa */
[C---:B------:R-:W-:Y:S02]  /*7180*/  HMMA.16816.F32 R76, R120.reuse, R158, R76 ;  /* 0x0000009e784c723c */ /* 0x040fe4000000184c */
[----:B------:R-:W-:Y:S02]  /*7190*/  MUFU.EX2 R227, R227 ;  /* 0x000000e300e37308 */ /* 0x000fe40000000800 */
[----:B------:R-:W-:Y:S02]  /*71a0*/  FADD.FTZ R222, R222, R165 ;  /* 0x000000a5dede7221 */ /* 0x000fe40000010000 */
[----:B------:R-:W-:Y:S02]  /*71b0*/  FADD.FTZ R223, R223, R214 ;  /* 0x000000d6dfdf7221 */ /* 0x000fe40000010000 */
[C---:B------:R-:W-:Y:S04]  /*71c0*/  HMMA.16816.F32 R80, R120.reuse, R160, R80 ;  /* 0x000000a07850723c */ /* 0x040fe80000001850 */
[----:B------:R-:W-:Y:S01]  /*71d0*/  MUFU.EX2 R226, R226 ;  /* 0x000000e200e27308 */ /* 0x000fe20000000800 */
[----:B------:R-:W-:Y:S02]  /*71e0*/  FADD.FTZ R225, R225, R222 ;  /* 0x000000dee1e17221 */ /* 0x000fe40000010000 */
[--C-:B------:R-:W-:Y:S01]  /*71f0*/  FFMA.FTZ R160, R24, c[0x0][0x23c], -R171.reuse ;  /* 0x00008f0018a07a23 */ /* 0x100fe200000108ab */
[C---:B------:R-:W-:Y:S04]  /*7200*/  HMMA.16816.F32 R84, R120.reuse, R162, R84 ;  /* 0x000000a27854723c */ /* 0x040fe80000001854 */
[----:B------:R-:W-:Y:S02]  /*7210*/  FFMA.FTZ R161, R25, c[0x0][0x23c], -R171 ;  /* 0x00008f0019a17a23 */ /* 0x000fe400000108ab */
[----:B------:R-:W-:Y:S01]  /*7220*/  MUFU.EX2 R160, R160 ;  /* 0x000000a000a07308 */ /* 0x000fe20000000800 */
[--C-:B------:R-:W-:Y:S01]  /*7230*/  FFMA.FTZ R162, R26, c[0x0][0x23c], -R170.reuse ;  /* 0x00008f001aa27a23 */ /* 0x100fe200000108aa */
[C---:B--2---:R-:W-:Y:S04]  /*7240*/  HMMA.16816.F32 R88, R120.reuse, R124, R88 ;  /* 0x0000007c7858723c */ /* 0x044fe80000001858 */
[----:B------:R-:W-:Y:S02]  /*7250*/  FFMA.FTZ R163, R27, c[0x0][0x23c], -R170 ;  /* 0x00008f001ba37a23 */ /* 0x000fe400000108aa */
[----:B------:R-:W-:Y:S01]  /*7260*/  LDSM.16.MT88.4 R24, [R188+0x10800] ;  /* 0x01080000bc18783b */ /* 0x000fe20000004200 */
[----:B------:R-:W-:Y:S01]  /*7270*/  FADD.FTZ R172, R172, R223 ;  /* 0x000000dfacac7221 */ /* 0x000fe20000010000 */
[C---:B------:R-:W-:Y:S01]  /*7280*/  HMMA.16816.F32 R92, R120.reuse, R126, R92 ;  /* 0x0000007e785c723c */ /* 0x040fe2000000185c */
[----:B------:R-:W2:Y:S03]  /*7290*/  MUFU.EX2 R161, R161 ;  /* 0x000000a100a17308 */ /* 0x000ea60000000800 */
[----:B------:R-:W-:Y:S02]  /*72a0*/  FADD.FTZ R174, R174, R225 ;  /* 0x000000e1aeae7221 */ /* 0x000fe40000010000 */
[----:B------:R-:W3:Y:S01]  /*72b0*/  LDSM.16.MT88.4 R124, [R189+0x10800] ;  /* 0x01080000bd7c783b */ /* 0x000ee20000004200 */
[----:B------:R-:W-:Y:S01]  /*72c0*/  FADD.FTZ R173, R173, R172 ;  /* 0x000000acadad7221 */ /* 0x000fe20000010000 */
[C---:B-1----:R-:W-:Y:S03]  /*72d0*/  HMMA.16816.F32 R96, R120.reuse, R128, R96 ;  /* 0x000000807860723c */ /* 0x042fe60000001860 */
[----:B------:R-:W-:Y:S01]  /*72e0*/  MUFU.EX2 R162, R162 ;  /* 0x000000a200a27308 */ /* 0x000fe20000000800 */
[----:B------:R-:W-:Y:S03]  /*72f0*/  FADD.FTZ R175, R175, R174 ;  /* 0x000000aeafaf7221 */ /* 0x000fe60000010000 */
[----:B------:R-:W-:Y:S01]  /*7300*/  IMAD.WIDE.U32 R128, R5, -0x326172a9, RZ ;  /* 0xcd9e8d5705807825 */ /* 0x000fe200078e00ff */
[C---:B------:R-:W-:Y:S04]  /*7310*/  HMMA.16816.F32 R100, R120.reuse, R130, R100 ;  /* 0x000000827864723c */ /* 0x040fe80000001864 */
[----:B------:R-:W-:Y:S01]  /*7320*/  LOP3.LUT R5, R129, UR19, R6, 0x96, !PT ;  /* 0x0000001381057c12 */ /* 0x000fe2000f8e9606 */
[----:B------:R-:W1:Y:S01]  /*7330*/  MUFU.EX2 R163, R163 ;  /* 0x000000a300a37308 */ /* 0x000e620000000800 */
[C---:B------:R-:W-:Y:S02]  /*7340*/  LOP3.LUT R20, R128.reuse, 0xffff, RZ, 0xc0, !PT ;  /* 0x0000ffff80147812 */ /* 0x040fe400078ec0ff */
[C---:B------:R-:W-:Y:S04]  /*7350*/  HMMA.16816.F32 R104, R120.reuse, R136, R104 ;  /* 0x000000887868723c */ /* 0x040fe80000001868 */
[--C-:B------:R-:W-:Y:S02]  /*7360*/  SHF.R.U32.HI R21, RZ, 0x10, R128.reuse ;  /* 0x00000010ff157819 */ /* 0x100fe40000011680 */
[----:B------:R-:W-:Y:S02]  /*7370*/  LOP3.LUT R149, R128, 0xff, RZ, 0xc0, !PT ;  /* 0x000000ff80957812 */ /* 0x000fe400078ec0ff */
[C---:B------:R-:W-:Y:S01]  /*7380*/  HMMA.16816.F32 R16, R120.reuse, R138, R16 ;  /* 0x0000008a7810723c */ /* 0x040fe20000001810 */
[----:B------:R-:W-:Y:S03]  /*7390*/  LDSM.16.MT88.4 R136, [R190+0xd000] ;  /* 0x00d00000be88783b */ /* 0x000fe60000004200 */
[----:B------:R-:W-:Y:S02]  /*73a0*/  SHF.R.U32.HI R6, RZ, 0x18, R128 ;  /* 0x00000018ff067819 */ /* 0x000fe40000011680 */
[----:B------:R-:W-:Y:S02]  /*73b0*/  SHF.R.U32.HI R22, RZ, 0x8, R20 ;  /* 0x00000008ff167819 */ /* 0x000fe40000011614 */
[--C-:B------:R-:W-:Y:S01]  /*73c0*/  SHF.R.U32.HI R157, RZ, 0x10, R5.reuse ;  /* 0x00000010ff9d7819 */ /* 0x100fe20000011605 */
[----:B------:R-:W4:Y:S03]  /*73d0*/  LDSM.16.MT88.4 R128, [R192+0xd000] ;  /* 0x00d00000c080783b */ /* 0x000f260000004200 */
[----:B------:R-:W-:Y:S01]  /*73e0*/  PRMT R149, R149, 0x5410, R22 ;  /* 0x0000541095957816 */ /* 0x000fe20000000016 */
[C---:B---3--:R-:W-:Y:S03]  /*73f0*/  HMMA.16816.F32 R108, R120.reuse, R124, R108 ;  /* 0x0000007c786c723c */ /* 0x048fe6000000186c */
[----:B------:R-:W-:Y:S01]  /*7400*/  LOP3.LUT R23, R21, 0xff, RZ, 0xc0, !PT ;  /* 0x000000ff15177812 */ /* 0x000fe200078ec0ff */
[--C-:B------:R-:W-:Y:S01]  /*7410*/  HSET2.LE.AND R22, R149, R212.reuse, PT ;  /* 0x000000d495167233 */ /* 0x100fe20003803000 */
[----:B------:R-:W-:Y:S01]  /*7420*/  LOP3.LUT R157, R157, 0xff, RZ, 0xc0, !PT ;  /* 0x000000ff9d9d7812 */ /* 0x000fe200078ec0ff */
[----:B------:R-:W-:Y:S01]  /*7430*/  LDSM.16.MT88.4 R148, [R190+0xf000] ;  /* 0x00f00000be94783b */ /* 0x000fe20000004200 */
[C---:B------:R-:W-:Y:S01]  /*7440*/  LOP3.LUT R124, R5.reuse, 0xffff, RZ, 0xc0, !PT ;  /* 0x0000ffff057c7812 */ /* 0x040fe200078ec0ff */
[C---:B------:R-:W-:Y:S04]  /*7450*/  HMMA.16816.F32 R112, R120.reuse, R126, R112 ;  /* 0x0000007e7870723c */ /* 0x040fe80000001870 */
[----:B------:R-:W-:Y:S02]  /*7460*/  SHF.R.U32.HI R20, RZ, 0x8, R124 ;  /* 0x00000008ff147819 */ /* 0x000fe4000001167c */
[----:B------:R-:W-:Y:S01]  /*7470*/  LOP3.LUT R21, R5, 0xff, RZ, 0xc0, !PT ;  /* 0x000000ff05157812 */ /* 0x000fe200078ec0ff */
[----:B------:R-:W3:Y:S01]  /*7480*/  LDSM.16.MT88.4 R124, [R188+0xd000] ;  /* 0x00d00000bc7c783b */ /* 0x000ee20000004200 */
[C---:B------:R-:W-:Y:S04]  /*7490*/  HMMA.16816.F32 R12, R120.reuse, R24, R12 ;  /* 0x00000018780c723c */ /* 0x040fe8000000180c */
[----:B------:R-:W-:Y:S02]  /*74a0*/  PRMT R23, R23, 0x5410, R6 ;  /* 0x0000541017177816 */ /* 0x000fe40000000006 */
[----:B------:R-:W-:Y:S02]  /*74b0*/  SHF.R.U32.HI R6, RZ, 0x18, R5 ;  /* 0x00000018ff067819 */ /* 0x000fe40000011605 */
[----:B------:R-:W-:Y:S01]  /*74c0*/  HMMA.16816.F32 R116, R120, R26, R116 ;  /* 0x0000001a7874723c */ /* 0x000fe20000001874 */
[----:B------:R-:W-:Y:S03]  /*74d0*/  LDSM.16.MT88.4 R24, [R192+0x11000] ;  /* 0x01100000c018783b */ /* 0x000fe60000004200 */
[----:B------:R-:W-:Y:S01]  /*74e0*/  PRMT R157, R157, 0x5410, R6 ;  /* 0x000054109d9d7816 */ /* 0x000fe20000000006 */
[--C-:B------:R-:W-:Y:S01]  /*74f0*/  HSET2.LE.AND R23, R23, R212.reuse, PT ;  /* 0x000000d417177233 */ /* 0x100fe20003803000 */
[----:B------:R-:W-:Y:S02]  /*7500*/  PRMT R21, R21, 0x5410, R20 ;  /* 0x0000541015157816 */ /* 0x000fe40000000014 */
[----:B--2---:R-:W-:Y:S01]  /*7510*/  F2FP.PACK_AB R5, R161, R160 ;  /* 0x000000a0a105723e */ /* 0x004fe200000000ff */
[----:B------:R-:W-:Y:S03]  /*7520*/  LDSM.16.MT88.4 R120, [R190+0x11000] ;  /* 0x01100000be78783b */ /* 0x000fe60000004200 */
[----:B-1----:R-:W-:Y:S01]  /*7530*/  F2FP.PACK_AB R6, R163, R162 ;  /* 0x000000a2a306723e */ /* 0x002fe200000000ff */
[--C-:B------:R-:W-:Y:S01]  /*7540*/  HSET2.LE.AND R20, R21, R212.reuse, PT ;  /* 0x000000d415147233 */ /* 0x100fe20003803000 */
[----:B------:R-:W-:Y:S01]  /*7550*/  LOP3.LUT R22, R22, R5, RZ, 0xc0, !PT ;  /* 0x0000000516167212 */ /* 0x000fe200078ec0ff */
[--C-:B------:R-:W-:Y:S01]  /*7560*/  HSET2.LE.AND R21, R157, R212.reuse, PT ;  /* 0x000000d49d157233 */ /* 0x100fe20003803000 */
[----:B------:R-:W-:Y:S01]  /*7570*/  LOP3.LUT R23, R23, R6, RZ, 0xc0, !PT ;  /* 0x0000000617177212 */ /* 0x000fe200078ec0ff */
[----:B------:R-:W1:Y:S01]  /*7580*/  LDSM.16.MT88.4 R156, [R188+0xf000] ;  /* 0x00f00000bc9c783b */ /* 0x000e620000004200 */
[----:B------:R-:W-:Y:S01]  /*7590*/  F2FP.PACK_AB R5, R227, R224 ;  /* 0x000000e0e305723e */ /* 0x000fe200000000ff */
[----:B------:R-:W-:Y:S01]  /*75a0*/  FADD.FTZ R224, R224, R173 ;  /* 0x000000ade0e07221 */ /* 0x000fe20000010000 */
[----:B------:R-:W-:Y:S01]  /*75b0*/  F2FP.PACK_AB R6, R229, R226 ;  /* 0x000000e2e506723e */ /* 0x000fe200000000ff */
[----:B------:R-:W-:Y:S01]  /*75c0*/  FADD.FTZ R226, R226, R175 ;  /* 0x000000afe2e27221 */ /* 0x000fe20000010000 */
[----:B------:R-:W-:Y:S01]  /*75d0*/  LOP3.LUT R20, R20, R5, RZ, 0xc0, !PT ;  /* 0x0000000514147212 */ /* 0x000fe200078ec0ff */
[----:B------:R-:W-:Y:S01]  /*75e0*/  FADD.FTZ R227, R227, R224 ;  /* 0x000000e0e3e37221 */ /* 0x000fe20000010000 */
[----:B------:R-:W-:Y:S01]  /*75f0*/  LOP3.LUT R21, R21, R6, RZ, 0xc0, !PT ;  /* 0x0000000615157212 */ /* 0x000fe200078ec0ff */
[----:B------:R-:W-:Y:S01]  /*7600*/  FADD.FTZ R229, R229, R226 ;  /* 0x000000e2e5e57221 */ /* 0x000fe20000010000 */
[----:B------:R-:W-:Y:S01]  /*7610*/  LOP3.LUT R6, R7, UR9, R232, 0x96, !PT ;  /* 0x0000000907067c12 */ /* 0x000fe2000f8e96e8 */
[----:B------:R-:W-:Y:S02]  /*7620*/  FADD.FTZ R160, R160, R227 ;  /* 0x000000e3a0a07221 */ /* 0x000fe40000010000 */
[----:B------:R-:W-:Y:S02]  /*7630*/  FADD.FTZ R162, R162, R229 ;  /* 0x000000e5a2a27221 */ /* 0x000fe40000010000 */
[C---:B----4-:R-:W-:Y:S05]  /*7640*/  HMMA.16816.F32 R8, R20.reuse, R128, R8 ;  /* 0x000000801408723c */ /* 0x050fea0000001808 */
[----:B------:R-:W-:Y:S02]  /*7650*/  FADD.FTZ R161, R161, R160 ;  /* 0x000000a0a1a17221 */ /* 0x000fe40000010000 */
[----:B------:R-:W-:Y:S01]  /*7660*/  FADD.FTZ R163, R163, R162 ;  /* 0x000000a2a3a37221 */ /* 0x000fe20000010000 */
[C---:B------:R-:W-:Y:S08]  /*7670*/  HMMA.16816.F32 R36, R20.reuse, R130, R36 ;  /* 0x000000821424723c */ /* 0x040ff00000001824 */
        /* <DEDUP_REMOVED lines=18> */
[C---:B-1----:R-:W-:Y:S07]  /*77a0*/  HMMA.16816.F32 R88, R20.reuse, R156, R88 ;  /* 0x0000009c1458723c */ /* 0x042fee0000001858 */
[--C-:B------:R-:W-:Y:S01]  /*77b0*/  FFMA.FTZ R157, R29, c[0x0][0x23c], -R171.reuse ;  /* 0x00008f001d9d7a23 */ /* 0x100fe200000108ab */
[C---:B------:R-:W-:Y:S04]  /*77c0*/  HMMA.16816.F32 R92, R20.reuse, R158, R92 ;  /* 0x0000009e145c723c */ /* 0x040fe8000000185c */
[----:B------:R-:W-:Y:S01]  /*77d0*/  FFMA.FTZ R156, R30, c[0x0][0x23c], -R170 ;  /* 0x00008f001e9c7a23 */ /* 0x000fe200000108aa */
[----:B------:R-:W-:Y:S01]  /*77e0*/  MUFU.EX2 R157, R157 ;  /* 0x0000009d009d7308 */ /* 0x000fe20000000800 */
[----:B------:R-:W-:Y:S02]  /*77f0*/  IMAD.WIDE.U32 R28, R6, -0x2daee0ad, RZ ;  /* 0xd2511f53061c7825 */ /* 0x000fe400078e00ff */
[C---:B------:R-:W-:Y:S04]  /*7800*/  HMMA.16816.F32 R96, R20.reuse, R24, R96 ;  /* 0x000000181460723c */ /* 0x040fe80000001860 */
[--C-:B------:R-:W-:Y:S01]  /*7810*/  FFMA.FTZ R158, R32, c[0x0][0x23c], -R171.reuse ;  /* 0x00008f00209e7a23 */ /* 0x100fe200000108ab */
[----:B------:R-:W-:Y:S01]  /*7820*/  LOP3.LUT R231, R29, UR18, R230, 0x96, !PT ;  /* 0x000000121de77c12 */ /* 0x000fe2000f8e96e6 */
[----:B------:R-:W-:Y:S01]  /*7830*/  FFMA.FTZ R171, R33, c[0x0][0x23c], -R171 ;  /* 0x00008f0021ab7a23 */ /* 0x000fe200000108ab */
[----:B------:R-:W-:Y:S01]  /*7840*/  LOP3.LUT R5, R28, 0xffff, RZ, 0xc0, !PT ;  /* 0x0000ffff1c057812 */ /* 0x000fe200078ec0ff */
[C---:B------:R-:W-:Y:S01]  /*7850*/  HMMA.16816.F32 R100, R20.reuse, R26, R100 ;  /* 0x0000001a1464723c */ /* 0x040fe20000001864 */
[----:B------:R-:W1:Y:S01]  /*7860*/  LDSM.16.MT88.4 R24, [R188+0x11000] ;  /* 0x01100000bc18783b */ /* 0x000e620000004200 */
[----:B------:R-:W-:Y:S02]  /*7870*/  MUFU.EX2 R156, R156 ;  /* 0x0000009c009c7308 */ /* 0x000fe40000000800 */
[--C-:B------:R-:W-:Y:S01]  /*7880*/  FFMA.FTZ R230, R34, c[0x0][0x23c], -R170.reuse ;  /* 0x00008f0022e67a23 */ /* 0x100fe200000108aa */
[----:B------:R-:W-:Y:S01]  /*7890*/  SHF.R.U32.HI R30, RZ, 0x8, R5 ;  /* 0x00000008ff1e7819 */ /* 0x000fe20000011605 */
[--C-:B------:R-:W-:Y:S01]  /*78a0*/  FFMA.FTZ R159, R31, c[0x0][0x23c], -R170.reuse ;  /* 0x00008f001f9f7a23 */ /* 0x100fe200000108aa */
[----:B------:R-:W-:Y:S01]  /*78b0*/  LOP3.LUT R5, R231, 0xff, RZ, 0xc0, !PT ;  /* 0x000000ffe7057812 */ /* 0x000fe200078ec0ff */
[C---:B------:R-:W-:Y:S04]  /*78c0*/  HMMA.16816.F32 R104, R20.reuse, R120, R104 ;  /* 0x000000781468723c */ /* 0x040fe80000001868 */
        /* <DEDUP_REMOVED lines=8> */
[C---:B--2---:R-:W-:Y:S03]  /*7950*/  HMMA.16816.F32 R108, R20.reuse, R124, R108 ;  /* 0x0000007c146c723c */ /* 0x044fe6000000186c */
[----:B------:R-:W-:Y:S01]  /*7960*/  MUFU.EX2 R158, R158 ;  /* 0x0000009e009e7308 */ /* 0x000fe20000000800 */
[----:B------:R-:W-:Y:S02]  /*7970*/  LOP3.LUT R28, R6, 0xff, RZ, 0xc0, !PT ;  /* 0x000000ff061c7812 */ /* 0x000fe400078ec0ff */
[--C-:B------:R-:W-:Y:S02]  /*7980*/  SHF.R.U32.HI R6, RZ, 0x10, R231.reuse ;  /* 0x00000010ff067819 */ /* 0x100fe400000116e7 */
[C---:B------:R-:W-:Y:S01]  /*7990*/  HMMA.16816.F32 R112, R20.reuse, R126, R112 ;  /* 0x0000007e1470723c */ /* 0x040fe20000001870 */
[----:B------:R-:W-:Y:S03]  /*79a0*/  LDSM.16.MT88.4 R124, [R188+0xd800] ;  /* 0x00d80000bc7c783b */ /* 0x000fe60000004200 */
[----:B------:R-:W-:Y:S01]  /*79b0*/  SHF.R.U32.HI R29, RZ, 0x18, R231 ;  /* 0x00000018ff1d7819 */ /* 0x000fe200000116e7 */
[----:B------:R-:W2:Y:S01]  /*79c0*/  MUFU.EX2 R171, R171 ;  /* 0x000000ab00ab7308 */ /* 0x000ea20000000800 */
[----:B------:R-:W-:Y:S02]  /*79d0*/  SHF.R.U32.HI R120, RZ, 0x8, R120 ;  /* 0x00000008ff787819 */ /* 0x000fe40000011678 */
[----:B------:R-:W-:Y:S01]  /*79e0*/  LOP3.LUT R6, R6, 0xff, RZ, 0xc0, !PT ;  /* 0x000000ff06067812 */ /* 0x000fe200078ec0ff */
[C---:B-1----:R-:W-:Y:S03]  /*79f0*/  HMMA.16816.F32 R12, R20.reuse, R24, R12 ;  /* 0x00000018140c723c */ /* 0x042fe6000000180c */
[----:B------:R-:W-:Y:S02]  /*7a00*/  PRMT R5, R5, 0x5410, R120 ;  /* 0x0000541005057816 */ /* 0x000fe40000000078 */
[----:B------:R-:W1:Y:S01]  /*7a10*/  LDSM.16.MT88.4 R120, [R190+0xd800] ;  /* 0x00d80000be78783b */ /* 0x000e620000004200 */
        /* <DEDUP_REMOVED lines=15> */
[----:B--2---:R-:W-:Y:S01]  /*7b10*/  F2FP.PACK_AB R5, R171, R158 ;  /* 0x0000009eab05723e */ /* 0x004fe200000000ff */
[----:B------:R-:W-:Y:S01]  /*7b20*/  LDSM.16.MT88.4 R24, [R189+0x11800] ;  /* 0x01180000bd18783b */ /* 0x000fe20000004200 */
[----:B------:R-:W-:Y:S01]  /*7b30*/  LOP3.LUT R28, R28, R7, RZ, 0xc0, !PT ;  /* 0x000000071c1c7212 */ /* 0x000fe200078ec0ff */
[----:B------:R-:W-:Y:S01]  /*7b40*/  FADD.FTZ R156, R156, R163 ;  /* 0x000000a39c9c7221 */ /* 0x000fe20000010000 */
[----:B------:R-:W-:Y:S01]  /*7b50*/  LOP3.LUT R30, R30, R5, RZ, 0xc0, !PT ;  /* 0x000000051e1e7212 */ /* 0x000fe200078ec0ff */
[----:B------:R-:W-:Y:S02]  /*7b60*/  FADD.FTZ R157, R157, R228 ;  /* 0x000000e49d9d7221 */ /* 0x000fe40000010000 */
[----:B------:R-:W-:Y:S02]  /*7b70*/  FADD.FTZ R159, R159, R156 ;  /* 0x0000009c9f9f7221 */ /* 0x000fe40000010000 */
[----:B------:R-:W-:Y:S04]  /*7b80*/  FADD.FTZ R158, R158, R157 ;  /* 0x0000009d9e9e7221 */ /* 0x000fe80000010000 */
[----:B------:R-:W-:Y:S01]  /*7b90*/  FADD.FTZ R215, R171, R158 ;  /* 0x0000009eabd77221 */ /* 0x000fe20000010000 */
[----:B-----5:R-:W-:Y:S01]  /*7ba0*/  F2FP.PACK_AB R6, R231, R230 ;  /* 0x000000e6e706723e */ /* 0x020fe200000000ff */
[----:B------:R-:W-:Y:S03]  /*7bb0*/  FADD.FTZ R230, R230, R159 ;  /* 0x0000009fe6e67221 */ /* 0x000fe60000010000 */
[----:B------:R-:W-:Y:S01]  /*7bc0*/  LOP3.LUT R31, R31, R6, RZ, 0xc0, !PT ;  /* 0x000000061f1f7212 */ /* 0x000fe200078ec0ff */
[----:B------:R-:W-:Y:S06]  /*7bd0*/  FADD.FTZ R213, R231, R230 ;  /* 0x000000e6e7d57221 */ /* 0x000fec0000010000 */
[C---:B---3--:R-:W-:Y:S01]  /*7be0*/  HMMA.16816.F32 R128, R28.reuse, R32, R8 ;  /* 0x000000201c80723c */ /* 0x048fe20000001808 */
[----:B------:R-:W2:Y:S07]  /*7bf0*/  LDSM.16.MT88.4 R8, [R190+0x11800] ;  /* 0x01180000be08783b */ /* 0x000eae0000004200 */
        /* <DEDUP_REMOVED lines=17> */
[----:B------:R-:W1:Y:S07]  /*7d10*/  LDSM.16.MT88.4 R20, [R188+0x11800] ;  /* 0x01180000bc14783b */ /* 0x000e6e0000004200 */
[C---:B--2---:R-:W-:Y:S08]  /*7d20*/  HMMA.16816.F32 R104, R28.reuse, R8, R104 ;  /* 0x000000081c68723c */ /* 0x044ff00000001868 */
[C---:B------:R-:W-:Y:S08]  /*7d30*/  HMMA.16816.F32 R124, R28.reuse, R10, R16 ;  /* 0x0000000a1c7c723c */ /* 0x040ff00000001810 */
[C---:B------:R-:W-:Y:S08]  /*7d40*/  HMMA.16816.F32 R108, R28.reuse, R24, R108 ;  /* 0x000000181c6c723c */ /* 0x040ff0000000186c */
[C---:B------:R-:W-:Y:S08]  /*7d50*/  HMMA.16816.F32 R112, R28.reuse, R26, R112 ;  /* 0x0000001a1c70723c */ /* 0x040ff00000001870 */
[C---:B-1----:R-:W-:Y:S08]  /*7d60*/  HMMA.16816.F32 R120, R28.reuse, R20, R12 ;  /* 0x000000141c78723c */ /* 0x042ff0000000180c */
[----:B------:R-:W-:Y:S01]  /*7d70*/  HMMA.16816.F32 R116, R28, R22, R116 ;  /* 0x000000161c74723c */ /* 0x000fe20000001874 */
[----:B------:R-:W-:-:S07]  /*7d80*/  @P0 BRA `(.L_x_619) ;  /* 0xffffd12000000947 */ /* 0x000fce000383ffff */
.L_x_618:
        /* <DEDUP_REMOVED lines=25> */
[CC--:B------:R-:W-:Y:S01]  /*7f20*/  LEA.HI R8, R0.reuse, R5.reuse, RZ, 0x2 ;  /* 0x0000000500087211 */ /* 0x0c0fe200078f10ff */
[----:B------:R-:W-:Y:S01]  /*7f30*/  UISETP.NE.AND UP2, UPT, UR4, URZ, UPT ;  /* 0x0000003f0400728c */ /* 0x000fe2000bf45270 */
[----:B------:R-:W-:Y:S01]  /*7f40*/  LEA.HI R0, R0, R5, RZ, 0x5 ;  /* 0x0000000500007211 */ /* 0x000fe200078f28ff */
[----:B------:R-:W-:Y:S01]  /*7f50*/  UISETP.EQ.AND UP3, UPT, UR4, URZ, UP3 ;  /* 0x0000003f0400728c */ /* 0x000fe20009f62270 */
[----:B------:R-:W-:Y:S01]  /*7f60*/  SHF.R.S32.HI R6, RZ, 0x1f, R8 ;  /* 0x0000001fff067819 */ /* 0x000fe20000011408 */
[----:B------:R-:W-:-:S02]  /*7f70*/  @!UP0 UIMAD UR11, UR6, UR5, UR11 ;  /* 0x00000005060b82a4 */ /* 0x000fc4000f8e020b */
[----:B------:R-:W-:Y:S02]  /*7f80*/  ULDC UR4, c[0x0][0x1c0] ;  /* 0x0000700000047ab9 */ /* 0x000fe40000000800 */
[----:B------:R-:W-:Y:S02]  /*7f90*/  ULDC UR5, c[0x0][0x234] ;  /* 0x00008d0000057ab9 */ /* 0x000fe40000000800 */
[----:B------:R-:W-:Y:S02]  /*7fa0*/  @!UP0 UIADD3 UR7, UR19, UR11, URZ ;  /* 0x0000000b13078290 */ /* 0x000fe4000fffe03f */
[----:B------:R-:W-:Y:S01]  /*7fb0*/  @!UP2 UISETP.NE.AND UP1, UPT, UR9, URZ, UPT ;  /* 0x0000003f0900a28c */ /* 0x000fe2000bf25270 */
[----:B------:R-:W3:Y:S01]  /*7fc0*/  S2UR UR9, SR_CTAID.X ;  /* 0x00000000000979c3 */ /* 0x000ee20000002500 */
[----:B------:R-:W-:Y:S02]  /*7fd0*/  @UP2 ULDC UR14, c[0x0][0x210] ;  /* 0x00008400000e2ab9 */ /* 0x000fe40000000800 */
        /* <DEDUP_REMOVED lines=14> */
[----:B------:R-:W-:Y:S01]  /*80c0*/  IADD3 R8, -R8, R5, RZ ;  /* 0x0000000508087210 */ /* 0x000fe20007ffe1ff */
[----:B------:R-:W-:Y:S01]  /*80d0*/  UIMAD UR4, UR6, UR13, URZ ;  /* 0x0000000d060472a4 */ /* 0x000fe2000f8e023f */
[----:B------:R-:W-:Y:S01]  /*80e0*/  IADD3 R6, R7, -R6, RZ ;  /* 0x8000000607067210 */ /* 0x000fe20007ffe0ff */
[----:B------:R-:W-:Y:S01]  /*80f0*/  @!UP2 UMOV UR15, 0x1 ;  /* 0x00000001000fa882 */ /* 0x000fe20000000000 */
[----:B------:R-:W-:Y:S01]  /*8100*/  SHF.R.S32.HI R7, RZ, 0x5, R0 ;  /* 0x00000005ff077819 */ /* 0x000fe20000011400 */
[----:B------:R-:W1:Y:S01]  /*8110*/  @P3 MUFU.RCP R10, R2 ;  /* 0x00000002000a3308 */ /* 0x000e620000001000 */
[----:B------:R-:W-:Y:S01]  /*8120*/  R2P PR, R6, 0x6 ;  /* 0x0000000606007804 */ /* 0x000fe20000000000 */
[----:B------:R-:W-:Y:S01]  /*8130*/  @UP3 USEL UR16, UR16, UR21, !UP0 ;  /* 0x0000001510103287 */ /* 0x000fe2000c000000 */
[----:B------:R-:W-:Y:S01]  /*8140*/  LEA R8, R7, R8, 0x9 ;  /* 0x0000000807087211 */ /* 0x000fe200078e48ff */
[----:B---3--:R-:W-:Y:S01]  /*8150*/  UIMAD UR5, UR9, UR15, URZ ;  /* 0x0000000f090572a4 */ /* 0x008fe2000f8e023f */
[----:B------:R-:W-:Y:S01]  /*8160*/  LOP3.LUT R0, R0, 0xffffffe0, RZ, 0xc0, !PT ;  /* 0xffffffe000007812 */ /* 0x000fe200078ec0ff */
[----:B------:R-:W-:-:S02]  /*8170*/  USEL UR4, UR4, URZ, !UP3 ;  /* 0x0000003f04047287 */ /* 0x000fc4000d800000 */
[----:B------:R-:W2:Y:S01]  /*8180*/  @P4 MUFU.RCP R9, R4 ;  /* 0x0000000400094308 */ /* 0x000ea20000001000 */
[----:B------:R-:W-:Y:S01]  /*8190*/  IADD3 R0, -R0, R5, RZ ;  /* 0x0000000500007210 */ /* 0x000fe20007ffe1ff */
[----:B------:R-:W-:Y:S02]  /*81a0*/  USHF.L.U32 UR5, UR5, 0x6, URZ ;  /* 0x0000000605057899 */ /* 0x000fe4000800063f */
[----:B-----5:R-:W-:Y:S01]  /*81b0*/  UIMAD UR14, UR10, UR14, UR4 ;  /* 0x0000000e0a0e72a4 */ /* 0x020fe2000f8e0204 */
[----:B------:R-:W-:Y:S01]  /*81c0*/  SHF.R.S32.HI R5, RZ, 0x1f, R0 ;  /* 0x0000001fff057819 */ /* 0x000fe20000011400 */
[----:B------:R-:W-:Y:S01]  /*81d0*/  @!UP3 UMOV UR26, URZ ;  /* 0x0000003f001abc82 */ /* 0x000fe20008000000 */
[----:B-1----:R-:W-:Y:S01]  /*81e0*/  FMUL.FTZ R10, R10, c[0x0][0x2dc] ;  /* 0x0000b7000a0a7a20 */ /* 0x002fe20000410000 */
[----:B------:R-:W-:Y:S01]  /*81f0*/  @P4 MUFU.LG2 R4, R4 ;  /* 0x0000000400044308 */ /* 0x000fe20000000c00 */
[----:B------:R-:W-:Y:S02]  /*8200*/  @UP3 UMOV UR26, UR16 ;  /* 0x00000010001a3c82 */ /* 0x000fe40008000000 */
[C---:B------:R-:W-:Y:S01]  /*8210*/  FMUL.FTZ R130, R10.reuse, R130 ;  /* 0x000000820a827220 */ /* 0x040fe20000410000 */
[----:B------:R-:W-:Y:S01]  /*8220*/  @!UP3 UMOV UR27, URZ ;  /* 0x0000003f001bbc82 */ /* 0x000fe20008000000 */
[C---:B------:R-:W-:Y:S01]  /*8230*/  FMUL.FTZ R131, R10.reuse, R131 ;  /* 0x000000830a837220 */ /* 0x040fe20000410000 */
[----:B------:R-:W-:Y:S01]  /*8240*/  USHF.R.S32.HI UR4, URZ, 0x1f, UR5 ;  /* 0x0000001f3f047899 */ /* 0x000fe20008011405 */
[C---:B------:R-:W-:Y:S01]  /*8250*/  FMUL.FTZ R38, R10.reuse, R38 ;  /* 0x000000260a267220 */ /* 0x040fe20000410000 */
[----:B------:R-:W1:Y:S01]  /*8260*/  @P3 MUFU.LG2 R2, R2 ;  /* 0x0000000200023308 */ /* 0x000e620000000c00 */
[C---:B------:R-:W-:Y:S01]  /*8270*/  FMUL.FTZ R39, R10.reuse, R39 ;  /* 0x000000270a277220 */ /* 0x040fe20000410000 */
[----:B------:R-:W-:Y:S01]  /*8280*/  F2FP.PACK_AB R130, R131, R130 ;  /* 0x000000828382723e */ /* 0x000fe200000000ff */
[C---:B------:R-:W-:Y:S01]  /*8290*/  FMUL.FTZ R42, R10.reuse, R42 ;  /* 0x0000002a0a2a7220 */ /* 0x040fe20000410000 */
[----:B------:R-:W-:Y:S01]  /*82a0*/  @UP3 USHF.R.S32.HI UR27, URZ, 0x1f, UR16 ;  /* 0x0000001f3f1b3899 */ /* 0x000fe20008011410 */
        /* <DEDUP_REMOVED lines=68> */
[C---:B------:R-:W-:Y:S01]  /*86f0*/  SHF.L.U32 R10, R6.reuse, 0x6, RZ ;  /* 0x00000006060a7819 */ /* 0x040fe200000006ff */
[----:B--2---:R-:W-:Y:S01]  /*8700*/  FMUL.FTZ R9, R9, c[0x0][0x2dc] ;  /* 0x0000b70009097a20 */ /* 0x004fe20000410000 */
[----:B------:R-:W-:Y:S01]  /*8710*/  LOP3.LUT R6, R6, 0x1, RZ, 0xc0, !PT ;  /* 0x0000000106067812 */ /* 0x000fe200078ec0ff */
[----:B-1----:R-:W-:Y:S01]  /*8720*/  @P3 FMUL.FTZ R2, R2, 0.69314718246459960938 ;  /* 0x3f31721802023820 */ /* 0x002fe20000410000 */
[----:B------:R-:W-:Y:S01]  /*8730*/  LOP3.LUT R10, R10, 0x1c0, RZ, 0xc0, !PT ;  /* 0x000001c00a0a7812 */ /* 0x000fe200078ec0ff */
[C---:B------:R-:W-:Y:S01]  /*8740*/  FMUL.FTZ R128, R9.reuse, R128 ;  /* 0x0000008009807220 */ /* 0x040fe20000410000 */
[----:B------:R-:W-:Y:S01]  /*8750*/  ISETP.NE.U32.AND P0, PT, R6, 0x1, PT ;  /* 0x000000010600780c */ /* 0x000fe20003f05070 */
[C---:B------:R-:W-:Y:S01]  /*8760*/  FMUL.FTZ R129, R9.reuse, R129 ;  /* 0x0000008109817220 */ /* 0x040fe20000410000 */
[----:B------:R-:W-:Y:S01]  /*8770*/  LEA.HI R11, R10, R10, RZ, 0x1d ;  /* 0x0000000a0a0b7211 */ /* 0x000fe200078fe8ff */
[C---:B------:R-:W-:Y:S01]  /*8780*/  FMUL.FTZ R36, R9.reuse, R36 ;  /* 0x0000002409247220 */ /* 0x040fe20000410000 */
[----:B------:R-:W-:Y:S01]  /*8790*/  MOV R6, 0x20 ;  /* 0x0000002000067802 */ /* 0x000fe20000000f00 */
[C---:B------:R-:W-:Y:S01]  /*87a0*/  FMUL.FTZ R37, R9.reuse, R37 ;  /* 0x0000002509257220 */ /* 0x040fe20000410000 */
[----:B------:R-:W-:Y:S01]  /*87b0*/  LEA R8, R8, R11, 0x1 ;  /* 0x0000000b08087211 */ /* 0x000fe200078e08ff */
[C---:B------:R-:W-:Y:S01]  /*87c0*/  FMUL.FTZ R40, R9.reuse, R40 ;  /* 0x0000002809287220 */ /* 0x040fe20000410000 */
[----:B------:R-:W-:Y:S01]  /*87d0*/  SEL R6, R6, 0xffffffe0, !P1 ;  /* 0xffffffe006067807 */ /* 0x000fe20004800000 */
        /* <DEDUP_REMOVED lines=23> */
[----:B------:R1:W-:Y:S01]  /*8950*/  STS [R11], R128 ;  /* 0x000000800b007388 */ /* 0x0003e20000000800 */
[----:B------:R-:W-:Y:S01]  /*8960*/  FMUL.FTZ R65, R9, R65 ;  /* 0x0000004109417220 */ /* 0x000fe20000410000 */
[----:B------:R-:W-:Y:S01]  /*8970*/  F2FP.PACK_AB R56, R57, R56 ;  /* 0x000000383938723e */ /* 0x000fe200000000ff */
[C---:B------:R-:W-:Y:S01]  /*8980*/  FMUL.FTZ R68, R9.reuse, R68 ;  /* 0x0000004409447220 */ /* 0x040fe20000410000 */
[----:B------:R1:W-:Y:S01]  /*8990*/  STS [R11+0x400], R130 ;  /* 0x000400820b007388 */ /* 0x0003e20000000800 */
[----:B------:R-:W-:Y:S01]  /*89a0*/  FMUL.FTZ R69, R9, R69 ;  /* 0x0000004509457220 */ /* 0x000fe20000410000 */
[----:B------:R-:W-:Y:S01]  /*89b0*/  IADD3 R21, R13, R8, RZ ;  /* 0x000000080d157210 */ /* 0x000fe20007ffe0ff */
        /* <DEDUP_REMOVED lines=46> */
[----:B------:R-:W-:-:S03]  /*8ca0*/  @P4 FMUL.FTZ R57, R4, 0.69314718246459960938 ;  /* 0x3f31721804394820 */ /* 0x000fc60000410000 */
[----:B------:R-:W-:Y:S02]  /*8cb0*/  F2FP.PACK_AB R116, R9, R116 ;  /* 0x000000740974723e */ /* 0x000fe400000000ff */
[C---:B------:R-:W-:Y:S02]  /*8cc0*/  IADD3 R9, R11.reuse, -0x10, RZ ;  /* 0xfffffff00b097810 */ /* 0x040fe40007ffe0ff */
[----:B------:R-:W-:Y:S02]  /*8cd0*/  @P0 IADD3 R9, R11, 0x10, RZ ;  /* 0x000000100b090810 */ /* 0x000fe40007ffe0ff */
[----:B------:R-:W-:Y:S02]  /*8ce0*/  LOP3.LUT P0, RZ, R0, 0x3, RZ, 0xc0, !PT ;  /* 0x0000000300ff7812 */ /* 0x000fe4000780c0ff */
[-C--:B------:R-:W-:Y:S01]  /*8cf0*/  IADD3 R15, R6, R9.reuse, RZ ;  /* 0x00000009060f7210 */ /* 0x080fe20007ffe0ff */
[----:B------:R1:W-:Y:S01]  /*8d00*/  STS [R9], R36 ;  /* 0x0000002409007388 */ /* 0x0003e20000000800 */
[----:B------:R-:W-:-:S02]  /*8d10*/  IADD3 R19, R8, R9, RZ ;  /* 0x0000000908137210 */ /* 0x000fc40007ffe0ff */
[----:B------:R-:W-:Y:S01]  /*8d20*/  IADD3 R23, R15, R8, RZ ;  /* 0x000000080f177210 */ /* 0x000fe20007ffe0ff */
[----:B------:R1:W-:Y:S01]  /*8d30*/  STS [R9+0x400], R38 ;  /* 0x0004002609007388 */ /* 0x0003e20000000800 */
[----:B------:R-:W-:Y:S02]  /*8d40*/  SHF.R.S32.HI R6, RZ, 0x1f, R7 ;  /* 0x0000001fff067819 */ /* 0x000fe40000011407 */
[----:B------:R-:W-:Y:S01]  /*8d50*/  LEA.HI R0, R5, R0, RZ, 0x2 ;  /* 0x0000000005007211 */ /* 0x000fe200078f10ff */
[----:B------:R1:W-:Y:S01]  /*8d60*/  STS [R13], R40 ;  /* 0x000000280d007388 */ /* 0x0003e20000000800 */
[----:B------:R-:W-:Y:S02]  /*8d70*/  LEA.HI R6, R6, R7, RZ, 0x2 ;  /* 0x0000000706067211 */ /* 0x000fe400078f10ff */
[----:B------:R-:W-:Y:S01]  /*8d80*/  SHF.R.S32.HI R0, RZ, 0x2, R0 ;  /* 0x00000002ff007819 */ /* 0x000fe20000011400 */
[----:B------:R1:W-:Y:S01]  /*8d90*/  STS [R13+0x400], R42 ;  /* 0x0004002a0d007388 */ /* 0x0003e20000000800 */
[----:B------:R-:W-:-:S02]  /*8da0*/  LOP3.LUT R6, R6, 0xffffffc, RZ, 0xc0, !PT ;  /* 0x0ffffffc06067812 */ /* 0x000fc400078ec0ff */
[----:B------:R-:W-:Y:S01]  /*8db0*/  MOV R5, 0x7f800000 ;  /* 0x7f80000000057802 */ /* 0x000fe20000000f00 */
[----:B------:R1:W-:Y:S01]  /*8dc0*/  STS [R15], R44 ;  /* 0x0000002c0f007388 */ /* 0x0003e20000000800 */
[----:B------:R-:W-:Y:S01]  /*8dd0*/  IADD3 R7, R7, -R6, RZ ;  /* 0x8000000607077210 */ /* 0x000fe20007ffe0ff */
[----:B------:R-:W-:Y:S01]  /*8de0*/  @P4 FFMA.FTZ R5, R132, c[0x0][0x238], R57 ;  /* 0x00008e0084054a23 */ /* 0x000fe20000010039 */
[----:B------:R-:W-:Y:S01]  /*8df0*/  MOV R6, 0x7f800000 ;  /* 0x7f80000000067802 */ /* 0x000fe20000000f00 */
[----:B------:R1:W-:Y:S01]  /*8e00*/  STS [R15+0x400], R46 ;  /* 0x0004002e0f007388 */ /* 0x0003e20000000800 */
[----:B------:R-:W-:Y:S01]  /*8e10*/  @P3 FFMA.FTZ R6, R3, c[0x0][0x238], R2 ;  /* 0x00008e0003063a23 */ /* 0x000fe20000010002 */
[----:B------:R-:W-:Y:S02]  /*8e20*/  LEA R0, R7, R0, 0x4 ;  /* 0x0000000007007211 */ /* 0x000fe400078e20ff */
[----:B------:R1:W-:Y:S04]  /*8e30*/  STS [R17], R48 ;  /* 0x0000003011007388 */ /* 0x0003e80000000800 */
[----:B------:R1:W-:Y:S04]  /*8e40*/  STS [R17+0x400], R50 ;  /* 0x0004003211007388 */ /* 0x0003e80000000800 */
[----:B------:R1:W-:Y:S04]  /*8e50*/  STS [R19], R52 ;  /* 0x0000003413007388 */ /* 0x0003e80000000800 */
[----:B------:R1:W-:Y:S04]  /*8e60*/  STS [R19+0x400], R54 ;  /* 0x0004003613007388 */ /* 0x0003e80000000800 */
[----:B------:R1:W-:Y:S04]  /*8e70*/  STS [R21], R56 ;  /* 0x0000003815007388 */ /* 0x0003e80000000800 */
[----:B------:R1:W-:Y:S04]  /*8e80*/  STS [R21+0x400], R58 ;  /* 0x0004003a15007388 */ /* 0x0003e80000000800 */
[----:B------:R1:W-:Y:S04]  /*8e90*/  STS [R23], R60 ;  /* 0x0000003c17007388 */ /* 0x0003e80000000800 */
        /* <DEDUP_REMOVED lines=34> */
[----:B------:R1:W2:Y:S04]  /*90c0*/  LDS.128 R48, [R201] ;  /* 0x00000000c9307984 */ /* 0x0002a80000000c00 */
        /* <DEDUP_REMOVED lines=12> */
[----:B--23--:R-:W-:Y:S01]  /*9190*/  UIMAD UR6, UR9, -0x40, UR22 ;  /* 0xffffffc0090678a4 */ /* 0x00cfe2000f8e0216 */
        /* <DEDUP_REMOVED lines=9> */
[----:B-1----:R-:W-:Y:S02]  /*9230*/  @!P3 LEA R58, P1, R3, c[0x0][0x200], 0x2 ;  /* 0x00008000033aba11 */ /* 0x002fe400078210ff */
[----:B------:R-:W-:-:S02]  /*9240*/  @!P2 LEA R56, P0, R7, c[0x0][0x200], 0x2 ;  /* 0x000080000738aa11 */ /* 0x000fc400078010ff */
[----:B------:R-:W-:Y:S02]  /*9250*/  @!P3 LEA.HI.X R59, R3, c[0x0][0x204], R0, 0x2, P1 ;  /* 0x00008100033bba11 */ /* 0x000fe400008f1400 */
[----:B------:R-:W-:-:S03]  /*9260*/  @!P2 LEA.HI.X R57, R7, c[0x0][0x204], R2, 0x2, P0 ;  /* 0x000081000739aa11 */ /* 0x000fc600000f1402 */
[----:B------:R1:W-:Y:S04]  /*9270*/  @!P3 STG.E [R58.64], R5 ;  /* 0x000000053a00b986 */ /* 0x0003e8000c101918 */
[----:B------:R1:W-:Y:S02]  /*9280*/  @!P2 STG.E [R56.64], R6 ;  /* 0x000000063800a986 */ /* 0x0003e4000c101918 */
.L_x_623:
[----:B--23--:R-:W-:Y:S05]  /*9290*/  BSYNC B0 ;  /* 0x0000000000007941 */ /* 0x00cfea0003800000 */
.L_x_622:
[----:B------:R-:W2:Y:S01]  /*92a0*/  S2R R3, SR_TID.X ;  /* 0x0000000000037919 */ /* 0x000ea20000002100 */
[----:B------:R-:W-:Y:S01]  /*92b0*/  IADD3 R4, P0, R208, UR12, RZ ;  /* 0x0000000cd0047c10 */ /* 0x000fe2000ff1e0ff */
[----:B------:R-:W-:Y:S01]  /*92c0*/  USHF.R.S32.HI UR6, URZ, 0x1f, UR10 ;  /* 0x0000001f3f067899 */ /* 0x000fe2000801140a */
[----:B------:R-:W-:Y:S01]  /*92d0*/  BSSY B0, `(.L_x_624) ;  /* 0x0000017000007945 */ /* 0x000fe20003800000 */
[----:B------:R-:W3:Y:S01]  /*92e0*/  S2R R0, SR_CTAID.Z ;  /* 0x0000000000007919 */ /* 0x000ee20000002700 */
[----:B-1----:R-:W-:Y:S01]  /*92f0*/  IADD3.X R5, R209, UR7, RZ, P0, !PT ;  /* 0x00000007d1057c10 */ /* 0x002fe200087fe4ff */
[----:B------:R-:W-:-:S02]  /*9300*/  ULDC.64 UR4, c[0x0][0x1f0] ;  /* 0x00007c0000047ab9 */ /* 0x000fc40000000a00 */
[----:B------:R-:W-:-:S04]  /*9310*/  UIMAD UR4, UR6, UR4, URZ ;  /* 0x00000004060472a4 */ /* 0x000fc8000f8e023f */
[----:B------:R-:W-:Y:S01]  /*9320*/  UIMAD UR4, UR10, UR5, UR4 ;  /* 0x000000050a0472a4 */ /* 0x000fe2000f8e0204 */
[----:B--2---:R-:W-:-:S04]  /*9330*/  SHF.R.S32.HI R2, RZ, 0x1f, R3 ;  /* 0x0000001fff027819 */ /* 0x004fc80000011403 */
[----:B------:R-:W-:Y:S01]  /*9340*/  LEA.HI R2, R2, R3, RZ, 0x3 ;  /* 0x0000000302027211 */ /* 0x000fe200078f18ff */
[----:B---3--:R-:W-:-:S03]  /*9350*/  IMAD.WIDE.U32 R4, R0, c[0x0][0x1f0], R4 ;  /* 0x00007c0000047a25 */ /* 0x008fc600078e0004 */
        /* <DEDUP_REMOVED lines=12> */
[----:B------:R1:W-:Y:S04]  /*9420*/  STG.E.128 [R58.64+0x80], R32 ;  /* 0x000080203a007986 */ /* 0x0003e8000c101d18 */
[----:B------:R1:W-:Y:S02]  /*9430*/  STG.E.128 [R58.64+0x100], R16 ;  /* 0x000100103a007986 */ /* 0x0003e4000c101d18 */
.L_x_625:
[----:B------:R-:W-:Y:S05]  /*9440*/  BSYNC B0 ;  /* 0x0000000000007941 */ /* 0x000fea0003800000 */
.L_x_624:
[----:B------:R-:W-:Y:S01]  /*9450*/  IADD3 R0, R2, 0x10, RZ ;  /* 0x0000001002007810 */ /* 0x000fe20007ffe0ff */
[----:B------:R-:W-:Y:S03]  /*9460*/  BSSY B0, `(.L_x_626) ;  /* 0x0000010000007945 */ /* 0x000fe60003800000 */
[----:B------:R-:W-:-:S13]  /*9470*/  ISETP.GE.AND P0, PT, R0, UR20, PT ;  /* 0x0000001400007c0c */ /* 0x000fda000bf06270 */
        /* <DEDUP_REMOVED lines=14> */
.L_x_627:
[----:B------:R-:W-:Y:S05]  /*9560*/  BSYNC B0 ;  /* 0x0000000000007941 */ /* 0x000fea0003800000 */
.L_x_626:
        /* <DEDUP_REMOVED lines=14> */
[----:B----4-:R1:W-:Y:S04]  /*9650*/  STG.E.128 [R2.64], R40 ;  /* 0x0000002802007986 */ /* 0x0103e8000c101d18 */
[----:B------:R1:W-:Y:S04]  /*9660*/  STG.E.128 [R2.64+0x80], R24 ;  /* 0x0000801802007986 */ /* 0x0003e8000c101d18 */
[----:B------:R1:W-:Y:S02]  /*9670*/  STG.E.128 [R2.64+0x100], R8 ;  /* 0x0001000802007986 */ /* 0x0003e4000c101d18 */
.L_x_629:
[----:B------:R-:W-:Y:S05]  /*9680*/  BSYNC B0 ;  /* 0x0000000000007941 */ /* 0x000fea0003800000 */
.L_x_628:
[----:B------:R-:W-:-:S13]  /*9690*/  ISETP.GE.AND P0, PT, R200, UR20, PT ;  /* 0x00000014c8007c0c */ /* 0x000fda000bf06270 */
[----:B------:R-:W-:Y:S05]  /*96a0*/  @P0 EXIT ;  /* 0x000000000000094d */ /* 0x000fea0003800000 */
[----:B------:R-:W-:Y:S02]  /*96b0*/  IADD3 R0, P0, R210, 0x30, RZ ;  /* 0x00000030d2007810 */ /* 0x000fe40007f1e0ff */
[----:B------:R-:W-:Y:S02]  /*96c0*/  MOV R5, R7 ;  /* 0x0000000700057202 */ /* 0x000fe40000000f00 */
[----:B------:R-:W-:-:S03]  /*96d0*/  IADD3.X R210, RZ, R211, RZ, P0, !PT ;  /* 0x000000d3ffd27210 */ /* 0x000fc600007fe4ff */
[----:B------:R-:W-:-:S04]  /*96e0*/  IMAD.WIDE.U32 R4, R0, c[0x0][0x1e8], R4 ;  /* 0x00007a0000047a25 */ /* 0x000fc800078e0004 */
[----:B-1----:R-:W-:Y:S01]  /*96f0*/  IMAD R3, R210, c[0x0][0x1e8], RZ ;  /* 0x00007a00d2037a24 */ /* 0x002fe200078e02ff */
        /* <DEDUP_REMOVED lines=8> */
.L_x_614:
[----:B------:R-:W-:Y:S01]  /*9780*/  UISETP.NE.AND UP4, UPT, UR21, -0x1, UPT ;  /* 0xffffffff1500788c */ /* 0x000fe2000bf85270 */
[----:B------:R-:W-:Y:S01]  /*9790*/  LEA.HI R6, R11, R82, RZ, 0x3 ;  /* 0x000000520b067211 */ /* 0x000fe200078f18ff */
[----:B------:R-:W-:Y:S01]  /*97a0*/  ULDC.U8 UR14, c[0x0][0x329] ;  /* 0x0000ca40000e7ab9 */ /* 0x000fe20000000000 */
[----:B------:R-:W1:Y:S01]  /*97b0*/  S2R R8, SR_CTAID.Z ;  /* 0x0000000000087919 */ /* 0x000e620000002700 */
[----:B------:R-:W-:Y:S01]  /*97c0*/  UISETP.NE.AND UP3, UPT, UR14, URZ, UPT ;  /* 0x0000003f0e00728c */ /* 0x000fe2000bf65270 */
[----:B------:R-:W-:Y:S01]  /*97d0*/  LOP3.LUT R3, R6, 0x1ffffff8, RZ, 0xc0, !PT ;  /* 0x1ffffff806037812 */ /* 0x000fe200078ec0ff */
[----:B------:R-:W-:Y:S01]  /*97e0*/  ULDC.64 UR6, c[0x0][0x1e8] ;  /* 0x00007a0000067ab9 */ /* 0x000fe20000000a00 */
[----:B------:R-:W2:Y:S01]  /*97f0*/  S2R R13, SR_CTAID.X ;  /* 0x00000000000d7919 */ /* 0x000ea20000002500 */
[----:B------:R-:W-:Y:S01]  /*9800*/  ULDC.U8 UR15, c[0x0][0x328] ;  /* 0x0000ca00000f7ab9 */ /* 0x000fe20000000000 */
[----:B------:R-:W-:Y:S01]  /*9810*/  SHF.R.S32.HI R6, RZ, 0x3, R6 ;  /* 0x00000003ff067819 */ /* 0x000fe20000011406 */
[----:B------:R-:W-:Y:S01]  /*9820*/  ULDC.64 UR4, c[0x0][0x1e0] ;  /* 0x0000780000047ab9 */ /* 0x000fe20000000a00 */
[----:B------:R-:W-:Y:S01]  /*9830*/  IMAD.IADD R0, R82, 0x1, -R3 ;  /* 0x0000000152007824 */ /* 0x000fe200078e0a03 */
[----:B------:R-:W-:Y:S01]  /*9840*/  @UP4 UIMAD.WIDE.U32 UR12, UR21, UR6, URZ ;  /* 0x00000006150c42a5 */ /* 0x000fe2000f8e003f */
[----:B------:R-:W-:Y:S01]  /*9850*/  SHF.R.S32.HI R7, RZ, 0x1f, R6 ;  /* 0x0000001fff077819 */ /* 0x000fe20000011406 */
[----:B------:R-:W-:Y:S01]  /*9860*/  @!UP4 USHF.R.S32.HI UR16, URZ, 0x1f, UR10 ;  /* 0x0000001f3f10c899 */ /* 0x000fe2000801140a */
[----:B------:R-:W-:Y:S01]  /*9870*/  IMAD.SHL.U32 R0, R0, 0x8, RZ ;  /* 0x0000000800007824 */ /* 0x000fe200078e00ff */
[----:B------:R-:W-:Y:S01]  /*9880*/  UISETP.NE.AND UP2, UPT, UR15, URZ, UPT ;  /* 0x0000003f0f00728c */ /* 0x000fe2000bf45270 */
[----:B------:R-:W-:Y:S01]  /*9890*/  BSSY B0, `(.L_x_630) ;  /* 0x0000038000007945 */ /* 0x000fe20003800000 */
[----:B------:R-:W-:-:S02]  /*98a0*/  @!UP4 UIMAD UR16, UR16, UR4, URZ ;  /* 0x000000041010c2a4 */ /* 0x000fc4000f8e023f */
[----:B------:R-:W-:Y:S02]  /*98b0*/  @UP4 UIMAD UR7, UR21, UR7, UR13 ;  /* 0x00000007150742a4 */ /* 0x000fe4000f8e020d */
[----:B------:R-:W-:Y:S02]  /*98c0*/  USHF.R.S32.HI UR13, URZ, 0x1f, UR9 ;  /* 0x0000001f3f0d7899 */ /* 0x000fe40008011409 */
[----:B------:R-:W-:Y:S02]  /*98d0*/  @UP4 UMOV UR17, UR12 ;  /* 0x0000000c00114c82 */ /* 0x000fe40008000000 */
[----:B------:R-:W-:Y:S02]  /*98e0*/  @!UP3 UISETP.NE.AND UP1, UPT, UR15, URZ, UPT ;  /* 0x0000003f0f00b28c */ /* 0x000fe4000bf25270 */
[----:B------:R-:W-:Y:S02]  /*98f0*/  ULDC UR11, c[0x0][0x214] ;  /* 0x00008500000b7ab9 */ /* 0x000fe40000000800 */
[----:B------:R-:W-:Y:S01]  /*9900*/  @UP3 ULDC UR12, c[0x0][0x210] ;  /* 0x00008400000c3ab9 */ /* 0x000fe20000000800 */
[----:B--2---:R-:W-:Y:S01]  /*9910*/  IMAD.WIDE R12, R13, 0x40, R6 ;  /* 0x000000400d0c7825 */ /* 0x004fe200078e0206 */
[----:B------:R-:W-:-:S02]  /*9920*/  UISETP.EQ.AND UP2, UPT, UR14, URZ, UP2 ;  /* 0x0000003f0e00728c */ /* 0x000fc40009742270 */
[----:B------:R-:W-:Y:S02]  /*9930*/  ULDC UR8, c[0x0][0x234] ;  /* 0x00008d0000087ab9 */ /* 0x000fe40000000800 */
[----:B------:R-:W-:Y:S02]  /*9940*/  @!UP4 UIMAD.WIDE.U32 UR18, UR10, UR4, URZ ;  /* 0x000000040a12c2a5 */ /* 0x000fe4000f8e003f */
[----:B------:R-:W-:Y:S02]  /*9950*/  @!UP4 UIMAD UR16, UR10, UR5, UR16 ;  /* 0x000000050a10c2a4 */ /* 0x000fe4000f8e0210 */
[----:B------:R-:W-:Y:S02]  /*9960*/  @UP3 UIMAD UR12, UR12, UR11, URZ ;  /* 0x0000000b0c0c32a4 */ /* 0x000fe4000f8e023f */
[----:B------:R-:W-:Y:S02]  /*9970*/  ULDC.64 UR4, c[0x0][0x1f0] ;  /* 0x00007c0000047ab9 */ /* 0x000fe40000000a00 */
[----:B------:R-:W-:-:S02]  /*9980*/  @!UP3 USEL UR12, UR11, UR8, !UP1 ;  /* 0x000000080b0cb287 */ /* 0x000fc4000c800000 */
[----:B------:R-:W-:Y:S02]  /*9990*/  UISETP.NE.OR UP0, UPT, UR21, -0x1, !UP2 ;  /* 0xffffffff1500788c */ /* 0x000fe4000d705670 */
[----:B------:R-:W-:Y:S02]  /*99a0*/  ULDC UR6, c[0x0][0x1c0] ;  /* 0x0000700000067ab9 */ /* 0x000fe40000000800 */
[----:B------:R-:W-:Y:S02]  /*99b0*/  UIMAD UR4, UR13, UR4, URZ ;  /* 0x000000040d0472a4 */ /* 0x000fe4000f8e023f */
[----:B------:R-:W-:Y:S02]  /*99c0*/  @!UP4 UMOV UR17, UR18 ;  /* 0x000000120011cc82 */ /* 0x000fe40008000000 */
[----:B------:R-:W-:Y:S01]  /*99d0*/  @UP3 UMOV UR13, 0x1 ;  /* 0x00000001000d3882 */ /* 0x000fe20000000000 */
[----:B------:R-:W-:Y:S01]  /*99e0*/  IADD3 R2, P0, R0, UR17, RZ ;  /* 0x0000001100027c10 */ /* 0x000fe2000ff1e0ff */
[----:B------:R-:W-:-:S02]  /*99f0*/  @!UP3 UIMAD UR13, UR12, UR6, URZ ;  /* 0x000000060c0db2a4 */ /* 0x000fc4000f8e023f */
[----:B------:R-:W-:Y:S02]  /*9a00*/  @!UP4 UIADD3 UR7, UR19, UR16, URZ ;  /* 0x000000101307c290 */ /* 0x000fe4000fffe03f */
[----:B------:R-:W-:Y:S02]  /*9a10*/  UIADD3 UR22, -UR20, UR22, URZ ;  /* 0x0000001614167290 */ /* 0x000fe4000fffe13f */
[----:B------:R-:W-:Y:S02]  /*9a20*/  UIMAD UR13, UR10, UR13, URZ ;  /* 0x0000000d0a0d72a4 */ /* 0x000fe4000f8e023f */
[----:B------:R-:W-:Y:S01]  /*9a30*/  @!UP0 UIMAD UR21, UR10, UR11, URZ ;  /* 0x0000000b0a1582a4 */ /* 0x000fe2000f8e023f */
[----:B------:R-:W-:Y:S01]  /*9a40*/  LEA.HI.X.SX32 R3, R0, UR7, 0x1, P0 ;  /* 0x0000000700037c11 */ /* 0x000fe200080f0eff */
[----:B------:R-:W-:Y:S01]  /*9a50*/  USEL UR13, UR13, URZ, !UP2 ;  /* 0x0000003f0d0d7287 */ /* 0x000fe2000d000000 */
[----:B------:R-:W-:Y:S01]  /*9a60*/  ISETP.GE.AND P0, PT, R6, UR22, PT ;  /* 0x0000001606007c0c */ /* 0x000fe2000bf06270 */
[----:B------:R-:W-:-:S02]  /*9a70*/  @UP3 ULDC UR14, c[0x0][0x210] ;  /* 0x00008400000e3ab9 */ /* 0x000fc40000000800 */
[----:B------:R-:W-:Y:S01]  /*9a80*/  @!UP3 UMOV UR14, 0x1 ;  /* 0x00000001000eb882 */ /* 0x000fe20000000000 */
[----:B-1----:R-:W-:Y:S01]  /*9a90*/  IMAD.WIDE.U32 R8, R8, c[0x0][0x1f0], R2 ;  /* 0x00007c0008087a25 */ /* 0x002fe200078e0002 */
[----:B------:R-:W-:Y:S02]  /*9aa0*/  UIMAD UR13, UR9, UR12, UR13 ;  /* 0x0000000c090d72a4 */ /* 0x000fe4000f8e020d */
[----:B------:R-:W-:Y:S02]  /*9ab0*/  UIMAD UR20, UR20, UR14, URZ ;  /* 0x0000000e141472a4 */ /* 0x000fe4000f8e023f */
[----:B------:R-:W-:Y:S02]  /*9ac0*/  @!UP2 UMOV UR26, URZ ;  /* 0x0000003f001aac82 */ /* 0x000fe40008000000 */
[----:B------:R-:W-:Y:S02]  /*9ad0*/  @UP2 UMOV UR26, UR21 ;  /* 0x00000015001a2c82 */ /* 0x000fe40008000000 */
[----:B------:R-:W-:-:S02]  /*9ae0*/  UIMAD UR4, UR9, UR5, UR4 ;  /* 0x00000005090472a4 */ /* 0x000fc4000f8e0204 */
        /* <DEDUP_REMOVED lines=18> */
.L_x_631:
[----:B------:R-:W-:Y:S05]  /*9c10*/  BSYNC B0 ;  /* 0x0000000000007941 */ /* 0x000fea0003800000 */
.L_x_630:
        /* <DEDUP_REMOVED lines=17> */
.L_x_633:
[----:B------:R-:W-:Y:S05]  /*9d30*/  BSYNC B0 ;  /* 0x0000000000007941 */ /* 0x000fea0003800000 */
.L_x_632:
        /* <DEDUP_REMOVED lines=17> */
.L_x_635:
[----:B------:R-:W-:Y:S05]  /*9e50*/  BSYNC B0 ;  /* 0x0000000000007941 */ /* 0x000fea0003800000 */
.L_x_634:
        /* <DEDUP_REMOVED lines=16> */
.L_x_637:
[----:B------:R-:W-:Y:S05]  /*9f60*/  BSYNC B0 ;  /* 0x0000000000007941 */ /* 0x000fea0003800000 */
.L_x_636:
        /* <DEDUP_REMOVED lines=35> */
.L_x_638:
        /* <DEDUP_REMOVED lines=14> */
.L_x_1288:


//--------------------- .text._ZN5flash16flash_fwd_kernelI23Flash_fwd_kernel_traitsILi192ELi64ELi64ELi4ELb0ELb0EN7cutlass6half_tE19Flash_kernel_traitsILi192ELi64ELi64ELi4ES3_EELb0ELb0ELb0ELb0ELb0ELb1ELb1ELb0EEEvNS_16Flash_fwd_paramsE --------------------------
	.section	.text._ZN5flash16flash_fwd_kernelI23Flash_fwd_kernel_traitsILi192ELi64ELi64ELi4ELb0ELb0EN7cutlass6half_tE19Flash_kernel_traitsILi192ELi64ELi64ELi4ES3_EELb0ELb0ELb0ELb0ELb0ELb1ELb1ELb0EEEvNS_16Flash_fwd_paramsE,"ax",@progbits
	.sectioninfo	@"SHI_REGISTERS=255"
	.align	128
        .global         _ZN5flash16flash_fwd_kernelI23Flash_fwd_kernel_traitsILi192ELi64ELi64ELi4ELb0ELb0EN7cutlass6half_tE19Flash_kernel_traitsILi192ELi64ELi64ELi4ES3_EELb0ELb0ELb0ELb0ELb0ELb1ELb1ELb0EEEvNS_16Flash_fwd_paramsE
        .type           _ZN5flash16flash_fwd_kernelI23Flash_fwd_kernel_traitsILi192ELi64ELi64ELi4ELb0ELb0EN7cutlass6half_tE19Flash_kernel_traitsILi192ELi64ELi64ELi4ES3_EELb0ELb0ELb0ELb0ELb0ELb1ELb1ELb0EEEvNS_16Flash_fwd_paramsE,@function
        .size           _ZN5flash16flash_fwd_kernelI23Flash_fwd_kernel_traitsILi192ELi64ELi64ELi4ELb0ELb0EN7cutlass6half_tE19Flash_kernel_traitsILi192ELi64ELi64ELi4ES3_EELb0ELb0ELb0ELb0ELb0ELb1ELb1ELb0EEEvNS_16Flash_fwd_paramsE,(.L_x_1289 - _ZN5flash16flash_fwd_kernelI23Flash_fwd_kernel_traitsILi192ELi64ELi64ELi4ELb0ELb0EN7cutlass6half_tE19Flash_kernel_traitsILi192ELi64ELi64ELi4ES3_EELb0ELb0ELb0ELb0ELb0ELb1ELb1ELb0EEEvNS_16Flash_fwd_paramsE)
        .other          _ZN5flash16flash_fwd_kernelI23Flash_fwd_kernel_traitsILi192ELi64ELi64ELi4ELb0ELb0EN7cutlass6half_tE19Flash_kernel_traitsILi192ELi64ELi64ELi4ES3_EELb0ELb0ELb0ELb0ELb0ELb1ELb1ELb0EEEvNS_16Flash_fwd_paramsE,@"STO_CUDA_ENTRY STV_DEFAULT"
_ZN5flash16flash_fwd_kernelI23Flash_fwd_kernel_traitsILi192ELi64ELi64ELi4ELb0ELb0EN7cutlass6half_tE19Flash_kernel_traitsILi192ELi64ELi64ELi4ES3_EELb0ELb0ELb0ELb0ELb0ELb1ELb1ELb0EEEvNS_16Flash_fwd_paramsE:
.text._ZN5flash16flash_fwd_kernelI23Flash_fwd_kernel_traitsILi192ELi64ELi64ELi4ELb0ELb0EN7cutlass6half_tE19Flash_kernel_traitsILi192ELi64ELi64ELi4ES3_EELb0ELb0ELb0ELb0ELb0ELb1ELb1ELb0EEEvNS_16Flash_fwd_paramsE:
        /* <DEDUP_REMOVED lines=34> */
.L_x_639:
[----:B-1-34-:R-:W-:Y:S02]  /*0220*/  MOV R4, c[0x0][0x218] ;  /* 0x0000860000047a02 */ /* 0x01afe40000000f00 */
.L_x_640:
        /* <DEDUP_REMOVED lines=41> */
.L_x_642:
        /* <DEDUP_REMOVED lines=15> */
[----:B------:R-:W-:Y:S01]  /*05b0*/  ISETP.GE.AND P1, PT, R4, RZ, PT ;  /* 0x000000ff0400720c */ /* 0x000fe20003f26270 */
[----:B------:R-:W-:-:S04]  /*05c0*/  @P0 IMAD.IADD R4, R2, 0x1, R7 ;  /* 0x0000000102040824 */ /* 0x000fc800078e0207 */
[----:B------:R-:W-:-:S04]  /*05d0*/  @P0 IMAD.WIDE.U32 R24, R4, c[0x0][0x1a0], RZ ;  /* 0x0000680004180a25 */ /* 0x000fc800078e00ff */
[----:B------:R-:W-:Y:S02]  /*05e0*/  @P0 IMAD R4, R4, c[0x0][0x1a4], R25 ;  /* 0x0000690004040a24 */ /* 0x000fe400078e0219 */
[----:B------:R-:W-:Y:S01]  /*05f0*/  @!P2 IMAD.IADD R5, R5, 0x1, -R6 ;  /* 0x000000010505a824 */ /* 0x000fe200078e0a06 */
[----:B------:R-:W-:Y:S02]  /*0600*/  @!P2 IADD3 R214, R214, 0x1, RZ ;  /* 0x00000001d6d6a810 */ /* 0x000fe40007ffe0ff */
[----:B------:R-:W-:Y:S02]  /*0610*/  ISETP.NE.AND P2, PT, RZ, c[0x0][0x1c8], PT ;  /* 0x00007200ff007a0c */ /* 0x000fe40003f45270 */
[----:B------:R-:W-:Y:S02]  /*0620*/  ISETP.GE.U32.AND P3, PT, R5, R6, PT ;  /* 0x000000060500720c */ /* 0x000fe40003f66070 */
[----:B------:R-:W-:-:S11]  /*0630*/  SHF.R.S32.HI R5, RZ, 0x1f, R26 ;  /* 0x0000001fff057819 */ /* 0x000fd6000001141a */
        /* <DEDUP_REMOVED lines=14> */
.L_x_643:
[----:B------:R-:W-:Y:S01]  /*0720*/  SHF.R.S32.HI R9, RZ, 0x1f, R96 ;  /* 0x0000001fff097819 */ /* 0x000fe20000011460 */
[----:B------:R-:W-:Y:S01]  /*0730*/  IMAD R5, R5, c[0x0][0x1a8], RZ ;  /* 0x00006a0005057a24 */ /* 0x000fe200078e02ff */
[----:B------:R-:W-:Y:S01]  /*0740*/  LEA.HI.SX32 R99, R134, 0xffffffff, 0x1a ;  /* 0xffffffff86637811 */ /* 0x000fe200078fd2ff */
[----:B------:R-:W-:Y:S01]  /*0750*/  IMAD.IADD R208, R212, 0x1, -R13 ;  /* 0x00000001d4d07824 */ /* 0x000fe200078e0a0d */
[CC--:B------:R-:W-:Y:S01]  /*0760*/  LEA.HI R7, R9.reuse, R96.reuse, RZ, 0x3 ;  /* 0x0000006009077211 */ /* 0x0c0fe200078f18ff */
[----:B------:R-:W-:Y:S01]  /*0770*/  IMAD R22, R26, c[0x0][0x1ac], R5 ;  /* 0x00006b001a167a24 */ /* 0x000fe200078e0205 */
[----:B------:R-:W-:Y:S01]  /*0780*/  LEA.HI R2, R9, R96, RZ, 0x6 ;  /* 0x0000006009027211 */ /* 0x000fe200078f30ff */
[----:B------:R-:W-:Y:S01]  /*0790*/  IMAD.MOV.U32 R133, RZ, RZ, c[0x0][0x1a4] ;  /* 0x00006900ff857624 */ /* 0x000fe200078e00ff */
[----:B------:R-:W-:Y:S02]  /*07a0*/  SHF.R.S32.HI R14, RZ, 0x3, R7 ;  /* 0x00000003ff0e7819 */ /* 0x000fe40000011407 */
[----:B------:R-:W-:-:S02]  /*07b0*/  LOP3.LUT R7, R7, 0xfffffff8, RZ, 0xc0, !PT ;  /* 0xfffffff807077812 */ /* 0x000fc400078ec0ff */
[--C-:B------:R-:W-:Y:S01]  /*07c0*/  SHF.R.S32.HI R15, RZ, 0x1f, R14.reuse ;  /* 0x0000001fff0f7819 */ /* 0x100fe2000001140e */
[C---:B------:R-:W-:Y:S01]  /*07d0*/  IMAD.SHL.U32 R17, R14.reuse, 0x40, RZ ;  /* 0x000000400e117824 */ /* 0x040fe200078e00ff */
[----:B------:R-:W-:Y:S01]  /*07e0*/  IADD3 R5, R14, 0x20, RZ ;  /* 0x000000200e057810 */ /* 0x000fe20007ffe0ff */
[----:B------:R-:W-:Y:S01]  /*07f0*/  IMAD.IADD R0, R96, 0x1, -R7 ;  /* 0x0000000160007824 */ /* 0x000fe200078e0a07 */
[----:B------:R-:W-:Y:S01]  /*0800*/  IADD3 R211, R14, 0x30, RZ ;  /* 0x000000300ed37810 */ /* 0x000fe20007ffe0ff */
[----:B------:R-:W-:Y:S01]  /*0810*/  IMAD R13, R15, c[0x0][0x198], RZ ;  /* 0x000066000f0d7a24 */ /* 0x000fe200078e02ff */
[----:B------:R-:W-:Y:S01]  /*0820*/  LOP3.LUT R17, R17, 0x1c0, RZ, 0xc0, !PT ;  /* 0x000001c011117812 */ /* 0x000fe200078ec0ff */
[----:B------:R-:W-:Y:S01]  /*0830*/  IMAD.SHL.U32 R220, R0, 0x8, RZ ;  /* 0x0000000800dc7824 */ /* 0x000fe200078e00ff */
[----:B------:R-:W-:Y:S01]  /*0840*/  ISETP.GE.AND P0, PT, R5, R208, PT ;  /* 0x000000d00500720c */ /* 0x000fe20003f06270 */
[----:B------:R-:W-:Y:S01]  /*0850*/  IMAD.WIDE R222, R223, 0x40, R14 ;  /* 0x00000040dfde7825 */ /* 0x000fe200078e020e */
[----:B------:R-:W-:-:S02]  /*0860*/  SHF.R.U32.HI R210, RZ, 0x3, R17 ;  /* 0x00000003ffd27819 */ /* 0x000fc40000011611 */
[--C-:B------:R-:W-:Y:S01]  /*0870*/  LOP3.LUT R7, R17, 0x38, R220.reuse, 0xf8, !PT ;  /* 0x0000003811077812 */ /* 0x100fe200078ef8dc */
[----:B------:R-:W-:Y:S01]  /*0880*/  IMAD.SHL.U32 R205, R0, 0x40, RZ ;  /* 0x0000004000cd7824 */ /* 0x000fe200078e00ff */
[--C-:B------:R-:W-:Y:S02]  /*0890*/  SHF.R.S32.HI R221, RZ, 0x1f, R220.reuse ;  /* 0x0000001fffdd7819 */ /* 0x100fe400000114dc */
[----:B------:R-:W-:Y:S02]  /*08a0*/  LOP3.LUT R210, R7, R210, RZ, 0x3c, !PT ;  /* 0x000000d207d27212 */ /* 0x000fe400078e3cff */
[C---:B------:R-:W-:Y:S01]  /*08b0*/  IADD3 R7, R14.reuse, 0x10, RZ ;  /* 0x000000100e077810 */ /* 0x040fe20007ffe0ff */
[----:B------:R-:W-:Y:S01]  /*08c0*/  IMAD.WIDE.U32 R16, R14, c[0x0][0x198], R220 ;  /* 0x000066000e107a25 */ /* 0x000fe200078e00dc */
[----:B------:R-:W-:Y:S02]  /*08d0*/  IADD3 R18, P1, R220, R18, RZ ;  /* 0x00000012dc127210 */ /* 0x000fe40007f3e0ff */
[----:B------:R-:W-:-:S02]  /*08e0*/  ISETP.GE.AND P2, PT, R7, R208, PT ;  /* 0x000000d00700720c */ /* 0x000fc40003f46270 */
[----:B------:R-:W-:Y:S01]  /*08f0*/  IADD3 R216, P3, R216, R16, RZ ;  /* 0x00000010d8d87210 */ /* 0x000fe20007f7e0ff */
[----:B------:R-:W-:Y:S01]  /*0900*/  IMAD.X R19, R221, 0x1, R11, P1 ;  /* 0x00000001dd137824 */ /* 0x000fe200008e060b */
[-C--:B------:R-:W-:Y:S01]  /*0910*/  ISETP.GE.AND P4, PT, R14, R208.reuse, PT ;  /* 0x000000d00e00720c */ /* 0x080fe20003f86270 */
[----:B------:R-:W-:Y:S01]  /*0920*/  IMAD.SHL.U32 R11, R2, 0x8, RZ ;  /* 0x00000008020b7824 */ /* 0x000fe200078e00ff */
[----:B------:R-:W-:Y:S01]  /*0930*/  ISETP.GE.AND P1, PT, R211, R208, PT ;  /* 0x000000d0d300720c */ /* 0x000fe20003f26270 */
[----:B------:R-:W-:Y:S01]  /*0940*/  IMAD R2, R14, c[0x0][0x19c], R13 ;  /* 0x000067000e027a24 */ /* 0x000fe200078e020d */
[----:B------:R-:W-:Y:S01]  /*0950*/  @!P0 IADD3 R10, P5, R222, 0x20, RZ ;  /* 0x00000020de0a8810 */ /* 0x000fe20007fbe0ff */
[----:B------:R-:W-:Y:S01]  /*0960*/  IMAD.WIDE.U32 R26, R26, c[0x0][0x1a8], R18 ;  /* 0x00006a001a1a7a25 */ /* 0x000fe200078e0012 */
[----:B------:R-:W-:Y:S02]  /*0970*/  LOP3.LUT R210, R210, 0xfffffe00, R11, 0xf8, !PT ;  /* 0xfffffe00d2d27812 */ /* 0x000fe400078ef80b */
[----:B------:R-:W-:Y:S01]  /*0980*/  IADD3.X R217, R3, R17, R2, P3, !PT ;  /* 0x0000001103d97210 */ /* 0x000fe20001ffe402 */
[----:B------:R-:W-:Y:S01]  /*0990*/  IMAD.IADD R23, R27, 0x1, R22 ;  /* 0x000000011b177824 */ /* 0x000fe200078e0216 */
[----:B------:R-:W-:Y:S01]  /*09a0*/  @!P2 IADD3 R18, P3, R222, 0x10, RZ ;  /* 0x00000010de12a810 */ /* 0x000fe20007f7e0ff */
[----:B------:R-:W-:Y:S01]  /*09b0*/  @!P0 IMAD.X R11, RZ, RZ, R223, P5 ;  /* 0x000000ffff0b8224 */ /* 0x000fe200028e06df */
[----:B------:R-:W-:Y:S01]  /*09c0*/  LOP3.LUT R205, R205, 0x1c0, RZ, 0xc0, !PT ;  /* 0x000001c0cdcd7812 */ /* 0x000fe200078ec0ff */
[----:B------:R-:W-:-:S02]  /*09d0*/  @!P4 IMAD R13, R223, c[0x0][0x190], RZ ;  /* 0x00006400df0dca24 */ /* 0x000fc400078e02ff */
[----:B------:R-:W-:Y:S01]  /*09e0*/  @!P2 IMAD.X R3, RZ, RZ, R223, P3 ;  /* 0x000000ffff03a224 */ /* 0x000fe200018e06df */
[----:B------:R-:W-:Y:S01]  /*09f0*/  @!P1 IADD3 R12, P3, R222, 0x30, RZ ;  /* 0x00000030de0c9810 */ /* 0x000fe20007f7e0ff */
[--C-:B------:R-:W-:Y:S02]  /*0a00*/  @!P4 IMAD.MOV.U32 R22, RZ, RZ, R26.reuse ;  /* 0x000000ffff16c224 */ /* 0x100fe400078e001a */
[----:B------:R-:W-:Y:S02]  /*0a10*/  @!P2 IMAD R3, R3, c[0x0][0x190], RZ ;  /* 0x000064000303aa24 */ /* 0x000fe400078e02ff */
[----:B------:R-:W-:Y:S02]  /*0a20*/  @!P2 IMAD.MOV.U32 R20, RZ, RZ, R26 ;  /* 0x000000ffff14a224 */ /* 0x000fe400078e001a */
[--C-:B------:R-:W-:Y:S02]  /*0a30*/  @!P2 IMAD.MOV.U32 R21, RZ, RZ, R23.reuse ;  /* 0x000000ffff15a224 */ /* 0x100fe400078e0017 */
[----:B------:R-:W-:-:S02]  /*0a40*/  @!P0 IMAD.MOV.U32 R17, RZ, RZ, R23 ;  /* 0x000000ffff118224 */ /* 0x000fc400078e0017 */
[----:B------:R-:W-:Y:S02]  /*0a50*/  @!P1 IMAD.MOV.U32 R27, RZ, RZ, R23 ;  /* 0x000000ffff1b9224 */ /* 0x000fe400078e0017 */
[----:B------:R-:W-:Y:S02]  /*0a60*/  @!P0 IMAD R11, R11, c[0x0][0x190], RZ ;  /* 0x000064000b0b8a24 */ /* 0x000fe400078e02ff */
[----:B------:R-:W-:Y:S02]  /*0a70*/  @!P2 IMAD R3, R18, c[0x0][0x194], R3 ;  /* 0x000065001203aa24 */ /* 0x000fe400078e0203 */
[----:B------:R-:W-:Y:S02]  /*0a80*/  @!P0 IMAD.MOV.U32 R16, RZ, RZ, R26 ;  /* 0x000000ffff108224 */ /* 0x000fe400078e001a */
[C---:B------:R-:W-:Y:S02]  /*0a90*/  @!P4 IMAD R2, R222.reuse, c[0x0][0x194], R13 ;  /* 0x00006500de02ca24 */ /* 0x040fe400078e020d */
[----:B------:R-:W-:-:S04]  /*0aa0*/  @!P4 IMAD.WIDE.U32 R22, R222, c[0x0][0x190], R22 ;  /* 0x00006400de16ca25 */ /* 0x000fc800078e0016 */
[----:B------:R-:W-:Y:S01]  /*0ab0*/  @!P2 IMAD.WIDE.U32 R18, R18, c[0x0][0x190], R20 ;  /* 0x000064001212aa25 */ /* 0x000fe200078e0014 */
[----:B------:R-:W-:-:S03]  /*0ac0*/  @!P4 LEA R20, P5, R22, c[0x0][0x160], 0x1 ;  /* 0x000058001614ca11 */ /* 0x000fc600078a08ff */
[----:B------:R-:W-:Y:S02]  /*0ad0*/  @!P1 IMAD.X R13, RZ, RZ, R223, P3 ;  /* 0x000000ffff0d9224 */ /* 0x000fe400018e06df */
[C---:B------:R-:W-:Y:S02]  /*0ae0*/  @!P0 IMAD R6, R10.reuse, c[0x0][0x194], R11 ;  /* 0x000065000a068a24 */ /* 0x040fe400078e020b */
[----:B------:R-:W-:Y:S01]  /*0af0*/  @!P0 IMAD.WIDE.U32 R10, R10, c[0x0][0x190], R16 ;  /* 0x000064000a0a8a25 */ /* 0x000fe200078e0010 */
[----:B------:R-:W-:-:S03]  /*0b00*/  @!P2 LEA R16, P3, R18, c[0x0][0x160], 0x1 ;  /* 0x000058001210aa11 */ /* 0x000fc600078608ff */
[----:B------:R-:W-:Y:S02]  /*0b10*/  @!P4 IMAD.IADD R2, R23, 0x1, R2 ;  /* 0x000000011702c824 */ /* 0x000fe400078e0202 */
[----:B------:R-:W-:Y:S02]  /*0b20*/  @!P2 IMAD.IADD R3, R19, 0x1, R3 ;  /* 0x000000011303a824 */ /* 0x000fe400078e0203 */
[----:B------:R-:W-:Y:S01]  /*0b30*/  @!P1 IMAD R13, R13, c[0x0][0x190], RZ ;  /* 0x000064000d0d9a24 */ /* 0x000fe200078e02ff */
[----:B------:R-:W-:Y:S01]  /*0b40*/  @!P4 LEA.HI.X R21, R22, c[0x0][0x164], R2, 0x1, P5 ;  /* 0x000059001615ca11 */ /* 0x000fe200028f0c02 */
[----:B------:R-:W-:Y:S01]  /*0b50*/  IMAD.WIDE.U32 R22, R14, c[0x0][0x1a0], R220 ;  /* 0x000068000e167a25 */ /* 0x000fe200078e00dc */
[----:B------:R-:W-:Y:S02]  /*0b60*/  @!P2 LEA.HI.X R17, R18, c[0x0][0x164], R3, 0x1, P3 ;  /* 0x000059001211aa11 */ /* 0x000fe400018f0c03 */
[----:B------:R-:W-:Y:S01]  /*0b70*/  @!P0 LEA R18, P5, R10, c[0x0][0x160], 0x1 ;  /* 0x000058000a128a11 */ /* 0x000fe200078a08ff */
[----:B------:R-:W-:Y:S01]  /*0b80*/  IMAD R3, R15, c[0x0][0x1a0], RZ ;  /* 0x000068000f037a24 */ /* 0x000fe200078e02ff */
[----:B------:R-:W-:Y:S01]  /*0b90*/  IADD3 R24, P6, R24, R22, RZ ;  /* 0x0000001618187210 */ /* 0x000fe20007fde0ff */
[----:B------:R-:W-:-:S02]  /*0ba0*/  @!P1 IMAD R8, R12, c[0x0][0x194], R13 ;  /* 0x000065000c089a24 */ /* 0x000fc400078e020d */
[----:B------:R-:W-:-:S04]  /*0bb0*/  @!P1 IMAD.WIDE.U32 R12, R12, c[0x0][0x190], R26 ;  /* 0x000064000c0c9a25 */ /* 0x000fc800078e001a */
[----:B------:R-:W-:Y:S01]  /*0bc0*/  IMAD R3, R14, c[0x0][0x1a4], R3 ;  /* 0x000069000e037a24 */ /* 0x000fe200078e0203 */
[----:B------:R-:W-:Y:S01]  /*0bd0*/  @!P1 LEA R28, P3, R12, c[0x0][0x160], 0x1 ;  /* 0x000058000c1c9a11 */ /* 0x000fe200078608ff */
[----:B------:R-:W-:Y:S01]  /*0be0*/  @!P1 IMAD.IADD R8, R13, 0x1, R8 ;  /* 0x000000010d089824 */ /* 0x000fe200078e0208 */
[----:B------:R-:W-:Y:S01]  /*0bf0*/  SHF.R.S32.HI R13, RZ, 0x1f, R214 ;  /* 0x0000001fff0d7819 */ /* 0x000fe200000114d6 */
[----:B------:R-:W-:Y:S01]  /*0c00*/  @!P0 IMAD.IADD R6, R11, 0x1, R6 ;  /* 0x000000010b068824 */ /* 0x000fe200078e0206 */
[----:B------:R-:W-:Y:S01]  /*0c10*/  IADD3.X R25, R4, R23, R3, P6, !PT ;  /* 0x0000001704197210 */ /* 0x000fe200037fe403 */
[----:B------:R-:W-:Y:S01]  /*0c20*/  IMAD.MOV.U32 R4, RZ, RZ, c[0x0][0x198] ;  /* 0x00006600ff047624 */ /* 0x000fe200078e00ff */
[----:B------:R-:W-:Y:S01]  /*0c30*/  @!P1 LEA.HI.X R29, R12, c[0x0][0x164], R8, 0x1, P3 ;  /* 0x000059000c1d9a11 */ /* 0x000fe200018f0c08 */
[----:B------:R-:W-:Y:S01]  /*0c40*/  IMAD.MOV.U32 R3, RZ, RZ, 0x6 ;  /* 0x00000006ff037424 */ /* 0x000fe200078e00ff */
[----:B------:R-:W-:Y:S01]  /*0c50*/  @!P0 LEA.HI.X R19, R10, c[0x0][0x164], R6, 0x1, P5 ;  /* 0x000059000a138a11 */ /* 0x000fe200028f0c06 */
[----:B------:R-:W-:Y:S01]  /*0c60*/  IMAD R2, R99, -0x40, R100 ;  /* 0xffffffc063027824 */ /* 0x000fe200078e0264 */
[----:B------:R-:W-:Y:S01]  /*0c70*/  SHF.R.S32.HI R10, RZ, 0x1f, R99 ;  /* 0x0000001fff0a7819 */ /* 0x000fe20000011463 */
[----:B------:R-:W-:Y:S01]  /*0c80*/  IMAD R219, R13, c[0x0][0x1b0], RZ ;  /* 0x00006c000ddb7a24 */ /* 0x000fe200078e02ff */
[----:B------:R-:W-:Y:S01]  /*0c90*/  SHF.L.U64.HI R6, R4, R3, c[0x0][0x19c] ;  /* 0x0000670004067619 */ /* 0x000fe20000010203 */
[----:B------:R-:W-:Y:S01]  /*0ca0*/  IMAD.SHL.U32 R210, R210, 0x2, RZ ;  /* 0x00000002d2d27824 */ /* 0x000fe200078e00ff */
[-C--:B------:R-:W-:Y:S01]  /*0cb0*/  ISETP.GE.AND P6, PT, R14, R2.reuse, PT ;  /* 0x000000020e00720c */ /* 0x080fe20003fc6270 */
[C---:B------:R-:W-:Y:S01]  /*0cc0*/  IMAD R219, R214.reuse, c[0x0][0x1b4], R219 ;  /* 0x00006d00d6db7a24 */ /* 0x040fe200078e02db */
[CC--:B------:R-:W-:Y:S01]  /*0cd0*/  ISETP.GE.AND P3, PT, R7.reuse, R2.reuse, PT ;  /* 0x000000020700720c */ /* 0x0c0fe20003f66270 */
[----:B------:R-:W-:Y:S01]  /*0ce0*/  IMAD.WIDE.U32 R216, R214, c[0x0][0x1b0], R216 ;  /* 0x00006c00d6d87a25 */ /* 0x000fe200078e00d8 */
[----:B------:R-:W-:Y:S01]  /*0cf0*/  ISETP.GE.AND P5, PT, R7, R2, PT ;  /* 0x000000020700720c */ /* 0x000fe20003fa6270 */
[----:B------:R-:W-:Y:S01]  /*0d00*/  @!PT LDS RZ, [RZ] ;  /* 0x00000000fffff984 */ /* 0x000fe20000000800 */
[----:B------:R-:W-:Y:S01]  /*0d10*/  @!PT LDS RZ, [RZ] ;  /* 0x00000000fffff984 */ /* 0x000fe20000000800 */
[----:B------:R-:W-:Y:S01]  /*0d20*/  @!PT LDS RZ, [RZ] ;  /* 0x00000000fffff984 */ /* 0x000fe20000000800 */
[----:B------:R1:W-:Y:S01]  /*0d30*/  @!P4 LDGSTS.E.BYPASS.LTC128B.128 [R210], [R20.64] ;  /* 0x0000000014d2cfae */ /* 0x0003e2000b901d48 */
[CC--:B------:R-:W-:Y:S01]  /*0d40*/  LEA.HI R12, R9.reuse, R96.reuse, RZ, 0x4 ;  /* 0x00000060090c7211 */ /* 0x0c0fe200078f20ff */
[----:B------:R-:W-:Y:S01]  /*0d50*/  IMAD.SHL.U32 R97, R4, 0x40, RZ ;  /* 0x0000004004617824 */ /* 0x000fe200078e00ff */
[----:B------:R-:W-:Y:S01]  /*0d60*/  LEA.HI R9, R9, R96, RZ, 0x5 ;  /* 0x0000006009097211 */ /* 0x000fe200078f28ff */
[----:B------:R-:W-:Y:S01]  /*0d70*/  IMAD R7, R6, R99, RZ ;  /* 0x0000006306077224 */ /* 0x000fe200078e02ff */
[----:B------:R1:W-:Y:S01]  /*0d80*/  @!P4 LDGSTS.E.BYPASS.LTC128B.128 [R210+0x2000], [R20.64+0x80] ;  /* 0x0200008014d2cfae */ /* 0x0003e2000b901d48 */
[----:B------:R-:W-:Y:S01]  /*0d90*/  IMAD.IADD R219, R217, 0x1, R219 ;  /* 0x00000001d9db7824 */ /* 0x000fe200078e02db */
[----:B------:R-:W-:Y:S01]  /*0da0*/  SHF.R.S32.HI R11, RZ, 0x4, R12 ;  /* 0x00000004ff0b7819 */ /* 0x000fe2000001140c */
[----:B------:R-:W-:Y:S01]  /*0db0*/  IMAD.MOV.U32 R218, RZ, RZ, R216 ;  /* 0x000000ffffda7224 */ /* 0x000fe200078e00d8 */
[----:B------:R1:W-:Y:S01]  /*0dc0*/  @!P4 LDGSTS.E.BYPASS.LTC128B.128 [R210+0x4000], [R20.64+0x100] ;  /* 0x0400010014d2cfae */ /* 0x0003e2000b901d48 */
[----:B------:R-:W-:Y:S01]  /*0dd0*/  IMAD R7, R10, R97, R7 ;  /* 0x000000610a077224 */ /* 0x000fe200078e0207 */
[----:B------:R-:W-:Y:S01]  /*0de0*/  LEA.HI R8, R12, R11, RZ, 0x1 ;  /* 0x0000000b0c087211 */ /* 0x000fe200078f08ff */
[----:B------:R-:W-:Y:S01]  /*0df0*/  IMAD.MOV.U32 R3, RZ, RZ, c[0x0][0x19c] ;  /* 0x00006700ff037624 */ /* 0x000fe200078e00ff */
[----:B------:R2:W-:Y:S01]  /*0e00*/  @!P2 LDGSTS.E.BYPASS.LTC128B.128 [R210+0x800], [R16.64] ;  /* 0x0080000010d2afae */ /* 0x0005e2000b901d48 */
[----:B------:R-:W-:Y:S01]  /*0e10*/  IMAD R13, R13, c[0x0][0x1b8], RZ ;  /* 0x00006e000d0d7a24 */ /* 0x000fe200078e02ff */
[----:B------:R-:W-:Y:S01]  /*0e20*/  LOP3.LUT R8, R8, 0xfffffffe, RZ, 0xc0, !PT ;  /* 0xfffffffe08087812 */ /* 0x000fe200078ec0ff */
[----:B------:R-:W-:Y:S01]  /*0e30*/  IMAD R10, R10, c[0x0][0x1a0], RZ ;  /* 0x000068000a0a7a24 */ /* 0x000fe200078e02ff */
[----:B------:R2:W-:Y:S01]  /*0e40*/  @!P2 LDGSTS.E.BYPASS.LTC128B.128 [R210+0x2800], [R16.64+0x80] ;  /* 0x0280008010d2afae */ /* 0x0005e2000b901d48 */
[----:B------:R-:W-:-:S02]  /*0e50*/  IMAD R13, R214, c[0x0][0x1bc], R13 ;  /* 0x00006f00d60d7a24 */ /* 0x000fc400078e020d */
[----:B------:R-:W-:Y:S01]  /*0e60*/  IMAD.IADD R8, R11, 0x1, -R8 ;  /* 0x000000010b087824 */ /* 0x000fe200078e0a08 */
[----:B------:R2:W-:Y:S01]  /*0e70*/  @!P2 LDGSTS.E.BYPASS.LTC128B.128 [R210+0x4800], [R16.64+0x100] ;  /* 0x0480010010d2afae */ /* 0x0005e2000b901d48 */
[----:B------:R-:W-:Y:S01]  /*0e80*/  ISETP.GE.AND P2, PT, R5, R2, PT ;  /* 0x000000020500720c */ /* 0x000fe20003f46270 */
[----:B------:R-:W-:Y:S02]  /*0e90*/  IMAD.WIDE.U32 R214, R214, c[0x0][0x1b8], R24 ;  /* 0x00006e00d6d67a25 */ /* 0x000fe400078e0018 */
[----:B------:R3:W-:Y:S02]  /*0ea0*/  @!P0 LDGSTS.E.BYPASS.LTC128B.128 [R210+0x1000], [R18.64] ;  /* 0x0100000012d28fae */ /* 0x0007e4000b901d48 */
[----:B------:R-:W-:Y:S02]  /*0eb0*/  IMAD R10, R99, c[0x0][0x1a4], R10 ;  /* 0x00006900630a7a24 */ /* 0x000fe400078e020a */
[----:B------:R3:W-:Y:S01]  /*0ec0*/  @!P0 LDGSTS.E.BYPASS.LTC128B.128 [R210+0x3000], [R18.64+0x80] ;  /* 0x0300008012d28fae */ /* 0x0007e2000b901d48 */
[----:B------:R-:W-:-:S03]  /*0ed0*/  IMAD.IADD R207, R215, 0x1, R13 ;  /* 0x00000001d7cf7824 */ /* 0x000fc600078e020d */
[----:B------:R3:W-:Y:S01]  /*0ee0*/  @!P0 LDGSTS.E.BYPASS.LTC128B.128 [R210+0x5000], [R18.64+0x100] ;  /* 0x0500010012d28fae */ /* 0x0007e2000b901d48 */
[----:B-1----:R-:W-:-:S03]  /*0ef0*/  IMAD.WIDE.U32 R20, R99, R97, R218 ;  /* 0x0000006163147225 */ /* 0x002fc600078e00da */
[----:B------:R1:W-:Y:S01]  /*0f00*/  @!P1 LDGSTS.E.BYPASS.LTC128B.128 [R210+0x1800], [R28.64] ;  /* 0x018000001cd29fae */ /* 0x0003e2000b901d48 */
[----:B------:R-:W-:Y:S01]  /*0f10*/  IMAD.IADD R21, R21, 0x1, R7 ;  /* 0x0000000115157824 */ /* 0x000fe200078e0207 */
[C---:B------:R-:W-:Y:S02]  /*0f20*/  @!P6 LEA R26, P4, R20.reuse, c[0x0][0x168], 0x1 ;  /* 0x00005a00141aea11 */ /* 0x040fe400078808ff */
[----:B------:R1:W-:Y:S02]  /*0f30*/  @!P1 LDGSTS.E.BYPASS.LTC128B.128 [R210+0x3800], [R28.64+0x80] ;  /* 0x038000801cd29fae */ /* 0x0003e4000b901d48 */
[----:B------:R-:W-:Y:S02]  /*0f40*/  @!P6 LEA.HI.X R27, R20, c[0x0][0x16c], R21, 0x1, P4 ;  /* 0x00005b00141bea11 */ /* 0x000fe400020f0c15 */
[----:B------:R1:W-:Y:S01]  /*0f50*/  @!P1 LDGSTS.E.BYPASS.LTC128B.128 [R210+0x5800], [R28.64+0x100] ;  /* 0x058001001cd29fae */ /* 0x0003e2000b901d48 */
[----:B------:R-:W-:Y:S02]  /*0f60*/  ISETP.GE.AND P1, PT, R211, R2, PT ;  /* 0x00000002d300720c */ /* 0x000fe40003f26270 */
[----:B--2---:R-:W-:Y:S01]  /*0f70*/  @!P3 LEA R16, P0, R4, R20, 0x4 ;  /* 0x000000140410b211 */ /* 0x004fe200078020ff */
[----:B------:R2:W-:Y:S01]  /*0f80*/  @!P6 LDGSTS.E.BYPASS.LTC128B.128 [R210+0x6000], [R26.64] ;  /* 0x060000001ad2efae */ /* 0x0005e2000b901d48 */
[----:B------:R-:W-:-:S02]  /*0f90*/  ISETP.GE.AND P4, PT, R5, R2, PT ;  /* 0x000000020500720c */ /* 0x000fc40003f86270 */
[----:B------:R-:W-:Y:S01]  /*0fa0*/  @!P3 LEA.HI.X R7, R4, R21, R3, 0x4, P0 ;  /* 0x000000150407b211 */ /* 0x000fe200000f2403 */
[----:B------:R2:W-:Y:S01]  /*0fb0*/  @!P6 LDGSTS.E.BYPASS.LTC128B.128 [R210+0x8000], [R26.64+0x80] ;  /* 0x080000801ad2efae */ /* 0x0005e2000b901d48 */
[----:B------:R-:W-:Y:S02]  /*0fc0*/  @!P3 LEA R22, P0, R16, c[0x0][0x168], 0x1 ;  /* 0x00005a001016ba11 */ /* 0x000fe400078008ff */
[----:B------:R-:W-:Y:S01]  /*0fd0*/  LOP3.LUT R5, R12, 0xfffffff0, RZ, 0xc0, !PT ;  /* 0xfffffff00c057812 */ /* 0x000fe200078ec0ff */
[----:B------:R2:W-:Y:S01]  /*0fe0*/  @!P6 LDGSTS.E.BYPASS.LTC128B.128 [R210+0xa000], [R26.64+0x100] ;  /* 0x0a0001001ad2efae */ /* 0x0005e2000b901d48 */
[----:B------:R-:W-:Y:S01]  /*0ff0*/  @!P3 LEA.HI.X R23, R16, c[0x0][0x16c], R7, 0x1, P0 ;  /* 0x00005b001017ba11 */ /* 0x000fe200000f0c07 */
[----:B---3--:R-:W-:Y:S01]  /*1000*/  IMAD.WIDE.U32 R18, R4, 0x20, RZ ;  /* 0x0000002004127825 */ /* 0x008fe200078e00ff */
[----:B------:R-:W-:-:S03]  /*1010*/  ISETP.GE.AND P6, PT, R14, R2, PT ;  /* 0x000000020e00720c */ /* 0x000fc60003fc6270 */
[C---:B------:R-:W-:Y:S01]  /*1020*/  IMAD.SHL.U32 R7, R3.reuse, 0x20, RZ ;  /* 0x0000002003077824 */ /* 0x040fe200078e00ff */
[----:B------:R-:W-:Y:S01]  /*1030*/  @!P2 IADD3 R15, P0, R20, R18, RZ ;  /* 0x00000012140fa210 */ /* 0x000fe20007f1e0ff */
[----:B------:R-:W-:Y:S01]  /*1040*/  IMAD.SHL.U32 R14, R14, 0x8, RZ ;  /* 0x000000080e0e7824 */ /* 0x000fe200078e00ff */
[----:B------:R3:W-:Y:S01]  /*1050*/  @!P3 LDGSTS.E.BYPASS.LTC128B.128 [R210+0x6800], [R22.64] ;  /* 0x0680000016d2bfae */ /* 0x0007e2000b901d48 */
[----:B------:R-:W-:Y:S01]  /*1060*/  @!P1 IMAD R11, R3, 0x30, RZ ;  /* 0x00000030030b9824 */ /* 0x000fe200078e02ff */
[----:B------:R-:W-:Y:S01]  /*1070*/  @!P2 IADD3.X R12, R21, R19, R7, P0, !PT ;  /* 0x00000013150ca210 */ /* 0x000fe200007fe407 */
[----:B------:R-:W-:Y:S01]  /*1080*/  @!P1 IMAD.WIDE.U32 R20, R4, 0x30, R20 ;  /* 0x0000003004149825 */ /* 0x000fe200078e0014 */
[----:B------:R-:W-:Y:S01]  /*1090*/  LOP3.LUT R14, R205, 0x8, R14, 0xf8, !PT ;  /* 0x00000008cd0e7812 */ /* 0x000fe200078ef80e */
[----:B------:R3:W-:Y:S01]  /*10a0*/  @!P3 LDGSTS.E.BYPASS.LTC128B.128 [R210+0x8800], [R22.64+0x80] ;  /* 0x0880008016d2bfae */ /* 0x0007e2000b901d48 */
[----:B------:R-:W-:Y:S01]  /*10b0*/  SHF.R.U32.HI R205, RZ, 0x3, R205 ;  /* 0x00000003ffcd7819 */ /* 0x000fe200000116cd */
[----:B------:R-:W-:Y:S01]  /*10c0*/  @!P1 IMAD.IADD R11, R21, 0x1, R11 ;  /* 0x00000001150b9824 */ /* 0x000fe200078e020b */
[C---:B------:R-:W-:Y:S01]  /*10d0*/  @!P2 LEA R16, P0, R15.reuse, c[0x0][0x168], 0x1 ;  /* 0x00005a000f10aa11 */ /* 0x040fe200078008ff */
[----:B------:R3:W-:Y:S01]  /*10e0*/  @!P3 LDGSTS.E.BYPASS.LTC128B.128 [R210+0xa800], [R22.64+0x100] ;  /* 0x0a80010016d2bfae */ /* 0x0007e2000b901d48 */
[----:B------:R-:W-:Y:S01]  /*10f0*/  LOP3.LUT R205, R14, R205, RZ, 0x3c, !PT ;  /* 0x000000cd0ecd7212 */ /* 0x000fe200078e3cff */
[----:B------:R-:W-:Y:S01]  /*1100*/  IMAD.IADD R18, R96, 0x1, -R5 ;  /* 0x0000000160127824 */ /* 0x000fe200078e0a05 */
[----:B------:R-:W-:-:S02]  /*1110*/  @!P2 LEA.HI.X R17, R15, c[0x0][0x16c], R12, 0x1, P0 ;  /* 0x00005b000f11aa11 */ /* 0x000fc400000f0c0c */
[----:B------:R-:W-:Y:S01]  /*1120*/  @!P1 LEA R14, P0, R20, c[0x0][0x168], 0x1 ;  /* 0x00005a00140e9a11 */ /* 0x000fe200078008ff */
[----:B------:R-:W-:Y:S01]  /*1130*/  IMAD R205, R8, 0x200, R205 ;  /* 0x0000020008cd7824 */ /* 0x000fe200078e02cd */
[----:B------:R-:W-:Y:S01]  /*1140*/  SHF.R.S32.HI R7, RZ, 0x1f, R18 ;  /* 0x0000001fff077819 */ /* 0x000fe20000011412 */
[----:B------:R4:W-:Y:S01]  /*1150*/  @!P2 LDGSTS.E.BYPASS.LTC128B.128 [R210+0x7000], [R16.64] ;  /* 0x0700000010d2afae */ /* 0x0009e2000b901d48 */
[----:B------:R-:W-:Y:S01]  /*1160*/  @!P1 LEA.HI.X R15, R20, c[0x0][0x16c], R11, 0x1, P0 ;  /* 0x00005b00140f9a11 */ /* 0x000fe200000f0c0b */
[----:B------:R-:W-:Y:S01]  /*1170*/  IMAD.SHL.U32 R11, R8, 0x8, RZ ;  /* 0x00000008080b7824 */ /* 0x000fe200078e00ff */
[----:B------:R-:W-:Y:S01]  /*1180*/  LEA.HI R7, R7, R18, RZ, 0x3 ;  /* 0x0000001207077211 */ /* 0x000fe200078f18ff */
[----:B------:R4:W-:Y:S01]  /*1190*/  @!P2 LDGSTS.E.BYPASS.LTC128B.128 [R210+0x9000], [R16.64+0x80] ;  /* 0x0900008010d2afae */ /* 0x0009e2000b901d48 */
[----:B------:R-:W-:Y:S01]  /*11a0*/  ISETP.GE.AND P3, PT, R211, R2, PT ;  /* 0x00000002d300720c */ /* 0x000fe20003f66270 */
[----:B------:R-:W-:Y:S01]  /*11b0*/  IMAD.MOV.U32 R2, RZ, RZ, c[0x0][0x1a0] ;  /* 0x00006800ff027624 */ /* 0x000fe200078e00ff */
[C---:B------:R-:W-:Y:S01]  /*11c0*/  LOP3.LUT R5, R7.reuse, 0xfffffff8, RZ, 0xc0, !PT ;  /* 0xfffffff807057812 */ /* 0x040fe200078ec0ff */
[----:B------:R4:W-:Y:S01]  /*11d0*/  @!P2 LDGSTS.E.BYPASS.LTC128B.128 [R210+0xb000], [R16.64+0x100] ;  /* 0x0b00010010d2afae */ /* 0x0009e2000b901d48 */
[----:B------:R-:W-:-:S02]  /*11e0*/  IMAD.SHL.U32 R101, R7, 0x40, RZ ;  /* 0x0000004007657824 */ /* 0x000fc400078e00ff */
[----:B------:R-:W-:Y:S01]  /*11f0*/  IMAD.WIDE.U32 R24, R2, 0x20, RZ ;  /* 0x0000002002187825 */ /* 0x000fe200078e00ff */
[----:B------:R5:W-:Y:S02]  /*1200*/  @!P1 LDGSTS.E.BYPASS.LTC128B.128 [R210+0x7800], [R14.64] ;  /* 0x078000000ed29fae */ /* 0x000be4000b901d48 */
[----:B------:R-:W-:Y:S01]  /*1210*/  LOP3.LUT R101, R101, 0xfffffe00, RZ, 0xc0, !PT ;  /* 0xfffffe0065657812 */ /* 0x000fe200078ec0ff */
[----:B------:R-:W-:Y:S01]  /*1220*/  IMAD.IADD R5, R18, 0x1, -R5 ;  /* 0x0000000112057824 */ /* 0x000fe200078e0a05 */
[----:B------:R5:W-:Y:S01]  /*1230*/  @!P1 LDGSTS.E.BYPASS.LTC128B.128 [R210+0x9800], [R14.64+0x80] ;  /* 0x098000800ed29fae */ /* 0x000be2000b901d48 */
[----:B------:R-:W-:-:S03]  /*1240*/  IMAD.WIDE.U32 R18, R99, c[0x0][0x1a0], RZ ;  /* 0x0000680063127a25 */ /* 0x000fc600078e00ff */
[----:B------:R5:W-:Y:S01]  /*1250*/  @!P1 LDGSTS.E.BYPASS.LTC128B.128 [R210+0xb800], [R14.64+0x100] ;  /* 0x0b8001000ed29fae */ /* 0x000be2000b901d48 */
[----:B------:R-:W-:Y:S02]  /*1260*/  IMAD.SHL.U32 R12, R5, 0x40, RZ ;  /* 0x00000040050c7824 */ /* 0x000fe400078e00ff */
[----:B------:R-:W-:Y:S01]  /*1270*/  IMAD.IADD R10, R19, 0x1, R10 ;  /* 0x00000001130a7824 */ /* 0x000fe200078e020a */
[----:B------:R-:W0:Y:S01]  /*1280*/  LDGDEPBAR ;  /* 0x00000000000079af */ /* 0x000e220000000000 */
[----:B------:R-:W-:Y:S01]  /*1290*/  @!P3 IMAD R8, R133, 0x30, RZ ;  /* 0x000000308508b824 */ /* 0x000fe200078e02ff */
[----:B------:R-:W-:Y:S01]  /*12a0*/  LOP3.LUT R12, R12, 0x1c0, RZ, 0xc0, !PT ;  /* 0x000001c00c0c7812 */ /* 0x000fe200078ec0ff */
[----:B------:R-:W-:-:S03]  /*12b0*/  IMAD.SHL.U32 R205, R205, 0x2, RZ ;  /* 0x00000002cdcd7824 */ /* 0x000fc600078e00ff */
[----:B------:R-:W-:Y:S02]  /*12c0*/  LOP3.LUT R11, R12, 0x8, R11, 0xf8, !PT ;  /* 0x000000080c0b7812 */ /* 0x000fe400078ef80b */
[----:B------:R-:W-:Y:S02]  /*12d0*/  SHF.R.U32.HI R98, RZ, 0x3, R12 ;  /* 0x00000003ff627819 */ /* 0x000fe4000001160c */
[C---:B------:R-:W-:Y:S02]  /*12e0*/  LEA R12, P0, R18.reuse, R214, 0x6 ;  /* 0x000000d6120c7211 */ /* 0x040fe400078030ff */
[----:B------:R-:W-:Y:S01]  /*12f0*/  LOP3.LUT R98, R11, R98, RZ, 0x3c, !PT ;  /* 0x000000620b627212 */ /* 0x000fe200078e3cff */
[----:B------:R-:W-:Y:S01]  /*1300*/  IMAD.SHL.U32 R11, R133, 0x20, RZ ;  /* 0x00000020850b7824 */ /* 0x000fe200078e00ff */
[----:B------:R-:W-:Y:S02]  /*1310*/  LEA.HI.X R13, R18, R207, R10, 0x6, P0 ;  /* 0x000000cf120d7211 */ /* 0x000fe400000f340a */
[----:B------:R-:W-:Y:S01]  /*1320*/  @!P5 LEA R19, P1, R2, R12, 0x4 ;  /* 0x0000000c0213d211 */ /* 0x000fe200078220ff */
[----:B------:R-:W-:Y:S01]  /*1330*/  IMAD.IADD R200, R101, 0x1, R98 ;  /* 0x0000000165c87824 */ /* 0x000fe200078e0262 */
[----:B----4-:R-:W-:Y:S01]  /*1340*/  @!P4 IADD3 R16, P0, R12, R24, RZ ;  /* 0x000000180c10c210 */ /* 0x010fe20007f1e0ff */
[C---:B---3--:R-:W-:Y:S01]  /*1350*/  @!P3 IMAD.WIDE.U32 R22, R2.reuse, 0x30, R12 ;  /* 0x000000300216b825 */ /* 0x048fe200078e000c */
[----:B------:R-:W-:-:S02]  /*1360*/  @!P5 LEA.HI.X R10, R2, R13, R133, 0x4, P1 ;  /* 0x0000000d020ad211 */ /* 0x000fc400008f2485 */
[----:B------:R-:W-:Y:S01]  /*1370*/  @!P5 LEA R18, P1, R19, c[0x0][0x170], 0x1 ;  /* 0x00005c001312da11 */ /* 0x000fe200078208ff */
[----:B------:R-:W-:Y:S01]  /*1380*/  @!P3 IMAD.IADD R8, R23, 0x1, R8 ;  /* 0x000000011708b824 */ /* 0x000fe200078e0208 */
[----:B------:R-:W-:-:S04]  /*1390*/  DEPBAR.LE SB0, 0x0 ;  /* 0x000080000000791a */ /* 0x000fc80000000000 */
[----:B------:R-:W-:Y:S01]  /*13a0*/  BAR.SYNC.DEFER_BLOCKING 0x0 ;  /* 0x0000000000007b1d */ /* 0x000fe20000010000 */
[----:B------:R-:W-:Y:S02]  /*13b0*/  @!P5 LEA.HI.X R19, R19, c[0x0][0x174], R10, 0x1, P1 ;  /* 0x00005d001313da11 */ /* 0x000fe400008f0c0a */
[----:B------:R-:W-:Y:S02]  /*13c0*/  @!P6 LEA R20, P2, R12, c[0x0][0x170], 0x1 ;  /* 0x00005c000c14ea11 */ /* 0x000fe400078408ff */
[----:B------:R-:W-:Y:S02]  /*13d0*/  @!P4 IADD3.X R11, R13, R25, R11, P0, !PT ;  /* 0x000000190d0bc210 */ /* 0x000fe400007fe40b */
[----:B------:R-:W-:Y:S02]  /*13e0*/  @!P4 LEA R24, P1, R16, c[0x0][0x170], 0x1 ;  /* 0x00005c001018ca11 */ /* 0x000fe400078208ff */
[----:B------:R-:W-:Y:S02]  /*13f0*/  @!P3 LEA R10, P0, R22, c[0x0][0x170], 0x1 ;  /* 0x00005c00160aba11 */ /* 0x000fe400078008ff */
[----:B------:R-:W-:-:S02]  /*1400*/  @!P6 LEA.HI.X R21, R12, c[0x0][0x174], R13, 0x1, P2 ;  /* 0x00005d000c15ea11 */ /* 0x000fc400010f0c0d */
[----:B------:R-:W-:Y:S02]  /*1410*/  @!P4 LEA.HI.X R25, R16, c[0x0][0x174], R11, 0x1, P1 ;  /* 0x00005d001019ca11 */ /* 0x000fe400008f0c0b */
[----:B------:R-:W-:Y:S02]  /*1420*/  @!P3 LEA.HI.X R11, R22, c[0x0][0x174], R8, 0x1, P0 ;  /* 0x00005d00160bba11 */ /* 0x000fe400000f0c08 */
[----:B------:R-:W-:Y:S02]  /*1430*/  SHF.R.S32.HI R8, RZ, 0x5, R9 ;  /* 0x00000005ff087819 */ /* 0x000fe40000011409 */
[----:B------:R-:W-:-:S03]  /*1440*/  IADD3 R203, R205, 0x6020, RZ ;  /* 0x00006020cdcb7810 */ /* 0x000fc60007ffe0ff */
[----:B------:R-:W-:Y:S01]  /*1450*/  IMAD R7, R8, 0x400, R101 ;  /* 0x0000040008077824 */ /* 0x000fe200078e0265 */
[----:B------:R-:W-:Y:S01]  /*1460*/  R2P PR, R5, 0x6 ;  /* 0x0000000605007804 */ /* 0x000fe20000000000 */
[----:B------:R-:W-:Y:S01]  /*1470*/  @P6 STS.128 [R210+0xc000], RZ ;  /* 0x00c000ffd2006388 */ /* 0x000fe20000000c00 */
[----:B------:R-:W-:Y:S02]  /*1480*/  IMAD.MOV.U32 R5, RZ, RZ, 0x20 ;  /* 0x00000020ff057424 */ /* 0x000fe400078e00ff */
[----:B------:R-:W-:Y:S01]  /*1490*/  IMAD.IADD R206, R98, 0x1, R7 ;  /* 0x0000000162ce7824 */ /* 0x000fe200078e0207 */
[----:B------:R-:W-:Y:S01]  /*14a0*/  @P6 STS.128 [R210+0xe000], RZ ;  /* 0x00e000ffd2006388 */ /* 0x000fe20000000c00 */
[----:B------:R-:W-:Y:S01]  /*14b0*/  IMAD.MOV.U32 R7, RZ, RZ, 0x10 ;  /* 0x00000010ff077424 */ /* 0x000fe200078e00ff */
[----:B------:R-:W-:Y:S01]  /*14c0*/  SEL R5, R5, 0xffffffe0, !P2 ;  /* 0xffffffe005057807 */ /* 0x000fe20005000000 */
[----:B------:R-:W-:Y:S01]  /*14d0*/  IMAD.SHL.U32 R206, R206, 0x2, RZ ;  /* 0x00000002cece7824 */ /* 0x000fe200078e00ff */
[----:B------:R-:W-:Y:S02]  /*14e0*/  @P6 STS.128 [R210+0x10000], RZ ;  /* 0x010000ffd2006388 */ /* 0x000fe40000000c00 */
[----:B------:R-:W-:Y:S01]  /*14f0*/  SEL R7, R7, 0xfffffff0, !P1 ;  /* 0xfffffff007077807 */ /* 0x000fe20004800000 */
[----:B------:R-:W-:Y:S01]  /*1500*/  IMAD R202, R5, 0x2, R206 ;  /* 0x0000000205ca7824 */ /* 0x000fe200078e02ce */
[----:B------:R-:W-:Y:S01]  /*1510*/  @!PT LDS RZ, [RZ] ;  /* 0x00000000fffff984 */ /* 0x000fe20000000800 */
[----:B------:R-:W-:Y:S01]  /*1520*/  @!PT LDS RZ, [RZ] ;  /* 0x00000000fffff984 */ /* 0x000fe20000000800 */
[----:B------:R-:W-:Y:S01]  /*1530*/  @!PT LDS RZ, [RZ] ;  /* 0x00000000fffff984 */ /* 0x000fe20000000800 */
[----:B------:R3:W-:Y:S01]  /*1540*/  @!P6 LDGSTS.E.BYPASS.LTC128B.128 [R210+0xc000], [R20.64] ;  /* 0x0c00000014d2efae */ /* 0x0007e2000b901d48 */
[----:B------:R-:W-:-:S02]  /*1550*/  R2P PR, R0, 0x6 ;  /* 0x0000000600007804 */ /* 0x000fc40000000000 */
[----:B------:R-:W-:Y:S01]  /*1560*/  IADD3 R0, R205, 0x6000, RZ ;  /* 0x00006000cd007810 */ /* 0x000fe20007ffe0ff */
[----:B------:R3:W-:Y:S01]  /*1570*/  @!P6 LDGSTS.E.BYPASS.LTC128B.128 [R210+0xe000], [R20.64+0x80] ;  /* 0x0e00008014d2efae */ /* 0x0007e2000b901d48 */
[----:B------:R-:W-:-:S03]  /*1580*/  IMAD R204, R7, 0x2, R206 ;  /* 0x0000000207cc7824 */ /* 0x000fc600078e02ce */
[----:B------:R3:W-:Y:S01]  /*1590*/  @!P6 LDGSTS.E.BYPASS.LTC128B.128 [R210+0x10000], [R20.64+0x100] ;  /* 0x1000010014d2efae */ /* 0x0007e2000b901d48 */
[----:B------:R-:W-:-:S03]  /*15a0*/  IMAD R201, R5, 0x2, R204 ;  /* 0x0000000205c97824 */ /* 0x000fc600078e02cc */
[----:B------:R-:W-:Y:S02]  /*15b0*/  @P5 STS.128 [R210+0xc800], RZ ;  /* 0x00c800ffd2005388 */ /* 0x000fe40000000c00 */
[----:B------:R-:W-:Y:S01]  /*15c0*/  @P1 IADD3 R203, R0, -0x20, RZ ;  /* 0xffffffe000cb1810 */ /* 0x000fe20007ffe0ff */
[----:B------:R-:W-:Y:S01]  /*15d0*/  IMAD.MOV.U32 R0, RZ, RZ, 0x40 ;  /* 0x00000040ff007424 */ /* 0x000fe200078e00ff */
[----:B------:R-:W-:Y:S02]  /*15e0*/  @P5 STS.128 [R210+0xe800], RZ ;  /* 0x00e800ffd2005388 */ /* 0x000fe40000000c00 */
[C---:B------:R-:W-:Y:S02]  /*15f0*/  IADD3 R195, R203.reuse, 0x800, RZ ;  /* 0x00000800cbc37810 */ /* 0x040fe40007ffe0ff */
[----:B------:R-:W-:Y:S01]  /*1600*/  @P5 STS.128 [R210+0x10800], RZ ;  /* 0x010800ffd2005388 */ /* 0x000fe20000000c00 */
[----:B------:R-:W-:Y:S02]  /*1610*/  SEL R0, R0, 0xffffffc0, !P2 ;  /* 0xffffffc000007807 */ /* 0x000fe40005000000 */
        /* <DEDUP_REMOVED lines=10> */
[----:B------:R-:W-:-:S02]  /*16c0*/  IADD3 R190, R203, 0x2800, RZ ;  /* 0x00002800cbbe7810 */ /* 0x000fc40007ffe0ff */
[----:B------:R4:W-:Y:S01]  /*16d0*/  @!P5 LDGSTS.E.BYPASS.LTC128B.128 [R210+0x10800], [R18.64+0x100] ;  /* 0x1080010012d2dfae */ /* 0x0009e2000b901d48 */
[C---:B------:R-:W-:Y:S02]  /*16e0*/  IADD3 R189, R203.reuse, 0x3000, RZ ;  /* 0x00003000cbbd7810 */ /* 0x040fe40007ffe0ff */
[C---:B------:R-:W-:Y:S01]  /*16f0*/  IADD3 R188, R203.reuse, 0x3800, RZ ;  /* 0x00003800cbbc7810 */ /* 0x040fe20007ffe0ff */
[----:B------:R-:W-:Y:S01]  /*1700*/  @P4 STS.128 [R210+0xd000], RZ ;  /* 0x00d000ffd2004388 */ /* 0x000fe20000000c00 */
[C---:B------:R-:W-:Y:S02]  /*1710*/  IADD3 R187, R203.reuse, 0x4000, RZ ;  /* 0x00004000cbbb7810 */ /* 0x040fe40007ffe0ff */
[C---:B------:R-:W-:Y:S01]  /*1720*/  IADD3 R186, R203.reuse, 0x4800, RZ ;  /* 0x00004800cbba7810 */ /* 0x040fe20007ffe0ff */
[----:B------:R-:W-:Y:S01]  /*1730*/  @P4 STS.128 [R210+0xf000], RZ ;  /* 0x00f000ffd2004388 */ /* 0x000fe20000000c00 */
[C---:B------:R-:W-:Y:S02]  /*1740*/  IADD3 R185, R203.reuse, 0x5000, RZ ;  /* 0x00005000cbb97810 */ /* 0x040fe40007ffe0ff */
[----:B------:R-:W-:Y:S01]  /*1750*/  IADD3 R184, R203, 0x5800, RZ ;  /* 0x00005800cbb87810 */ /* 0x000fe20007ffe0ff */
        /* <DEDUP_REMOVED lines=16> */
[----:B-----5:R-:W-:Y:S04]  /*1860*/  LDSM.16.M88.4 R12, [R206] ;  /* 0x00000000ce0c783b */ /* 0x020fe80000000200 */
[----:B---3--:R-:W3:Y:S04]  /*1870*/  LDSM.16.M88.4 R20, [R205+0x6000] ;  /* 0x00600000cd14783b */ /* 0x008ee80000000200 */
[----:B------:R-:W-:Y:S04]  /*1880*/  LDSM.16.M88.4 R36, [R204] ;  /* 0x00000000cc24783b */ /* 0x000fe80000000200 */
[----:B----4-:R-:W-:Y:S04]  /*1890*/  LDSM.16.M88.4 R16, [R203] ;  /* 0x00000000cb10783b */ /* 0x010fe80000000200 */
[----:B------:R-:W4:Y:S04]  /*18a0*/  LDSM.16.M88.4 R44, [R205+0x6800] ;  /* 0x00680000cd2c783b */ /* 0x000f280000000200 */
[----:B------:R-:W5:Y:S04]  /*18b0*/  LDSM.16.M88.4 R56, [R205+0x7000] ;  /* 0x00700000cd38783b */ /* 0x000f680000000200 */
[----:B-1----:R-:W1:Y:S04]  /*18c0*/  LDSM.16.M88.4 R28, [R205+0x7800] ;  /* 0x00780000cd1c783b */ /* 0x002e680000000200 */
[----:B------:R-:W-:Y:S04]  /*18d0*/  LDSM.16.M88.4 R72, [R202] ;  /* 0x00000000ca48783b */ /* 0x000fe80000000200 */
[----:B--2---:R-:W2:Y:S04]  /*18e0*/  LDSM.16.M88.4 R24, [R199+0x6000] ;  /* 0x00600000c718783b */ /* 0x004ea80000000200 */
[----:B------:R-:W1:Y:S04]  /*18f0*/  LDSM.16.M88.4 R52, [R203+0x800] ;  /* 0x00080000cb34783b */ /* 0x000e680000000200 */
[----:B------:R-:W1:Y:S01]  /*1900*/  LDSM.16.M88.4 R48, [R203+0x1000] ;  /* 0x00100000cb30783b */ /* 0x000e620000000200 */
[C---:B---3--:R-:W-:Y:S03]  /*1910*/  HMMA.16816.F32 R8, R12.reuse, R20, RZ ;  /* 0x000000140c08723c */ /* 0x048fe600000018ff */
[----:B------:R-:W3:Y:S04]  /*1920*/  LDSM.16.M88.4 R40, [R203+0x1800] ;  /* 0x00180000cb28783b */ /* 0x000ee80000000200 */
[----:B------:R-:W-:Y:S01]  /*1930*/  LDSM.16.M88.4 R80, [R199+0x6800] ;  /* 0x00680000c750783b */ /* 0x000fe20000000200 */
[C---:B------:R-:W-:Y:S03]  /*1940*/  HMMA.16816.F32 R20, R12.reuse, R22, RZ ;  /* 0x000000160c14723c */ /* 0x040fe600000018ff */
[----:B------:R-:W-:Y:S04]  /*1950*/  LDSM.16.M88.4 R68, [R199+0x7000] ;  /* 0x00700000c744783b */ /* 0x000fe80000000200 */
[----:B------:R-:W-:Y:S01]  /*1960*/  LDSM.16.M88.4 R64, [R199+0x7800] ;  /* 0x00780000c740783b */ /* 0x000fe20000000200 */
[----:B----4-:R-:W-:Y:S03]  /*1970*/  HMMA.16816.F32 R32, R12, R44, RZ ;  /* 0x0000002c0c20723c */ /* 0x010fe600000018ff */
[----:B------:R-:W-:Y:S04]  /*1980*/  LDSM.16.M88.4 R84, [R202+0x2000] ;  /* 0x00200000ca54783b */ /* 0x000fe80000000200 */
[----:B------:R-:W-:Y:S01]  /*1990*/  LDSM.16.M88.4 R92, [R205+0xa800] ;  /* 0x00a80000cd5c783b */ /* 0x000fe20000000200 */
[----:B------:R-:W-:Y:S03]  /*19a0*/  HMMA.16816.F32 R8, R36, R16, R8 ;  /* 0x000000102408723c */ /* 0x000fe60000001808 */
[----:B------:R-:W-:Y:S04]  /*19b0*/  LDSM.16.M88.4 R88, [R199+0xa000] ;  /* 0x00a00000c758783b */ /* 0x000fe80000000200 */
[----:B------:R-:W0:Y:S01]  /*19c0*/  LDGDEPBAR ;  /* 0x00000000000079af */ /* 0x000e220000000000 */
[C---:B-----5:R-:W-:Y:S08]  /*19d0*/  HMMA.16816.F32 R60, R12.reuse, R56, RZ ;  /* 0x000000380c3c723c */ /* 0x060ff000000018ff */
[C---:B------:R-:W-:Y:S08]  /*19e0*/  HMMA.16816.F32 R44, R12.reuse, R46, RZ ;  /* 0x0000002e0c2c723c */ /* 0x040ff000000018ff */
[C---:B------:R-:W-:Y:S08]  /*19f0*/  HMMA.16816.F32 R56, R12.reuse, R58, RZ ;  /* 0x0000003a0c38723c */ /* 0x040ff000000018ff */
[----:B-1----:R-:W-:Y:S08]  /*1a00*/  HMMA.16816.F32 R76, R12, R28, RZ ;  /* 0x0000001c0c4c723c */ /* 0x002ff000000018ff */
[----:B------:R-:W-:Y:S01]  /*1a10*/  HMMA.16816.F32 R20, R36, R18, R20 ;  /* 0x000000122414723c */ /* 0x000fe20000001814 */
[----:B------:R-:W-:Y:S07]  /*1a20*/  LDSM.16.M88.4 R16, [R192] ;  /* 0x00000000c010783b */ /* 0x000fee0000000200 */
[----:B------:R-:W-:Y:S01]  /*1a30*/  HMMA.16816.F32 R12, R12, R30, RZ ;  /* 0x0000001e0c0c723c */ /* 0x000fe200000018ff */
[----:B------:R-:W1:Y:S07]  /*1a40*/  LDSM.16.M88.4 R28, [R201] ;  /* 0x00000000c91c783b */ /* 0x000e6e0000000200 */
[----:B--2---:R-:W-:Y:S08]  /*1a50*/  HMMA.16816.F32 R8, R72, R24, R8 ;  /* 0x000000184808723c */ /* 0x004ff00000001808 */
[C---:B------:R-:W-:Y:S08]  /*1a60*/  HMMA.16816.F32 R32, R36.reuse, R52, R32 ;  /* 0x000000342420723c */ /* 0x040ff00000001820 */
[C---:B------:R-:W-:Y:S01]  /*1a70*/  HMMA.16816.F32 R44, R36.reuse, R54, R44 ;  /* 0x00000036242c723c */ /* 0x040fe2000000182c */
[----:B------:R-:W-:Y:S07]  /*1a80*/  LDSM.16.M88.4 R52, [R192+0x800] ;  /* 0x00080000c034783b */ /* 0x000fee0000000200 */
[C---:B------:R-:W-:Y:S08]  /*1a90*/  HMMA.16816.F32 R60, R36.reuse, R48, R60 ;  /* 0x00000030243c723c */ /* 0x040ff0000000183c */
[C---:B------:R-:W-:Y:S01]  /*1aa0*/  HMMA.16816.F32 R56, R36.reuse, R50, R56 ;  /* 0x000000322438723c */ /* 0x040fe20000001838 */
[----:B------:R-:W-:Y:S07]  /*1ab0*/  LDSM.16.M88.4 R48, [R192+0x1000] ;  /* 0x00100000c030783b */ /* 0x000fee0000000200 */
[----:B---3--:R-:W-:Y:S08]  /*1ac0*/  HMMA.16816.F32 R76, R36, R40, R76 ;  /* 0x00000028244c723c */ /* 0x008ff0000000184c */
        /* <DEDUP_REMOVED lines=115> */
[----:B------:R-:W4:Y:S03]  /*2200*/  MUFU.TANH R12, R12 ;  /* 0x0000000c000c7308 */ /* 0x000f260000002400 */
        /* <DEDUP_REMOVED lines=9> */
[----:B------:R-:W5:Y:S01]  /*22a0*/  LDSM.16.M88.4 R32, [R199+0xb800] ;  /* 0x00b80000c720783b */ /* 0x000f620000000200 */
[----:B------:R-:W-:Y:S03]  /*22b0*/  HMMA.16816.F32 R80, R52, R10, R80 ;  /* 0x0000000a3450723c */ /* 0x000fe60000001850 */
[----:B------:R-:W1:Y:S01]  /*22c0*/  LDSM.16.M88.4 R8, [R192+0x5800] ;  /* 0x00580000c008783b */ /* 0x000e620000000200 */
[----:B------:R-:W-:-:S04]  /*22d0*/  DEPBAR.LE SB0, 0x0 ;  /* 0x000080000000791a */ /* 0x000fc80000000000 */
[C---:B---3--:R-:W-:Y:S01]  /*22e0*/  HMMA.16816.F32 R76, R40.reuse, R20, R76 ;  /* 0x00000014284c723c */ /* 0x048fe2000000184c */
[----:B------:R-:W3:Y:S07]  /*22f0*/  MUFU.TANH R51, R51 ;  /* 0x0000003300337308 */ /* 0x000eee0000002400 */
[C---:B------:R-:W-:Y:S01]  /*2300*/  HMMA.16816.F32 R56, R40.reuse, R90, R56 ;  /* 0x0000005a2838723c */ /* 0x040fe20000001838 */
[----:B------:R-:W-:Y:S07]  /*2310*/  MUFU.TANH R37, R37 ;  /* 0x0000002500257308 */ /* 0x000fee0000002400 */
[----:B------:R-:W-:Y:S01]  /*2320*/  HMMA.16816.F32 R80, R40, R22, R80 ;  /* 0x000000162850723c */ /* 0x000fe20000001850 */
[----:B------:R-:W-:Y:S06]  /*2330*/  MUFU.TANH R38, R38 ;  /* 0x0000002600267308 */ /* 0x000fec0000002400 */
[----:B------:R-:W-:Y:S01]  /*2340*/  IMAD.SHL.U32 R22, R96, 0x2, RZ ;  /* 0x0000000260167824 */ /* 0x000fe200078e00ff */
[----:B------:R-:W-:Y:S04]  /*2350*/  HMMA.16816.F32 R44, R16, R74, R44 ;  /* 0x0000004a102c723c */ /* 0x000fe8000000182c */
[----:B------:R-:W-:-:S04]  /*2360*/  LOP3.LUT R22, R22, 0x6, RZ, 0xc0, !PT ;  /* 0x0000000616167812 */ /* 0x000fc800078ec0ff */
[C---:B-----5:R-:W-:Y:S01]  /*2370*/  HMMA.16816.F32 R76, R28.reuse, R32, R76 ;  /* 0x000000201c4c723c */ /* 0x060fe2000000184c */
[----:B------:R-:W-:Y:S01]  /*2380*/  IMAD R99, R99, 0x40, R22 ;  /* 0x0000004063637824 */ /* 0x000fe200078e0216 */
[----:B------:R-:W-:Y:S04]  /*2390*/  BAR.SYNC.DEFER_BLOCKING 0x0 ;  /* 0x0000000000007b1d */ /* 0x000fe80000010000 */
[----:B------:R-:W-:Y:S02]  /*23a0*/  ISETP.GE.AND P2, PT, R99, R100, PT ;  /* 0x000000646300720c */ /* 0x000fe40003f46270 */
[----:B------:R-:W-:Y:S02]  /*23b0*/  HMMA.16816.F32 R56, R28, R14, R56 ;  /* 0x0000000e1c38723c */ /* 0x000fe40000001838 */
[----:B------:R-:W-:-:S02]  /*23c0*/  FSEL R49, R49, -INF , !P2 ;  /* 0xff80000031317808 */ /* 0x000fc40005000000 */
[----:B------:R-:W-:-:S03]  /*23d0*/  FSEL R23, R0, -INF , !P2 ;  /* 0xff80000000177808 */ /* 0x000fc60005000000 */
[----:B------:R-:W-:Y:S01]  /*23e0*/  IADD3 R15, R99, 0x9, RZ ;  /* 0x00000009630f7810 */ /* 0x000fe20007ffe0ff */
[----:B------:R-:W-:Y:S01]  /*23f0*/  HMMA.16816.F32 R80, R28, R34, R80 ;  /* 0x000000221c50723c */ /* 0x000fe20000001850 */
[----:B------:R-:W-:Y:S02]  /*2400*/  FMUL.FTZ R20, R46, c[0x0][0x2ec] ;  /* 0x0000bb002e147a20 */ /* 0x000fe40000410000 */
[----:B------:R-:W-:Y:S01]  /*2410*/  FMUL.FTZ R14, R45, c[0x0][0x2ec] ;  /* 0x0000bb002d0e7a20 */ /* 0x000fe20000410000 */
[-C--:B------:R-:W-:Y:S01]  /*2420*/  ISETP.GE.AND P6, PT, R15, R100.reuse, PT ;  /* 0x000000640f00720c */ /* 0x080fe20003fc6270 */
[----:B------:R-:W-:Y:S01]  /*2430*/  FMUL.FTZ R21, R47, c[0x0][0x2ec] ;  /* 0x0000bb002f157a20 */ /* 0x000fe20000410000 */
[----:B------:R-:W-:Y:S01]  /*2440*/  IADD3 R15, R99, 0x11, RZ ;  /* 0x00000011630f7810 */ /* 0x000fe20007ffe0ff */
[----:B------:R-:W-:Y:S01]  /*2450*/  MUFU.TANH R20, R20 ;  /* 0x0000001400147308 */ /* 0x000fe20000002400 */
[----:B-1----:R-:W-:Y:S02]  /*2460*/  HMMA.16816.F32 R76, R16, R8, R76 ;  /* 0x00000008104c723c */ /* 0x002fe4000000184c */
[----:B------:R-:W-:-:S05]  /*2470*/  ISETP.GE.AND P4, PT, R15, R100, PT ;  /* 0x000000640f00720c */ /* 0x000fca0003f86270 */
[----:B------:R-:W-:Y:S01]  /*2480*/  IADD3 R9, R99, 0x1, RZ ;  /* 0x0000000163097810 */ /* 0x000fe20007ffe0ff */
[C---:B------:R-:W-:Y:S01]  /*2490*/  HMMA.16816.F32 R60, R16.reuse, R24, R60 ;  /* 0x00000018103c723c */ /* 0x040fe2000000183c */
[----:B------:R-:W-:Y:S02]  /*24a0*/  MUFU.TANH R14, R14 ;  /* 0x0000000e000e7308 */ /* 0x000fe40000002400 */
[-C--:B------:R-:W-:Y:S02]  /*24b0*/  ISETP.GE.AND P0, PT, R9, R100.reuse, PT ;  /* 0x000000640900720c */ /* 0x080fe40003f06270 */
[----:B------:R-:W-:Y:S02]  /*24c0*/  IADD3 R9, R99, 0x8, RZ ;  /* 0x0000000863097810 */ /* 0x000fe40007ffe0ff */
[----:B--2---:R-:W-:Y:S01]  /*24d0*/  FSEL R64, R64, -INF , !P0 ;  /* 0xff80000040407808 */ /* 0x004fe20004000000 */
        /* <DEDUP_REMOVED lines=22> */
[----:B----4-:R-:W-:Y:S01]  /*2640*/  FSEL R16, R12, -INF , !P6 ;  /* 0xff8000000c107808 */ /* 0x010fe20007000000 */
[----:B------:R-:W-:Y:S01]  /*2650*/  FMUL.FTZ R63, R63, c[0x0][0x2ec] ;  /* 0x0000bb003f3f7a20 */ /* 0x000fe20000410000 */
[-C--:B------:R-:W-:Y:S01]  /*2660*/  ISETP.GE.AND P0, PT, R9, R100.reuse, PT ;  /* 0x000000640900720c */ /* 0x080fe20003f06270 */
[----:B------:R-:W-:Y:S01]  /*2670*/  FMUL.FTZ R56, R56, c[0x0][0x2ec] ;  /* 0x0000bb0038387a20 */ /* 0x000fe20000410000 */
[----:B------:R-:W-:Y:S01]  /*2680*/  IADD3 R9, R99, 0x21, RZ ;  /* 0x0000002163097810 */ /* 0x000fe20007ffe0ff */
[----:B------:R-:W1:Y:S01]  /*2690*/  MUFU.TANH R164, R62 ;  /* 0x0000003e00a47308 */ /* 0x000e620000002400 */
[----:B------:R-:W-:Y:S01]  /*26a0*/  FSEL R17, R50, -INF , !P6 ;  /* 0xff80000032117808 */ /* 0x000fe20007000000 */
[----:B------:R-:W-:Y:S01]  /*26b0*/  FMUL.FTZ R57, R57, c[0x0][0x2ec] ;  /* 0x0000bb0039397a20 */ /* 0x000fe20000410000 */
[-C--:B------:R-:W-:Y:S01]  /*26c0*/  ISETP.GE.AND P1, PT, R9, R100.reuse, PT ;  /* 0x000000640900720c */ /* 0x080fe20003f26270 */
[----:B------:R-:W-:Y:S01]  /*26d0*/  FMUL.FTZ R58, R58, c[0x0][0x2ec] ;  /* 0x0000bb003a3a7a20 */ /* 0x000fe20000410000 */
[----:B------:R-:W-:Y:S01]  /*26e0*/  IADD3 R9, R99, 0x28, RZ ;  /* 0x0000002863097810 */ /* 0x000fe20007ffe0ff */
[----:B------:R-:W-:Y:S01]  /*26f0*/  FMUL.FTZ R59, R59, c[0x0][0x2ec] ;  /* 0x0000bb003b3b7a20 */ /* 0x000fe20000410000 */
[----:B---3--:R-:W-:Y:S01]  /*2700*/  FSEL R12, R51, -INF , !P5 ;  /* 0xff800000330c7808 */ /* 0x008fe20006800000 */
[----:B------:R-:W-:Y:S01]  /*2710*/  MUFU.TANH R161, R61 ;  /* 0x0000003d00a17308 */ /* 0x000fe20000002400 */
[-C--:B------:R-:W-:Y:S01]  /*2720*/  ISETP.GE.AND P6, PT, R9, R100.reuse, PT ;  /* 0x000000640900720c */ /* 0x080fe20003fc6270 */
[----:B------:R-:W-:Y:S01]  /*2730*/  FMUL.FTZ R77, R77, c[0x0][0x2ec] ;  /* 0x0000bb004d4d7a20 */ /* 0x000fe20000410000 */
[----:B------:R-:W-:Y:S01]  /*2740*/  IADD3 R9, R99, 0x29, RZ ;  /* 0x0000002963097810 */ /* 0x000fe20007ffe0ff */
[----:B------:R-:W-:Y:S01]  /*2750*/  FMUL.FTZ R79, R79, c[0x0][0x2ec] ;  /* 0x0000bb004f4f7a20 */ /* 0x000fe20000410000 */
[----:B------:R-:W-:Y:S01]  /*2760*/  FSEL R15, R13, -INF , !P5 ;  /* 0xff8000000d0f7808 */ /* 0x000fe20006800000 */
[----:B------:R-:W-:Y:S01]  /*2770*/  FMUL.FTZ R80, R80, c[0x0][0x2ec] ;  /* 0x0000bb0050507a20 */ /* 0x000fe20000410000 */
[----:B------:R-:W-:Y:S01]  /*2780*/  ISETP.GE.AND P5, PT, R9, R100, PT ;  /* 0x000000640900720c */ /* 0x000fe20003fa6270 */
[----:B------:R-:W2:Y:S01]  /*2790*/  MUFU.TANH R174, R63 ;  /* 0x0000003f00ae7308 */ /* 0x000ea20000002400 */
[----:B------:R-:W-:Y:S01]  /*27a0*/  FMUL.FTZ R82, R82, c[0x0][0x2ec] ;  /* 0x0000bb0052527a20 */ /* 0x000fe20000410000 */
[----:B-1----:R-:W-:Y:S01]  /*27b0*/  FSEL R164, R164, -INF , !P0 ;  /* 0xff800000a4a47808 */ /* 0x002fe20004000000 */
[----:B------:R-:W-:Y:S01]  /*27c0*/  FMUL.FTZ R81, R81, c[0x0][0x2ec] ;  /* 0x0000bb0051517a20 */ /* 0x000fe20000410000 */
[----:B------:R-:W-:Y:S01]  /*27d0*/  FSEL R167, R167, -INF , !P0 ;  /* 0xff800000a7a77808 */ /* 0x000fe20004000000 */
[----:B------:R-:W-:Y:S01]  /*27e0*/  FMUL.FTZ R83, R83, c[0x0][0x2ec] ;  /* 0x0000bb0053537a20 */ /* 0x000fe20000410000 */
[----:B------:R-:W-:-:S02]  /*27f0*/  IADD3 R9, R99, 0x30, RZ ;  /* 0x0000003063097810 */ /* 0x000fc40007ffe0ff */
[----:B------:R-:W-:Y:S01]  /*2800*/  MUFU.TANH R159, R56 ;  /* 0x00000038009f7308 */ /* 0x000fe20000002400 */
[----:B------:R-:W-:Y:S02]  /*2810*/  ISETP.GE.AND P0, PT, R100, 0x41, PT ;  /* 0x000000416400780c */ /* 0x000fe40003f06270 */
[----:B------:R-:W-:Y:S02]  /*2820*/  FSEL R10, R38, -INF , !P4 ;  /* 0xff800000260a7808 */ /* 0x000fe40006000000 */
[----:B------:R-:W-:Y:S02]  /*2830*/  FSEL R13, R37, -INF , !P4 ;  /* 0xff800000250d7808 */ /* 0x000fe40006000000 */
[----:B------:R-:W-:Y:S01]  /*2840*/  ISETP.GE.AND P4, PT, R9, R100, PT ;  /* 0x000000640900720c */ /* 0x000fe20003f86270 */
[----:B------:R-:W-:Y:S01]  /*2850*/  MUFU.TANH R165, R57 ;  /* 0x0000003900a57308 */ /* 0x000fe20000002400 */
[C---:B------:R-:W-:Y:S02]  /*2860*/  IADD3 R9, R99.reuse, 0x31, RZ ;  /* 0x0000003163097810 */ /* 0x040fe40007ffe0ff */
[----:B------:R-:W-:-:S02]  /*2870*/  IADD3 R19, R99, 0x38, RZ ;  /* 0x0000003863137810 */ /* 0x000fc40007ffe0ff */
[----:B------:R-:W-:Y:S02]  /*2880*/  IADD3 R99, R99, 0x39, RZ ;  /* 0x0000003963637810 */ /* 0x000fe40007ffe0ff */
[----:B------:R-:W-:Y:S01]  /*2890*/  FSEL R8, R20, -INF , !P3 ;  /* 0xff80000014087808 */ /* 0x000fe20005800000 */
[----:B------:R-:W1:Y:S01]  /*28a0*/  MUFU.TANH R166, R58 ;  /* 0x0000003a00a67308 */ /* 0x000e620000002400 */
[----:B------:R-:W-:Y:S02]  /*28b0*/  FSEL R11, R24, -INF , !P3 ;  /* 0xff800000180b7808 */ /* 0x000fe40005800000 */
[----:B------:R-:W-:Y:S02]  /*28c0*/  ISETP.GE.AND P3, PT, R9, R100, PT ;  /* 0x000000640900720c */ /* 0x000fe40003f66270 */
[----:B------:R-:W-:Y:S02]  /*28d0*/  FSEL R0, R21, -INF , !P2 ;  /* 0xff80000015007808 */ /* 0x000fe40005000000 */
[----:B------:R-:W-:Y:S01]  /*28e0*/  FSEL R9, R14, -INF , !P2 ;  /* 0xff8000000e097808 */ /* 0x000fe20005000000 */
[----:B------:R-:W3:Y:S01]  /*28f0*/  MUFU.TANH R172, R59 ;  /* 0x0000003b00ac7308 */ /* 0x000ee20000002400 */
[----:B--2---:R-:W-:-:S02]  /*2900*/  FSEL R174, R174, -INF , !P1 ;  /* 0xff800000aeae7808 */ /* 0x004fc40004800000 */
[----:B------:R-:W-:Y:S02]  /*2910*/  FSEL R161, R161, -INF , !P1 ;  /* 0xff800000a1a17808 */ /* 0x000fe40004800000 */
[-C--:B------:R-:W-:Y:S02]  /*2920*/  ISETP.GE.AND P2, PT, R19, R100.reuse, PT ;  /* 0x000000641300720c */ /* 0x080fe40003f46270 */
[----:B------:R-:W-:Y:S01]  /*2930*/  ISETP.GE.AND P1, PT, R99, R100, PT ;  /* 0x000000646300720c */ /* 0x000fe20003f26270 */
[----:B------:R-:W2:Y:S01]  /*2940*/  MUFU.TANH R171, R76 ;  /* 0x0000004c00ab7308 */ /* 0x000ea20000002400 */
[----:B-1----:R-:W-:Y:S02]  /*2950*/  FSEL R166, R166, -INF , !P6 ;  /* 0xff800000a6a67808 */ /* 0x002fe40007000000 */
[----:B------:R-:W-:Y:S02]  /*2960*/  FSEL R159, R159, -INF , !P6 ;  /* 0xff8000009f9f7808 */ /* 0x000fe40007000000 */
[----:B------:R-:W-:-:S03]  /*2970*/  FSEL R165, R165, -INF , !P5 ;  /* 0xff800000a5a57808 */ /* 0x000fc60006800000 */
[----:B------:R-:W1:Y:S01]  /*2980*/  MUFU.TANH R168, R78 ;  /* 0x0000004e00a87308 */ /* 0x000e620000002400 */
[----:B---3--:R-:W-:-:S07]  /*2990*/  FSEL R172, R172, -INF , !P5 ;  /* 0xff800000acac7808 */ /* 0x008fce0006800000 */
[----:B------:R-:W3:Y:S01]  /*29a0*/  MUFU.TANH R169, R77 ;  /* 0x0000004d00a97308 */ /* 0x000ee20000002400 */
[----:B--2---:R-:W-:-:S07]  /*29b0*/  FSEL R171, R171, -INF , !P4 ;  /* 0xff800000abab7808 */ /* 0x004fce0006000000 */
[----:B------:R-:W2:Y:S01]  /*29c0*/  MUFU.TANH R142, R79 ;  /* 0x0000004f008e7308 */ /* 0x000ea20000002400 */
[----:B-1----:R-:W-:-:S07]  /*29d0*/  FSEL R168, R168, -INF , !P4 ;  /* 0xff800000a8a87808 */ /* 0x002fce0006000000 */
[----:B------:R-:W1:Y:S01]  /*29e0*/  MUFU.TANH R143, R80 ;  /* 0x00000050008f7308 */ /* 0x000e620000002400 */
[----:B---3--:R-:W-:-:S07]  /*29f0*/  FSEL R169, R169, -INF , !P3 ;  /* 0xff800000a9a97808 */ /* 0x008fce0005800000 */
[----:B------:R-:W3:Y:S01]  /*2a00*/  MUFU.TANH R140, R82 ;  /* 0x00000052008c7308 */ /* 0x000ee20000002400 */
[----:B--2---:R-:W-:-:S07]  /*2a10*/  FSEL R142, R142, -INF , !P3 ;  /* 0xff8000008e8e7808 */ /* 0x004fce0005800000 */
[----:B------:R-:W2:Y:S01]  /*2a20*/  MUFU.TANH R162, R83 ;  /* 0x0000005300a27308 */ /* 0x000ea20000002400 */
[----:B-1----:R-:W-:-:S07]  /*2a30*/  FSEL R143, R143, -INF , !P2 ;  /* 0xff8000008f8f7808 */ /* 0x002fce0005000000 */
[----:B------:R-:W1:Y:S01]  /*2a40*/  MUFU.TANH R141, R81 ;  /* 0x00000051008d7308 */ /* 0x000e620000002400 */
[----:B---3--:R-:W-:Y:S02]  /*2a50*/  FSEL R140, R140, -INF , !P2 ;  /* 0xff8000008c8c7808 */ /* 0x008fe40005000000 */
[----:B--2---:R-:W-:Y:S02]  /*2a60*/  FSEL R162, R162, -INF , !P1 ;  /* 0xff800000a2a27808 */ /* 0x004fe40004800000 */
[----:B-1----:R-:W-:Y:S01]  /*2a70*/  FSEL R141, R141, -INF , !P1 ;  /* 0xff8000008d8d7808 */ /* 0x002fe20004800000 */
[----:B------:R-:W-:Y:S05]  /*2a80*/  @!P0 BRA `(.L_x_644) ;  /* 0x0000020000008947 */ /* 0x000fea0003800000 */
[----:B------:R-:W-:Y:S02]  /*2a90*/  LEA.HI.SX32 R19, R134, 0xfffffffe, 0x1a ;  /* 0xfffffffe86137811 */ /* 0x000fe400078fd2ff */
[----:B------:R-:W-:Y:S02]  /*2aa0*/  SHF.L.U64.HI R3, R4, 0x5, R3 ;  /* 0x0000000504037819 */ /* 0x000fe40000010203 */
[----:B------:R-:W-:Y:S01]  /*2ab0*/  SHF.R.S32.HI R14, RZ, 0x1f, R19 ;  /* 0x0000001fff0e7819 */ /* 0x000fe20000011413 */
[----:B------:R-:W-:-:S02]  /*2ac0*/  IMAD R6, R6, R19, RZ ;  /* 0x0000001306067224 */ /* 0x000fc400078e02ff */
[----:B------:R-:W-:-:S04]  /*2ad0*/  IMAD.WIDE.U32 R18, R19, R97, R218 ;  /* 0x0000006113127225 */ /* 0x000fc800078e00da */
[----:B------:R-:W-:Y:S01]  /*2ae0*/  IMAD R6, R14, R97, R6 ;  /* 0x000000610e067224 */ /* 0x000fe200078e0206 */
[----:B------:R-:W-:Y:S01]  /*2af0*/  LEA R20, P2, R18, c[0x0][0x168], 0x1 ;  /* 0x00005a0012147a11 */ /* 0x000fe200078408ff */
[----:B------:R-:W-:Y:S02]  /*2b00*/  IMAD.SHL.U32 R14, R4, 0x20, RZ ;  /* 0x00000020040e7824 */ /* 0x000fe400078e00ff */
[----:B------:R-:W-:-:S03]  /*2b10*/  IMAD.IADD R6, R19, 0x1, R6 ;  /* 0x0000000113067824 */ /* 0x000fc600078e0206 */
[----:B------:R-:W-:Y:S02]  /*2b20*/  IADD3 R24, P1, R14, R20, RZ ;  /* 0x000000140e187210 */ /* 0x000fe40007f3e0ff */
[----:B------:R-:W-:Y:S02]  /*2b30*/  LEA.HI.X R21, R18, c[0x0][0x16c], R6, 0x1, P2 ;  /* 0x00005b0012157a11 */ /* 0x000fe400010f0c06 */
[----:B------:R-:W-:-:S03]  /*2b40*/  IADD3 R18, P2, R14, R24, RZ ;  /* 0x000000180e127210 */ /* 0x000fc60007f5e0ff */
[C---:B------:R-:W-:Y:S01]  /*2b50*/  IMAD.X R25, R3.reuse, 0x1, R21, P1 ;  /* 0x0000000103197824 */ /* 0x040fe200008e0615 */
[----:B------:R-:W-:Y:S01]  /*2b60*/  IADD3 R26, P1, R14, R18, RZ ;  /* 0x000000120e1a7210 */ /* 0x000fe20007f3e0ff */
[----:B------:R-:W-:Y:S01]  /*2b70*/  @!PT LDS RZ, [RZ] ;  /* 0x00000000fffff984 */ /* 0x000fe20000000800 */
[----:B------:R-:W-:Y:S01]  /*2b80*/  @!PT LDS RZ, [RZ] ;  /* 0x00000000fffff984 */ /* 0x000fe20000000800 */
[----:B------:R-:W-:Y:S01]  /*2b90*/  @!PT LDS RZ, [RZ] ;  /* 0x00000000fffff984 */ /* 0x000fe20000000800 */
[----:B------:R1:W-:Y:S02]  /*2ba0*/  LDGSTS.E.BYPASS.LTC128B.128 [R210+0x6000], [R20.64] ;  /* 0x0600000014d27fae */ /* 0x0003e4000b901d48 */
[C---:B------:R-:W-:Y:S02]  /*2bb0*/  IMAD.X R19, R3.reuse, 0x1, R25, P2 ;  /* 0x0000000103137824 */ /* 0x040fe400010e0619 */
[----:B------:R1:W-:Y:S02]  /*2bc0*/  LDGSTS.E.BYPASS.LTC128B.128 [R210+0x8000], [R20.64+0x80] ;  /* 0x0800008014d27fae */ /* 0x0003e4000b901d48 */
[----:B------:R-:W-:Y:S02]  /*2bd0*/  IMAD.X R27, R3, 0x1, R19, P1 ;  /* 0x00000001031b7824 */ /* 0x000fe400008e0613 */
        /* <DEDUP_REMOVED lines=11> */
.L_x_644:
[----:B------:R-:W-:Y:S02]  /*2c90*/  FMNMX.FTZ R6, R23, R48, !PT ;  /* 0x0000003017067209 */ /* 0x000fe40007810000 */
[----:B-1----:R-:W-:-:S02]  /*2ca0*/  FMNMX.FTZ R21, R49, R64, !PT ;  /* 0x0000004031157209 */ /* 0x002fc40007810000 */
        /* <DEDUP_REMOVED lines=75> */
[----:B------:R-:W-:Y:S01]  /*3160*/  LDSM.16.MT88.4 R16, [R197+0xe800] ;  /* 0x00e80000c510783b */ /* 0x000fe20000004200 */
[----:B------:R-:W-:Y:S01]  /*3170*/  FFMA.FTZ R145, R8, c[0x0][0x23c], -R163 ;  /* 0x00008f0008917a23 */ /* 0x000fe200000108a3 */
[----:B------:R-:W-:Y:S01]  /*3180*/  MUFU.EX2 R151, R151 ;  /* 0x0000009700977308 */ /* 0x000fe20000000800 */
[--C-:B------:R-:W-:Y:S01]  /*3190*/  FFMA.FTZ R152, R15, c[0x0][0x23c], -R170.reuse ;  /* 0x00008f000f987a23 */ /* 0x100fe200000108aa */
[----:B------:R-:W5:Y:S01]  /*31a0*/  LDSM.16.MT88.4 R8, [R200+0xe800] ;  /* 0x00e80000c808783b */ /* 0x000f620000004200 */
        /* <DEDUP_REMOVED lines=15> */
[----:B------:R-:W1:Y:S01]  /*32a0*/  MUFU.EX2 R156, R156 ;  /* 0x0000009c009c7308 */ /* 0x000e620000000800 */
        /* <DEDUP_REMOVED lines=10> */
[----:B-1----:R-:W-:Y:S01]  /*3350*/  F2FP.PACK_AB R97, R156, R155 ;  /* 0x0000009b9c61723e */ /* 0x002fe200000000ff */
        /* <DEDUP_REMOVED lines=9> */
[----:B------:R-:W1:Y:S01]  /*33f0*/  MUFU.EX2 R147, R147 ;  /* 0x0000009300937308 */ /* 0x000e620000000800 */
        /* <DEDUP_REMOVED lines=46> */
[C---:B------:R-:W-:Y:S07]  /*36e0*/  HMMA.16816.F32 R92, R96.reuse, R4, RZ ;  /* 0x00000004605c723c */ /* 0x040fee00000018ff */
[----:B-1----:R-:W-:Y:S01]  /*36f0*/  F2FP.PACK_AB R4, R147, R152 ;  /* 0x000000989304723e */ /* 0x002fe200000000ff */
[----:B------:R-:W-:Y:S01]  /*3700*/  HMMA.16816.F32 R96, R96, R6, RZ ;  /* 0x000000066060723c */ /* 0x000fe200000018ff */
[----:B---3--:R-:W-:Y:S01]  /*3710*/  F2FP.PACK_AB R5, R144, R149 ;  /* 0x000000959005723e */ /* 0x008fe200000000ff */
        /* <DEDUP_REMOVED lines=18> */
[----:B------:R-:W5:Y:S07]  /*3840*/  LDSM.16.MT88.4 R20, [R200+0x10800] ;  /* 0x01080000c814783b */ /* 0x000f6e0000004200 */
        /* <DEDUP_REMOVED lines=114> */
[----:B------:R-:W-:Y:S01]  /*3f70*/  @!UPT UIADD3 URZ, URZ, URZ, URZ ;  /* 0x0000003f3f3ff290 */ /* 0x000fe2000fffe03f */
[----:B------:R-:W-:Y:S11]  /*3f80*/  @!P0 BRA `(.L_x_645) ;  /* 0x00002c3000008947 */ /* 0x000ff60003800000 */
[----:B------:R-:W-:Y:S01]  /*3f90*/  LEA.HI.SX32 R225, R134, 0xfffffffe, 0x1a ;  /* 0xfffffffe86e17811 */ /* 0x000fe200078fd2ff */
[C---:B------:R-:W-:Y:S01]  /*3fa0*/  IMAD.SHL.U32 R224, R2.reuse, 0x20, RZ ;  /* 0x0000002002e07824 */ /* 0x040fe200078e00ff */
[----:B------:R-:W-:Y:S01]  /*3fb0*/  SHF.L.U64.HI R213, R2, 0x5, R133 ;  /* 0x0000000502d57819 */ /* 0x000fe20000010285 */
[----:B------:R-:W-:Y:S01]  /*3fc0*/  IMAD.MOV.U32 R135, RZ, RZ, R132 ;  /* 0x000000ffff877224 */ /* 0x000fe200078e0084 */
[----:B------:R-:W-:Y:S01]  /*3fd0*/  MOV R0, R3 ;  /* 0x0000000300007202 */ /* 0x000fe20000000f00 */
[----:B------:R-:W-:Y:S06]  /*3fe0*/  BRA `(.L_x_646) ;  /* 0x0000024000007947 */ /* 0x000fec0003800000 */
.L_x_648:
[----:B------:R-:W-:Y:S01]  /*3ff0*/  IADD3 R3, R225, -0x1, RZ ;  /* 0xffffffffe1037810 */ /* 0x000fe20007ffe0ff */
[----:B------:R-:W-:Y:S02]  /*4000*/  ULDC.64 UR4, c[0x0][0x198] ;  /* 0x0000660000047ab9 */ /* 0x000fe40000000a00 */
[----:B------:R-:W-:Y:S01]  /*4010*/  USHF.L.U32 UR6, UR4, 0x5, URZ ;  /* 0x0000000504067899 */ /* 0x000fe2000800063f */
[----:B------:R-:W-:Y:S01]  /*4020*/  SHF.R.S32.HI R2, RZ, 0x1f, R3 ;  /* 0x0000001fff027819 */ /* 0x000fe20000011403 */
[C---:B------:R-:W-:Y:S01]  /*4030*/  IMAD.WIDE.U32 R4, R3.reuse, c[0x0][0x198], RZ ;  /* 0x0000660003047a25 */ /* 0x040fe200078e00ff */
[----:B------:R-:W-:Y:S03]  /*4040*/  USHF.L.U64.HI UR5, UR4, 0x5, UR5 ;  /* 0x0000000504057899 */ /* 0x000fe60008010205 */
[----:B------:R-:W-:Y:S04]  /*4050*/  IMAD R2, R2, c[0x0][0x198], RZ ;  /* 0x0000660002027a24 */ /* 0x000fe800078e02ff */
[----:B------:R-:W-:Y:S01]  /*4060*/  IMAD R2, R3, c[0x0][0x19c], R2 ;  /* 0x0000670003027a24 */ /* 0x000fe200078e0202 */
[C---:B------:R-:W-:Y:S03]  /*4070*/  LEA R3, P1, R4.reuse, R216, 0x6 ;  /* 0x000000d804037211 */ /* 0x040fe600078230ff */
[----:B------:R-:W-:Y:S01]  /*4080*/  IMAD.IADD R5, R5, 0x1, R2 ;  /* 0x0000000105057824 */ /* 0x000fe200078e0202 */
[C---:B------:R-:W-:Y:S04]  /*4090*/  LEA R6, P2, R3.reuse, c[0x0][0x168], 0x1 ;  /* 0x00005a0003067a11 */ /* 0x040fe800078408ff */
        /* <DEDUP_REMOVED lines=25> */
.L_x_646:
        /* <DEDUP_REMOVED lines=10> */
[C---:B------:R-:W-:Y:S02]  /*42d0*/  IADD3 R132, P0, R224.reuse, R230, RZ ;  /* 0x000000e6e0847210 */ /* 0x040fe40007f1e0ff */
[----:B------:R-:W-:Y:S02]  /*42e0*/  LEA.HI.X R231, R3, c[0x0][0x174], R2, 0x1, P1 ;  /* 0x00005d0003e77a11 */ /* 0x000fe400008f0c02 */
[C---:B------:R-:W-:Y:S02]  /*42f0*/  IADD3 R232, P1, R224.reuse, R132, RZ ;  /* 0x00000084e0e87210 */ /* 0x040fe40007f3e0ff */
[C---:B------:R-:W-:Y:S01]  /*4300*/  IADD3.X R133, R213.reuse, R231, RZ, P0, !PT ;  /* 0x000000e7d5857210 */ /* 0x040fe200007fe4ff */
[----:B------:R-:W-:Y:S01]  /*4310*/  @!PT LDS RZ, [RZ] ;  /* 0x00000000fffff984 */ /* 0x000fe20000000800 */
[----:B------:R-:W-:Y:S01]  /*4320*/  @!PT LDS RZ, [RZ] ;  /* 0x00000000fffff984 */ /* 0x000fe20000000800 */
[----:B------:R-:W-:Y:S01]  /*4330*/  @!PT LDS RZ, [RZ] ;  /* 0x00000000fffff984 */ /* 0x000fe20000000800 */
[----:B------:R1:W-:Y:S01]  /*4340*/  LDGSTS.E.BYPASS.LTC128B.128 [R210+0xc000], [R230.64] ;  /* 0x0c000000e6d27fae */ /* 0x0003e2000b901d48 */
[----:B------:R-:W-:Y:S02]  /*4350*/  IADD3 R2, P0, R224, R232, RZ ;  /* 0x000000e8e0027210 */ /* 0x000fe40007f1e0ff */
[C---:B------:R-:W-:Y:S03]  /*4360*/  IADD3.X R233, R213.reuse, R133, RZ, P1, !PT ;  /* 0x00000085d5e97210 */ /* 0x040fe60000ffe4ff */
[----:B------:R1:W-:Y:S01]  /*4370*/  LDGSTS.E.BYPASS.LTC128B.128 [R210+0xe000], [R230.64+0x80] ;  /* 0x0e000080e6d27fae */ /* 0x0003e2000b901d48 */
[----:B------:R-:W-:Y:S02]  /*4380*/  IADD3.X R3, R213, R233, RZ, P0, !PT ;  /* 0x000000e9d5037210 */ /* 0x000fe400007fe4ff */
[----:B------:R-:W-:Y:S03]  /*4390*/  ISETP.GT.AND P0, PT, R225, RZ, PT ;  /* 0x000000ffe100720c */ /* 0x000fe60003f04270 */
[----:B------:R1:W-:Y:S06]  /*43a0*/  LDGSTS.E.BYPASS.LTC128B.128 [R210+0x10000], [R230.64+0x100] ;  /* 0x10000100e6d27fae */ /* 0x0003ec000b901d48 */
[----:B------:R2:W-:Y:S06]  /*43b0*/  LDGSTS.E.BYPASS.LTC128B.128 [R210+0xc800], [R132.64] ;  /* 0x0c80000084d27fae */ /* 0x0005ec000b901d48 */
[----:B------:R2:W-:Y:S06]  /*43c0*/  LDGSTS.E.BYPASS.LTC128B.128 [R210+0xe800], [R132.64+0x80] ;  /* 0x0e80008084d27fae */ /* 0x0005ec000b901d48 */
[----:B------:R2:W-:Y:S06]  /*43d0*/  LDGSTS.E.BYPASS.LTC128B.128 [R210+0x10800], [R132.64+0x100] ;  /* 0x1080010084d27fae */ /* 0x0005ec000b901d48 */
[----:B------:R3:W-:Y:S06]  /*43e0*/  LDGSTS.E.BYPASS.LTC128B.128 [R210+0xd000], [R232.64] ;  /* 0x0d000000e8d27fae */ /* 0x0007ec000b901d48 */
[----:B------:R3:W-:Y:S06]  /*43f0*/  LDGSTS.E.BYPASS.LTC128B.128 [R210+0xf000], [R232.64+0x80] ;  /* 0x0f000080e8d27fae */ /* 0x0007ec000b901d48 */
[----:B------:R3:W-:Y:S06]  /*4400*/  LDGSTS.E.BYPASS.LTC128B.128 [R210+0x11000], [R232.64+0x100] ;  /* 0x11000100e8d27fae */ /* 0x0007ec000b901d48 */
[----:B------:R4:W-:Y:S06]  /*4410*/  LDGSTS.E.BYPASS.LTC128B.128 [R210+0xd800], [R2.64] ;  /* 0x0d80000002d27fae */ /* 0x0009ec000b901d48 */
[----:B------:R4:W-:Y:S06]  /*4420*/  LDGSTS.E.BYPASS.LTC128B.128 [R210+0xf800], [R2.64+0x80] ;  /* 0x0f80008002d27fae */ /* 0x0009ec000b901d48 */
[----:B------:R4:W-:Y:S06]  /*4430*/  LDGSTS.E.BYPASS.LTC128B.128 [R210+0x11800], [R2.64+0x100] ;  /* 0x1180010002d27fae */ /* 0x0009ec000b901d48 */
[----:B------:R-:W-:Y:S06]  /*4440*/  LDSM.16.M88.4 R136, [R206] ;  /* 0x00000000ce88783b */ /* 0x000fec0000000200 */
[----:B------:R-:W5:Y:S06]  /*4450*/  LDSM.16.M88.4 R140, [R205+0x6000] ;  /* 0x00600000cd8c783b */ /* 0x000f6c0000000200 */
[----:B------:R-:W1:Y:S06]  /*4460*/  LDSM.16.M88.4 R144, [R205+0x6800] ;  /* 0x00680000cd90783b */ /* 0x000e6c0000000200 */
[----:B------:R-:W1:Y:S06]  /*4470*/  LDSM.16.M88.4 R148, [R205+0x7000] ;  /* 0x00700000cd94783b */ /* 0x000e6c0000000200 */
[----:B------:R-:W0:Y:S06]  /*4480*/  LDGDEPBAR ;  /* 0x00000000000079af */ /* 0x000e2c0000000000 */
[----:B------:R-:W2:Y:S06]  /*4490*/  LDSM.16.M88.4 R152, [R205+0x7800] ;  /* 0x00780000cd98783b */ /* 0x000eac0000000200 */
[----:B------:R-:W-:Y:S06]  /*44a0*/  LDSM.16.M88.4 R156, [R204] ;  /* 0x00000000cc9c783b */ /* 0x000fec0000000200 */
[----:B------:R-:W2:Y:S01]  /*44b0*/  LDSM.16.M88.4 R160, [R203] ;  /* 0x00000000cba0783b */ /* 0x000ea20000000200 */
[C---:B-----5:R-:W-:Y:S05]  /*44c0*/  HMMA.16816.F32 R4, R136.reuse, R140, RZ ;  /* 0x0000008c8804723c */ /* 0x060fea00000018ff */
[----:B------:R-:W5:Y:S03]  /*44d0*/  LDSM.16.M88.4 R164, [R195] ;  /* 0x00000000c3a4783b */ /* 0x000f660000000200 */
[C---:B------:R-:W-:Y:S03]  /*44e0*/  HMMA.16816.F32 R8, R136.reuse, R142, RZ ;  /* 0x0000008e8808723c */ /* 0x040fe600000018ff */
[----:B------:R-:W3:Y:S06]  /*44f0*/  LDSM.16.M88.4 R168, [R194] ;  /* 0x00000000c2a8783b */ /* 0x000eec0000000200 */
[----:B------:R-:W3:Y:S01]  /*4500*/  LDSM.16.M88.4 R172, [R193] ;  /* 0x00000000c1ac783b */ /* 0x000ee20000000200 */
[C---:B-1----:R-:W-:Y:S05]  /*4510*/  HMMA.16816.F32 R12, R136.reuse, R144, RZ ;  /* 0x00000090880c723c */ /* 0x042fea00000018ff */
[----:B------:R-:W-:Y:S03]  /*4520*/  LDSM.16.M88.4 R176, [R202] ;  /* 0x00000000cab0783b */ /* 0x000fe60000000200 */
[C---:B------:R-:W-:Y:S03]  /*4530*/  HMMA.16816.F32 R16, R136.reuse, R146, RZ ;  /* 0x000000928810723c */ /* 0x040fe600000018ff */
[----:B------:R-:W1:Y:S05]  /*4540*/  LDSM.16.M88.4 R180, [R199+0x6000] ;  /* 0x00600000c7b4783b */ /* 0x000e6a0000000200 */
[C---:B------:R-:W-:Y:S01]  /*4550*/  HMMA.16816.F32 R20, R136.reuse, R148, RZ ;  /* 0x000000948814723c */ /* 0x040fe200000018ff */
[----:B------:R-:W-:Y:S06]  /*4560*/  LDSM.16.M88.4 R140, [R199+0x7000] ;  /* 0x00700000c78c783b */ /* 0x000fec0000000200 */
[----:B------:R-:W-:Y:S01]  /*4570*/  LDSM.16.M88.4 R144, [R199+0x7800] ;  /* 0x00780000c790783b */ /* 0x000fe20000000200 */
[C---:B------:R-:W-:Y:S05]  /*4580*/  HMMA.16816.F32 R24, R136.reuse, R150, RZ ;  /* 0x000000968818723c */ /* 0x040fea00000018ff */
[----:B------:R-:W-:Y:S03]  /*4590*/  LDSM.16.M88.4 R148, [R201] ;  /* 0x00000000c994783b */ /* 0x000fe60000000200 */
[C---:B--2---:R-:W-:Y:S08]  /*45a0*/  HMMA.16816.F32 R28, R136.reuse, R152, RZ ;  /* 0x00000098881c723c */ /* 0x044ff000000018ff */
[----:B------:R-:W-:Y:S01]  /*45b0*/  HMMA.16816.F32 R32, R136, R154, RZ ;  /* 0x0000009a8820723c */ /* 0x000fe200000018ff */
[----:B------:R-:W2:Y:S06]  /*45c0*/  LDSM.16.M88.4 R136, [R199+0x6800] ;  /* 0x00680000c788783b */ /* 0x000eac0000000200 */
[----:B------:R-:W1:Y:S01]  /*45d0*/  LDSM.16.M88.4 R152, [R192] ;  /* 0x00000000c098783b */ /* 0x000e620000000200 */
[C---:B------:R-:W-:Y:S08]  /*45e0*/  HMMA.16816.F32 R4, R156.reuse, R160, R4 ;  /* 0x000000a09c04723c */ /* 0x040ff00000001804 */
[C---:B------:R-:W-:Y:S01]  /*45f0*/  HMMA.16816.F32 R8, R156.reuse, R162, R8 ;  /* 0x000000a29c08723c */ /* 0x040fe20000001808 */
[----:B------:R-:W-:Y:S07]  /*4600*/  LDSM.16.M88.4 R160, [R192+0x1000] ;  /* 0x00100000c0a0783b */ /* 0x000fee0000000200 */
[C---:B-----5:R-:W-:Y:S08]  /*4610*/  HMMA.16816.F32 R12, R156.reuse, R164, R12 ;  /* 0x000000a49c0c723c */ /* 0x060ff0000000180c */
[C---:B------:R-:W-:Y:S01]  /*4620*/  HMMA.16816.F32 R16, R156.reuse, R166, R16 ;  /* 0x000000a69c10723c */ /* 0x040fe20000001810 */
[----:B------:R-:W-:Y:S07]  /*4630*/  LDSM.16.M88.4 R164, [R192+0x1800] ;  /* 0x00180000c0a4783b */ /* 0x000fee0000000200 */
[C---:B---3--:R-:W-:Y:S08]  /*4640*/  HMMA.16816.F32 R20, R156.reuse, R168, R20 ;  /* 0x000000a89c14723c */ /* 0x048ff00000001814 */
[C---:B------:R-:W-:Y:S01]  /*4650*/  HMMA.16816.F32 R24, R156.reuse, R170, R24 ;  /* 0x000000aa9c18723c */ /* 0x040fe20000001818 */
[----:B------:R-:W-:Y:S07]  /*4660*/  LDSM.16.M88.4 R168, [R206+0x2000] ;  /* 0x00200000cea8783b */ /* 0x000fee0000000200 */
[C---:B------:R-:W-:Y:S08]  /*4670*/  HMMA.16816.F32 R28, R156.reuse, R172, R28 ;  /* 0x000000ac9c1c723c */ /* 0x040ff0000000181c */
[----:B------:R-:W-:Y:S01]  /*4680*/  HMMA.16816.F32 R32, R156, R174, R32 ;  /* 0x000000ae9c20723c */ /* 0x000fe20000001820 */
[----:B------:R-:W3:Y:S06]  /*4690*/  LDSM.16.M88.4 R156, [R192+0x800] ;  /* 0x00080000c09c783b */ /* 0x000eec0000000200 */
[----:B------:R-:W5:Y:S01]  /*46a0*/  LDSM.16.M88.4 R172, [R205+0x8000] ;  /* 0x00800000cdac783b */ /* 0x000f620000000200 */
[C---:B-1----:R-:W-:Y:S08]  /*46b0*/  HMMA.16816.F32 R4, R176.reuse, R180, R4 ;  /* 0x000000b4b004723c */ /* 0x042ff00000001804 */
[C---:B------:R-:W-:Y:S01]  /*46c0*/  HMMA.16816.F32 R8, R176.reuse, R182, R8 ;  /* 0x000000b6b008723c */ /* 0x040fe20000001808 */
[----:B------:R-:W-:Y:S07]  /*46d0*/  LDSM.16.M88.4 R180, [R191] ;  /* 0x00000000bfb4783b */ /* 0x000fee0000000200 */
[C---:B--2---:R-:W-:Y:S08]  /*46e0*/  HMMA.16816.F32 R12, R176.reuse, R136, R12 ;  /* 0x00000088b00c723c */ /* 0x044ff0000000180c */
[C---:B------:R-:W-:Y:S01]  /*46f0*/  HMMA.16816.F32 R16, R176.reuse, R138, R16 ;  /* 0x0000008ab010723c */ /* 0x040fe20000001810 */
[----:B------:R-:W1:Y:S07]  /*4700*/  LDSM.16.M88.4 R136, [R205+0x8800] ;  /* 0x00880000cd88783b */ /* 0x000e6e0000000200 */
[C---:B------:R-:W-:Y:S08]  /*4710*/  HMMA.16816.F32 R20, R176.reuse, R140, R20 ;  /* 0x0000008cb014723c */ /* 0x040ff00000001814 */
[C---:B------:R-:W-:Y:S01]  /*4720*/  HMMA.16816.F32 R24, R176.reuse, R142, R24 ;  /* 0x0000008eb018723c */ /* 0x040fe20000001818 */
[----:B------:R-:W2:Y:S07]  /*4730*/  LDSM.16.M88.4 R140, [R205+0x9000] ;  /* 0x00900000cd8c783b */ /* 0x000eae0000000200 */
[C---:B------:R-:W-:Y:S08]  /*4740*/  HMMA.16816.F32 R28, R176.reuse, R144, R28 ;  /* 0x00000090b01c723c */ /* 0x040ff0000000181c */
[----:B------:R-:W-:Y:S01]  /*4750*/  HMMA.16816.F32 R32, R176, R146, R32 ;  /* 0x00000092b020723c */ /* 0x000fe20000001820 */
[----:B------:R-:W1:Y:S06]  /*4760*/  LDSM.16.M88.4 R144, [R205+0x9800] ;  /* 0x00980000cd90783b */ /* 0x000e6c0000000200 */
[----:B------:R-:W1:Y:S01]  /*4770*/  LDSM.16.M88.4 R176, [R204+0x2000] ;  /* 0x00200000ccb0783b */ /* 0x000e620000000200 */
[C---:B------:R-:W-:Y:S08]  /*4780*/  HMMA.16816.F32 R4, R148.reuse, R152, R4 ;  /* 0x000000989404723c */ /* 0x040ff00000001804 */
[C---:B------:R-:W-:Y:S01]  /*4790*/  HMMA.16816.F32 R8, R148.reuse, R154, R8 ;  /* 0x0000009a9408723c */ /* 0x040fe20000001808 */
[----:B------:R-:W-:Y:S07]  /*47a0*/  LDSM.16.M88.4 R152, [R189] ;  /* 0x00000000bd98783b */ /* 0x000fee0000000200 */
[C---:B---3--:R-:W-:Y:S08]  /*47b0*/  HMMA.16816.F32 R12, R148.reuse, R156, R12 ;  /* 0x0000009c940c723c */ /* 0x048ff0000000180c */
[C---:B------:R-:W-:Y:S01]  /*47c0*/  HMMA.16816.F32 R16, R148.reuse, R158, R16 ;  /* 0x0000009e9410723c */ /* 0x040fe20000001810 */
[----:B------:R-:W-:Y:S07]  /*47d0*/  LDSM.16.M88.4 R156, [R188] ;  /* 0x00000000bc9c783b */ /* 0x000fee0000000200 */
[C---:B------:R-:W-:Y:S08]  /*47e0*/  HMMA.16816.F32 R20, R148.reuse, R160, R20 ;  /* 0x000000a09414723c */ /* 0x040ff00000001814 */
[C---:B------:R-:W-:Y:S01]  /*47f0*/  HMMA.16816.F32 R24, R148.reuse, R162, R24 ;  /* 0x000000a29418723c */ /* 0x040fe20000001818 */
[----:B------:R-:W-:Y:S07]  /*4800*/  LDSM.16.M88.4 R160, [R202+0x2000] ;  /* 0x00200000caa0783b */ /* 0x000fee0000000200 */
[C---:B------:R-:W-:Y:S08]  /*4810*/  HMMA.16816.F32 R28, R148.reuse, R164, R28 ;  /* 0x000000a4941c723c */ /* 0x040ff0000000181c */
[----:B------:R-:W-:Y:S01]  /*4820*/  HMMA.16816.F32 R32, R148, R166, R32 ;  /* 0x000000a69420723c */ /* 0x000fe20000001820 */
[----:B------:R-:W3:Y:S06]  /*4830*/  LDSM.16.M88.4 R148, [R190] ;  /* 0x00000000be94783b */ /* 0x000eec0000000200 */
[----:B------:R-:W3:Y:S01]  /*4840*/  LDSM.16.M88.4 R164, [R199+0x8000] ;  /* 0x00800000c7a4783b */ /* 0x000ee20000000200 */
[C---:B-----5:R-:W-:Y:S08]  /*4850*/  HMMA.16816.F32 R4, R168.reuse, R172, R4 ;  /* 0x000000aca804723c */ /* 0x060ff00000001804 */
[C---:B------:R-:W-:Y:S01]  /*4860*/  HMMA.16816.F32 R8, R168.reuse, R174, R8 ;  /* 0x000000aea808723c */ /* 0x040fe20000001808 */
[----:B------:R-:W-:Y:S07]  /*4870*/  LDSM.16.M88.4 R172, [R192+0x2000] ;  /* 0x00200000c0ac783b */ /* 0x000fee0000000200 */
[C---:B-1----:R-:W-:Y:S08]  /*4880*/  HMMA.16816.F32 R12, R168.reuse, R136, R12 ;  /* 0x00000088a80c723c */ /* 0x042ff0000000180c */
[C---:B------:R-:W-:Y:S01]  /*4890*/  HMMA.16816.F32 R16, R168.reuse, R138, R16 ;  /* 0x0000008aa810723c */ /* 0x040fe20000001810 */
[----:B------:R-:W1:Y:S07]  /*48a0*/  LDSM.16.M88.4 R136, [R199+0x8800] ;  /* 0x00880000c788783b */ /* 0x000e6e0000000200 */
[C---:B--2---:R-:W-:Y:S08]  /*48b0*/  HMMA.16816.F32 R20, R168.reuse, R140, R20 ;  /* 0x0000008ca814723c */ /* 0x044ff00000001814 */
[C---:B------:R-:W-:Y:S01]  /*48c0*/  HMMA.16816.F32 R24, R168.reuse, R142, R24 ;  /* 0x0000008ea818723c */ /* 0x040fe20000001818 */
[----:B------:R-:W2:Y:S07]  /*48d0*/  LDSM.16.M88.4 R140, [R199+0x9000] ;  /* 0x00900000c78c783b */ /* 0x000eae0000000200 */
[C---:B------:R-:W-:Y:S08]  /*48e0*/  HMMA.16816.F32 R28, R168.reuse, R144, R28 ;  /* 0x00000090a81c723c */ /* 0x040ff0000000181c */
[----:B------:R-:W-:Y:S01]  /*48f0*/  HMMA.16816.F32 R32, R168, R146, R32 ;  /* 0x00000092a820723c */ /* 0x000fe20000001820 */
[----:B------:R-:W5:Y:S06]  /*4900*/  LDSM.16.M88.4 R144, [R199+0x9800] ;  /* 0x00980000c790783b */ /* 0x000f6c0000000200 */
[----:B------:R-:W1:Y:S01]  /*4910*/  LDSM.16.M88.4 R168, [R201+0x2000] ;  /* 0x00200000c9a8783b */ /* 0x000e620000000200 */
[C---:B------:R-:W-:Y:S08]  /*4920*/  HMMA.16816.F32 R4, R176.reuse, R180, R4 ;  /* 0x000000b4b004723c */ /* 0x040ff00000001804 */
[C---:B------:R-:W-:Y:S01]  /*4930*/  HMMA.16816.F32 R8, R176.reuse, R182, R8 ;  /* 0x000000b6b008723c */ /* 0x040fe20000001808 */
[----:B------:R-:W-:Y:S07]  /*4940*/  LDSM.16.M88.4 R180, [R205+0xa000] ;  /* 0x00a00000cdb4783b */ /* 0x000fee0000000200 */
[C---:B---3--:R-:W-:Y:S08]  /*4950*/  HMMA.16816.F32 R12, R176.reuse, R148, R12 ;  /* 0x00000094b00c723c */ /* 0x048ff0000000180c */
[C---:B------:R-:W-:Y:S01]  /*4960*/  HMMA.16816.F32 R16, R176.reuse, R150, R16 ;  /* 0x00000096b010723c */ /* 0x040fe20000001810 */
[----:B------:R-:W3:Y:S07]  /*4970*/  LDSM.16.M88.4 R148, [R192+0x2800] ;  /* 0x00280000c094783b */ /* 0x000eee0000000200 */
[C---:B------:R-:W-:Y:S08]  /*4980*/  HMMA.16816.F32 R20, R176.reuse, R152, R20 ;  /* 0x00000098b014723c */ /* 0x040ff00000001814 */
[C---:B------:R-:W-:Y:S01]  /*4990*/  HMMA.16816.F32 R24, R176.reuse, R154, R24 ;  /* 0x0000009ab018723c */ /* 0x040fe20000001818 */
[----:B------:R-:W2:Y:S07]  /*49a0*/  LDSM.16.M88.4 R152, [R192+0x3000] ;  /* 0x00300000c098783b */ /* 0x000eae0000000200 */
[C---:B------:R-:W-:Y:S08]  /*49b0*/  HMMA.16816.F32 R28, R176.reuse, R156, R28 ;  /* 0x0000009cb01c723c */ /* 0x040ff0000000181c */
[----:B------:R-:W-:Y:S01]  /*49c0*/  HMMA.16816.F32 R32, R176, R158, R32 ;  /* 0x0000009eb020723c */ /* 0x000fe20000001820 */
[----:B------:R-:W3:Y:S06]  /*49d0*/  LDSM.16.M88.4 R156, [R192+0x3800] ;  /* 0x00380000c09c783b */ /* 0x000eec0000000200 */
[----:B------:R-:W3:Y:S01]  /*49e0*/  LDSM.16.M88.4 R176, [R206+0x4000] ;  /* 0x00400000ceb0783b */ /* 0x000ee20000000200 */
[C---:B------:R-:W-:Y:S08]  /*49f0*/  HMMA.16816.F32 R4, R160.reuse, R164, R4 ;  /* 0x000000a4a004723c */ /* 0x040ff00000001804 */
[C---:B------:R-:W-:Y:S01]  /*4a00*/  HMMA.16816.F32 R8, R160.reuse, R166, R8 ;  /* 0x000000a6a008723c */ /* 0x040fe20000001808 */
[----:B------:R-:W-:Y:S07]  /*4a10*/  LDSM.16.M88.4 R164, [R187] ;  /* 0x00000000bba4783b */ /* 0x000fee0000000200 */
[C---:B-1----:R-:W-:Y:S08]  /*4a20*/  HMMA.16816.F32 R12, R160.reuse, R136, R12 ;  /* 0x00000088a00c723c */ /* 0x042ff0000000180c */
[C---:B------:R-:W-:Y:S01]  /*4a30*/  HMMA.16816.F32 R16, R160.reuse, R138, R16 ;  /* 0x0000008aa010723c */ /* 0x040fe20000001810 */
[----:B------:R-:W1:Y:S07]  /*4a40*/  LDSM.16.M88.4 R136, [R205+0xa800] ;  /* 0x00a80000cd88783b */ /* 0x000e6e0000000200 */
[C---:B--2---:R-:W-:Y:S08]  /*4a50*/  HMMA.16816.F32 R20, R160.reuse, R140, R20 ;  /* 0x0000008ca014723c */ /* 0x044ff00000001814 */
[C---:B------:R-:W-:Y:S01]  /*4a60*/  HMMA.16816.F32 R24, R160.reuse, R142, R24 ;  /* 0x0000008ea018723c */ /* 0x040fe20000001818 */
[----:B------:R-:W2:Y:S07]  /*4a70*/  LDSM.16.M88.4 R140, [R205+0xb000] ;  /* 0x00b00000cd8c783b */ /* 0x000eae0000000200 */
[C---:B-----5:R-:W-:Y:S08]  /*4a80*/  HMMA.16816.F32 R28, R160.reuse, R144, R28 ;  /* 0x00000090a01c723c */ /* 0x060ff0000000181c */
        /* <DEDUP_REMOVED lines=8> */
[----:B------:R-:W3:Y:S07]  /*4b10*/  LDSM.16.M88.4 R148, [R186] ;  /* 0x00000000ba94783b */ /* 0x000eee0000000200 */
[C---:B------:R-:W-:Y:S08]  /*4b20*/  HMMA.16816.F32 R20, R168.reuse, R152, R20 ;  /* 0x00000098a814723c */ /* 0x040ff00000001814 */
[C---:B------:R-:W-:Y:S01]  /*4b30*/  HMMA.16816.F32 R24, R168.reuse, R154, R24 ;  /* 0x0000009aa818723c */ /* 0x040fe20000001818 */
[----:B------:R-:W2:Y:S07]  /*4b40*/  LDSM.16.M88.4 R152, [R185] ;  /* 0x00000000b998783b */ /* 0x000eae0000000200 */
[C---:B------:R-:W-:Y:S08]  /*4b50*/  HMMA.16816.F32 R28, R168.reuse, R156, R28 ;  /* 0x0000009ca81c723c */ /* 0x040ff0000000181c */
[----:B------:R-:W-:Y:S01]  /*4b60*/  HMMA.16816.F32 R32, R168, R158, R32 ;  /* 0x0000009ea820723c */ /* 0x000fe20000001820 */
[----:B------:R-:W3:Y:S06]  /*4b70*/  LDSM.16.M88.4 R156, [R184] ;  /* 0x00000000b89c783b */ /* 0x000eec0000000200 */
[----:B------:R-:W3:Y:S01]  /*4b80*/  LDSM.16.M88.4 R168, [R202+0x4000] ;  /* 0x00400000caa8783b */ /* 0x000ee20000000200 */
[C---:B------:R-:W-:Y:S08]  /*4b90*/  HMMA.16816.F32 R4, R176.reuse, R180, R4 ;  /* 0x000000b4b004723c */ /* 0x040ff00000001804 */
        /* <DEDUP_REMOVED lines=13> */
[C---:B------:R-:W-:Y:S08]  /*4c70*/  HMMA.16816.F32 R8, R160.reuse, R166, R8 ;  /* 0x000000a6a008723c */ /* 0x040ff00000001808 */
[C---:B---3--:R-:W-:Y:S08]  /*4c80*/  HMMA.16816.F32 R12, R160.reuse, R148, R12 ;  /* 0x00000094a00c723c */ /* 0x048ff0000000180c */
        /* <DEDUP_REMOVED lines=10> */
[C---:B--2---:R-:W-:Y:S08]  /*4d30*/  HMMA.16816.F32 R20, R168.reuse, R140, R20 ;  /* 0x0000008ca814723c */ /* 0x044ff00000001814 */
[C---:B------:R-:W-:Y:S01]  /*4d40*/  HMMA.16816.F32 R24, R168.reuse, R142, R24 ;  /* 0x0000008ea818723c */ /* 0x040fe20000001818 */
[----:B------:R-:W2:Y:S07]  /*4d50*/  LDSM.16.M88.4 R140, [R192+0x5000] ;  /* 0x00500000c08c783b */ /* 0x000eae0000000200 */
[C---:B-----5:R-:W-:Y:S08]  /*4d60*/  HMMA.16816.F32 R28, R168.reuse, R144, R28 ;  /* 0x00000090a81c723c */ /* 0x060ff0000000181c */
[----:B------:R-:W-:Y:S08]  /*4d70*/  HMMA.16816.F32 R32, R168, R146, R32 ;  /* 0x00000092a820723c */ /* 0x000ff00000001820 */
[C---:B------:R-:W-:Y:S08]  /*4d80*/  HMMA.16816.F32 R4, R176.reuse, R180, R4 ;  /* 0x000000b4b004723c */ /* 0x040ff00000001804 */
[C---:B------:R-:W-:Y:S08]  /*4d90*/  HMMA.16816.F32 R8, R176.reuse, R182, R8 ;  /* 0x000000b6b008723c */ /* 0x040ff00000001808 */
[C---:B-1----:R-:W-:Y:S08]  /*4da0*/  HMMA.16816.F32 R12, R176.reuse, R136, R12 ;  /* 0x00000088b00c723c */ /* 0x042ff0000000180c */
[C---:B------:R-:W-:Y:S01]  /*4db0*/  HMMA.16816.F32 R16, R176.reuse, R138, R16 ;  /* 0x0000008ab010723c */ /* 0x040fe20000001810 */
[----:B------:R-:W1:Y:S01]  /*4dc0*/  LDSM.16.M88.4 R136, [R192+0x5800] ;  /* 0x00580000c088783b */ /* 0x000e620000000200 */
[----:B------:R-:W-:Y:S04]  /*4dd0*/  DEPBAR.LE SB0, 0x0 ;  /* 0x000080000000791a */ /* 0x000fe80000000000 */
[----:B----4-:R-:W-:Y:S02]  /*4de0*/  FMUL.FTZ R3, R4, c[0x0][0x2ec] ;  /* 0x0000bb0004037a20 */ /* 0x010fe40000410000 */
        /* <DEDUP_REMOVED lines=69> */
.L_x_647:
[----:B------:R-:W-:Y:S01]  /*5240*/  FMNMX.FTZ R11, R170, R135, !PT ;  /* 0x00000087aa0b7209 */ /* 0x000fe20007810000 */
[----:B------:R-:W-:Y:S01]  /*5250*/  LDSM.16.MT88.4 R12, [R200+0xc000] ;  /* 0x00c00000c80c783b */ /* 0x000fe20000004200 */
[----:B-1----:R-:W-:Y:S02]  /*5260*/  FMNMX.FTZ R2, R169, R0, !PT ;  /* 0x00000000a9027209 */ /* 0x002fe40007810000 */
        /* <DEDUP_REMOVED lines=405> */
.L_x_645:
        /* <DEDUP_REMOVED lines=329> */
.L_x_650:
[----:B--2-4-:R-:W-:Y:S05]  /*8050*/  BSYNC B0 ;  /* 0x0000000000007941 */ /* 0x014fea0003800000 */
.L_x_649:
        /* <DEDUP_REMOVED lines=24> */
.L_x_652:
[----:B------:R-:W-:Y:S05]  /*81e0*/  BSYNC B0 ;  /* 0x0000000000007941 */ /* 0x000fea0003800000 */
.L_x_651:
        /* <DEDUP_REMOVED lines=17> */
.L_x_654:
[----:B------:R-:W-:Y:S05]  /*8300*/  BSYNC B0 ;  /* 0x0000000000007941 */ /* 0x000fea0003800000 */
.L_x_653:
        /* <DEDUP_REMOVED lines=17> */
.L_x_656:
[----:B------:R-:W-:Y:S05]  /*8420*/  BSYNC B0 ;  /* 0x0000000000007941 */ /* 0x000fea0003800000 */
.L_x_655:
        /* <DEDUP_REMOVED lines=16> */
.L_x_641:
[----:B------:R-:W1:Y:S01]  /*8530*/  LDC.U8 R3, c[0x0][0x329] ;  /* 0x0000ca40ff037b82 */ /* 0x000e620000000000 */
[----:B------:R-:W-:Y:S01]  /*8540*/  ISETP.NE.AND P4, PT, R209, -0x1, PT ;  /* 0xffffffffd100780c */ /* 0x000fe20003f85270 */
[----:B------:R-:W-:Y:S01]  /*8550*/  BSSY B0, `(.L_x_657) ;  /* 0x000003f000007945 */ /* 0x000fe20003800000 */
[----:B------:R-:W-:-:S02]  /*8560*/  SHF.R.S32.HI R7, RZ, 0x1f, R96 ;  /* 0x0000001fff077819 */ /* 0x000fc40000011460 */
[----:B------:R-:W-:-:S03]  /*8570*/  IADD3 R212, -R13, R212, RZ ;  /* 0x000000d40dd47210 */ /* 0x000fc60007ffe1ff */
[----:B------:R-:W2:Y:S06]  /*8580*/  LDC.U8 R2, c[0x0][0x328] ;  /* 0x0000ca00ff027b82 */ /* 0x000eac0000000000 */
[----:B------:R-:W-:Y:S01]  /*8590*/  @!P4 SHF.R.S32.HI R9, RZ, 0x1f, R0 ;  /* 0x0000001fff09c819 */ /* 0x000fe20000011400 */
[----:B------:R-:W-:-:S04]  /*85a0*/  @P4 IMAD.WIDE.U32 R4, R209, c[0x0][0x1e8], RZ ;  /* 0x00007a00d1044a25 */ /* 0x000fc800078e00ff */
[----:B------:R-:W-:Y:S02]  /*85b0*/  @!P4 IMAD R9, R9, c[0x0][0x1e0], RZ ;  /* 0x000078000909ca24 */ /* 0x000fe400078e02ff */
[----:B------:R-:W-:Y:S01]  /*85c0*/  @!P4 IMAD.WIDE.U32 R10, R0, c[0x0][0x1e0], RZ ;  /* 0x00007800000aca25 */ /* 0x000fe200078e00ff */
[----:B-1----:R-:W-:-:S03]  /*85d0*/  ISETP.NE.AND P1, PT, R3, RZ, PT ;  /* 0x000000ff0300720c */ /* 0x002fc60003f25270 */
[----:B------:R-:W-:Y:S01]  /*85e0*/  @P4 IMAD R5, R209, c[0x0][0x1ec], R5 ;  /* 0x00007b00d1054a24 */ /* 0x000fe200078e0205 */
[----:B--2---:R-:W-:Y:S02]  /*85f0*/  ISETP.NE.AND P3, PT, R2, RZ, PT ;  /* 0x000000ff0200720c */ /* 0x004fe40003f65270 */
[----:B------:R-:W-:Y:S01]  /*8600*/  LEA.HI R2, R7, R96, RZ, 0x3 ;  /* 0x0000006007027211 */ /* 0x000fe200078f18ff */
[----:B------:R-:W-:Y:S01]  /*8610*/  @P4 IMAD.MOV.U32 R7, RZ, RZ, R4 ;  /* 0x000000ffff074224 */ /* 0x000fe200078e0004 */
[----:B------:R-:W-:-:S05]  /*8620*/  ISETP.NE.OR P2, PT, R3, RZ, !P3 ;  /* 0x000000ff0300720c */ /* 0x000fca0005f45670 */
[----:B------:R-:W-:Y:S01]  /*8630*/  @P1 IMAD.MOV.U32 R3, RZ, RZ, c[0x0][0x210] ;  /* 0x00008400ff031624 */ /* 0x000fe200078e00ff */
[----:B------:R-:W-:Y:S01]  /*8640*/  LOP3.LUT R15, R2, 0x1ffffff8, RZ, 0xc0, !PT ;  /* 0x1ffffff8020f7812 */ /* 0x000fe200078ec0ff */
[----:B------:R-:W-:Y:S01]  /*8650*/  @!P1 IMAD.MOV.U32 R8, RZ, RZ, c[0x0][0x214] ;  /* 0x00008500ff089624 */ /* 0x000fe200078e00ff */
[----:B------:R-:W-:Y:S01]  /*8660*/  ISETP.NE.OR P0, PT, R209, -0x1, P2 ;  /* 0xffffffffd100780c */ /* 0x000fe20001705670 */
[----:B------:R-:W-:Y:S01]  /*8670*/  @P1 IMAD R3, R3, c[0x0][0x214], RZ ;  /* 0x0000850003031a24 */ /* 0x000fe200078e02ff */
[----:B------:R-:W-:Y:S01]  /*8680*/  IADD3 R6, -R15, R96, RZ ;  /* 0x000000600f067210 */ /* 0x000fe20007ffe1ff */
[----:B------:R-:W-:Y:S01]  /*8690*/  @!P4 IMAD R4, R0, c[0x0][0x1e4], R9 ;  /* 0x000079000004ca24 */ /* 0x000fe200078e0209 */
[----:B------:R-:W-:Y:S01]  /*86a0*/  @!P1 SEL R3, R8, c[0x0][0x234], !P3 ;  /* 0x00008d0008039a07 */ /* 0x000fe20005800000 */
[----:B------:R-:W-:Y:S01]  /*86b0*/  @!P4 IMAD.MOV.U32 R7, RZ, RZ, R10 ;  /* 0x000000ffff07c224 */ /* 0x000fe200078e000a */
[----:B------:R-:W-:Y:S01]  /*86c0*/  @P1 MOV R9, 0x1 ;  /* 0x0000000100091802 */ /* 0x000fe20000000f00 */
[----:B------:R-:W-:Y:S01]  /*86d0*/  IMAD.SHL.U32 R6, R6, 0x8, RZ ;  /* 0x0000000806067824 */ /* 0x000fe200078e00ff */
[----:B------:R-:W-:Y:S01]  /*86e0*/  SHF.R.S32.HI R2, RZ, 0x3, R2 ;  /* 0x00000003ff027819 */ /* 0x000fe20000011402 */
[----:B------:R-:W-:-:S02]  /*86f0*/  @!P1 IMAD R9, R3, c[0x0][0x1c0], RZ ;  /* 0x0000700003099a24 */ /* 0x000fc400078e02ff */
[----:B------:R-:W-:Y:S01]  /*8700*/  @!P4 IMAD.IADD R5, R11, 0x1, R4 ;  /* 0x000000010b05c824 */ /* 0x000fe200078e0204 */
[----:B------:R-:W-:Y:S01]  /*8710*/  IADD3 R4, P3, R6, R7, RZ ;  /* 0x0000000706047210 */ /* 0x000fe20007f7e0ff */
[C---:B------:R-:W-:Y:S01]  /*8720*/  @!P0 IMAD R209, R0.reuse, c[0x0][0x214], RZ ;  /* 0x0000850000d18a24 */ /* 0x040fe200078e02ff */
[----:B------:R-:W-:Y:S01]  /*8730*/  SHF.R.S32.HI R7, RZ, 0x1f, R26 ;  /* 0x0000001fff077819 */ /* 0x000fe2000001141a */
[----:B------:R-:W-:Y:S01]  /*8740*/  IMAD R0, R0, R9, RZ ;  /* 0x0000000900007224 */ /* 0x000fe200078e02ff */
[----:B------:R-:W-:Y:S01]  /*8750*/  LEA.HI.X.SX32 R5, R6, R5, 0x1, P3 ;  /* 0x0000000506057211 */ /* 0x000fe200018f0eff */
[----:B------:R-:W-:Y:S01]  /*8760*/  CS2R R8, SRZ ;  /* 0x0000000000087805 */ /* 0x000fe2000001ff00 */
[----:B------:R-:W-:Y:S01]  /*8770*/  @P1 IMAD.MOV.U32 R6, RZ, RZ, c[0x0][0x210] ;  /* 0x00008400ff061624 */ /* 0x000fe200078e00ff */
[--C-:B------:R-:W-:Y:S01]  /*8780*/  @!P2 SHF.R.S32.HI R9, RZ, 0x1f, R209.reuse ;  /* 0x0000001fff09a819 */ /* 0x100fe200000114d1 */
[----:B------:R-:W-:Y:S01]  /*8790*/  @!P2 IMAD.MOV.U32 R8, RZ, RZ, R209 ;  /* 0x000000ffff08a224 */ /* 0x000fe200078e00d1 */
[----:B------:R-:W-:Y:S01]  /*87a0*/  SEL R0, R0, RZ, P2 ;  /* 0x000000ff00007207 */ /* 0x000fe20001000000 */
[----:B------:R-:W-:Y:S01]  /*87b0*/  @!P1 IMAD.MOV.U32 R6, RZ, RZ, 0x1 ;  /* 0x00000001ff069424 */ /* 0x000fe200078e00ff */
[----:B------:R-:W-:Y:S01]  /*87c0*/  ISETP.GE.AND P2, PT, R2, R212, PT ;  /* 0x000000d40200720c */ /* 0x000fe20003f46270 */
[----:B------:R-:W-:-:S02]  /*87d0*/  IMAD R7, R7, c[0x0][0x1f0], RZ ;  /* 0x00007c0007077a24 */ /* 0x000fc400078e02ff */
[----:B------:R-:W-:Y:S02]  /*87e0*/  IMAD R13, R13, R6, RZ ;  /* 0x000000060d0d7224 */ /* 0x000fe400078e02ff */
[C---:B------:R-:W-:Y:S01]  /*87f0*/  IMAD R0, R26.reuse, R3, R0 ;  /* 0x000000031a007224 */ /* 0x040fe200078e0200 */
[----:B------:R-:W-:Y:S01]  /*8800*/  SHF.R.S32.HI R3, RZ, 0x1f, R2 ;  /* 0x0000001fff037819 */ /* 0x000fe20000011402 */
[C---:B------:R-:W-:Y:S01]  /*8810*/  IMAD R7, R26.reuse, c[0x0][0x1f4], R7 ;  /* 0x00007d001a077a24 */ /* 0x040fe200078e0207 */
[----:B------:R-:W-:Y:S01]  /*8820*/  SHF.R.S32.HI R11, RZ, 0x1f, R13 ;  /* 0x0000001fff0b7819 */ /* 0x000fe2000001140d */
[----:B------:R-:W-:Y:S01]  /*8830*/  IMAD.WIDE.U32 R4, R26, c[0x0][0x1f0], R4 ;  /* 0x00007c001a047a25 */ /* 0x000fe200078e0004 */
[--C-:B------:R-:W-:Y:S02]  /*8840*/  IADD3 R13, P1, P0, R13, R8, R0.reuse ;  /* 0x000000080d0d7210 */ /* 0x100fe4000783e000 */
[----:B------:R-:W-:Y:S01]  /*8850*/  SHF.R.S32.HI R8, RZ, 0x1f, R0 ;  /* 0x0000001fff087819 */ /* 0x000fe20000011400 */
[----:B------:R-:W-:Y:S01]  /*8860*/  IMAD.WIDE R14, R223, 0x40, R2 ;  /* 0x00000040df0e7825 */ /* 0x000fe200078e0202 */
[----:B------:R-:W-:-:S02]  /*8870*/  IADD3 R17, R7, R5, RZ ;  /* 0x0000000507117210 */ /* 0x000fc40007ffe0ff */
[----:B------:R-:W-:Y:S01]  /*8880*/  IADD3.X R8, R11, R9, R8, P1, P0 ;  /* 0x000000090b087210 */ /* 0x000fe20000fe0408 */
        /* <DEDUP_REMOVED lines=11> */
.L_x_658:
[----:B------:R-:W-:Y:S05]  /*8940*/  BSYNC B0 ;  /* 0x0000000000007941 */ /* 0x000fea0003800000 */
.L_x_657:
        /* <DEDUP_REMOVED lines=17> */
.L_x_660:
[----:B------:R-:W-:Y:S05]  /*8a60*/  BSYNC B0 ;  /* 0x0000000000007941 */ /* 0x000fea0003800000 */
.L_x_659:
        /* <DEDUP_REMOVED lines=17> */
.L_x_662:
[----:B------:R-:W-:Y:S05]  /*8b80*/  BSYNC B0 ;  /* 0x0000000000007941 */ /* 0x000fea0003800000 */
.L_x_661:
        /* <DEDUP_REMOVED lines=17> */
.L_x_664:
[----:B------:R-:W-:Y:S05]  /*8ca0*/  BSYNC B0 ;  /* 0x0000000000007941 */ /* 0x000fea0003800000 */
.L_x_663:
        /* <DEDUP_REMOVED lines=8> */
[CC--:B------:R-:W-:Y:S02]  /*8d30*/  @!P5 IADD3 R4, P0, R5.reuse, R13.reuse, RZ ;  /* 0x0000000d0504d210 */ /* 0x0c0fe40007f1e0ff */
[----:B------:R-:W-:Y:S02]  /*8d40*/  @!P4 IADD3 R3, P1, R0, R13, RZ ;  /* 0x0000000d0003c210 */ /* 0x000fe40007f3e0ff */
[----:B------:R-:W-:Y:S02]  /*8d50*/  @!P5 LEA.HI.X.SX32 R9, R5, R8, 0x1, P0 ;  /* 0x000000080509d211 */ /* 0x000fe400000f0eff */
[----:B------:R-:W-:-:S02]  /*8d60*/  @!P5 LEA R14, P2, R4, c[0x0][0x200], 0x2 ;  /* 0x00008000040eda11 */ /* 0x000fc400078410ff */
[----:B------:R-:W-:Y:S02]  /*8d70*/  @!P3 IADD3 R5, P0, R2, R13, RZ ;  /* 0x0000000d0205b210 */ /* 0x000fe40007f1e0ff */
[-C--:B------:R-:W-:Y:S02]  /*8d80*/  @!P4 LEA.HI.X.SX32 R0, R0, R8.reuse, 0x1, P1 ;  /* 0x000000080000c211 */ /* 0x080fe400008f0eff */
[----:B------:R-:W-:Y:S02]  /*8d90*/  @!P4 LEA R10, P1, R3, c[0x0][0x200], 0x2 ;  /* 0x00008000030aca11 */ /* 0x000fe400078210ff */
[----:B------:R-:W-:Y:S01]  /*8da0*/  @!P5 LEA.HI.X R15, R4, c[0x0][0x204], R9, 0x2, P2 ;  /* 0x00008100040fda11 */ /* 0x000fe200010f1409 */
[----:B------:R-:W-:Y:S01]  /*8db0*/  @!P4 IMAD.MOV.U32 R9, RZ, RZ, 0x7f800000 ;  /* 0x7f800000ff09c424 */ /* 0x000fe200078e00ff */
        /* <DEDUP_REMOVED lines=18> */
.L_x_665:
        /* <DEDUP_REMOVED lines=10> */
.L_x_1289:


//--------------------- .text._ZN5flash16flash_fwd_kernelI23Flash_fwd_kernel_traitsILi192ELi64ELi64ELi4ELb0ELb0EN7cutlass6half_tE19Flash_kernel_traitsILi192ELi64ELi64ELi4ES3_EELb1ELb0ELb0ELb1ELb0ELb0ELb0ELb0EEEvNS_16Flash_fwd_paramsE --------------------------
	.section	.text._ZN5flash16flash_fwd_kernelI23Flash_fwd_kernel_traitsILi192ELi64ELi64ELi4ELb0ELb0EN7cutlass6half_tE19Flash_kernel_traitsILi192ELi64ELi64ELi4ES3_EELb1ELb0ELb0ELb1ELb0ELb0ELb0ELb0EEEvNS_16Flash_fwd_paramsE,"ax",@progbits
	.sectioninfo	@"SHI_REGISTERS=244"
	.align	128
        .global         _ZN5flash16flash_fwd_kernelI23Flash_fwd_kernel_traitsILi192ELi64ELi64ELi4ELb0ELb0EN7cutlass6half_tE19Flash_kernel_traitsILi192ELi64ELi64ELi4ES3_EELb1ELb0ELb0ELb1ELb0ELb0ELb0ELb0EEEvNS_16Flash_fwd_paramsE
        .type           _ZN5flash16flash_fwd_kernelI23Flash_fwd_kernel_traitsILi192ELi64ELi64ELi4ELb0ELb0EN7cutlass6half_tE19Flash_kernel_traitsILi192ELi64ELi64ELi4ES3_EELb1ELb0ELb0ELb1ELb0ELb0ELb0ELb0EEEvNS_16Flash_fwd_paramsE,@function
        .size           _ZN5flash16flash_fwd_kernelI23Flash_fwd_kernel_traitsILi192ELi64ELi64ELi4ELb0ELb0EN7cutlass6half_tE19Flash_kernel_traitsILi192ELi64ELi64ELi4ES3_EELb1ELb0ELb0ELb1ELb0ELb0ELb0ELb0EEEvNS_16Flash_fwd_paramsE,(.L_x_1290 - _ZN5flash16flash_fwd_kernelI23Flash_fwd_kernel_traitsILi192ELi64ELi64ELi4ELb0ELb0EN7cutlass6half_tE19Flash_kernel_traitsILi192ELi64ELi64ELi4ES3_EELb1ELb0ELb0ELb1ELb0ELb0ELb0ELb0EEEvNS_16Flash_fwd_paramsE)
        .other          _ZN5flash16flash_fwd_kernelI23Flash_fwd_kernel_traitsILi192ELi64ELi64ELi4ELb0ELb0EN7cutlass6half_tE19Flash_kernel_traitsILi192ELi64ELi64ELi4ES3_EELb1ELb0ELb0ELb1ELb0ELb0ELb0ELb0EEEvNS_16Flash_fwd_paramsE,@"STO_CUDA_ENTRY STV_DEFAULT"
_ZN5flash16flash_fwd_kernelI23Flash_fwd_kernel_traitsILi192ELi64ELi64ELi4ELb0ELb0EN7cutlass6half_tE19Flash_kernel_traitsILi192ELi64ELi64ELi4ES3_EELb1ELb0ELb0ELb1ELb0ELb0ELb0ELb0EEEvNS_16Flash_fwd_paramsE:
.text._ZN5flash16flash_fwd_kernelI23Flash_fwd_kernel_traitsILi192ELi64ELi64ELi4ELb0ELb0EN7cutlass6half_tE19Flash_kernel_traitsILi192ELi64ELi64ELi4ES3_EELb1ELb0ELb0ELb1ELb0ELb0ELb0ELb0EEEvNS_16Flash_fwd_paramsE:
        /* <DEDUP_REMOVED lines=54> */
[----:B------:R-:W4:Y:S01]  /*0360*/  @P1 LDG.E R0, [R12.64] ;  /* 0x000000100c001981 */ /* 0x000f22000c1e1900 */
        /* <DEDUP_REMOVED lines=9> */
[----:B------:R-:W-:Y:S01]  /*0400*/  LOP3.LUT R11, R83, 0xffffffe0, RZ, 0xc0, !PT ;  /* 0xffffffe0530b7812 */ /* 0x000fe200078ec0ff */
[----:B------:R-:W-:Y:S02]  /*0410*/  UMOV UR23, URZ ;  /* 0x0000003f00177c82 */ /* 0x000fe40008000000 */
[----:B------:R-:W-:Y:S02]  /*0420*/  USHF.L.U32 UR5, UR4, 0x5, URZ ;  /* 0x0000000504057899 */ /* 0x000fe4000800063f */
[----:B------:R-:W-:Y:S02]  /*0430*/  IMAD.IADD R80, R6, 0x1, -R11 ;  /* 0x0000000106507824 */ /* 0x000fe400078e0a0b */
[----:B------:R-:W-:Y:S01]  /*0440*/  USHF.R.S32.HI UR4, URZ, 0x1f, UR5 ;  /* 0x0000001f3f047899 */ /* 0x000fe20008011405 */
[----:B--2---:R-:W1:Y:S08]  /*0450*/  @P0 R2UR UR9, R10 ;  /* 0x000000000a0903c2 */ /* 0x004e7000000e0000 */
[----:B---3--:R-:W1:Y:S08]  /*0460*/  @P0 R2UR UR13, R9 ;  /* 0x00000000090d03c2 */ /* 0x008e7000000e0000 */
[----:B----4-:R2:W3:Y:S08]  /*0470*/  @P1 R2UR UR23, R0 ;  /* 0x00000000001713c2 */ /* 0x0104f000000e0000 */
[----:B-----5:R4:W3:Y:S01]  /*0480*/  @!P2 R2UR UR24, R8 ;  /* 0x000000000818a3c2 */ /* 0x0208e200000e0000 */
[----:B------:R-:W-:-:S04]  /*0490*/  ISETP.NE.U32.AND P2, PT, RZ, c[0x0][0x248], PT ;  /* 0x00009200ff007a0c */ /* 0x000fc80003f45070 */
[----:B------:R-:W-:Y:S01]  /*04a0*/  ISETP.NE.AND.EX P2, PT, RZ, c[0x0][0x24c], PT, P2 ;  /* 0x00009300ff007a0c */ /* 0x000fe20003f45320 */
[----:B-1----:R-:W-:Y:S01]  /*04b0*/  @UP2 UIADD3 UR13, UR13, -UR9, URZ ;  /* 0x800000090d0d2290 */ /* 0x002fe2000fffe03f */
[--C-:B------:R-:W-:Y:S02]  /*04c0*/  IADD3 R134, P1, P0, R2, UR5, R80.reuse ;  /* 0x0000000502867c10 */ /* 0x100fe4000f83e050 */
[----:B--2---:R-:W-:-:S04]  /*04d0*/  SHF.R.S32.HI R0, RZ, 0x1f, R80 ;  /* 0x0000001fff007819 */ /* 0x004fc80000011450 */
[----:B------:R-:W-:Y:S01]  /*04e0*/  @!UP2 ULDC UR13, c[0x0][0x214] ;  /* 0x00008500000daab9 */ /* 0x000fe20000000800 */
[----:B------:R-:W-:-:S04]  /*04f0*/  IADD3.X R3, R3, UR4, R0, P1, P0 ;  /* 0x0000000403037c10 */ /* 0x000fc80008fe0400 */
[----:B---34-:R-:W-:Y:S05]  /*0500*/  @!P2 BRA `(.L_x_666) ;  /* 0x000000700000a947 */ /* 0x018fea0003800000 */
[----:B------:R-:W-:-:S13]  /*0510*/  PLOP3.LUT P0, PT, PT, PT, UP3, 0x80, 0x0 ;  /* 0x000000000000781c */ /* 0x000fda0003f0f038 */
[----:B------:R-:W2:Y:S04]  /*0520*/  @P0 LDG.E R0, [R4.64+0x4] ;  /* 0x0000041004000981 */ /* 0x000ea8000c1e1900 */
[----:B------:R-:W3:Y:S01]  /*0530*/  @!P0 LDG.E R2, [R4.64] ;  /* 0x0000001004028981 */ /* 0x000ee2000c1e1900 */
[----:B--2---:R-:W1:Y:S02]  /*0540*/  @P0 R2UR UR6, R0 ;  /* 0x00000000000603c2 */ /* 0x004e6400000e0000 */
[----:B-1----:R-:W-:-:S11]  /*0550*/  @UP3 UIADD3 UR6, UR6, -UR24, URZ ;  /* 0x8000001806063290 */ /* 0x002fd6000fffe03f */
[----:B---3--:R1:W2:Y:S02]  /*0560*/  @!P0 R2UR UR6, R2 ;  /* 0x00000000020683c2 */ /* 0x0082a400000e0000 */
[----:B-12---:R-:W-:Y:S05]  /*0570*/  BRA `(.L_x_667) ;  /* 0x0000001000007947 */ /* 0x006fea0003800000 */
.L_x_666:
[----:B------:R-:W-:Y:S02]  /*0580*/  ULDC UR6, c[0x0][0x218] ;  /* 0x0000860000067ab9 */ /* 0x000fe40000000800 */
.L_x_667:
        /* <DEDUP_REMOVED lines=39> */
[----:B------:R-:W-:Y:S02]  /*0800*/  @UP0 UIMAD.WIDE.U32 UR28, UR25, UR4, URZ ;  /* 0x00000004191c02a5 */ /* 0x000fe4000f8e003f */
[----:B------:R-:W-:Y:S02]  /*0810*/  @!UP1 UIMAD.WIDE.U32 UR30, UR15, UR6, URZ ;  /* 0x000000060f1e92a5 */ /* 0x000fe4000f8e003f */
[----:B------:R-:W-:Y:S02]  /*0820*/  @!UP1 UIMAD UR4, UR15, UR7, UR21 ;  /* 0x000000070f0492a4 */ /* 0x000fe4000f8e0215 */
[----:B------:R-:W-:Y:S02]  /*0830*/  @UP1 UMOV UR6, UR26 ;  /* 0x0000001a00061c82 */ /* 0x000fe40008000000 */
[----:B------:R-:W-:Y:S02]  /*0840*/  @UP0 UIMAD UR7, UR25, UR5, UR29 ;  /* 0x00000005190702a4 */ /* 0x000fe4000f8e021d */
[----:B------:R-:W-:-:S02]  /*0850*/  USHF.R.S32.HI UR21, URZ, 0x1f, UR14 ;  /* 0x0000001f3f157899 */ /* 0x000fc4000801140e */
[----:B------:R-:W-:Y:S02]  /*0860*/  @!UP1 UIADD3 UR22, UR31, UR4, URZ ;  /* 0x000000041f169290 */ /* 0x000fe4000fffe03f */
[----:B------:R-:W-:Y:S02]  /*0870*/  @!UP1 UMOV UR6, UR30 ;  /* 0x0000001e00069c82 */ /* 0x000fe40008000000 */
[----:B------:R-:W-:Y:S01]  /*0880*/  @UP0 UMOV UR26, UR28 ;  /* 0x0000001c001a0c82 */ /* 0x000fe20008000000 */
[----:B------:R-:W-:Y:S05]  /*0890*/  @P0 BRA `(.L_x_669) ;  /* 0x000000c000000947 */ /* 0x000fea0003800000 */
[----:B-1----:R-:W-:Y:S02]  /*08a0*/  USHF.R.S32.HI UR25, URZ, 0x1f, UR23 ;  /* 0x0000001f3f197899 */ /* 0x002fe40008011417 */
[----:B------:R-:W-:Y:S02]  /*08b0*/  ULDC.64 UR4, c[0x0][0x198] ;  /* 0x0000660000047ab9 */ /* 0x000fe40000000a00 */
[----:B------:R-:W-:Y:S02]  /*08c0*/  UIMAD UR25, UR25, UR4, URZ ;  /* 0x00000004191972a4 */ /* 0x000fe4000f8e023f */
[----:B------:R-:W-:-:S02]  /*08d0*/  UIMAD.WIDE.U32 UR26, UR23, UR4, URZ ;  /* 0x00000004171a72a5 */ /* 0x000fc4000f8e003f */
[----:B------:R-:W-:Y:S02]  /*08e0*/  UIMAD UR25, UR23, UR5, UR25 ;  /* 0x00000005171972a4 */ /* 0x000fe4000f8e0219 */
[----:B------:R-:W-:Y:S02]  /*08f0*/  USHF.R.S32.HI UR7, URZ, 0x1f, UR15 ;  /* 0x0000001f3f077899 */ /* 0x000fe4000801140f */
[----:B------:R-:W-:Y:S02]  /*0900*/  ULDC.64 UR4, c[0x0][0x180] ;  /* 0x0000600000047ab9 */ /* 0x000fe40000000a00 */
[----:B------:R-:W-:Y:S02]  /*0910*/  UIADD3 UR27, UR27, UR25, URZ ;  /* 0x000000191b1b7290 */ /* 0x000fe4000fffe03f */
[----:B------:R-:W-:Y:S02]  /*0920*/  UIMAD UR7, UR7, UR4, URZ ;  /* 0x00000004070772a4 */ /* 0x000fe4000f8e023f */
[----:B------:R-:W-:-:S02]  /*0930*/  UIMAD.WIDE.U32 UR26, UR15, UR4, UR26 ;  /* 0x000000040f1a72a5 */ /* 0x000fc4000f8e001a */
[----:B------:R-:W-:-:S04]  /*0940*/  UIMAD UR7, UR15, UR5, UR7 ;  /* 0x000000050f0772a4 */ /* 0x000fc8000f8e0207 */
[----:B------:R-:W-:Y:S02]  /*0950*/  UIADD3 UR7, UR27, UR7, URZ ;  /* 0x000000071b077290 */ /* 0x000fe4000fffe03f */
.L_x_669:
        /* <DEDUP_REMOVED lines=44> */
.L_x_670:
[CC--:B------:R-:W-:Y:S01]  /*0c20*/  LEA.HI R5, R7.reuse, R6.reuse, RZ, 0x3 ;  /* 0x0000000607057211 */ /* 0x0c0fe200078f18ff */
[----:B------:R-:W1:Y:S01]  /*0c30*/  S2R R16, SR_CTAID.Z ;  /* 0x0000000000107919 */ /* 0x000e620000002700 */
[-C--:B------:R-:W-:Y:S01]  /*0c40*/  LEA.HI R9, R7, R6.reuse, RZ, 0x4 ;  /* 0x0000000607097211 */ /* 0x080fe200078f20ff */
[----:B------:R-:W-:Y:S01]  /*0c50*/  IMAD.U32 R21, RZ, RZ, UR10 ;  /* 0x0000000aff157e24 */ /* 0x000fe2000f8e00ff */
[----:B------:R-:W-:Y:S01]  /*0c60*/  SHF.R.S32.HI R14, RZ, 0x3, R5 ;  /* 0x00000003ff0e7819 */ /* 0x000fe20000011405 */
[----:B------:R-:W-:Y:S01]  /*0c70*/  BSSY B0, `(.L_x_671) ;  /* 0x0000066000007945 */ /* 0x000fe20003800000 */
[----:B------:R-:W-:Y:S02]  /*0c80*/  LOP3.LUT R5, R5, 0xfffffff8, RZ, 0xc0, !PT ;  /* 0xfffffff805057812 */ /* 0x000fe400078ec0ff */
[----:B------:R-:W-:Y:S01]  /*0c90*/  SHF.R.S32.HI R0, RZ, 0x4, R9 ;  /* 0x00000004ff007819 */ /* 0x000fe20000011409 */
[----:B------:R-:W-:Y:S01]  /*0ca0*/  IMAD.SHL.U32 R11, R14, 0x40, RZ ;  /* 0x000000400e0b7824 */ /* 0x000fe200078e00ff */
[----:B------:R-:W-:Y:S01]  /*0cb0*/  LEA.HI R7, R7, R6, RZ, 0x6 ;  /* 0x0000000607077211 */ /* 0x000fe200078f30ff */
[----:B------:R-:W-:Y:S01]  /*0cc0*/  IMAD.IADD R2, R6, 0x1, -R5 ;  /* 0x0000000106027824 */ /* 0x000fe200078e0a05 */
[----:B------:R-:W-:-:S02]  /*0cd0*/  LEA.HI R197, R9, R0, RZ, 0x1 ;  /* 0x0000000009c57211 */ /* 0x000fc400078f08ff */
[----:B------:R-:W-:Y:S01]  /*0ce0*/  LOP3.LUT R9, R9, 0xfffffff0, RZ, 0xc0, !PT ;  /* 0xfffffff009097812 */ /* 0x000fe200078ec0ff */
[----:B------:R-:W-:Y:S01]  /*0cf0*/  IMAD.SHL.U32 R210, R2, 0x8, RZ ;  /* 0x0000000802d27824 */ /* 0x000fe200078e00ff */
[----:B------:R-:W-:Y:S01]  /*0d00*/  LOP3.LUT R197, R197, 0xfffffffe, RZ, 0xc0, !PT ;  /* 0xfffffffec5c57812 */ /* 0x000fe200078ec0ff */
[----:B------:R-:W-:Y:S01]  /*0d10*/  IMAD.SHL.U32 R7, R7, 0x8, RZ ;  /* 0x0000000807077824 */ /* 0x000fe200078e00ff */
[----:B------:R-:W-:Y:S01]  /*0d20*/  LOP3.LUT R11, R11, 0x1c0, RZ, 0xc0, !PT ;  /* 0x000001c00b0b7812 */ /* 0x000fe200078ec0ff */
[----:B------:R-:W-:Y:S01]  /*0d30*/  IMAD.IADD R9, R6, 0x1, -R9 ;  /* 0x0000000106097824 */ /* 0x000fe200078e0a09 */
[----:B------:R-:W-:Y:S01]  /*0d40*/  SHF.R.S32.HI R15, RZ, 0x1f, R14 ;  /* 0x0000001fff0f7819 */ /* 0x000fe2000001140e */
[----:B------:R-:W-:Y:S01]  /*0d50*/  IMAD.IADD R197, R0, 0x1, -R197 ;  /* 0x0000000100c57824 */ /* 0x000fe200078e0ac5 */
[----:B------:R-:W-:Y:S02]  /*0d60*/  LOP3.LUT R5, R11, 0x38, R210, 0xf8, !PT ;  /* 0x000000380b057812 */ /* 0x000fe400078ef8d2 */
[----:B------:R-:W-:Y:S01]  /*0d70*/  SHF.R.U32.HI R200, RZ, 0x3, R11 ;  /* 0x00000003ffc87819 */ /* 0x000fe2000001160b */
[----:B------:R-:W-:Y:S01]  /*0d80*/  IMAD.WIDE R20, R21, 0x40, R14 ;  /* 0x0000004015147825 */ /* 0x000fe200078e020e */
[----:B------:R-:W-:-:S02]  /*0d90*/  SHF.R.S32.HI R0, RZ, 0x1f, R9 ;  /* 0x0000001fff007819 */ /* 0x000fc40000011409 */
[----:B------:R-:W-:Y:S02]  /*0da0*/  LOP3.LUT R200, R5, R200, RZ, 0x3c, !PT ;  /* 0x000000c805c87212 */ /* 0x000fe400078e3cff */
[----:B------:R-:W-:Y:S02]  /*0db0*/  LEA.HI R5, R0, R9, RZ, 0x3 ;  /* 0x0000000900057211 */ /* 0x000fe400078f18ff */
[--C-:B------:R-:W-:Y:S02]  /*0dc0*/  SHF.R.S32.HI R211, RZ, 0x1f, R210.reuse ;  /* 0x0000001fffd37819 */ /* 0x100fe400000114d2 */
[C---:B------:R-:W-:Y:S01]  /*0dd0*/  LOP3.LUT R0, R5.reuse, 0xfffffff8, RZ, 0xc0, !PT ;  /* 0xfffffff805007812 */ /* 0x040fe200078ec0ff */
[----:B------:R-:W-:Y:S01]  /*0de0*/  IMAD.SHL.U32 R5, R5, 0x40, RZ ;  /* 0x0000004005057824 */ /* 0x000fe200078e00ff */
[----:B------:R-:W-:Y:S01]  /*0df0*/  IADD3 R10, P0, R210, UR6, RZ ;  /* 0x00000006d20a7c10 */ /* 0x000fe2000ff1e0ff */
[----:B------:R-:W-:Y:S01]  /*0e00*/  IMAD.WIDE.U32 R18, R14, c[0x0][0x198], R210 ;  /* 0x000066000e127a25 */ /* 0x000fe200078e00d2 */
[----:B------:R-:W-:-:S02]  /*0e10*/  LOP3.LUT R200, R200, 0xfffffe00, R7, 0xf8, !PT ;  /* 0xfffffe00c8c87812 */ /* 0x000fc400078ef807 */
[----:B------:R-:W-:Y:S01]  /*0e20*/  IADD3.X R11, R211, UR22, RZ, P0, !PT ;  /* 0x00000016d30b7c10 */ /* 0x000fe200087fe4ff */
[----:B------:R-:W-:Y:S01]  /*0e30*/  IMAD.IADD R0, R9, 0x1, -R0 ;  /* 0x0000000109007824 */ /* 0x000fe200078e0a00 */
[----:B------:R-:W-:Y:S01]  /*0e40*/  IADD3 R206, P1, R18, UR26, RZ ;  /* 0x0000001a12ce7c10 */ /* 0x000fe2000ff3e0ff */
[C---:B------:R-:W-:Y:S01]  /*0e50*/  IMAD R9, R15.reuse, c[0x0][0x198], RZ ;  /* 0x000066000f097a24 */ /* 0x040fe200078e02ff */
[----:B------:R-:W-:Y:S01]  /*0e60*/  UIADD3 UR22, -UR11, UR13, URZ ;  /* 0x0000000d0b167290 */ /* 0x000fe2000fffe13f */
[----:B------:R-:W-:Y:S01]  /*0e70*/  IMAD R7, R15, c[0x0][0x1a0], RZ ;  /* 0x000068000f077a24 */ /* 0x000fe200078e02ff */
[----:B------:R-:W-:Y:S01]  /*0e80*/  LOP3.LUT P3, RZ, R0, 0x4, RZ, 0xc0, !PT ;  /* 0x0000000400ff7812 */ /* 0x000fe2000786c0ff */
[----:B------:R-:W-:Y:S01]  /*0e90*/  IMAD.WIDE.U32 R12, R14, c[0x0][0x1a0], R210 ;  /* 0x000068000e0c7a25 */ /* 0x000fe200078e00d2 */
[C---:B------:R-:W-:Y:S02]  /*0ea0*/  LOP3.LUT P2, RZ, R0.reuse, 0x2, RZ, 0xc0, !PT ;  /* 0x0000000200ff7812 */ /* 0x040fe4000784c0ff */
[----:B------:R-:W-:Y:S01]  /*0eb0*/  SHF.R.S32.HI R199, RZ, 0x1f, R204 ;  /* 0x0000001fffc77819 */ /* 0x000fe200000114cc */
[----:B------:R-:W-:Y:S01]  /*0ec0*/  IMAD.SHL.U32 R0, R0, 0x40, RZ ;  /* 0x0000004000007824 */ /* 0x000fe200078e00ff */
[----:B------:R-:W-:Y:S01]  /*0ed0*/  IADD3 R8, P0, R12, UR28, RZ ;  /* 0x0000001c0c087c10 */ /* 0x000fe2000ff1e0ff */
[----:B------:R-:W-:Y:S01]  /*0ee0*/  IMAD R9, R14, c[0x0][0x19c], R9 ;  /* 0x000067000e097a24 */ /* 0x000fe200078e0209 */
[----:B------:R-:W-:Y:S01]  /*0ef0*/  SHF.R.S32.HI R83, RZ, 0x5, R83 ;  /* 0x00000005ff537819 */ /* 0x000fe20000011453 */
[----:B-1----:R-:W-:Y:S01]  /*0f00*/  IMAD.WIDE.U32 R16, R16, c[0x0][0x1a8], R10 ;  /* 0x00006a0010107a25 */ /* 0x002fe200078e000a */
[----:B------:R-:W-:-:S02]  /*0f10*/  LOP3.LUT R0, R0, 0x1c0, RZ, 0xc0, !PT ;  /* 0x000001c000007812 */ /* 0x000fc400078ec0ff */
[----:B------:R-:W-:Y:S01]  /*0f20*/  IADD3.X R207, R19, UR7, R9, P1, !PT ;  /* 0x0000000713cf7c10 */ /* 0x000fe20008ffe409 */
[----:B------:R-:W-:Y:S01]  /*0f30*/  IMAD R7, R14, c[0x0][0x1a4], R7 ;  /* 0x000069000e077a24 */ /* 0x000fe200078e0207 */
[C---:B------:R-:W-:Y:S01]  /*0f40*/  IADD3 R202, R210.reuse, 0x40, RZ ;  /* 0x00000040d2ca7810 */ /* 0x040fe20007ffe0ff */
[----:B------:R-:W-:Y:S01]  /*0f50*/  IMAD.SHL.U32 R11, R197, 0x8, RZ ;  /* 0x00000008c50b7824 */ /* 0x000fe200078e00ff */
[----:B------:R-:W-:Y:S01]  /*0f60*/  IADD3 R201, R210, 0x80, RZ ;  /* 0x00000080d2c97810 */ /* 0x000fe20007ffe0ff */
[----:B------:R-:W-:Y:S01]  /*0f70*/  IMAD R209, R199, c[0x0][0x1b0], RZ ;  /* 0x00006c00c7d17a24 */ /* 0x000fe200078e02ff */
[----:B------:R-:W-:Y:S01]  /*0f80*/  IADD3.X R9, R13, UR5, R7, P0, !PT ;  /* 0x000000050d097c10 */ /* 0x000fe200087fe407 */
[----:B------:R-:W-:Y:S01]  /*0f90*/  ULDC.64 UR4, c[0x0][0x1a8] ;  /* 0x00006a0000047ab9 */ /* 0x000fe20000000a00 */
[----:B------:R-:W-:Y:S01]  /*0fa0*/  LOP3.LUT R7, R0, 0x8, R11, 0xf8, !PT ;  /* 0x0000000800077812 */ /* 0x000fe200078ef80b */
[----:B------:R-:W-:Y:S01]  /*0fb0*/  UIMAD UR4, UR21, UR4, URZ ;  /* 0x00000004150472a4 */ /* 0x000fe2000f8e023f */
[----:B------:R-:W-:Y:S01]  /*0fc0*/  ISETP.GE.AND P0, PT, R14, UR22, PT ;  /* 0x000000160e007c0c */ /* 0x000fe2000bf06270 */
[----:B------:R-:W-:Y:S01]  /*0fd0*/  IMAD R199, R199, c[0x0][0x1b8], RZ ;  /* 0x00006e00c7c77a24 */ /* 0x000fe200078e02ff */
[----:B------:R-:W-:Y:S01]  /*0fe0*/  SHF.R.U32.HI R0, RZ, 0x3, R0 ;  /* 0x00000003ff007819 */ /* 0x000fe20000011600 */
[----:B------:R-:W-:Y:S01]  /*0ff0*/  UIMAD UR4, UR14, UR5, UR4 ;  /* 0x000000050e0472a4 */ /* 0x000fe2000f8e0204 */
[----:B------:R-:W-:-:S02]  /*1000*/  IMAD R209, R204, c[0x0][0x1b4], R209 ;  /* 0x00006d00ccd17a24 */ /* 0x000fc400078e02d1 */
[----:B------:R-:W-:Y:S01]  /*1010*/  LOP3.LUT R0, R7, R0, RZ, 0x3c, !PT ;  /* 0x0000000007007212 */ /* 0x000fe200078e3cff */
[C---:B------:R-:W-:Y:S02]  /*1020*/  IMAD R199, R204.reuse, c[0x0][0x1bc], R199 ;  /* 0x00006f00ccc77a24 */ /* 0x040fe400078e02c7 */
[----:B------:R-:W-:Y:S01]  /*1030*/  IMAD.WIDE.U32 R206, R204, c[0x0][0x1b0], R206 ;  /* 0x00006c00ccce7a25 */ /* 0x000fe200078e00ce */
[----:B------:R-:W-:Y:S02]  /*1040*/  LOP3.LUT R0, R0, 0xfffffe00, R5, 0xf8, !PT ;  /* 0xfffffe0000007812 */ /* 0x000fe400078ef805 */
[----:B------:R-:W-:Y:S01]  /*1050*/  IADD3 R19, R17, UR4, RZ ;  /* 0x0000000411137c10 */ /* 0x000fe2000fffe0ff */
[----:B------:R-:W-:-:S04]  /*1060*/  IMAD.WIDE.U32 R204, R204, c[0x0][0x1b8], R8 ;  /* 0x00006e00cccc7a25 */ /* 0x000fc800078e0008 */
[----:B------:R-:W-:Y:S02]  /*1070*/  IMAD.MOV.U32 R5, RZ, RZ, 0x20 ;  /* 0x00000020ff057424 */ /* 0x000fe400078e00ff */
[----:B------:R-:W-:Y:S02]  /*1080*/  IMAD.MOV.U32 R8, RZ, RZ, 0x10 ;  /* 0x00000010ff087424 */ /* 0x000fe400078e00ff */
[----:B------:R-:W-:Y:S01]  /*1090*/  IMAD.SHL.U32 R200, R200, 0x2, RZ ;  /* 0x00000002c8c87824 */ /* 0x000fe200078e00ff */
[----:B------:R-:W-:Y:S01]  /*10a0*/  SEL R5, R5, 0xffffffe0, !P3 ;  /* 0xffffffe005057807 */ /* 0x000fe20005800000 */
[----:B------:R-:W-:Y:S01]  /*10b0*/  IMAD.IADD R209, R207, 0x1, R209 ;  /* 0x00000001cfd17824 */ /* 0x000fe200078e02d1 */
[----:B------:R-:W-:Y:S01]  /*10c0*/  SEL R7, R8, 0xfffffff0, !P2 ;  /* 0xfffffff008077807 */ /* 0x000fe20005000000 */
        /* <DEDUP_REMOVED lines=32> */
.L_x_672:
[----:B------:R-:W-:Y:S05]  /*12d0*/  BSYNC B0 ;  /* 0x0000000000007941 */ /* 0x000fea0003800000 */
.L_x_671:
        /* <DEDUP_REMOVED lines=37> */
.L_x_674:
[----:B------:R-:W-:Y:S05]  /*1530*/  BSYNC B0 ;  /* 0x0000000000007941 */ /* 0x000fea0003800000 */
.L_x_673:
        /* <DEDUP_REMOVED lines=37> */
.L_x_676:
[----:B------:R-:W-:Y:S05]  /*1790*/  BSYNC B0 ;  /* 0x0000000000007941 */ /* 0x000fea0003800000 */
.L_x_675:
        /* <DEDUP_REMOVED lines=40> */
.L_x_678:
[----:B------:R-:W-:Y:S05]  /*1a20*/  BSYNC B0 ;  /* 0x0000000000007941 */ /* 0x000fea0003800000 */
.L_x_677:
        /* <DEDUP_REMOVED lines=37> */
.L_x_680:
[----:B------:R-:W-:Y:S05]  /*1c80*/  BSYNC B0 ;  /* 0x0000000000007941 */ /* 0x000fea0003800000 */
.L_x_679:
        /* <DEDUP_REMOVED lines=33> */
.L_x_682:
[----:B------:R-:W-:Y:S05]  /*1ea0*/  BSYNC B0 ;  /* 0x0000000000007941 */ /* 0x000fea0003800000 */
.L_x_681:
        /* <DEDUP_REMOVED lines=32> */
.L_x_684:
[----:B------:R-:W-:Y:S05]  /*20b0*/  BSYNC B0 ;  /* 0x0000000000007941 */ /* 0x000fea0003800000 */
.L_x_683:
        /* <DEDUP_REMOVED lines=34> */
.L_x_686:
[----:B------:R-:W-:Y:S05]  /*22e0*/  BSYNC B0 ;  /* 0x0000000000007941 */ /* 0x000fea0003800000 */
.L_x_685:
[----:B------:R-:W-:Y:S01]  /*22f0*/  ULDC.64 UR6, c[0x0][0x318] ;  /* 0x0000c60000067ab9 */ /* 0x000fe20000000a00 */
[----:B------:R-:W0:Y:S01]  /*2300*/  LDGDEPBAR ;  /* 0x00000000000079af */ /* 0x000e220000000000 */
[----:B------:R-:W-:Y:S02]  /*2310*/  UISETP.NE.U32.AND UP1, UPT, URZ, UR6, UPT ;  /* 0x000000063f00728c */ /* 0x000fe4000bf25070 */
[----:B------:R-:W-:Y:S02]  /*2320*/  ULDC.64 UR4, c[0x0][0x320] ;  /* 0x0000c80000047ab9 */ /* 0x000fe40000000a00 */
[----:B------:R-:W-:-:S06]  /*2330*/  UISETP.NE.AND.EX UP1, UPT, URZ, UR7, UPT, UP1 ;  /* 0x000000073f00728c */ /* 0x000fcc000bf25310 */
[----:B------:R-:W-:-:S05]  /*2340*/  PLOP3.LUT P0, PT, PT, PT, UP1, 0x80, 0x0 ;  /* 0x000000000000781c */ /* 0x000fca0003f0f018 */
[----:B------:R-:W-:Y:S02]  /*2350*/  @UP1 USHF.R.S32.HI UR29, URZ, 0x1f, UR15 ;  /* 0x0000001f3f1d1899 */ /* 0x000fe4000801140f */
[----:B------:R-:W-:Y:S02]  /*2360*/  @UP1 UMOV UR30, UR14 ;  /* 0x0000000e001e1c82 */ /* 0x000fe40008000000 */
[----:B------:R-:W-:Y:S02]  /*2370*/  @UP1 UIMAD UR29, UR29, UR4, URZ ;  /* 0x000000041d1d12a4 */ /* 0x000fe4000f8e023f */
[----:B------:R-:W-:Y:S02]  /*2380*/  @UP1 UMOV UR31, UR21 ;  /* 0x00000015001f1c82 */ /* 0x000fe40008000000 */
[----:B------:R-:W-:Y:S01]  /*2390*/  @UP1 UIMAD.WIDE.U32 UR30, UR15, UR4, UR30 ;  /* 0x000000040f1e12a5 */ /* 0x000fe2000f8e001e */
[----:B------:R-:W-:-:S04]  /*23a0*/  DEPBAR.LE SB0, 0x0 ;  /* 0x000080000000791a */ /* 0x000fc80000000000 */
[----:B------:R-:W-:Y:S02]  /*23b0*/  @UP1 UIMAD UR5, UR15, UR5, UR29 ;  /* 0x000000050f0512a4 */ /* 0x000fe4000f8e021d */
[----:B------:R-:W-:Y:S02]  /*23c0*/  @UP1 ULEA UR6, UP0, UR30, UR6, 0x2 ;  /* 0x000000061e061291 */ /* 0x000fe4000f80103f */
[----:B------:R-:W-:-:S04]  /*23d0*/  @UP1 UIADD3 UR5, UR31, UR5, URZ ;  /* 0x000000051f051290 */ /* 0x000fc8000fffe03f */
[----:B------:R-:W-:Y:S01]  /*23e0*/  @UP1 ULEA.HI.X UR7, UR30, UR7, UR5, 0x2, UP0 ;  /* 0x000000071e071291 */ /* 0x000fe200080f1405 */
[----:B-1----:R-:W-:Y:S01]  /*23f0*/  IMAD.U32 R16, RZ, RZ, UR6 ;  /* 0x00000006ff107e24 */ /* 0x002fe2000f8e00ff */
[----:B------:R-:W1:Y:S01]  /*2400*/  @P0 MUFU.RCP R12, c[0x0][0x238] ;  /* 0x00008e00000c0b08 */ /* 0x000e620000001000 */
[----:B------:R-:W-:Y:S01]  /*2410*/  ISETP.GE.AND P1, PT, R14, UR24, PT ;  /* 0x000000180e007c0c */ /* 0x000fe2000bf26270 */
[----:B------:R-:W-:Y:S02]  /*2420*/  ULDC.64 UR4, c[0x0][0x1a0] ;  /* 0x0000680000047ab9 */ /* 0x000fe40000000a00 */
[----:B------:R-:W-:-:S05]  /*2430*/  IMAD.U32 R17, RZ, RZ, UR7 ;  /* 0x00000007ff117e24 */ /* 0x000fca000f8e00ff */
[----:B------:R-:W1:Y:S01]  /*2440*/  @P0 LDG.E R13, [R16.64] ;  /* 0x00000010100d0981 */ /* 0x000e62000c1e1900 */
[----:B------:R-:W-:Y:S01]  /*2450*/  UIMAD.WIDE.U32 UR14, UR25, UR4, URZ ;  /* 0x00000004190e72a5 */ /* 0x000fe2000f8e003f */
[----:B------:R-:W-:Y:S01]  /*2460*/  BSSY B0, `(.L_x_687) ;  /* 0x000002b000007945 */ /* 0x000fe20003800000 */
[----:B------:R-:W-:Y:S01]  /*2470*/  UIMAD UR4, UR28, UR4, URZ ;  /* 0x000000041c0472a4 */ /* 0x000fe2000f8e023f */
[----:B------:R-:W-:Y:S03]  /*2480*/  BAR.SYNC.DEFER_BLOCKING 0x0 ;  /* 0x0000000000007b1d */ /* 0x000fe60000010000 */
[----:B------:R-:W-:Y:S01]  /*2490*/  UIMAD UR4, UR25, UR5, UR4 ;  /* 0x00000005190472a4 */ /* 0x000fe2000f8e0204 */
[----:B------:R-:W-:Y:S01]  /*24a0*/  MOV R18, UR14 ;  /* 0x0000000e00127c02 */ /* 0x000fe20008000f00 */
[----:B------:R-:W-:Y:S02]  /*24b0*/  IMAD.U32 R19, RZ, RZ, UR15 ;  /* 0x0000000fff137e24 */ /* 0x000fe4000f8e00ff */
[----:B------:R-:W-:Y:S01]  /*24c0*/  UIADD3 UR4, UR15, UR4, URZ ;  /* 0x000000040f047290 */ /* 0x000fe2000fffe03f */
[----:B------:R2:W-:Y:S04]  /*24d0*/  @P1 STS.128 [R200+0xc000], RZ ;  /* 0x00c000ffc8001388 */ /* 0x0005e80000000c00 */
[----:B------:R2:W-:Y:S04]  /*24e0*/  @P1 STS.128 [R200+0xe000], RZ ;  /* 0x00e000ffc8001388 */ /* 0x0005e80000000c00 */
[----:B------:R2:W-:Y:S01]  /*24f0*/  @P1 STS.128 [R200+0x10000], RZ ;  /* 0x010000ffc8001388 */ /* 0x0005e20000000c00 */
[----:B-1----:R-:W-:-:S04]  /*2500*/  @P0 FMUL.FTZ R12, R13, R12 ;  /* 0x0000000c0d0c0220 */ /* 0x002fc80000410000 */
[----:B------:R1:W3:Y:S01]  /*2510*/  @P0 R2UR UR6, R12 ;  /* 0x000000000c0603c2 */ /* 0x0002e200000e0000 */
[C---:B------:R-:W-:Y:S02]  /*2520*/  LEA R16, P0, R18.reuse, R204, 0x6 ;  /* 0x000000cc12107211 */ /* 0x040fe400078030ff */
[----:B-1----:R-:W-:Y:S01]  /*2530*/  MOV R12, UR4 ;  /* 0x00000004000c7c02 */ /* 0x002fe20008000f00 */
[----:B------:R-:W-:Y:S02]  /*2540*/  UMOV UR4, URZ ;  /* 0x0000003f00047c82 */ /* 0x000fe40008000000 */
[----:B---3--:R-:W-:Y:S01]  /*2550*/  @UP1 UMOV UR4, UR6 ;  /* 0x0000000600041c82 */ /* 0x008fe20008000000 */
[----:B------:R-:W-:Y:S01]  /*2560*/  LEA.HI.X R17, R18, R199, R12, 0x6, P0 ;  /* 0x000000c712117211 */ /* 0x000fe200000f340c */
[----:B------:R-:W-:Y:S05]  /*2570*/  @P1 BRA `(.L_x_688) ;  /* 0x0000019000001947 */ /* 0x000fea0003800000 */
[----:B--2---:R-:W-:Y:S02]  /*2580*/  ISETP.GE.AND P3, PT, R210, c[0x0][0x220], PT ;  /* 0x00008800d2007a0c */ /* 0x004fe40003f66270 */
        /* <DEDUP_REMOVED lines=24> */
.L_x_688:
[----:B--2---:R-:W-:Y:S05]  /*2710*/  BSYNC B0 ;  /* 0x0000000000007941 */ /* 0x004fea0003800000 */
.L_x_687:
[----:B------:R-:W-:Y:S01]  /*2720*/  ISETP.GE.AND P0, PT, R11, UR24, PT ;  /* 0x000000180b007c0c */ /* 0x000fe2000bf06270 */
[----:B------:R-:W-:-:S12]  /*2730*/  BSSY B0, `(.L_x_689) ;  /* 0x0000022000007945 */ /* 0x000fd80003800000 */
[----:B------:R2:W-:Y:S04]  /*2740*/  @P0 STS.128 [R200+0xc800], RZ ;  /* 0x00c800ffc8000388 */ /* 0x0005e80000000c00 */
[----:B------:R2:W-:Y:S04]  /*2750*/  @P0 STS.128 [R200+0xe800], RZ ;  /* 0x00e800ffc8000388 */ /* 0x0005e80000000c00 */
[----:B------:R2:W-:Y:S01]  /*2760*/  @P0 STS.128 [R200+0x10800], RZ ;  /* 0x010800ffc8000388 */ /* 0x0005e20000000c00 */
[----:B------:R-:W-:Y:S05]  /*2770*/  @P0 BRA `(.L_x_690) ;  /* 0x000001d000000947 */ /* 0x000fea0003800000 */
[----:B------:R-:W-:Y:S01]  /*2780*/  ISETP.GE.AND P3, PT, R210, c[0x0][0x220], PT ;  /* 0x00008800d2007a0c */ /* 0x000fe20003f66270 */
[----:B-1----:R-:W-:Y:S01]  /*2790*/  IMAD.WIDE.U32 R18, R8, c[0x0][0x1a0], RZ ;  /* 0x0000680008127a25 */ /* 0x002fe200078e00ff */
        /* <DEDUP_REMOVED lines=27> */
.L_x_690:
[----:B------:R-:W-:Y:S05]  /*2950*/  BSYNC B0 ;  /* 0x0000000000007941 */ /* 0x000fea0003800000 */
.L_x_689:
        /* <DEDUP_REMOVED lines=14> */
[C---:B-1----:R-:W-:Y:S02]  /*2a40*/  @!P3 LEA R18, P4, R8.reuse, c[0x0][0x170], 0x1 ;  /* 0x00005c000812ba11 */ /* 0x042fe400078808ff */
        /* <DEDUP_REMOVED lines=20> */
.L_x_692:
[----:B------:R-:W-:Y:S05]  /*2b90*/  BSYNC B0 ;  /* 0x0000000000007941 */ /* 0x000fea0003800000 */
.L_x_691:
        /* <DEDUP_REMOVED lines=14> */
[C---:B-1--4-:R-:W-:Y:S01]  /*2c80*/  @!P3 LEA R12, P4, R16.reuse, c[0x0][0x170], 0x1 ;  /* 0x00005c00100cba11 */ /* 0x052fe200078808ff */
        /* <DEDUP_REMOVED lines=21> */
.L_x_694:
[----:B------:R-:W-:Y:S05]  /*2de0*/  BSYNC B0 ;  /* 0x0000000000007941 */ /* 0x000fea0003800000 */
.L_x_693:
[C---:B------:R-:W-:Y:S01]  /*2df0*/  IMAD.SHL.U32 R8, R2.reuse, 0x40, RZ ;  /* 0x0000004002087824 */ /* 0x040fe200078e00ff */
[----:B------:R-:W-:Y:S01]  /*2e00*/  R2P PR, R2, 0x6 ;  /* 0x0000000602007804 */ /* 0x000fe20000000000 */
[----:B------:R-:W-:Y:S01]  /*2e10*/  IMAD.SHL.U32 R14, R14, 0x8, RZ ;  /* 0x000000080e0e7824 */ /* 0x000fe200078e00ff */
[----:B------:R-:W0:Y:S01]  /*2e20*/  LDGDEPBAR ;  /* 0x00000000000079af */ /* 0x000e220000000000 */
[----:B------:R-:W-:Y:S01]  /*2e30*/  IMAD R198, R83, 0x400, R0 ;  /* 0x0000040053c67824 */ /* 0x000fe200078e0200 */
[----:B------:R-:W-:Y:S01]  /*2e40*/  LOP3.LUT R9, R8, 0x1c0, RZ, 0xc0, !PT ;  /* 0x000001c008097812 */ /* 0x000fe200078ec0ff */
[----:B------:R-:W-:Y:S02]  /*2e50*/  UISETP.GE.AND UP0, UPT, UR12, 0x41, UPT ;  /* 0x000000410c00788c */ /* 0x000fe4000bf06270 */
        /* <DEDUP_REMOVED lines=8> */
[----:B-1--4-:R-:W-:Y:S03]  /*2ee0*/  LDSM.16.M88.4 R12, [R196] ;  /* 0x00000000c40c783b */ /* 0x012fe60000000200 */
[----:B------:R-:W-:Y:S01]  /*2ef0*/  IMAD R197, R197, 0x200, R8 ;  /* 0x00000200c5c57824 */ /* 0x000fe200078e0208 */
[----:B------:R-:W-:Y:S03]  /*2f00*/  LDSM.16.M88.4 R76, [R193] ;  /* 0x00000000c14c783b */ /* 0x000fe60000000200 */
[----:B------:R-:W-:-:S05]  /*2f10*/  IMAD.SHL.U32 R197, R197, 0x2, RZ ;  /* 0x00000002c5c57824 */ /* 0x000fca00078e00ff */
[----:B------:R-:W1:Y:S01]  /*2f20*/  LDSM.16.M88.4 R24, [R197+0x6000] ;  /* 0x00600000c518783b */ /* 0x000e620000000200 */
[C---:B------:R-:W-:Y:S02]  /*2f30*/  IADD3 R2, R197.reuse, 0x6000, RZ ;  /* 0x00006000c5027810 */ /* 0x040fe40007ffe0ff */
[----:B------:R-:W-:Y:S01]  /*2f40*/  IADD3 R195, R197, 0x6020, RZ ;  /* 0x00006020c5c37810 */ /* 0x000fe20007ffe0ff */
[----:B------:R-:W4:Y:S01]  /*2f50*/  LDSM.16.M88.4 R16, [R197+0x6800] ;  /* 0x00680000c510783b */ /* 0x000f220000000200 */
[----:B------:R-:W-:Y:S01]  /*2f60*/  @P1 IADD3 R195, R2, -0x20, RZ ;  /* 0xffffffe002c31810 */ /* 0x000fe20007ffe0ff */
[----:B------:R-:W-:Y:S02]  /*2f70*/  IMAD.MOV.U32 R2, RZ, RZ, 0x40 ;  /* 0x00000040ff027424 */ /* 0x000fe400078e00ff */
[----:B------:R-:W5:Y:S01]  /*2f80*/  LDSM.16.M88.4 R60, [R197+0x7000] ;  /* 0x00700000c53c783b */ /* 0x000f620000000200 */
[C---:B------:R-:W-:Y:S02]  /*2f90*/  IADD3 R187, R195.reuse, 0x800, RZ ;  /* 0x00000800c3bb7810 */ /* 0x040fe40007ffe0ff */
[----:B------:R-:W-:Y:S01]  /*2fa0*/  SEL R2, R2, 0xffffffc0, !P2 ;  /* 0xffffffc002027807 */ /* 0x000fe20005000000 */
[----:B------:R-:W2:Y:S01]  /*2fb0*/  LDSM.16.M88.4 R32, [R197+0x7800] ;  /* 0x00780000c520783b */ /* 0x000ea20000000200 */
[----:B------:R-:W-:-:S02]  /*2fc0*/  IADD3 R186, R195, 0x1000, RZ ;  /* 0x00001000c3ba7810 */ /* 0x000fc40007ffe0ff */
[----:B------:R-:W-:Y:S01]  /*2fd0*/  IADD3 R185, R195, 0x1800, RZ ;  /* 0x00001800c3b97810 */ /* 0x000fe20007ffe0ff */
[----:B------:R-:W3:Y:S01]  /*2fe0*/  LDSM.16.M88.4 R8, [R195] ;  /* 0x00000000c308783b */ /* 0x000ee20000000200 */
[----:B------:R-:W-:Y:S01]  /*2ff0*/  IMAD.IADD R191, R197, 0x1, R2 ;  /* 0x00000001c5bf7824 */ /* 0x000fe200078e0202 */
[C---:B------:R-:W-:Y:S01]  /*3000*/  IADD3 R183, R195.reuse, 0x2000, RZ ;  /* 0x00002000c3b77810 */ /* 0x040fe20007ffe0ff */
[----:B------:R-:W-:Y:S01]  /*3010*/  IMAD.IADD R184, R2, 0x1, R195 ;  /* 0x0000000102b87824 */ /* 0x000fe200078e02c3 */
[----:B------:R-:W2:Y:S01]  /*3020*/  LDSM.16.M88.4 R40, [R195+0x800] ;  /* 0x00080000c328783b */ /* 0x000ea20000000200 */
        /* <DEDUP_REMOVED lines=8> */
[----:B------:R-:W-:Y:S01]  /*30b0*/  LDSM.16.M88.4 R44, [R191+0x6000] ;  /* 0x00600000bf2c783b */ /* 0x000fe20000000200 */
[----:B------:R-:W-:-:S03]  /*30c0*/  IADD3 R176, R195, 0x5800, RZ ;  /* 0x00005800c3b07810 */ /* 0x000fc60007ffe0ff */
[----:B------:R-:W-:Y:S01]  /*30d0*/  LDSM.16.M88.4 R68, [R184+0x1800] ;  /* 0x00180000b844783b */ /* 0x000fe20000000200 */
[C---:B-1----:R-:W-:Y:S03]  /*30e0*/  HMMA.16816.F32 R28, R52.reuse, R24, RZ ;  /* 0x00000018341c723c */ /* 0x042fe600000018ff */
[----:B------:R-:W-:Y:S05]  /*30f0*/  LDSM.16.M88.4 R72, [R184+0x1000] ;  /* 0x00100000b848783b */ /* 0x000fea0000000200 */
[C---:B------:R-:W-:Y:S08]  /*3100*/  HMMA.16816.F32 R24, R52.reuse, R26, RZ ;  /* 0x0000001a3418723c */ /* 0x040ff000000018ff */
[C---:B----4-:R-:W-:Y:S08]  /*3110*/  HMMA.16816.F32 R20, R52.reuse, R16, RZ ;  /* 0x000000103414723c */ /* 0x050ff000000018ff */
[C---:B------:R-:W-:Y:S08]  /*3120*/  HMMA.16816.F32 R16, R52.reuse, R18, RZ ;  /* 0x000000123410723c */ /* 0x040ff000000018ff */
[C---:B-----5:R-:W-:Y:S08]  /*3130*/  HMMA.16816.F32 R64, R52.reuse, R60, RZ ;  /* 0x0000003c3440723c */ /* 0x060ff000000018ff */
[C---:B------:R-:W-:Y:S08]  /*3140*/  HMMA.16816.F32 R60, R52.reuse, R62, RZ ;  /* 0x0000003e343c723c */ /* 0x040ff000000018ff */
[C---:B--2---:R-:W-:Y:S08]  /*3150*/  HMMA.16816.F32 R56, R52.reuse, R32, RZ ;  /* 0x000000203438723c */ /* 0x044ff000000018ff */
[----:B------:R-:W-:Y:S01]  /*3160*/  HMMA.16816.F32 R52, R52, R34, RZ ;  /* 0x000000223434723c */ /* 0x000fe200000018ff */
[----:B------:R-:W-:Y:S07]  /*3170*/  LDSM.16.M88.4 R32, [R194] ;  /* 0x00000000c220783b */ /* 0x000fee0000000200 */
[C---:B---3--:R-:W-:Y:S08]  /*3180*/  HMMA.16816.F32 R28, R12.reuse, R8, R28 ;  /* 0x000000080c1c723c */ /* 0x048ff0000000181c */
[C---:B------:R-:W-:Y:S01]  /*3190*/  HMMA.16816.F32 R24, R12.reuse, R10, R24 ;  /* 0x0000000a0c18723c */ /* 0x040fe20000001818 */
[----:B------:R-:W1:Y:S07]  /*31a0*/  LDSM.16.M88.4 R8, [R191+0x6800] ;  /* 0x00680000bf08783b */ /* 0x000e6e0000000200 */
[C---:B------:R-:W-:Y:S08]  /*31b0*/  HMMA.16816.F32 R20, R12.reuse, R40, R20 ;  /* 0x000000280c14723c */ /* 0x040ff00000001814 */
[C---:B------:R-:W-:Y:S01]  /*31c0*/  HMMA.16816.F32 R16, R12.reuse, R42, R16 ;  /* 0x0000002a0c10723c */ /* 0x040fe20000001810 */
[----:B------:R-:W2:Y:S07]  /*31d0*/  LDSM.16.M88.4 R40, [R191+0x7000] ;  /* 0x00700000bf28783b */ /* 0x000eae0000000200 */
[C---:B------:R-:W-:Y:S08]  /*31e0*/  HMMA.16816.F32 R64, R12.reuse, R36, R64 ;  /* 0x000000240c40723c */ /* 0x040ff00000001840 */
[C---:B------:R-:W-:Y:S01]  /*31f0*/  HMMA.16816.F32 R60, R12.reuse, R38, R60 ;  /* 0x000000260c3c723c */ /* 0x040fe2000000183c */
[----:B------:R-:W3:Y:S07]  /*3200*/  LDSM.16.M88.4 R36, [R191+0x7800] ;  /* 0x00780000bf24783b */ /* 0x000eee0000000200 */
[C---:B------:R-:W-:Y:S08]  /*3210*/  HMMA.16816.F32 R56, R12.reuse, R48, R56 ;  /* 0x000000300c38723c */ /* 0x040ff00000001838 */
[----:B------:R-:W-:Y:S01]  /*3220*/  HMMA.16816.F32 R52, R12, R50, R52 ;  /* 0x000000320c34723c */ /* 0x000fe20000001834 */
[----:B------:R-:W4:Y:S04]  /*3230*/  LDSM.16.M88.4 R12, [R184] ;  /* 0x00000000b80c783b */ /* 0x000f280000000200 */
[----:B------:R-:W-:Y:S03]  /*3240*/  LDSM.16.M88.4 R48, [R198+0x2000] ;  /* 0x00200000c630783b */ /* 0x000fe60000000200 */
[C---:B-1----:R-:W-:Y:S08]  /*3250*/  HMMA.16816.F32 R20, R32.reuse, R8, R20 ;  /* 0x000000082014723c */ /* 0x042ff00000001814 */
[C---:B------:R-:W-:Y:S01]  /*3260*/  HMMA.16816.F32 R16, R32.reuse, R10, R16 ;  /* 0x0000000a2010723c */ /* 0x040fe20000001810 */
[----:B------:R-:W1:Y:S07]  /*3270*/  LDSM.16.M88.4 R8, [R184+0x800] ;  /* 0x00080000b808783b */ /* 0x000e6e0000000200 */
[C---:B------:R-:W-:Y:S08]  /*3280*/  HMMA.16816.F32 R28, R32.reuse, R44, R28 ;  /* 0x0000002c201c723c */ /* 0x040ff0000000181c */
[C---:B------:R-:W-:Y:S01]  /*3290*/  HMMA.16816.F32 R24, R32.reuse, R46, R24 ;  /* 0x0000002e2018723c */ /* 0x040fe20000001818 */
[----:B------:R-:W5:Y:S07]  /*32a0*/  LDSM.16.M88.4 R44, [R197+0x8000] ;  /* 0x00800000c52c783b */ /* 0x000f6e0000000200 */
[C---:B--2---:R-:W-:Y:S08]  /*32b0*/  HMMA.16816.F32 R64, R32.reuse, R40, R64 ;  /* 0x000000282040723c */ /* 0x044ff00000001840 */
[C---:B------:R-:W-:Y:S01]  /*32c0*/  HMMA.16816.F32 R60, R32.reuse, R42, R60 ;  /* 0x0000002a203c723c */ /* 0x040fe2000000183c */
[----:B------:R-:W2:Y:S07]  /*32d0*/  LDSM.16.M88.4 R40, [R197+0x8800] ;  /* 0x00880000c528783b */ /* 0x000eae0000000200 */
[C---:B---3--:R-:W-:Y:S08]  /*32e0*/  HMMA.16816.F32 R56, R32.reuse, R36, R56 ;  /* 0x000000242038723c */ /* 0x048ff00000001838 */
[----:B------:R-:W-:Y:S01]  /*32f0*/  HMMA.16816.F32 R52, R32, R38, R52 ;  /* 0x000000262034723c */ /* 0x000fe20000001834 */
[----:B------:R-:W3:Y:S04]  /*3300*/  LDSM.16.M88.4 R36, [R197+0x9000] ;  /* 0x00900000c524783b */ /* 0x000ee80000000200 */
[----:B------:R-:W2:Y:S03]  /*3310*/  LDSM.16.M88.4 R32, [R197+0x9800] ;  /* 0x00980000c520783b */ /* 0x000ea60000000200 */
[C---:B----4-:R-:W-:Y:S08]  /*3320*/  HMMA.16816.F32 R28, R76.reuse, R12, R28 ;  /* 0x0000000c4c1c723c */ /* 0x050ff0000000181c */
[C---:B------:R-:W-:Y:S01]  /*3330*/  HMMA.16816.F32 R24, R76.reuse, R14, R24 ;  /* 0x0000000e4c18723c */ /* 0x040fe20000001818 */
[----:B------:R-:W-:Y:S07]  /*3340*/  LDSM.16.M88.4 R12, [R196+0x2000] ;  /* 0x00200000c40c783b */ /* 0x000fee0000000200 */
[C---:B-1----:R-:W-:Y:S08]  /*3350*/  HMMA.16816.F32 R20, R76.reuse, R8, R20 ;  /* 0x000000084c14723c */ /* 0x042ff00000001814 */
[C---:B------:R-:W-:Y:S01]  /*3360*/  HMMA.16816.F32 R16, R76.reuse, R10, R16 ;  /* 0x0000000a4c10723c */ /* 0x040fe20000001810 */
[----:B------:R-:W1:Y:S07]  /*3370*/  LDSM.16.M88.4 R8, [R195+0x2000] ;  /* 0x00200000c308783b */ /* 0x000e6e0000000200 */
[C---:B------:R-:W-:Y:S08]  /*3380*/  HMMA.16816.F32 R56, R76.reuse, R68, R56 ;  /* 0x000000444c38723c */ /* 0x040ff00000001838 */
[C---:B------:R-:W-:Y:S08]  /*3390*/  HMMA.16816.F32 R64, R76.reuse, R72, R64 ;  /* 0x000000484c40723c */ /* 0x040ff00000001840 */
[C---:B------:R-:W-:Y:S01]  /*33a0*/  HMMA.16816.F32 R60, R76.reuse, R74, R60 ;  /* 0x0000004a4c3c723c */ /* 0x040fe2000000183c */
[----:B------:R-:W-:Y:S07]  /*33b0*/  LDSM.16.M88.4 R72, [R191+0x9800] ;  /* 0x00980000bf48783b */ /* 0x000fee0000000200 */
[----:B------:R-:W-:Y:S01]  /*33c0*/  HMMA.16816.F32 R68, R76, R70, R52 ;  /* 0x000000464c44723c */ /* 0x000fe20000001834 */
[----:B------:R-:W4:Y:S07]  /*33d0*/  LDSM.16.M88.4 R52, [R195+0x2800] ;  /* 0x00280000c334783b */ /* 0x000f2e0000000200 */
[C---:B-----5:R-:W-:Y:S08]  /*33e0*/  HMMA.16816.F32 R28, R48.reuse, R44, R28 ;  /* 0x0000002c301c723c */ /* 0x060ff0000000181c */
[C---:B------:R-:W-:Y:S01]  /*33f0*/  HMMA.16816.F32 R24, R48.reuse, R46, R24 ;  /* 0x0000002e3018723c */ /* 0x040fe20000001818 */
[----:B------:R-:W-:Y:S07]  /*3400*/  LDSM.16.M88.4 R44, [R195+0x3800] ;  /* 0x00380000c32c783b */ /* 0x000fee0000000200 */
[C---:B--2---:R-:W-:Y:S08]  /*3410*/  HMMA.16816.F32 R20, R48.reuse, R40, R20 ;  /* 0x000000283014723c */ /* 0x044ff00000001814 */
[C---:B------:R-:W-:Y:S01]  /*3420*/  HMMA.16816.F32 R16, R48.reuse, R42, R16 ;  /* 0x0000002a3010723c */ /* 0x040fe20000001810 */
[----:B------:R-:W2:Y:S07]  /*3430*/  LDSM.16.M88.4 R40, [R195+0x3000] ;  /* 0x00300000c328783b */ /* 0x000eae0000000200 */
[C---:B---3--:R-:W-:Y:S08]  /*3440*/  HMMA.16816.F32 R64, R48.reuse, R36, R64 ;  /* 0x000000243040723c */ /* 0x048ff00000001840 */
[C---:B------:R-:W-:Y:S01]  /*3450*/  HMMA.16816.F32 R60, R48.reuse, R38, R60 ;  /* 0x00000026303c723c */ /* 0x040fe2000000183c */
[----:B------:R-:W-:Y:S07]  /*3460*/  LDSM.16.M88.4 R36, [R194+0x2000] ;  /* 0x00200000c224783b */ /* 0x000fee0000000200 */
[C---:B------:R-:W-:Y:S08]  /*3470*/  HMMA.16816.F32 R56, R48.reuse, R32, R56 ;  /* 0x000000203038723c */ /* 0x040ff00000001838 */
[----:B------:R-:W-:Y:S01]  /*3480*/  HMMA.16816.F32 R68, R48, R34, R68 ;  /* 0x000000223044723c */ /* 0x000fe20000001844 */
[----:B------:R-:W3:Y:S04]  /*3490*/  LDSM.16.M88.4 R32, [R191+0x8000] ;  /* 0x00800000bf20783b */ /* 0x000ee80000000200 */
[----:B------:R-:W-:Y:S03]  /*34a0*/  LDSM.16.M88.4 R48, [R191+0x9000] ;  /* 0x00900000bf30783b */ /* 0x000fe60000000200 */
[C---:B-1----:R-:W-:Y:S08]  /*34b0*/  HMMA.16816.F32 R28, R12.reuse, R8, R28 ;  /* 0x000000080c1c723c */ /* 0x042ff0000000181c */
[C---:B------:R-:W-:Y:S01]  /*34c0*/  HMMA.16816.F32 R24, R12.reuse, R10, R24 ;  /* 0x0000000a0c18723c */ /* 0x040fe20000001818 */
[----:B------:R-:W1:Y:S07]  /*34d0*/  LDSM.16.M88.4 R8, [R191+0x8800] ;  /* 0x00880000bf08783b */ /* 0x000e6e0000000200 */
[C---:B----4-:R-:W-:Y:S08]  /*34e0*/  HMMA.16816.F32 R20, R12.reuse, R52, R20 ;  /* 0x000000340c14723c */ /* 0x050ff00000001814 */
[C---:B------:R-:W-:Y:S01]  /*34f0*/  HMMA.16816.F32 R16, R12.reuse, R54, R16 ;  /* 0x000000360c10723c */ /* 0x040fe20000001810 */
[----:B------:R-:W-:Y:S07]  /*3500*/  LDSM.16.M88.4 R52, [R193+0x2000] ;  /* 0x00200000c134783b */ /* 0x000fee0000000200 */
[C---:B--2---:R-:W-:Y:S08]  /*3510*/  HMMA.16816.F32 R64, R12.reuse, R40, R64 ;  /* 0x000000280c40723c */ /* 0x044ff00000001840 */
[C---:B------:R-:W-:Y:S01]  /*3520*/  HMMA.16816.F32 R60, R12.reuse, R42, R60 ;  /* 0x0000002a0c3c723c */ /* 0x040fe2000000183c */
[----:B------:R-:W2:Y:S07]  /*3530*/  LDSM.16.M88.4 R40, [R184+0x2000] ;  /* 0x00200000b828783b */ /* 0x000eae0000000200 */
[C---:B------:R-:W-:Y:S08]  /*3540*/  HMMA.16816.F32 R56, R12.reuse, R44, R56 ;  /* 0x0000002c0c38723c */ /* 0x040ff00000001838 */
[----:B------:R-:W-:Y:S01]  /*3550*/  HMMA.16816.F32 R68, R12, R46, R68 ;  /* 0x0000002e0c44723c */ /* 0x000fe20000001844 */
[----:B------:R-:W-:Y:S04]  /*3560*/  LDSM.16.M88.4 R12, [R184+0x2800] ;  /* 0x00280000b80c783b */ /* 0x000fe80000000200 */
        /* <DEDUP_REMOVED lines=13> */
[----:B------:R-:W-:Y:S03]  /*3640*/  LDSM.16.M88.4 R72, [R197+0xb800] ;  /* 0x00b80000c548783b */ /* 0x000fe60000000200 */
[C---:B--2---:R-:W-:Y:S08]  /*3650*/  HMMA.16816.F32 R28, R52.reuse, R40, R28 ;  /* 0x00000028341c723c */ /* 0x044ff0000000181c */
[C---:B------:R-:W-:Y:S01]  /*3660*/  HMMA.16816.F32 R24, R52.reuse, R42, R24 ;  /* 0x0000002a3418723c */ /* 0x040fe20000001818 */
[----:B------:R-:W2:Y:S07]  /*3670*/  LDSM.16.M88.4 R40, [R197+0xb000] ;  /* 0x00b00000c528783b */ /* 0x000eae0000000200 */
[C---:B-1----:R-:W-:Y:S08]  /*3680*/  HMMA.16816.F32 R64, R52.reuse, R8, R64 ;  /* 0x000000083440723c */ /* 0x042ff00000001840 */
[C---:B------:R-:W-:Y:S08]  /*3690*/  HMMA.16816.F32 R20, R52.reuse, R12, R20 ;  /* 0x0000000c3414723c */ /* 0x040ff00000001814 */
[C---:B------:R-:W-:Y:S01]  /*36a0*/  HMMA.16816.F32 R16, R52.reuse, R14, R16 ;  /* 0x0000000e3410723c */ /* 0x040fe20000001810 */
[----:B------:R-:W-:Y:S07]  /*36b0*/  LDSM.16.M88.4 R12, [R196+0x4000] ;  /* 0x00400000c40c783b */ /* 0x000fee0000000200 */
[----:B------:R-:W-:Y:S01]  /*36c0*/  HMMA.16816.F32 R60, R52, R10, R60 ;  /* 0x0000000a343c723c */ /* 0x000fe2000000183c */
[----:B------:R-:W1:Y:S07]  /*36d0*/  LDSM.16.M88.4 R8, [R195+0x4000] ;  /* 0x00400000c308783b */ /* 0x000e6e0000000200 */
[C---:B---3--:R-:W-:Y:S07]  /*36e0*/  HMMA.16816.F32 R28, R44.reuse, R36, R28 ;  /* 0x000000242c1c723c */ /* 0x048fee000000181c */
[----:B------:R-:W-:Y:S01]  /*36f0*/  SHF.R.S32.HI R37, RZ, 0x1f, R80 ;  /* 0x0000001fff257819 */ /* 0x000fe20000011450 */
[----:B--2---:R-:W-:Y:S03]  /*3700*/  HMMA.16816.F32 R64, R44, R40, R64 ;  /* 0x000000282c40723c */ /* 0x004fe60000001840 */
[----:B------:R-:W-:-:S04]  /*3710*/  LEA.HI R2, R37, R80, RZ, 0x2 ;  /* 0x0000005025027211 */ /* 0x000fc800078f10ff */
[----:B------:R-:W-:Y:S01]  /*3720*/  SHF.R.S32.HI R2, RZ, 0x2, R2 ;  /* 0x00000002ff027819 */ /* 0x000fe20000011402 */
[C---:B------:R-:W-:Y:S01]  /*3730*/  HMMA.16816.F32 R56, R52.reuse, R32, R56 ;  /* 0x000000203438723c */ /* 0x040fe20000001838 */
[----:B------:R-:W-:Y:S02]  /*3740*/  IMAD.SHL.U32 R41, R6, 0x2, RZ ;  /* 0x0000000206297824 */ /* 0x000fe400078e00ff */
[----:B------:R-:W-:Y:S02]  /*3750*/  IMAD.U32 R6, RZ, RZ, UR12 ;  /* 0x0000000cff067e24 */ /* 0x000fe4000f8e00ff */
[----:B------:R-:W-:Y:S01]  /*3760*/  IMAD R133, R83, 0x10, R2 ;  /* 0x0000001053857824 */ /* 0x000fe200078e0202 */
[----:B------:R-:W-:Y:S01]  /*3770*/  LOP3.LUT R41, R41, 0x6, RZ, 0xc0, !PT ;  /* 0x0000000629297812 */ /* 0x000fe200078ec0ff */
[----:B------:R-:W-:Y:S01]  /*3780*/  IMAD.U32 R2, RZ, RZ, UR25 ;  /* 0x00000019ff027e24 */ /* 0x000fe2000f8e00ff */
[----:B------:R-:W-:Y:S01]  /*3790*/  HMMA.16816.F32 R68, R52, R34, R68 ;  /* 0x000000223444723c */ /* 0x000fe20000001844 */
[----:B------:R-:W2:Y:S01]  /*37a0*/  LDSM.16.M88.4 R32, [R195+0x4800] ;  /* 0x00480000c320783b */ /* 0x000ea20000000200 */
[----:B------:R-:W-:Y:S01]  /*37b0*/  IADD3 R133, R133, UR11, RZ ;  /* 0x0000000b85857c10 */ /* 0x000fe2000fffe0ff */
[----:B------:R-:W-:-:S04]  /*37c0*/  IMAD R2, R2, 0x40, R41 ;  /* 0x0000004002027824 */ /* 0x000fc800078e0229 */
[----:B------:R-:W-:Y:S01]  /*37d0*/  IADD3 R55, R6, -UR13, R133 ;  /* 0x8000000d06377c10 */ /* 0x000fe2000fffe085 */
[C---:B------:R-:W-:Y:S01]  /*37e0*/  HMMA.16816.F32 R24, R44.reuse, R38, R24 ;  /* 0x000000262c18723c */ /* 0x040fe20000001818 */
[----:B------:R-:W3:Y:S01]  /*37f0*/  LDSM.16.M88.4 R36, [R195+0x5000] ;  /* 0x00500000c324783b */ /* 0x000ee20000000200 */
[C---:B------:R-:W-:Y:S02]  /*3800*/  IADD3 R54, R2.reuse, 0x9, RZ ;  /* 0x0000000902367810 */ /* 0x040fe40007ffe0ff */
[----:B------:R-:W-:Y:S01]  /*3810*/  IMAD.IADD R6, R55, 0x1, -R2 ;  /* 0x0000000137067824 */ /* 0x000fe200078e0a02 */
[C---:B------:R-:W-:Y:S02]  /*3820*/  IADD3 R76, R2.reuse, 0x18, RZ ;  /* 0x00000018024c7810 */ /* 0x040fe40007ffe0ff */
[----:B------:R-:W-:Y:S01]  /*3830*/  IADD3 R84, R2, 0x20, RZ ;  /* 0x0000002002547810 */ /* 0x000fe20007ffe0ff */
[----:B------:R-:W-:Y:S01]  /*3840*/  HMMA.16816.F32 R20, R44, R48, R20 ;  /* 0x000000302c14723c */ /* 0x000fe20000001814 */
[----:B------:R-:W-:-:S02]  /*3850*/  IABS R6, R6 ;  /* 0x0000000600067213 */ /* 0x000fc40000000000 */
[C---:B------:R-:W-:Y:S02]  /*3860*/  IADD3 R80, R2.reuse, 0x19, RZ ;  /* 0x0000001902507810 */ /* 0x040fe40007ffe0ff */
[C---:B------:R-:W-:Y:S02]  /*3870*/  IADD3 R90, R2.reuse, 0x21, RZ ;  /* 0x00000021025a7810 */ /* 0x040fe40007ffe0ff */
[C---:B------:R-:W-:Y:S01]  /*3880*/  IADD3 R48, R2.reuse, 0x1, RZ ;  /* 0x0000000102307810 */ /* 0x040fe20007ffe0ff */
[----:B-1----:R-:W-:Y:S01]  /*3890*/  HMMA.16816.F32 R28, R12, R8, R28 ;  /* 0x000000080c1c723c */ /* 0x002fe2000000181c */
[----:B------:R-:W-:Y:S01]  /*38a0*/  IMAD.MOV.U32 R49, RZ, RZ, R6 ;  /* 0x000000ffff317224 */ /* 0x000fe200078e0006 */
[C---:B------:R-:W-:Y:S02]  /*38b0*/  IADD3 R100, R2.reuse, 0x30, RZ ;  /* 0x0000003002647810 */ /* 0x040fe40007ffe0ff */
[C---:B------:R-:W-:Y:S02]  /*38c0*/  IADD3 R88, R2.reuse, 0x31, RZ ;  /* 0x0000003102587810 */ /* 0x040fe40007ffe0ff */
[C---:B------:R-:W-:Y:S01]  /*38d0*/  IADD3 R94, R2.reuse, 0x28, RZ ;  /* 0x00000028025e7810 */ /* 0x040fe20007ffe0ff */
[C---:B------:R-:W-:Y:S01]  /*38e0*/  IMAD.IADD R8, R55.reuse, 0x1, -R48 ;  /* 0x0000000137087824 */ /* 0x040fe200078e0a30 */
[----:B------:R-:W-:Y:S01]  /*38f0*/  HMMA.16816.F32 R16, R44, R50, R16 ;  /* 0x000000322c10723c */ /* 0x000fe20000001810 */
[----:B------:R-:W-:Y:S01]  /*3900*/  IMAD.IADD R77, R55, 0x1, -R100 ;  /* 0x00000001374d7824 */ /* 0x000fe200078e0a64 */
[----:B------:R-:W1:Y:S01]  /*3910*/  I2F R49, R49 ;  /* 0x0000003100317306 */ /* 0x000e620000201400 */
[----:B------:R-:W-:-:S02]  /*3920*/  IADD3 R92, R2, 0x29, RZ ;  /* 0x00000029025c7810 */ /* 0x000fc40007ffe0ff */
[----:B------:R-:W-:Y:S02]  /*3930*/  IABS R6, R8 ;  /* 0x0000000800067213 */ /* 0x000fe40000000000 */
[C---:B------:R-:W-:Y:S01]  /*3940*/  IADD3 R50, R2.reuse, 0x8, RZ ;  /* 0x0000000802327810 */ /* 0x040fe20007ffe0ff */
[C---:B------:R-:W-:Y:S01]  /*3950*/  HMMA.16816.F32 R60, R44.reuse, R42, R60 ;  /* 0x0000002a2c3c723c */ /* 0x040fe2000000183c */
[----:B------:R-:W4:Y:S01]  /*3960*/  LDSM.16.M88.4 R40, [R195+0x5800] ;  /* 0x00580000c328783b */ /* 0x000f220000000200 */
[C---:B------:R-:W-:Y:S01]  /*3970*/  IMAD.IADD R51, R55.reuse, 0x1, -R54 ;  /* 0x0000000137337824 */ /* 0x040fe200078e0a36 */
[----:B------:R-:W-:Y:S01]  /*3980*/  IABS R77, R77 ;  /* 0x0000004d004d7213 */ /* 0x000fe20000000000 */
[----:B------:R-:W-:Y:S01]  /*3990*/  I2F R6, R6 ;  /* 0x0000000600067306 */ /* 0x000fe20000201400 */
[C---:B------:R-:W-:Y:S01]  /*39a0*/  IADD3 R86, R2.reuse, 0x38, RZ ;  /* 0x0000003802567810 */ /* 0x040fe20007ffe0ff */
[C---:B------:R-:W-:Y:S01]  /*39b0*/  IMAD.IADD R82, R55.reuse, 0x1, -R92 ;  /* 0x0000000137527824 */ /* 0x040fe200078e0a5c */
[----:B------:R-:W-:Y:S01]  /*39c0*/  IABS R51, R51 ;  /* 0x0000003300337213 */ /* 0x000fe20000000000 */
[C---:B------:R-:W-:Y:S01]  /*39d0*/  HMMA.16816.F32 R56, R44.reuse, R72, R56 ;  /* 0x000000482c38723c */ /* 0x040fe20000001838 */
[C---:B------:R-:W-:Y:S01]  /*39e0*/  IADD3 R96, R2.reuse, 0x39, RZ ;  /* 0x0000003902607810 */ /* 0x040fe20007ffe0ff */
[C---:B------:R-:W-:Y:S01]  /*39f0*/  IMAD.IADD R85, R55.reuse, 0x1, -R86 ;  /* 0x0000000137557824 */ /* 0x040fe200078e0a56 */
[----:B------:R-:W-:Y:S01]  /*3a00*/  ISETP.GE.AND P2, PT, R2, UR12, PT ;  /* 0x0000000c02007c0c */ /* 0x000fe2000bf46270 */
[----:B------:R-:W-:Y:S01]  /*3a10*/  IMAD.MOV.U32 R52, RZ, RZ, R51 ;  /* 0x000000ffff347224 */ /* 0x000fe200078e0033 */
[----:B------:R-:W-:Y:S01]  /*3a20*/  ISETP.GE.AND P1, PT, R48, UR12, PT ;  /* 0x0000000c30007c0c */ /* 0x000fe2000bf26270 */
[C---:B------:R-:W-:Y:S01]  /*3a30*/  IMAD.IADD R79, R55.reuse, 0x1, -R96 ;  /* 0x00000001374f7824 */ /* 0x040fe200078e0a60 */
[----:B------:R-:W-:Y:S01]  /*3a40*/  IADD3 R72, R2, 0x10, RZ ;  /* 0x0000001002487810 */ /* 0x000fe20007ffe0ff */
[----:B------:R-:W-:Y:S01]  /*3a50*/  HMMA.16816.F32 R68, R44, R74, R68 ;  /* 0x0000004a2c44723c */ /* 0x000fe20000001844 */
[----:B------:R-:W-:Y:S01]  /*3a60*/  LDSM.16.M88.4 R44, [R194+0x4000] ;  /* 0x00400000c22c783b */ /* 0x000fe20000000200 */
[----:B------:R-:W-:Y:S01]  /*3a70*/  ISETP.GE.AND P0, PT, R50, UR12, PT ;  /* 0x0000000c32007c0c */ /* 0x000fe2000bf06270 */
[C---:B------:R-:W-:Y:S01]  /*3a80*/  IMAD.IADD R73, R55.reuse, 0x1, -R94 ;  /* 0x0000000137497824 */ /* 0x040fe200078e0a5e */
[----:B------:R-:W-:Y:S01]  /*3a90*/  ISETP.GE.AND P3, PT, R76, UR12, PT ;  /* 0x0000000c4c007c0c */ /* 0x000fe2000bf66270 */
[----:B------:R-:W-:Y:S01]  /*3aa0*/  I2F R52, R52 ;  /* 0x0000003400347306 */ /* 0x000fe20000201400 */
[----:B------:R-:W-:Y:S01]  /*3ab0*/  IABS R82, R82 ;  /* 0x0000005200527213 */ /* 0x000fe20000000000 */
[----:B------:R-:W-:Y:S01]  /*3ac0*/  IMAD.IADD R75, R55, 0x1, -R88 ;  /* 0x00000001374b7824 */ /* 0x000fe200078e0a58 */
[----:B------:R-:W-:Y:S01]  /*3ad0*/  HMMA.16816.F32 R24, R12, R10, R24 ;  /* 0x0000000a0c18723c */ /* 0x000fe20000001818 */
[----:B------:R-:W5:Y:S01]  /*3ae0*/  LDSM.16.M88.4 R8, [R191+0xa000] ;  /* 0x00a00000bf08783b */ /* 0x000f620000000200 */
[----:B------:R-:W-:-:S02]  /*3af0*/  IADD3 R74, R2, 0x11, RZ ;  /* 0x00000011024a7810 */ /* 0x000fc40007ffe0ff */
[----:B------:R-:W-:Y:S01]  /*3b00*/  IABS R98, R75 ;  /* 0x0000004b00627213 */ /* 0x000fe20000000000 */
[----:B------:R-:W-:Y:S01]  /*3b10*/  I2F R82, R82 ;  /* 0x0000005200527306 */ /* 0x000fe20000201400 */
[----:B------:R-:W-:Y:S02]  /*3b20*/  ISETP.GE.AND P4, PT, R74, UR12, PT ;  /* 0x0000000c4a007c0c */ /* 0x000fe4000bf86270 */
[C---:B--2---:R-:W-:Y:S01]  /*3b30*/  HMMA.16816.F32 R20, R12.reuse, R32, R20 ;  /* 0x000000200c14723c */ /* 0x044fe20000001814 */
[----:B------:R-:W-:Y:S02]  /*3b40*/  IABS R73, R73 ;  /* 0x0000004900497213 */ /* 0x000fe40000000000 */
[----:B------:R-:W-:Y:S02]  /*3b50*/  ISETP.GE.AND P5, PT, R72, UR12, PT ;  /* 0x0000000c48007c0c */ /* 0x000fe4000bfa6270 */
[----:B------:R2:W-:Y:S01]  /*3b60*/  I2F R75, R77 ;  /* 0x0000004d004b7306 */ /* 0x0005e20000201400 */
[----:B------:R-:W-:Y:S01]  /*3b70*/  IABS R85, R85 ;  /* 0x0000005500557213 */ /* 0x000fe20000000000 */
[----:B------:R-:W-:Y:S01]  /*3b80*/  IMAD.IADD R32, R55, 0x1, -R50 ;  /* 0x0000000137207824 */ /* 0x000fe200078e0a32 */
[----:B------:R-:W-:Y:S01]  /*3b90*/  HMMA.16816.F32 R16, R12, R34, R16 ;  /* 0x000000220c10723c */ /* 0x000fe20000001810 */
[----:B------:R-:W-:-:S02]  /*3ba0*/  IABS R79, R79 ;  /* 0x0000004f004f7213 */ /* 0x000fc40000000000 */
[----:B------:R-:W-:Y:S02]  /*3bb0*/  ISETP.GE.AND P6, PT, R54, UR12, PT ;  /* 0x0000000c36007c0c */ /* 0x000fe4000bfc6270 */
[----:B------:R-:W-:Y:S01]  /*3bc0*/  IABS R32, R32 ;  /* 0x0000002000207213 */ /* 0x000fe20000000000 */
[----:B------:R-:W-:Y:S02]  /*3bd0*/  I2F R73, R73 ;  /* 0x0000004900497306 */ /* 0x000fe40000201400 */
[----:B---3--:R-:W-:Y:S01]  /*3be0*/  HMMA.16816.F32 R64, R12, R36, R64 ;  /* 0x000000240c40723c */ /* 0x008fe20000001840 */
[----:B--2---:R-:W-:-:S05]  /*3bf0*/  IADD3 R77, R55, 0x8, RZ ;  /* 0x00000008374d7810 */ /* 0x004fca0007ffe0ff */
[----:B------:R2:W-:Y:S01]  /*3c00*/  I2F R53, R32 ;  /* 0x0000002000357306 */ /* 0x0005e20000201400 */
[C---:B------:R-:W-:Y:S01]  /*3c10*/  IMAD.IADD R36, R55.reuse, 0x1, -R72 ;  /* 0x0000000137247824 */ /* 0x040fe200078e0a48 */
[----:B----4-:R-:W-:Y:S01]  /*3c20*/  HMMA.16816.F32 R56, R12, R40, R56 ;  /* 0x000000280c38723c */ /* 0x010fe20000001838 */
[----:B------:R-:W-:-:S03]  /*3c30*/  IMAD.IADD R37, R55, 0x1, -R74 ;  /* 0x0000000137257824 */ /* 0x000fc600078e0a4a */
[----:B------:R-:W-:Y:S02]  /*3c40*/  IABS R36, R36 ;  /* 0x0000002400247213 */ /* 0x000fe40000000000 */
[----:B------:R-:W-:Y:S02]  /*3c50*/  I2F R98, R98 ;  /* 0x0000006200627306 */ /* 0x000fe40000201400 */
[----:B------:R-:W-:Y:S01]  /*3c60*/  HMMA.16816.F32 R68, R12, R42, R68 ;  /* 0x0000002a0c44723c */ /* 0x000fe20000001844 */
[----:B------:R-:W-:Y:S01]  /*3c70*/  IMAD.MOV.U32 R51, RZ, RZ, R36 ;  /* 0x000000ffff337224 */ /* 0x000fe200078e0024 */
[----:B------:R-:W-:Y:S01]  /*3c80*/  IABS R36, R37 ;  /* 0x0000002500247213 */ /* 0x000fe20000000000 */
[--C-:B------:R-:W-:Y:S02]  /*3c90*/  IMAD.IADD R37, R55, 0x1, -R76.reuse ;  /* 0x0000000137257824 */ /* 0x100fe400078e0a4c */
[----:B------:R-:W-:Y:S01]  /*3ca0*/  IMAD.IADD R76, R77, 0x1, -R76 ;  /* 0x000000014d4c7824 */ /* 0x000fe200078e0a4c */
[----:B--2---:R-:W2:Y:S01]  /*3cb0*/  LDSM.16.M88.4 R32, [R191+0xa800] ;  /* 0x00a80000bf20783b */ /* 0x004ea20000000200 */
[----:B------:R-:W-:Y:S01]  /*3cc0*/  IMAD.MOV.U32 R40, RZ, RZ, R36 ;  /* 0x000000ffff287224 */ /* 0x000fe200078e0024 */
[----:B-----5:R-:W-:Y:S01]  /*3cd0*/  HMMA.16816.F32 R28, R44, R8, R28 ;  /* 0x000000082c1c723c */ /* 0x020fe2000000181c */
[----:B------:R-:W-:Y:S01]  /*3ce0*/  IABS R36, R37 ;  /* 0x0000002500247213 */ /* 0x000fe20000000000 */
[----:B------:R-:W-:Y:S01]  /*3cf0*/  IMAD.IADD R37, R55, 0x1, -R80 ;  /* 0x0000000137257824 */ /* 0x000fe200078e0a50 */
[----:B------:R-:W-:Y:S01]  /*3d00*/  I2F R51, R51 ;  /* 0x0000003300337306 */ /* 0x000fe20000201400 */
[----:B------:R-:W-:-:S02]  /*3d10*/  IABS R76, R76 ;  /* 0x0000004c004c7213 */ /* 0x000fc40000000000 */
[----:B------:R-:W-:Y:S01]  /*3d20*/  IMAD.MOV.U32 R41, RZ, RZ, R36 ;  /* 0x000000ffff297224 */ /* 0x000fe200078e0024 */
[----:B------:R-:W-:Y:S01]  /*3d30*/  IABS R36, R37 ;  /* 0x0000002500247213 */ /* 0x000fe20000000000 */
[C---:B------:R-:W-:Y:S01]  /*3d40*/  IMAD.IADD R8, R55.reuse, 0x1, -R84 ;  /* 0x0000000137087824 */ /* 0x040fe200078e0a54 */
[----:B------:R-:W-:Y:S02]  /*3d50*/  HMMA.16816.F32 R24, R44, R10, R24 ;  /* 0x0000000a2c18723c */ /* 0x000fe40000001818 */
[----:B------:R-:W-:Y:S01]  /*3d60*/  I2F R40, R40 ;  /* 0x0000002800287306 */ /* 0x000fe20000201400 */
[----:B------:R-:W-:Y:S01]  /*3d70*/  IMAD.MOV.U32 R42, RZ, RZ, R36 ;  /* 0x000000ffff2a7224 */ /* 0x000fe200078e0024 */
[----:B------:R-:W-:Y:S01]  /*3d80*/  IABS R8, R8 ;  /* 0x0000000800087213 */ /* 0x000fe20000000000 */
[----:B------:R-:W-:-:S03]  /*3d90*/  IMAD.IADD R36, R55, 0x1, -R90 ;  /* 0x0000000137247824 */ /* 0x000fc600078e0a5a */
[----:B------:R-:W-:Y:S01]  /*3da0*/  HMMA.16816.F32 R60, R12, R38, R60 ;  /* 0x000000260c3c723c */ /* 0x000fe2000000183c */
[----:B------:R-:W3:Y:S01]  /*3db0*/  LDSM.16.M88.4 R12, [R191+0xb000] ;  /* 0x00b00000bf0c783b */ /* 0x000ee20000000200 */
[----:B------:R4:W-:Y:S01]  /*3dc0*/  I2F R43, R8 ;  /* 0x00000008002b7306 */ /* 0x0009e20000201400 */
[----:B------:R-:W-:-:S07]  /*3dd0*/  IABS R36, R36 ;  /* 0x0000002400247213 */ /* 0x000fce0000000000 */
[----:B------:R5:W-:Y:S01]  /*3de0*/  I2F R78, R36 ;  /* 0x00000024004e7306 */ /* 0x000be20000201400 */
[----:B----4-:R-:W4:Y:S07]  /*3df0*/  LDSM.16.M88.4 R8, [R191+0xb800] ;  /* 0x00b80000bf08783b */ /* 0x010f2e0000000200 */
[----:B------:R-:W-:Y:S01]  /*3e00*/  I2F R41, R41 ;  /* 0x0000002900297306 */ /* 0x000fe20000201400 */
[C---:B--2---:R-:W-:Y:S01]  /*3e10*/  HMMA.16816.F32 R20, R44.reuse, R32, R20 ;  /* 0x000000202c14723c */ /* 0x044fe20000001814 */
[----:B-----5:R-:W-:Y:S06]  /*3e20*/  LDSM.16.M88.4 R36, [R193+0x4000] ;  /* 0x00400000c124783b */ /* 0x020fec0000000200 */
[----:B------:R-:W-:Y:S01]  /*3e30*/  I2F R42, R42 ;  /* 0x0000002a002a7306 */ /* 0x000fe20000201400 */
[C---:B------:R-:W-:Y:S01]  /*3e40*/  HMMA.16816.F32 R16, R44.reuse, R34, R16 ;  /* 0x000000222c10723c */ /* 0x040fe20000001810 */
[----:B------:R-:W2:Y:S06]  /*3e50*/  LDSM.16.M88.4 R32, [R184+0x4000] ;  /* 0x00400000b820783b */ /* 0x000eac0000000200 */
[----:B------:R-:W-:Y:S01]  /*3e60*/  I2F R55, R85 ;  /* 0x0000005500377306 */ /* 0x000fe20000201400 */
[C---:B---3--:R-:W-:Y:S07]  /*3e70*/  HMMA.16816.F32 R64, R44.reuse, R12, R64 ;  /* 0x0000000c2c40723c */ /* 0x048fee0000001840 */
[----:B------:R-:W-:Y:S01]  /*3e80*/  I2F R102, R79 ;  /* 0x0000004f00667306 */ /* 0x000fe20000201400 */
[C---:B------:R-:W-:Y:S01]  /*3e90*/  HMMA.16816.F32 R60, R44.reuse, R14, R60 ;  /* 0x0000000e2c3c723c */ /* 0x040fe2000000183c */
[----:B------:R-:W3:Y:S07]  /*3ea0*/  LDSM.16.M88.4 R12, [R184+0x4800] ;  /* 0x00480000b80c783b */ /* 0x000eee0000000200 */
[C---:B----4-:R-:W-:Y:S07]  /*3eb0*/  HMMA.16816.F32 R56, R44.reuse, R8, R56 ;  /* 0x000000082c38723c */ /* 0x050fee0000001838 */
[C---:B------:R-:W-:Y:S01]  /*3ec0*/  IMAD.IADD R8, R77.reuse, 0x1, -R2 ;  /* 0x000000014d087824 */ /* 0x040fe200078e0a02 */
[----:B------:R-:W-:Y:S01]  /*3ed0*/  HMMA.16816.F32 R68, R44, R10, R68 ;  /* 0x0000000a2c44723c */ /* 0x000fe20000001844 */
[----:B------:R-:W-:-:S02]  /*3ee0*/  IMAD.IADD R9, R77, 0x1, -R48 ;  /* 0x000000014d097824 */ /* 0x000fc400078e0a30 */
[----:B------:R-:W-:Y:S01]  /*3ef0*/  IMAD.IADD R2, R77, 0x1, -R72 ;  /* 0x000000014d027824 */ /* 0x000fe200078e0a48 */
[----:B------:R-:W-:-:S04]  /*3f00*/  IABS R8, R8 ;  /* 0x0000000800087213 */ /* 0x000fc80000000000 */
[C---:B--2---:R-:W-:Y:S01]  /*3f10*/  HMMA.16816.F32 R28, R36.reuse, R32, R28 ;  /* 0x00000020241c723c */ /* 0x044fe2000000181c */
[----:B------:R-:W-:Y:S01]  /*3f20*/  IMAD.MOV.U32 R45, RZ, RZ, R8 ;  /* 0x000000ffff2d7224 */ /* 0x000fe200078e0008 */
[----:B------:R-:W-:Y:S01]  /*3f30*/  IABS R8, R9 ;  /* 0x0000000900087213 */ /* 0x000fe20000000000 */
[C---:B------:R-:W-:Y:S01]  /*3f40*/  IMAD.IADD R9, R77.reuse, 0x1, -R50 ;  /* 0x000000014d097824 */ /* 0x040fe200078e0a32 */
[----:B------:R-:W-:Y:S01]  /*3f50*/  IABS R47, R2 ;  /* 0x00000002002f7213 */ /* 0x000fe20000000000 */
[C---:B------:R-:W-:Y:S02]  /*3f60*/  IMAD.IADD R2, R77.reuse, 0x1, -R74 ;  /* 0x000000014d027824 */ /* 0x040fe400078e0a4a */
[----:B------:R-:W-:Y:S01]  /*3f70*/  IMAD.MOV.U32 R32, RZ, RZ, R8 ;  /* 0x000000ffff207224 */ /* 0x000fe200078e0008 */
[----:B------:R-:W-:Y:S01]  /*3f80*/  IABS R8, R9 ;  /* 0x0000000900087213 */ /* 0x000fe20000000000 */
[----:B------:R-:W-:Y:S01]  /*3f90*/  IMAD.IADD R9, R77, 0x1, -R54 ;  /* 0x000000014d097824 */ /* 0x000fe200078e0a36 */
[----:B------:R-:W-:Y:S01]  /*3fa0*/  HMMA.16816.F32 R24, R36, R34, R24 ;  /* 0x000000222418723c */ /* 0x000fe20000001818 */
[----:B------:R-:W2:Y:S01]  /*3fb0*/  I2F R45, R45 ;  /* 0x0000002d002d7306 */ /* 0x000ea20000201400 */
[----:B------:R-:W-:-:S05]  /*3fc0*/  IABS R2, R2 ;  /* 0x0000000200027213 */ /* 0x000fca0000000000 */
[----:B------:R-:W-:Y:S01]  /*3fd0*/  IABS R34, R9 ;  /* 0x0000000900227213 */ /* 0x000fe20000000000 */
[C---:B---3--:R-:W-:Y:S01]  /*3fe0*/  HMMA.16816.F32 R20, R36.reuse, R12, R20 ;  /* 0x0000000c2414723c */ /* 0x048fe20000001814 */
[----:B------:R3:W-:Y:S05]  /*3ff0*/  I2F R35, R8 ;  /* 0x0000000800237306 */ /* 0x0007ea0000201400 */
[----:B-1----:R-:W-:Y:S02]  /*4000*/  FFMA.FTZ R28, R49, -UR4, R28 ;  /* 0x80000004311c7c23 */ /* 0x002fe4000801001c */
[----:B------:R-:W-:Y:S01]  /*4010*/  HMMA.16816.F32 R16, R36, R14, R16 ;  /* 0x0000000e2410723c */ /* 0x000fe20000001810 */
[----:B------:R-:W1:Y:S01]  /*4020*/  I2F R32, R32 ;  /* 0x0000002000207306 */ /* 0x000e620000201400 */
[----:B------:R-:W4:Y:S01]  /*4030*/  LDSM.16.M88.4 R12, [R184+0x5800] ;  /* 0x00580000b80c783b */ /* 0x000f220000000200 */
[----:B--2---:R-:W-:Y:S01]  /*4040*/  FFMA.FTZ R30, R45, -UR4, R30 ;  /* 0x800000042d1e7c23 */ /* 0x004fe2000801001e */
[----:B------:R-:W-:Y:S01]  /*4050*/  FSEL R33, R28, -INF , !P2 ;  /* 0xff8000001c217808 */ /* 0x000fe20005000000 */
[----:B------:R-:W-:-:S03]  /*4060*/  FFMA.FTZ R29, R6, -UR4, R29 ;  /* 0x80000004061d7c23 */ /* 0x000fc6000801001d */
[----:B------:R-:W-:Y:S01]  /*4070*/  FSEL R28, R30, -INF , !P2 ;  /* 0xff8000001e1c7808 */ /* 0x000fe20005000000 */
[----:B---3--:R-:W2:Y:S01]  /*4080*/  LDSM.16.M88.4 R8, [R184+0x5000] ;  /* 0x00500000b808783b */ /* 0x008ea20000000200 */
[----:B------:R-:W3:Y:S01]  /*4090*/  I2F R34, R34 ;  /* 0x0000002200227306 */ /* 0x000ee20000201400 */
[----:B------:R-:W-:Y:S01]  /*40a0*/  ISETP.GE.AND P2, PT, R80, UR12, PT ;  /* 0x0000000c50007c0c */ /* 0x000fe2000bf46270 */
[----:B------:R-:W-:Y:S01]  /*40b0*/  IMAD.IADD R80, R77, 0x1, -R80 ;  /* 0x000000014d507824 */ /* 0x000fe200078e0a50 */
[----:B------:R-:W-:-:S04]  /*40c0*/  DEPBAR.LE SB0, 0x0 ;  /* 0x000080000000791a */ /* 0x000fc80000000000 */
[----:B-1----:R-:W-:Y:S01]  /*40d0*/  FFMA.FTZ R32, R32, -UR4, R31 ;  /* 0x8000000420207c23 */ /* 0x002fe2000801001f */
[----:B------:R1:W5:Y:S01]  /*40e0*/  I2F R6, R2 ;  /* 0x0000000200067306 */ /* 0x0003620000201400 */
[----:B------:R-:W-:Y:S01]  /*40f0*/  FFMA.FTZ R53, R53, -UR4, R24 ;  /* 0x8000000435357c23 */ /* 0x000fe20008010018 */
[----:B------:R-:W-:Y:S01]  /*4100*/  FSEL R31, R29, -INF , !P1 ;  /* 0xff8000001d1f7808 */ /* 0x000fe20004800000 */
[----:B------:R-:W-:Y:S01]  /*4110*/  FFMA.FTZ R26, R35, -UR4, R26 ;  /* 0x80000004231a7c23 */ /* 0x000fe2000801001a */
[----:B------:R-:W-:Y:S01]  /*4120*/  FSEL R24, R32, -INF , !P1 ;  /* 0xff80000020187808 */ /* 0x000fe20004800000 */
[C---:B------:R-:W-:Y:S01]  /*4130*/  IMAD.IADD R32, R77.reuse, 0x1, -R90 ;  /* 0x000000014d207824 */ /* 0x040fe200078e0a5a */
[----:B------:R-:W-:Y:S01]  /*4140*/  ISETP.GE.AND P1, PT, R84, UR12, PT ;  /* 0x0000000c54007c0c */ /* 0x000fe2000bf26270 */
[----:B------:R-:W-:Y:S01]  /*4150*/  IMAD.IADD R84, R77, 0x1, -R84 ;  /* 0x000000014d547824 */ /* 0x000fe200078e0a54 */
[----:B------:R-:W-:Y:S01]  /*4160*/  FSEL R30, R26, -INF , !P0 ;  /* 0xff8000001a1e7808 */ /* 0x000fe20004000000 */
[----:B---3--:R-:W-:Y:S01]  /*4170*/  FFMA.FTZ R26, R34, -UR4, R27 ;  /* 0x80000004221a7c23 */ /* 0x008fe2000801001b */
[----:B------:R-:W-:Y:S01]  /*4180*/  IABS R32, R32 ;  /* 0x0000002000207213 */ /* 0x000fe20000000000 */
[----:B------:R-:W-:Y:S01]  /*4190*/  FFMA.FTZ R20, R51, -UR4, R20 ;  /* 0x8000000433147c23 */ /* 0x000fe20008010014 */
[----:B------:R-:W-:Y:S01]  /*41a0*/  IABS R35, R84 ;  /* 0x0000005400237213 */ /* 0x000fe20000000000 */
[----:B------:R-:W3:Y:S01]  /*41b0*/  I2F R47, R47 ;  /* 0x0000002f002f7306 */ /* 0x000ee20000201400 */
[----:B------:R-:W-:Y:S01]  /*41c0*/  FSEL R29, R53, -INF , !P0 ;  /* 0xff800000351d7808 */ /* 0x000fe20004000000 */
[----:B------:R-:W-:Y:S01]  /*41d0*/  FFMA.FTZ R25, R52, -UR4, R25 ;  /* 0x8000000434197c23 */ /* 0x000fe20008010019 */
[----:B-1----:R-:W-:Y:S01]  /*41e0*/  IABS R2, R80 ;  /* 0x0000005000027213 */ /* 0x002fe20000000000 */
[----:B-----5:R-:W-:Y:S01]  /*41f0*/  FFMA.FTZ R23, R6, -UR4, R23 ;  /* 0x8000000406177c23 */ /* 0x020fe20008010017 */
[----:B------:R-:W-:-:S02]  /*4200*/  ISETP.GE.AND P0, PT, R90, UR12, PT ;  /* 0x0000000c5a007c0c */ /* 0x000fc4000bf06270 */
[----:B------:R-:W-:Y:S01]  /*4210*/  FSEL R25, R25, -INF , !P6 ;  /* 0xff80000019197808 */ /* 0x000fe20007000000 */
[----:B------:R-:W-:Y:S01]  /*4220*/  I2F R27, R35 ;  /* 0x00000023001b7306 */ /* 0x000fe20000201400 */
[----:B------:R-:W-:Y:S01]  /*4230*/  FSEL R26, R26, -INF , !P6 ;  /* 0xff8000001a1a7808 */ /* 0x000fe20007000000 */
[----:B----4-:R-:W-:Y:S01]  /*4240*/  HMMA.16816.F32 R56, R36, R12, R56 ;  /* 0x0000000c2438723c */ /* 0x010fe20000001838 */
[----:B------:R-:W-:-:S05]  /*4250*/  ISETP.GE.AND P6, PT, R94, UR12, PT ;  /* 0x0000000c5e007c0c */ /* 0x000fca000bfc6270 */
[----:B------:R-:W1:Y:S01]  /*4260*/  I2F R2, R2 ;  /* 0x0000000200027306 */ /* 0x000e620000201400 */
[----:B---3--:R-:W-:Y:S01]  /*4270*/  FFMA.FTZ R22, R47, -UR4, R22 ;  /* 0x800000042f167c23 */ /* 0x008fe20008010016 */
[----:B--2---:R-:W-:Y:S01]  /*4280*/  HMMA.16816.F32 R64, R36, R8, R64 ;  /* 0x000000082440723c */ /* 0x004fe20000001840 */
[----:B------:R-:W-:-:S03]  /*4290*/  FFMA.FTZ R13, R42, -UR4, R17 ;  /* 0x800000042a0d7c23 */ /* 0x000fc60008010011 */
[----:B------:R-:W-:Y:S02]  /*42a0*/  FSEL R6, R22, -INF , !P5 ;  /* 0xff80000016067808 */ /* 0x000fe40006800000 */
[----:B------:R-:W2:Y:S01]  /*42b0*/  I2F R32, R32 ;  /* 0x0000002000207306 */ /* 0x000ea20000201400 */
[----:B------:R-:W-:Y:S01]  /*42c0*/  FSEL R13, R13, -INF , !P2 ;  /* 0xff8000000d0d7808 */ /* 0x000fe20005000000 */
[C---:B------:R-:W-:Y:S01]  /*42d0*/  IMAD.IADD R9, R77.reuse, 0x1, -R92 ;  /* 0x000000014d097824 */ /* 0x040fe200078e0a5c */
[----:B------:R-:W-:Y:S01]  /*42e0*/  HMMA.16816.F32 R60, R36, R10, R60 ;  /* 0x0000000a243c723c */ /* 0x000fe2000000183c */
[----:B------:R-:W-:-:S03]  /*42f0*/  IMAD.IADD R8, R77, 0x1, -R94 ;  /* 0x000000014d087824 */ /* 0x000fc600078e0a5e */
[----:B------:R-:W-:Y:S01]  /*4300*/  IABS R9, R9 ;  /* 0x0000000900097213 */ /* 0x000fe20000000000 */
[----:B-1----:R-:W-:Y:S01]  /*4310*/  FFMA.FTZ R2, R2, -UR4, R19 ;  /* 0x8000000402027c23 */ /* 0x002fe20008010013 */
[----:B------:R-:W-:Y:S01]  /*4320*/  IABS R8, R8 ;  /* 0x0000000800087213 */ /* 0x000fe20000000000 */
[C---:B------:R-:W-:Y:S01]  /*4330*/  IMAD.IADD R10, R77.reuse, 0x1, -R100 ;  /* 0x000000014d0a7824 */ /* 0x040fe200078e0a64 */
[----:B------:R-:W-:Y:S01]  /*4340*/  HMMA.16816.F32 R68, R36, R14, R68 ;  /* 0x0000000e2444723c */ /* 0x000fe20000001844 */
[----:B------:R-:W-:Y:S01]  /*4350*/  IMAD.MOV.U32 R34, RZ, RZ, R9 ;  /* 0x000000ffff227224 */ /* 0x000fe200078e0009 */
[----:B------:R1:W-:Y:S01]  /*4360*/  I2F R35, R8 ;  /* 0x0000000800237306 */ /* 0x0003e20000201400 */
[----:B------:R-:W-:Y:S01]  /*4370*/  FFMA.FTZ R11, R40, -UR4, R21 ;  /* 0x80000004280b7c23 */ /* 0x000fe20008010015 */
[----:B------:R-:W-:Y:S01]  /*4380*/  IABS R9, R10 ;  /* 0x0000000a00097213 */ /* 0x000fe20000000000 */
[----:B------:R-:W-:Y:S01]  /*4390*/  IMAD.IADD R10, R77, 0x1, -R88 ;  /* 0x000000014d0a7824 */ /* 0x000fe200078e0a58 */
[----:B------:R-:W-:Y:S01]  /*43a0*/  FSEL R21, R20, -INF , !P5 ;  /* 0xff80000014157808 */ /* 0x000fe20006800000 */
[----:B------:R-:W-:Y:S01]  /*43b0*/  FFMA.FTZ R56, R75, -UR4, R56 ;  /* 0x800000044b387c23 */ /* 0x000fe20008010038 */
[----:B------:R-:W-:Y:S01]  /*43c0*/  FSEL R11, R11, -INF , !P4 ;  /* 0xff8000000b0b7808 */ /* 0x000fe20006000000 */
[----:B------:R-:W-:Y:S01]  /*43d0*/  FFMA.FTZ R65, R78, -UR4, R65 ;  /* 0x800000044e417c23 */ /* 0x000fe20008010041 */
[----:B------:R-:W3:Y:S01]  /*43e0*/  I2F R45, R76 ;  /* 0x0000004c002d7306 */ /* 0x000ee20000201400 */
[----:B--2---:R-:W-:Y:S01]  /*43f0*/  FFMA.FTZ R32, R32, -UR4, R67 ;  /* 0x8000000420207c23 */ /* 0x004fe20008010043 */
[----:B------:R-:W-:Y:S01]  /*4400*/  ISETP.GE.AND P5, PT, R92, UR12, PT ;  /* 0x0000000c5c007c0c */ /* 0x000fe2000bfa6270 */
[----:B------:R-:W-:Y:S01]  /*4410*/  FFMA.FTZ R43, R43, -UR4, R64 ;  /* 0x800000042b2b7c23 */ /* 0x000fe20008010040 */
[----:B------:R-:W-:Y:S01]  /*4420*/  FSEL R145, R65, -INF , !P0 ;  /* 0xff80000041917808 */ /* 0x000fe20004000000 */
[----:B------:R-:W-:Y:S01]  /*4430*/  FFMA.FTZ R27, R27, -UR4, R66 ;  /* 0x800000041b1b7c23 */ /* 0x000fe20008010042 */
[----:B------:R-:W-:Y:S01]  /*4440*/  FSEL R138, R32, -INF , !P0 ;  /* 0xff800000208a7808 */ /* 0x000fe20004000000 */
[----:B------:R-:W-:Y:S01]  /*4450*/  FFMA.FTZ R60, R73, -UR4, R60 ;  /* 0x80000004493c7c23 */ /* 0x000fe2000801003c */
[----:B-1----:R-:W-:Y:S01]  /*4460*/  FSEL R8, R23, -INF , !P4 ;  /* 0xff80000017087808 */ /* 0x002fe20006000000 */
[----:B------:R-:W-:Y:S01]  /*4470*/  IMAD.MOV.U32 R23, RZ, RZ, R9 ;  /* 0x000000ffff177224 */ /* 0x000fe200078e0009 */
[----:B------:R-:W1:Y:S01]  /*4480*/  I2F R20, R34 ;  /* 0x0000002200147306 */ /* 0x000e620000201400 */
[----:B------:R-:W-:Y:S01]  /*4490*/  FFMA.FTZ R9, R41, -UR4, R16 ;  /* 0x8000000429097c23 */ /* 0x000fe20008010010 */
[----:B------:R-:W-:Y:S01]  /*44a0*/  IABS R16, R10 ;  /* 0x0000000a00107213 */ /* 0x000fe20000000000 */
[C---:B------:R-:W-:Y:S01]  /*44b0*/  IMAD.IADD R10, R77.reuse, 0x1, -R86 ;  /* 0x000000014d0a7824 */ /* 0x040fe200078e0a56 */
[----:B------:R-:W-:Y:S01]  /*44c0*/  PLOP3.LUT P0, PT, PT, PT, UP0, 0x80, 0x0 ;  /* 0x000000000000781c */ /* 0x000fe20003f0f008 */
[----:B------:R-:W-:Y:S01]  /*44d0*/  IMAD.IADD R77, R77, 0x1, -R96 ;  /* 0x000000014d4d7824 */ /* 0x000fe200078e0a60 */
[----:B------:R-:W-:Y:S01]  /*44e0*/  FSEL R9, R9, -INF , !P3 ;  /* 0xff80000009097808 */ /* 0x000fe20005800000 */
[----:B---3--:R-:W-:Y:S01]  /*44f0*/  FFMA.FTZ R12, R45, -UR4, R18 ;  /* 0x800000042d0c7c23 */ /* 0x008fe20008010012 */
[----:B------:R-:W-:Y:S01]  /*4500*/  IABS R10, R10 ;  /* 0x0000000a000a7213 */ /* 0x000fe20000000000 */
[----:B------:R-:W2:Y:S01]  /*4510*/  I2F R23, R23 ;  /* 0x0000001700177306 */ /* 0x000ea20000201400 */
[----:B------:R-:W-:Y:S01]  /*4520*/  IABS R77, R77 ;  /* 0x0000004d004d7213 */ /* 0x000fe20000000000 */
[----:B------:R-:W-:Y:S01]  /*4530*/  FFMA.FTZ R61, R82, -UR4, R61 ;  /* 0x80000004523d7c23 */ /* 0x000fe2000801003d */
[----:B------:R-:W-:Y:S01]  /*4540*/  FSEL R12, R12, -INF , !P3 ;  /* 0xff8000000c0c7808 */ /* 0x000fe20005800000 */
[----:B------:R-:W-:Y:S01]  /*4550*/  FFMA.FTZ R57, R98, -UR4, R57 ;  /* 0x8000000462397c23 */ /* 0x000fe20008010039 */
[----:B------:R-:W-:Y:S01]  /*4560*/  FSEL R147, R43, -INF , !P1 ;  /* 0xff8000002b937808 */ /* 0x000fe20004800000 */
[----:B------:R-:W-:Y:S01]  /*4570*/  FFMA.FTZ R55, R55, -UR4, R68 ;  /* 0x8000000437377c23 */ /* 0x000fe20008010044 */
[----:B------:R-:W-:Y:S01]  /*4580*/  FSEL R172, R27, -INF , !P1 ;  /* 0xff8000001bac7808 */ /* 0x000fe20004800000 */
[----:B------:R3:W4:Y:S01]  /*4590*/  I2F R15, R10 ;  /* 0x0000000a000f7306 */ /* 0x0007220000201400 */
[----:B------:R-:W-:Y:S01]  /*45a0*/  FFMA.FTZ R69, R102, -UR4, R69 ;  /* 0x8000000466457c23 */ /* 0x000fe20008010045 */
[----:B------:R-:W-:Y:S01]  /*45b0*/  ISETP.GE.AND P4, PT, R100, UR12, PT ;  /* 0x0000000c64007c0c */ /* 0x000fe2000bf86270 */
[----:B------:R-:W-:Y:S01]  /*45c0*/  FFMA.FTZ R35, R35, -UR4, R62 ;  /* 0x8000000423237c23 */ /* 0x000fe2000801003e */
[----:B------:R-:W-:Y:S01]  /*45d0*/  ISETP.GE.AND P3, PT, R88, UR12, PT ;  /* 0x0000000c58007c0c */ /* 0x000fe2000bf66270 */
[----:B-1----:R-:W-:Y:S01]  /*45e0*/  FFMA.FTZ R20, R20, -UR4, R63 ;  /* 0x8000000414147c23 */ /* 0x002fe2000801003f */
[----:B------:R-:W-:-:S02]  /*45f0*/  ISETP.GE.AND P1, PT, R96, UR12, PT ;  /* 0x0000000c60007c0c */ /* 0x000fc4000bf26270 */
[----:B------:R-:W1:Y:S01]  /*4600*/  I2F R16, R16 ;  /* 0x0000001000107306 */ /* 0x000e620000201400 */
[----:B--2---:R-:W-:Y:S01]  /*4610*/  FFMA.FTZ R23, R23, -UR4, R58 ;  /* 0x8000000417177c23 */ /* 0x004fe2000801003a */
[----:B------:R-:W-:Y:S02]  /*4620*/  FSEL R139, R60, -INF , !P6 ;  /* 0xff8000003c8b7808 */ /* 0x000fe40007000000 */
[----:B------:R-:W-:Y:S02]  /*4630*/  FSEL R136, R35, -INF , !P6 ;  /* 0xff80000023887808 */ /* 0x000fe40007000000 */
[----:B------:R-:W-:Y:S02]  /*4640*/  FSEL R137, R61, -INF , !P5 ;  /* 0xff8000003d897808 */ /* 0x000fe40006800000 */
[----:B---3--:R-:W-:Y:S01]  /*4650*/  FSEL R10, R2, -INF , !P2 ;  /* 0xff800000020a7808 */ /* 0x008fe20005000000 */
[----:B----4-:R-:W-:Y:S01]  /*4660*/  FFMA.FTZ R15, R15, -UR4, R70 ;  /* 0x800000040f0f7c23 */ /* 0x010fe20008010046 */
[----:B------:R-:W2:Y:S01]  /*4670*/  I2F R2, R77 ;  /* 0x0000004d00027306 */ /* 0x000ea20000201400 */
[----:B------:R-:W-:-:S02]  /*4680*/  ISETP.GE.AND P2, PT, R86, UR12, PT ;  /* 0x0000000c56007c0c */ /* 0x000fc4000bf46270 */
[----:B------:R-:W-:Y:S02]  /*4690*/  FSEL R216, R20, -INF , !P5 ;  /* 0xff80000014d87808 */ /* 0x000fe40006800000 */
[----:B------:R-:W-:Y:S01]  /*46a0*/  FSEL R217, R56, -INF , !P4 ;  /* 0xff80000038d97808 */ /* 0x000fe20006000000 */
[----:B-1----:R-:W-:Y:S01]  /*46b0*/  FFMA.FTZ R16, R16, -UR4, R59 ;  /* 0x8000000410107c23 */ /* 0x002fe2000801003b */
[----:B------:R-:W-:Y:S02]  /*46c0*/  FSEL R174, R23, -INF , !P4 ;  /* 0xff80000017ae7808 */ /* 0x000fe40006000000 */
[----:B------:R-:W-:Y:S02]  /*46d0*/  FSEL R215, R57, -INF , !P3 ;  /* 0xff80000039d77808 */ /* 0x000fe40005800000 */
[----:B------:R-:W-:Y:S02]  /*46e0*/  FSEL R170, R16, -INF , !P3 ;  /* 0xff80000010aa7808 */ /* 0x000fe40005800000 */
[----:B------:R-:W-:-:S02]  /*46f0*/  FSEL R213, R55, -INF , !P2 ;  /* 0xff80000037d57808 */ /* 0x000fc40005000000 */
[----:B------:R-:W-:Y:S01]  /*4700*/  FSEL R169, R15, -INF , !P2 ;  /* 0xff8000000fa97808 */ /* 0x000fe20005000000 */
[----:B--2---:R-:W-:Y:S01]  /*4710*/  FFMA.FTZ R2, R2, -UR4, R71 ;  /* 0x8000000402027c23 */ /* 0x004fe20008010047 */
[----:B------:R-:W-:-:S04]  /*4720*/  FSEL R203, R69, -INF , !P1 ;  /* 0xff80000045cb7808 */ /* 0x000fc80004800000 */
        /* <DEDUP_REMOVED lines=104> */
.L_x_697:
[----:B------:R-:W-:Y:S05]  /*4db0*/  BSYNC B0 ;  /* 0x0000000000007941 */ /* 0x000fea0003800000 */
.L_x_696:
[----:B------:R-:W0:Y:S02]  /*4dc0*/  LDGDEPBAR ;  /* 0x00000000000079af */ /* 0x000e240000000000 */
.L_x_695:
[----:B------:R-:W-:Y:S01]  /*4dd0*/  FMNMX.FTZ R2, R33, R31, !PT ;  /* 0x0000001f21027209 */ /* 0x000fe20007810000 */
[----:B------:R-:W-:Y:S01]  /*4de0*/  ULEA.HI.SX32 UR7, UR8, 0xffffffff, 0x1a ;  /* 0xffffffff08077891 */ /* 0x000fe2000f8fd23f */
[----:B-1----:R-:W-:Y:S01]  /*4df0*/  FMNMX.FTZ R17, R28, R24, !PT ;  /* 0x000000181c117209 */ /* 0x002fe20007810000 */
[----:B------:R-:W-:Y:S01]  /*4e00*/  IMAD.WIDE.U32 R220, R134, -0x2daee0ad, RZ ;  /* 0xd2511f5386dc7825 */ /* 0x000fe200078e00ff */
[----:B------:R-:W-:Y:S01]  /*4e10*/  FMNMX.FTZ R2, R29, R2, !PT ;  /* 0x000000021d027209 */ /* 0x000fe20007810000 */
[----:B------:R-:W-:Y:S01]  /*4e20*/  USHF.L.U32 UR7, UR7, 0x1, URZ ;  /* 0x0000000107077899 */ /* 0x000fe2000800063f */
[----:B------:R-:W-:Y:S01]  /*4e30*/  FMNMX.FTZ R17, R30, R17, !PT ;  /* 0x000000111e117209 */ /* 0x000fe20007810000 */
[----:B------:R-:W-:Y:S01]  /*4e40*/  UIADD3 UR28, UR19, -0x4498517b, URZ ;  /* 0xbb67ae85131c7890 */ /* 0x000fe2000fffe03f */
        /* <DEDUP_REMOVED lines=40> */
[----:B--2---:R-:W-:Y:S01]  /*50d0*/  FMNMX.FTZ R14, R170, R17, !PT ;  /* 0x00000011aa0e7209 */ /* 0x004fe20007810000 */
[----:B------:R-:W-:Y:S01]  /*50e0*/  LDSM.16.MT88.4 R88, [R188+0xe000] ;  /* 0x00e00000bc58783b */ /* 0x000fe20000004200 */
[----:B------:R-:W-:Y:S02]  /*50f0*/  FMNMX.FTZ R2, R213, R2, !PT ;  /* 0x00000002d5027209 */ /* 0x000fe40007810000 */
[----:B------:R-:W-:Y:S01]  /*5100*/  FMNMX.FTZ R17, R169, R14, !PT ;  /* 0x0000000ea9117209 */ /* 0x000fe20007810000 */
[----:B------:R-:W-:Y:S01]  /*5110*/  LDSM.16.MT88.4 R104, [R190+0x10000] ;  /* 0x01000000be68783b */ /* 0x000fe20000004200 */
[----:B------:R-:W-:Y:S01]  /*5120*/  FMNMX.FTZ R15, R203, R2, !PT ;  /* 0x00000002cb0f7209 */ /* 0x000fe20007810000 */
[----:B------:R-:W-:Y:S01]  /*5130*/  IMAD.U32 R2, RZ, RZ, UR10 ;  /* 0x0000000aff027e24 */ /* 0x000fe2000f8e00ff */
[----:B------:R-:W-:Y:S01]  /*5140*/  FMNMX.FTZ R16, R168, R17, !PT ;  /* 0x00000011a8107209 */ /* 0x000fe20007810000 */
[----:B------:R-:W-:Y:S01]  /*5150*/  LDSM.16.MT88.4 R96, [R192+0x10000] ;  /* 0x01000000c060783b */ /* 0x000fe20000004200 */
[----:B------:R-:W-:Y:S01]  /*5160*/  LOP3.LUT R135, R3, UR18, RZ, 0x3c, !PT ;  /* 0x0000001203877c12 */ /* 0x000fe2000f8e3cff */
[----:B------:R-:W-:-:S02]  /*5170*/  IMAD R2, R2, 0x4, R83 ;  /* 0x0000000402027824 */ /* 0x000fc400078e0253 */
[----:B------:R-:W1:Y:S01]  /*5180*/  SHFL.BFLY PT, R132, R15, 0x2, 0x1f ;  /* 0x0c401f000f847f89 */ /* 0x000e6200000e0000 */
[----:B------:R-:W-:Y:S01]  /*5190*/  IMAD.U32 R3, RZ, RZ, UR7 ;  /* 0x00000007ff037e24 */ /* 0x000fe2000f8e00ff */
[----:B------:R-:W-:Y:S01]  /*51a0*/  UIADD3 UR7, UR7, 0x1, URZ ;  /* 0x0000000107077890 */ /* 0x000fe2000fffe03f */
[----:B------:R-:W-:Y:S01]  /*51b0*/  IMAD.WIDE.U32 R218, R2, -0x326172a9, RZ ;  /* 0xcd9e8d5702da7825 */ /* 0x000fe200078e00ff */
[----:B------:R-:W2:Y:S02]  /*51c0*/  SHFL.BFLY PT, R17, R16, 0x2, 0x1f ;  /* 0x0c401f0010117f89 */ /* 0x000ea400000e0000 */
[----:B------:R-:W-:Y:S02]  /*51d0*/  LOP3.LUT R3, R221, UR19, R3, 0x96, !PT ;  /* 0x00000013dd037c12 */ /* 0x000fe4000f8e9603 */
[----:B------:R-:W-:Y:S01]  /*51e0*/  LOP3.LUT R164, R219, R135, RZ, 0x3c, !PT ;  /* 0x00000087dba47212 */ /* 0x000fe200078e3cff */
[----:B------:R-:W-:Y:S02]  /*51f0*/  LDSM.16.MT88.4 R80, [R189+0xe000] ;  /* 0x00e00000bd50783b */ /* 0x000fe40000004200 */
[----:B------:R-:W-:-:S02]  /*5200*/  IMAD.WIDE.U32 R22, R3, -0x326172a9, RZ ;  /* 0xcd9e8d5703167825 */ /* 0x000fc400078e00ff */
[----:B------:R-:W-:Y:S02]  /*5210*/  LDSM.16.MT88.4 R108, [R189+0x10000] ;  /* 0x01000000bd6c783b */ /* 0x000fe40000004200 */
[----:B------:R-:W-:Y:S01]  /*5220*/  IMAD.WIDE.U32 R164, R164, -0x2daee0ad, RZ ;  /* 0xd2511f53a4a47825 */ /* 0x000fe200078e00ff */
[----:B------:R-:W-:Y:S01]  /*5230*/  LOP3.LUT R3, R23, UR29, R218, 0x96, !PT ;  /* 0x0000001d17037c12 */ /* 0x000fe2000f8e96da */
[----:B------:R-:W-:Y:S03]  /*5240*/  LDSM.16.MT88.4 R56, [R188+0xc000] ;  /* 0x00c00000bc38783b */ /* 0x000fe60000004200 */
[----:B------:R-:W-:Y:S01]  /*5250*/  LOP3.LUT R166, R165, UR28, R220, 0x96, !PT ;  /* 0x0000001ca5a67c12 */ /* 0x000fe2000f8e96dc */
[----:B------:R-:W-:Y:S01]  /*5260*/  IMAD.WIDE.U32 R18, R3, -0x2daee0ad, RZ ;  /* 0xd2511f5303127825 */ /* 0x000fe200078e00ff */
[----:B------:R-:W-:Y:S01]  /*5270*/  LDSM.16.MT88.4 R40, [R190+0xc000] ;  /* 0x00c00000be28783b */ /* 0x000fe20000004200 */
[----:B-1----:R-:W-:-:S02]  /*5280*/  FMNMX.FTZ R132, R15, R132, !PT ;  /* 0x000000840f847209 */ /* 0x002fc40007810000 */
[----:B------:R-:W-:Y:S01]  /*5290*/  IMAD.WIDE.U32 R166, R166, -0x326172a9, RZ ;  /* 0xcd9e8d57a6a67825 */ /* 0x000fe200078e00ff */
[----:B------:R-:W-:Y:S01]  /*52a0*/  LOP3.LUT R14, R19, UR26, R164, 0x96, !PT ;  /* 0x0000001a130e7c12 */ /* 0x000fe2000f8e96a4 */
[----:B------:R-:W-:Y:S01]  /*52b0*/  LDSM.16.MT88.4 R48, [R189+0xc000] ;  /* 0x00c00000bd30783b */ /* 0x000fe20000004200 */
[----:B--2---:R-:W-:Y:S01]  /*52c0*/  FMNMX.FTZ R16, R16, R17, !PT ;  /* 0x0000001110107209 */ /* 0x004fe20007810000 */
[----:B------:R-:W-:Y:S01]  /*52d0*/  IMAD.U32 R220, RZ, RZ, UR7 ;  /* 0x00000007ffdc7e24 */ /* 0x000fe2000f8e00ff */
[----:B------:R-:W-:Y:S01]  /*52e0*/  LOP3.LUT R22, R167, UR27, R22, 0x96, !PT ;  /* 0x0000001ba7167c12 */ /* 0x000fe2000f8e9616 */
[----:B------:R-:W1:Y:S03]  /*52f0*/  SHFL.BFLY PT, R15, R132, 0x1, 0x1f ;  /* 0x0c201f00840f7f89 */ /* 0x000e6600000e0000 */
[----:B------:R-:W-:Y:S01]  /*5300*/  LOP3.LUT R220, R221, UR19, R220, 0x96, !PT ;  /* 0x00000013dddc7c12 */ /* 0x000fe2000f8e96dc */
[----:B------:R-:W2:Y:S01]  /*5310*/  SHFL.BFLY PT, R3, R16, 0x1, 0x1f ;  /* 0x0c201f0010037f89 */ /* 0x000ea200000e0000 */
[----:B------:R-:W-:-:S04]  /*5320*/  IMAD.WIDE.U32 R22, R22, -0x2daee0ad, RZ ;  /* 0xd2511f5316167825 */ /* 0x000fc800078e00ff */
[----:B------:R-:W-:Y:S01]  /*5330*/  IMAD.WIDE.U32 R220, R220, -0x326172a9, RZ ;  /* 0xcd9e8d57dcdc7825 */ /* 0x000fe200078e00ff */
[----:B------:R-:W-:-:S04]  /*5340*/  LOP3.LUT R18, R23, UR24, R18, 0x96, !PT ;  /* 0x0000001817127c12 */ /* 0x000fc8000f8e9612 */
[----:B------:R-:W-:Y:S01]  /*5350*/  LOP3.LUT R218, R221, UR29, R218, 0x96, !PT ;  /* 0x0000001dddda7c12 */ /* 0x000fe2000f8e96da */
[----:B------:R-:W-:-:S04]  /*5360*/  IMAD.WIDE.U32 R18, R18, -0x326172a9, RZ ;  /* 0xcd9e8d5712127825 */ /* 0x000fc800078e00ff */
[----:B------:R-:W-:Y:S01]  /*5370*/  IMAD.WIDE.U32 R218, R218, -0x2daee0ad, RZ ;  /* 0xd2511f53dada7825 */ /* 0x000fe200078e00ff */
[----:B-1----:R-:W-:-:S03]  /*5380*/  FMNMX.FTZ R132, R132, R15, !PT ;  /* 0x0000000f84847209 */ /* 0x002fc60007810000 */
[----:B------:R-:W-:Y:S01]  /*5390*/  IMAD.WIDE.U32 R14, R14, -0x326172a9, RZ ;  /* 0xcd9e8d570e0e7825 */ /* 0x000fe200078e00ff */
[----:B------:R-:W-:-:S03]  /*53a0*/  FSETP.NEU.FTZ.AND P1, PT, R132, -INF , PT ;  /* 0xff8000008400780b */ /* 0x000fc60003f3d000 */
[----:B------:R-:W-:Y:S01]  /*53b0*/  FMUL.FTZ R214, R132, c[0x0][0x23c] ;  /* 0x00008f0084d67a20 */ /* 0x000fe20000410000 */
[----:B------:R-:W-:Y:S02]  /*53c0*/  LOP3.LUT R15, R15, UR25, R166, 0x96, !PT ;  /* 0x000000190f0f7c12 */ /* 0x000fe4000f8e96a6 */
[----:B------:R-:W-:Y:S02]  /*53d0*/  LOP3.LUT R14, R19, UR21, R14, 0x96, !PT ;  /* 0x00000015130e7c12 */ /* 0x000fe4000f8e960e */
[----:B------:R-:W-:Y:S02]  /*53e0*/  FSEL R214, R214, RZ, P1 ;  /* 0x000000ffd6d67208 */ /* 0x000fe40000800000 */
[----:B--2---:R-:W-:-:S03]  /*53f0*/  FMNMX.FTZ R3, R16, R3, !PT ;  /* 0x0000000310037209 */ /* 0x004fc60007810000 */
[----:B------:R-:W-:Y:S01]  /*5400*/  FFMA.FTZ R159, R33, c[0x0][0x23c], -R214 ;  /* 0x00008f00219f7a23 */ /* 0x000fe200000108d6 */
[----:B------:R-:W-:Y:S01]  /*5410*/  FSETP.NEU.FTZ.AND P1, PT, R3, -INF , PT ;  /* 0xff8000000300780b */ /* 0x000fe20003f3d000 */
[----:B------:R-:W-:-:S04]  /*5420*/  IMAD.WIDE.U32 R32, R15, -0x2daee0ad, RZ ;  /* 0xd2511f530f207825 */ /* 0x000fc800078e00ff */
[----:B------:R-:W-:Y:S01]  /*5430*/  IMAD.WIDE.U32 R14, R14, -0x2daee0ad, RZ ;  /* 0xd2511f530e0e7825 */ /* 0x000fe200078e00ff */
[----:B------:R-:W-:Y:S01]  /*5440*/  LOP3.LUT R16, R33, UR11, R22, 0x96, !PT ;  /* 0x0000000b21107c12 */ /* 0x000fe2000f8e9616 */
[----:B------:R-:W-:Y:S02]  /*5450*/  MUFU.EX2 R159, R159 ;  /* 0x0000009f009f7308 */ /* 0x000fe40000000800 */
[----:B------:R-:W-:Y:S01]  /*5460*/  FMUL.FTZ R171, R3, c[0x0][0x23c] ;  /* 0x00008f0003ab7a20 */ /* 0x000fe20000410000 */
[----:B------:R-:W-:Y:S01]  /*5470*/  LOP3.LUT R22, R15, UR5, R32, 0x96, !PT ;  /* 0x000000050f167c12 */ /* 0x000fe2000f8e9620 */
[----:B------:R-:W-:Y:S01]  /*5480*/  IMAD.WIDE.U32 R16, R16, -0x326172a9, RZ ;  /* 0xcd9e8d5710107825 */ /* 0x000fe200078e00ff */
[----:B------:R-:W1:Y:S02]  /*5490*/  LDSM.16.MT88.4 R32, [R188+0x10000] ;  /* 0x01000000bc20783b */ /* 0x000e640000004200 */
[----:B------:R-:W-:Y:S01]  /*54a0*/  FSEL R171, R171, RZ, P1 ;  /* 0x000000ffabab7208 */ /* 0x000fe20000800000 */
[----:B------:R-:W-:-:S04]  /*54b0*/  IMAD.WIDE.U32 R22, R22, -0x326172a9, RZ ;  /* 0xcd9e8d5716167825 */ /* 0x000fc800078e00ff */
[--C-:B------:R-:W-:Y:S01]  /*54c0*/  FFMA.FTZ R161, R30, c[0x0][0x23c], -R171.reuse ;  /* 0x00008f001ea17a23 */ /* 0x100fe200000108ab */
[----:B------:R-:W-:Y:S01]  /*54d0*/  LOP3.LUT R16, R23, UR6, R16, 0x96, !PT ;  /* 0x0000000617107c12 */ /* 0x000fe2000f8e9610 */
[--C-:B------:R-:W-:Y:S01]  /*54e0*/  FFMA.FTZ R154, R26, c[0x0][0x23c], -R171.reuse ;  /* 0x00008f001a9a7a23 */ /* 0x100fe200000108ab */
[----:B------:R-:W-:Y:S01]  /*54f0*/  SHF.R.U32.HI R19, RZ, 0x10, R22 ;  /* 0x00000010ff137819 */ /* 0x000fe20000011616 */
[----:B------:R-:W-:Y:S01]  /*5500*/  FFMA.FTZ R158, R31, c[0x0][0x23c], -R214 ;  /* 0x00008f001f9e7a23 */ /* 0x000fe200000108d6 */
[----:B------:R-:W-:Y:S01]  /*5510*/  SHF.R.U32.HI R5, RZ, 0x10, R16 ;  /* 0x00000010ff057819 */ /* 0x000fe20000011610 */
[----:B------:R-:W-:Y:S01]  /*5520*/  MUFU.EX2 R161, R161 ;  /* 0x000000a100a17308 */ /* 0x000fe20000000800 */
[----:B------:R-:W-:Y:S01]  /*5530*/  LOP3.LUT R7, R16, 0xffff, RZ, 0xc0, !PT ;  /* 0x0000ffff10077812 */ /* 0x000fe200078ec0ff */
[--C-:B------:R-:W-:Y:S01]  /*5540*/  FFMA.FTZ R156, R28, c[0x0][0x23c], -R171.reuse ;  /* 0x00008f001c9c7a23 */ /* 0x100fe200000108ab */
[----:B------:R-:W-:Y:S01]  /*5550*/  LOP3.LUT R4, R16, 0xff, RZ, 0xc0, !PT ;  /* 0x000000ff10047812 */ /* 0x000fe200078ec0ff */
[----:B------:R-:W-:Y:S01]  /*5560*/  FFMA.FTZ R163, R24, c[0x0][0x23c], -R171 ;  /* 0x00008f0018a37a23 */ /* 0x000fe200000108ab */
[----:B------:R-:W-:Y:S01]  /*5570*/  SHF.R.U32.HI R15, RZ, 0x18, R22 ;  /* 0x00000018ff0f7819 */ /* 0x000fe20000011616 */
[----:B------:R-:W-:Y:S01]  /*5580*/  FFMA.FTZ R157, R29, c[0x0][0x23c], -R214 ;  /* 0x00008f001d9d7a23 */ /* 0x000fe200000108d6 */
[----:B------:R-:W-:Y:S01]  /*5590*/  LOP3.LUT R0, R19, 0xff, RZ, 0xc0, !PT ;  /* 0x000000ff13007812 */ /* 0x000fe200078ec0ff */
[----:B------:R-:W2:Y:S01]  /*55a0*/  MUFU.EX2 R154, R154 ;  /* 0x0000009a009a7308 */ /* 0x000ea20000000800 */
[----:B------:R-:W-:Y:S01]  /*55b0*/  SHF.R.U32.HI R16, RZ, 0x18, R16 ;  /* 0x00000018ff107819 */ /* 0x000fe20000011610 */
[--C-:B------:R-:W-:Y:S01]  /*55c0*/  FFMA.FTZ R152, R25, c[0x0][0x23c], -R214.reuse ;  /* 0x00008f0019987a23 */ /* 0x100fe200000108d6 */
[----:B------:R-:W-:Y:S01]  /*55d0*/  LOP3.LUT R5, R5, 0xff, RZ, 0xc0, !PT ;  /* 0x000000ff05057812 */ /* 0x000fe200078ec0ff */
[----:B------:R-:W-:Y:S01]  /*55e0*/  FFMA.FTZ R151, R9, c[0x0][0x23c], -R214 ;  /* 0x00008f0009977a23 */ /* 0x000fe200000108d6 */
[----:B------:R-:W-:Y:S01]  /*55f0*/  PRMT R15, R0, 0x5410, R15 ;  /* 0x00005410000f7816 */ /* 0x000fe2000000000f */
[----:B------:R-:W-:Y:S01]  /*5600*/  FFMA.FTZ R153, R6, c[0x0][0x23c], -R171 ;  /* 0x00008f0006997a23 */ /* 0x000fe200000108ab */
[----:B------:R-:W-:Y:S01]  /*5610*/  PRMT R5, R5, 0x5410, R16 ;  /* 0x0000541005057816 */ /* 0x000fe20000000010 */
[----:B------:R-:W3:Y:S01]  /*5620*/  MUFU.EX2 R158, R158 ;  /* 0x0000009e009e7308 */ /* 0x000ee20000000800 */
[----:B------:R-:W-:Y:S01]  /*5630*/  SHF.R.U32.HI R7, RZ, 0x8, R7 ;  /* 0x00000008ff077819 */ /* 0x000fe20000011607 */
[--C-:B------:R-:W-:Y:S01]  /*5640*/  HSET2.LE.AND R115, R15, R162.reuse, PT ;  /* 0x000000a20f737233 */ /* 0x100fe20003803000 */
[----:B------:R-:W-:Y:S01]  /*5650*/  LOP3.LUT R16, R17, UR8, R18, 0x96, !PT ;  /* 0x0000000811107c12 */ /* 0x000fe2000f8e9612 */
[--C-:B------:R-:W-:Y:S01]  /*5660*/  HSET2.LE.AND R113, R5, R162.reuse, PT ;  /* 0x000000a205717233 */ /* 0x100fe20003803000 */
[----:B------:R-:W-:Y:S01]  /*5670*/  PRMT R7, R4, 0x5410, R7 ;  /* 0x0000541004077816 */ /* 0x000fe20000000007 */
[--C-:B------:R-:W-:Y:S01]  /*5680*/  FFMA.FTZ R155, R21, c[0x0][0x23c], -R214.reuse ;  /* 0x00008f00159b7a23 */ /* 0x100fe200000108d6 */
[----:B------:R-:W-:Y:S01]  /*5690*/  LOP3.LUT R20, R22, 0xffff, RZ, 0xc0, !PT ;  /* 0x0000ffff16147812 */ /* 0x000fe200078ec0ff */
[----:B------:R-:W-:Y:S01]  /*56a0*/  IMAD.WIDE.U32 R16, R16, -0x2daee0ad, RZ ;  /* 0xd2511f5310107825 */ /* 0x000fe200078e00ff */
[----:B--2---:R-:W-:Y:S01]  /*56b0*/  F2FP.PACK_AB R4, R154, R161 ;  /* 0x000000a19a04723e */ /* 0x004fe200000000ff */
[----:B------:R-:W-:Y:S01]  /*56c0*/  MUFU.EX2 R156, R156 ;  /* 0x0000009c009c7308 */ /* 0x000fe20000000800 */
[----:B------:R-:W-:Y:S01]  /*56d0*/  LOP3.LUT R23, R22, 0xff, RZ, 0xc0, !PT ;  /* 0x000000ff16177812 */ /* 0x000fe200078ec0ff */
[--C-:B------:R-:W-:Y:S01]  /*56e0*/  HSET2.LE.AND R112, R7, R162.reuse, PT ;  /* 0x000000a207707233 */ /* 0x100fe20003803000 */
[----:B------:R-:W-:Y:S01]  /*56f0*/  LOP3.LUT R115, R115, R4, RZ, 0xc0, !PT ;  /* 0x0000000473737212 */ /* 0x000fe200078ec0ff */
[--C-:B------:R-:W-:Y:S01]  /*5700*/  FFMA.FTZ R150, R11, c[0x0][0x23c], -R214.reuse ;  /* 0x00008f000b967a23 */ /* 0x100fe200000108d6 */
[----:B------:R-:W-:Y:S01]  /*5710*/  LOP3.LUT R4, R16, 0xffff, RZ, 0xc0, !PT ;  /* 0x0000ffff10047812 */ /* 0x000fe200078ec0ff */
[----:B------:R-:W-:Y:S01]  /*5720*/  FFMA.FTZ R148, R13, c[0x0][0x23c], -R214 ;  /* 0x00008f000d947a23 */ /* 0x000fe200000108d6 */
[----:B------:R-:W-:Y:S01]  /*5730*/  SHF.R.U32.HI R20, RZ, 0x8, R20 ;  /* 0x00000008ff147819 */ /* 0x000fe20000011614 */
[----:B------:R-:W2:Y:S01]  /*5740*/  MUFU.EX2 R163, R163 ;  /* 0x000000a300a37308 */ /* 0x000ea20000000800 */
[----:B---3--:R-:W-:Y:S01]  /*5750*/  F2FP.PACK_AB R5, R158, R159 ;  /* 0x0000009f9e05723e */ /* 0x008fe200000000ff */
[--C-:B------:R-:W-:Y:S01]  /*5760*/  FFMA.FTZ R149, R12, c[0x0][0x23c], -R171.reuse ;  /* 0x00008f000c957a23 */ /* 0x100fe200000108ab */
[----:B------:R-:W-:Y:S01]  /*5770*/  SHF.R.U32.HI R4, RZ, 0x8, R4 ;  /* 0x00000008ff047819 */ /* 0x000fe20000011604 */
[--C-:B------:R-:W-:Y:S01]  /*5780*/  FFMA.FTZ R160, R8, c[0x0][0x23c], -R171.reuse ;  /* 0x00008f0008a07a23 */ /* 0x100fe200000108ab */
[----:B------:R-:W-:Y:S01]  /*5790*/  LOP3.LUT R9, R16, 0xff, RZ, 0xc0, !PT ;  /* 0x000000ff10097812 */ /* 0x000fe200078ec0ff */
[--C-:B------:R-:W-:Y:S01]  /*57a0*/  FFMA.FTZ R212, R172, c[0x0][0x23c], -R171.reuse ;  /* 0x00008f00acd47a23 */ /* 0x100fe200000108ab */
[----:B------:R-:W-:Y:S01]  /*57b0*/  PRMT R23, R23, 0x5410, R20 ;  /* 0x0000541017177816 */ /* 0x000fe20000000014 */
[----:B------:R-:W-:Y:S01]  /*57c0*/  MUFU.EX2 R157, R157 ;  /* 0x0000009d009d7308 */ /* 0x000fe20000000800 */
[----:B------:R-:W-:Y:S01]  /*57d0*/  LOP3.LUT R112, R112, R5, RZ, 0xc0, !PT ;  /* 0x0000000570707212 */ /* 0x000fe200078ec0ff */
[--C-:B------:R-:W-:Y:S01]  /*57e0*/  FFMA.FTZ R173, R138, c[0x0][0x23c], -R171.reuse ;  /* 0x00008f008aad7a23 */ /* 0x100fe200000108ab */
[----:B------:R-:W-:Y:S01]  /*57f0*/  PRMT R9, R9, 0x5410, R4 ;  /* 0x0000541009097816 */ /* 0x000fe20000000004 */
[--C-:B------:R-:W-:Y:S01]  /*5800*/  HSET2.LE.AND R23, R23, R162.reuse, PT ;  /* 0x000000a217177233 */ /* 0x100fe20003803000 */
[----:B------:R-:W3:Y:S01]  /*5810*/  LDSM.16.MT88.4 R4, [R192+0xc800] ;  /* 0x00c80000c004783b */ /* 0x000ee20000004200 */
[----:B------:R-:W-:Y:S01]  /*5820*/  LOP3.LUT R11, R17, UR30, R14, 0x96, !PT ;  /* 0x0000001e110b7c12 */ /* 0x000fe2000f8e960e */
[--C-:B------:R-:W-:Y:S01]  /*5830*/  FFMA.FTZ R17, R10, c[0x0][0x23c], -R171.reuse ;  /* 0x00008f000a117a23 */ /* 0x100fe200000108ab */
[----:B------:R-:W4:Y:S01]  /*5840*/  MUFU.EX2 R152, R152 ;  /* 0x0000009800987308 */ /* 0x000f220000000800 */
[----:B--2---:R-:W-:Y:S01]  /*5850*/  F2FP.PACK_AB R0, R163, R156 ;  /* 0x0000009ca300723e */ /* 0x004fe200000000ff */
[--C-:B------:R-:W-:Y:S01]  /*5860*/  HSET2.LE.AND R142, R9, R162.reuse, PT ;  /* 0x000000a2098e7233 */ /* 0x100fe20003803000 */
[--C-:B------:R-:W-:Y:S01]  /*5870*/  SHF.R.U32.HI R143, RZ, 0x18, R16.reuse ;  /* 0x00000018ff8f7819 */ /* 0x100fe20000011610 */
[----:B------:R-:W-:Y:S01]  /*5880*/  LDSM.16.MT88.4 R12, [R192+0xe800] ;  /* 0x00e80000c00c783b */ /* 0x000fe20000004200 */
[----:B------:R-:W-:Y:S01]  /*5890*/  LOP3.LUT R113, R113, R0, RZ, 0xc0, !PT ;  /* 0x0000000071717212 */ /* 0x000fe200078ec0ff */
[--C-:B------:R-:W-:Y:S01]  /*58a0*/  FFMA.FTZ R172, R136, c[0x0][0x23c], -R171.reuse ;  /* 0x00008f0088ac7a23 */ /* 0x100fe200000108ab */
[----:B------:R-:W-:Y:S01]  /*58b0*/  SHF.R.U32.HI R0, RZ, 0x10, R16 ;  /* 0x00000010ff007819 */ /* 0x000fe20000011610 */
[----:B------:R-:W-:Y:S01]  /*58c0*/  MUFU.EX2 R155, R155 ;  /* 0x0000009b009b7308 */ /* 0x000fe20000000800 */
[----:B------:R-:W-:Y:S01]  /*58d0*/  LOP3.LUT R16, R11, 0xffff, RZ, 0xc0, !PT ;  /* 0x0000ffff0b107812 */ /* 0x000fe200078ec0ff */
[----:B------:R-:W-:Y:S01]  /*58e0*/  FFMA.FTZ R175, R216, c[0x0][0x23c], -R171 ;  /* 0x00008f00d8af7a23 */ /* 0x000fe200000108ab */
[----:B------:R-:W-:Y:S01]  /*58f0*/  LOP3.LUT R10, R0, 0xff, RZ, 0xc0, !PT ;  /* 0x000000ff000a7812 */ /* 0x000fe200078ec0ff */
[----:B------:R-:W-:Y:S01]  /*5900*/  LDSM.16.MT88.4 R24, [R189+0xc800] ;  /* 0x00c80000bd18783b */ /* 0x000fe20000004200 */
[--C-:B------:R-:W-:Y:S01]  /*5910*/  SHF.R.U32.HI R141, RZ, 0x10, R11.reuse ;  /* 0x00000010ff8d7819 */ /* 0x100fe2000001160b */
[--C-:B------:R-:W-:Y:S01]  /*5920*/  FFMA.FTZ R216, R217, c[0x0][0x23c], -R214.reuse ;  /* 0x00008f00d9d87a23 */ /* 0x100fe200000108d6 */
[----:B------:R-:W-:Y:S01]  /*5930*/  LOP3.LUT R165, R11, 0xff, RZ, 0xc0, !PT ;  /* 0x000000ff0ba57812 */ /* 0x000fe200078ec0ff */
[----:B------:R-:W-:Y:S01]  /*5940*/  MUFU.EX2 R150, R150 ;  /* 0x0000009600967308 */ /* 0x000fe20000000800 */
[----:B----4-:R-:W-:Y:S01]  /*5950*/  F2FP.PACK_AB R114, R152, R157 ;  /* 0x0000009d9872723e */ /* 0x010fe200000000ff */
[----:B------:R-:W-:Y:S01]  /*5960*/  LDSM.16.MT88.4 R28, [R190+0xc800] ;  /* 0x00c80000be1c783b */ /* 0x000fe20000004200 */
[----:B------:R-:W-:Y:S01]  /*5970*/  SHF.R.U32.HI R8, RZ, 0x18, R11 ;  /* 0x00000018ff087819 */ /* 0x000fe2000001160b */
[--C-:B------:R-:W-:Y:S01]  /*5980*/  FFMA.FTZ R215, R215, c[0x0][0x23c], -R214.reuse ;  /* 0x00008f00d7d77a23 */ /* 0x100fe200000108d6 */
[----:B------:R-:W-:Y:S01]  /*5990*/  LOP3.LUT R114, R23, R114, RZ, 0xc0, !PT ;  /* 0x0000007217727212 */ /* 0x000fe200078ec0ff */
[----:B------:R-:W-:Y:S01]  /*59a0*/  FFMA.FTZ R213, R213, c[0x0][0x23c], -R214 ;  /* 0x00008f00d5d57a23 */ /* 0x000fe200000108d6 */
[----:B------:R-:W-:Y:S01]  /*59b0*/  SHF.R.U32.HI R16, RZ, 0x8, R16 ;  /* 0x00000008ff107819 */ /* 0x000fe20000011610 */
[----:B------:R-:W-:Y:S01]  /*59c0*/  MUFU.EX2 R151, R151 ;  /* 0x0000009700977308 */ /* 0x000fe20000000800 */
[----:B------:R-:W-:Y:S01]  /*59d0*/  LOP3.LUT R141, R141, 0xff, RZ, 0xc0, !PT ;  /* 0x000000ff8d8d7812 */ /* 0x000fe200078ec0ff */
[----:B------:R-:W-:Y:S01]  /*59e0*/  LDSM.16.MT88.4 R20, [R188+0xc800] ;  /* 0x00c80000bc14783b */ /* 0x000fe20000004200 */
[----:B------:R-:W-:Y:S01]  /*59f0*/  PRMT R143, R10, 0x5410, R143 ;  /* 0x000054100a8f7816 */ /* 0x000fe2000000008f */
[C---:B------:R-:W-:Y:S01]  /*5a00*/  HMMA.16816.F32 R128, R112.reuse, R124, RZ ;  /* 0x0000007c7080723c */ /* 0x040fe200000018ff */
[----:B------:R-:W-:Y:S01]  /*5a10*/  PRMT R165, R165, 0x5410, R16 ;  /* 0x00005410a5a57816 */ /* 0x000fe20000000010 */
[--C-:B------:R-:W-:Y:S01]  /*5a20*/  FFMA.FTZ R174, R174, c[0x0][0x23c], -R171.reuse ;  /* 0x00008f00aeae7a23 */ /* 0x100fe200000108ab */
[----:B------:R-:W-:Y:S01]  /*5a30*/  PRMT R141, R141, 0x5410, R8 ;  /* 0x000054108d8d7816 */ /* 0x000fe20000000008 */
[----:B------:R-:W2:Y:S01]  /*5a40*/  MUFU.EX2 R148, R148 ;  /* 0x0000009400947308 */ /* 0x000ea20000000800 */
[--C-:B------:R-:W-:Y:S01]  /*5a50*/  HSET2.LE.AND R143, R143, R162.reuse, PT ;  /* 0x000000a28f8f7233 */ /* 0x100fe20003803000 */
[--C-:B------:R-:W-:Y:S01]  /*5a60*/  FFMA.FTZ R169, R169, c[0x0][0x23c], -R171.reuse ;  /* 0x00008f00a9a97a23 */ /* 0x100fe200000108ab */
[--C-:B------:R-:W-:Y:S01]  /*5a70*/  HSET2.LE.AND R140, R165, R162.reuse, PT ;  /* 0x000000a2a58c7233 */ /* 0x100fe20003803000 */
[----:B------:R-:W-:Y:S01]  /*5a80*/  HMMA.16816.F32 R124, R112, R126, RZ ;  /* 0x0000007e707c723c */ /* 0x000fe200000018ff */
[----:B------:R-:W-:Y:S01]  /*5a90*/  HSET2.LE.AND R141, R141, R162, PT ;  /* 0x000000a28d8d7233 */ /* 0x000fe20003803000 */
[----:B------:R-:W-:Y:S01]  /*5aa0*/  LOP3.LUT R165, R219, UR26, R164, 0x96, !PT ;  /* 0x0000001adba57c12 */ /* 0x000fe2000f8e96a4 */
[----:B------:R-:W-:Y:S01]  /*5ab0*/  FFMA.FTZ R164, R147, c[0x0][0x23c], -R214 ;  /* 0x00008f0093a47a23 */ /* 0x000fe200000108d6 */
[----:B------:R-:W-:Y:S01]  /*5ac0*/  MUFU.EX2 R153, R153 ;  /* 0x0000009900997308 */ /* 0x000fe20000000800 */
[----:B------:R-:W-:-:S02]  /*5ad0*/  FFMA.FTZ R168, R168, c[0x0][0x23c], -R171 ;  /* 0x00008f00a8a87a23 */ /* 0x000fc400000108ab */
[----:B------:R-:W-:Y:S01]  /*5ae0*/  FADD.FTZ R158, R159, R158 ;  /* 0x0000009e9f9e7221 */ /* 0x000fe20000010000 */
[C---:B-1----:R-:W-:Y:S01]  /*5af0*/  HMMA.16816.F32 R116, R112.reuse, R32, RZ ;  /* 0x000000207074723c */ /* 0x042fe200000018ff */
[----:B------:R-:W-:Y:S02]  /*5b00*/  FADD.FTZ R156, R156, R163 ;  /* 0x000000a39c9c7221 */ /* 0x000fe40000010000 */
[----:B------:R-:W-:Y:S01]  /*5b10*/  FADD.FTZ R157, R157, R158 ;  /* 0x0000009e9d9d7221 */ /* 0x000fe20000010000 */
[----:B------:R-:W-:Y:S01]  /*5b20*/  MUFU.EX2 R149, R149 ;  /* 0x0000009500957308 */ /* 0x000fe20000000800 */
[----:B--2---:R-:W-:Y:S01]  /*5b30*/  F2FP.PACK_AB R9, R148, R151 ;  /* 0x000000979409723e */ /* 0x004fe200000000ff */
[----:B------:R-:W-:Y:S01]  /*5b40*/  FADD.FTZ R161, R161, R156 ;  /* 0x0000009ca1a17221 */ /* 0x000fe20000010000 */
[----:B------:R-:W-:Y:S01]  /*5b50*/  F2FP.PACK_AB R33, R150, R155 ;  /* 0x0000009b9621723e */ /* 0x000fe200000000ff */
[----:B------:R-:W-:Y:S01]  /*5b60*/  HMMA.16816.F32 R76, R112, R80, RZ ;  /* 0x00000050704c723c */ /* 0x000fe200000018ff */
[----:B------:R-:W-:Y:S01]  /*5b70*/  LOP3.LUT R142, R142, R9, RZ, 0xc0, !PT ;  /* 0x000000098e8e7212 */ /* 0x000fe200078ec0ff */
[----:B------:R-:W-:Y:S01]  /*5b80*/  FADD.FTZ R152, R152, R157 ;  /* 0x0000009d98987221 */ /* 0x000fe20000010000 */
[----:B------:R-:W-:Y:S01]  /*5b90*/  LOP3.LUT R140, R140, R33, RZ, 0xc0, !PT ;  /* 0x000000218c8c7212 */ /* 0x000fe200078ec0ff */
[----:B------:R-:W1:Y:S01]  /*5ba0*/  MUFU.EX2 R0, R17 ;  /* 0x0000001100007308 */ /* 0x000e620000000800 */
[----:B------:R-:W2:Y:S01]  /*5bb0*/  LDSM.16.MT88.4 R8, [R189+0xe800] ;  /* 0x00e80000bd08783b */ /* 0x000ea20000004200 */
[----:B------:R-:W-:-:S02]  /*5bc0*/  FADD.FTZ R154, R154, R161 ;  /* 0x000000a19a9a7221 */ /* 0x000fc40000010000 */
[----:B------:R-:W-:Y:S01]  /*5bd0*/  HMMA.16816.F32 R80, R112, R82, RZ ;  /* 0x000000527050723c */ /* 0x000fe200000018ff */
[----:B------:R-:W-:-:S03]  /*5be0*/  FADD.FTZ R155, R155, R152 ;  /* 0x000000989b9b7221 */ /* 0x000fc60000010000 */
[----:B------:R-:W4:Y:S01]  /*5bf0*/  MUFU.EX2 R160, R160 ;  /* 0x000000a000a07308 */ /* 0x000f220000000800 */
[----:B------:R-:W-:-:S03]  /*5c00*/  FADD.FTZ R150, R150, R155 ;  /* 0x0000009b96967221 */ /* 0x000fc60000010000 */
[C---:B------:R-:W-:Y:S01]  /*5c10*/  HMMA.16816.F32 R68, R112.reuse, R72, RZ ;  /* 0x000000487044723c */ /* 0x040fe200000018ff */
[----:B------:R-:W-:Y:S01]  /*5c20*/  FADD.FTZ R151, R151, R150 ;  /* 0x0000009697977221 */ /* 0x000fe20000010000 */
[----:B-1----:R-:W-:Y:S01]  /*5c30*/  F2FP.PACK_AB R144, R0, R149 ;  /* 0x000000950090723e */ /* 0x002fe200000000ff */
[----:B------:R-:W1:Y:S01]  /*5c40*/  LDSM.16.MT88.4 R16, [R190+0xe800] ;  /* 0x00e80000be10783b */ /* 0x000e620000004200 */
[----:B------:R-:W-:Y:S01]  /*5c50*/  MUFU.EX2 R164, R164 ;  /* 0x000000a400a47308 */ /* 0x000fe20000000800 */
[----:B------:R-:W-:Y:S01]  /*5c60*/  FADD.FTZ R151, R148, R151 ;  /* 0x0000009794977221 */ /* 0x000fe20000010000 */
[----:B------:R-:W-:Y:S02]  /*5c70*/  LOP3.LUT R143, R143, R144, RZ, 0xc0, !PT ;  /* 0x000000908f8f7212 */ /* 0x000fe400078ec0ff */
[----:B------:R-:W-:Y:S01]  /*5c80*/  HMMA.16816.F32 R60, R112, R64, RZ ;  /* 0x00000040703c723c */ /* 0x000fe200000018ff */
[----:B----4-:R-:W-:Y:S01]  /*5c90*/  F2FP.PACK_AB R32, R160, R153 ;  /* 0x00000099a020723e */ /* 0x010fe200000000ff */
[----:B------:R-:W-:-:S02]  /*5ca0*/  FADD.FTZ R153, R153, R154 ;  /* 0x0000009a99997221 */ /* 0x000fc40000010000 */
[----:B------:R-:W-:Y:S01]  /*5cb0*/  MUFU.EX2 R212, R212 ;  /* 0x000000d400d47308 */ /* 0x000fe20000000800 */
[----:B------:R-:W-:-:S03]  /*5cc0*/  LOP3.LUT R141, R141, R32, RZ, 0xc0, !PT ;  /* 0x000000208d8d7212 */ /* 0x000fc600078ec0ff */
[----:B------:R-:W-:Y:S01]  /*5cd0*/  HMMA.16816.F32 R84, R112, R88, RZ ;  /* 0x000000587054723c */ /* 0x000fe200000018ff */
[----:B------:R-:W-:-:S03]  /*5ce0*/  FADD.FTZ R160, R160, R153 ;  /* 0x00000099a0a07221 */ /* 0x000fc60000010000 */
[----:B------:R-:W-:Y:S01]  /*5cf0*/  MUFU.EX2 R173, R173 ;  /* 0x000000ad00ad7308 */ /* 0x000fe20000000800 */
[----:B------:R-:W-:-:S03]  /*5d00*/  FADD.FTZ R149, R149, R160 ;  /* 0x000000a095957221 */ /* 0x000fc60000010000 */
[----:B---3--:R-:W-:Y:S01]  /*5d10*/  HMMA.16816.F32 R128, R140, R4, R128 ;  /* 0x000000048c80723c */ /* 0x008fe20000001880 */
[----:B------:R-:W-:-:S03]  /*5d20*/  FADD.FTZ R149, R0, R149 ;  /* 0x0000009500957221 */ /* 0x000fc60000010000 */
[----:B------:R-:W-:Y:S04]  /*5d30*/  MUFU.EX2 R172, R172 ;  /* 0x000000ac00ac7308 */ /* 0x000fe80000000800 */
[----:B------:R-:W-:Y:S01]  /*5d40*/  HMMA.16816.F32 R124, R140, R6, R124 ;  /* 0x000000068c7c723c */ /* 0x000fe2000000187c */
[----:B------:R-:W3:Y:S03]  /*5d50*/  LDSM.16.MT88.4 R4, [R188+0xe800] ;  /* 0x00e80000bc04783b */ /* 0x000ee60000004200 */
[----:B------:R-:W-:Y:S04]  /*5d60*/  MUFU.EX2 R175, R175 ;  /* 0x000000af00af7308 */ /* 0x000fe80000000800 */
[C---:B------:R-:W-:Y:S04]  /*5d70*/  HMMA.16816.F32 R64, R112.reuse, R66, RZ ;  /* 0x000000427040723c */ /* 0x040fe800000018ff */
[----:B------:R-:W-:Y:S04]  /*5d80*/  MUFU.EX2 R216, R216 ;  /* 0x000000d800d87308 */ /* 0x000fe80000000800 */
[----:B------:R-:W-:Y:S04]  /*5d90*/  HMMA.16816.F32 R88, R112, R90, RZ ;  /* 0x0000005a7058723c */ /* 0x000fe800000018ff */
[----:B------:R-:W-:Y:S04]  /*5da0*/  MUFU.EX2 R215, R215 ;  /* 0x000000d700d77308 */ /* 0x000fe80000000800 */
[C---:B--2---:R-:W-:Y:S04]  /*5db0*/  HMMA.16816.F32 R76, R140.reuse, R8, R76 ;  /* 0x000000088c4c723c */ /* 0x044fe8000000184c */
[----:B------:R-:W-:Y:S04]  /*5dc0*/  MUFU.EX2 R213, R213 ;  /* 0x000000d500d57308 */ /* 0x000fe80000000800 */
[C---:B------:R-:W-:Y:S01]  /*5dd0*/  HMMA.16816.F32 R80, R140.reuse, R10, R80 ;  /* 0x0000000a8c50723c */ /* 0x040fe20000001850 */
[----:B------:R-:W2:Y:S03]  /*5de0*/  LDSM.16.MT88.4 R8, [R190+0x10800] ;  /* 0x01080000be08783b */ /* 0x000ea60000004200 */
[----:B------:R-:W-:Y:S04]  /*5df0*/  MUFU.EX2 R174, R174 ;  /* 0x000000ae00ae7308 */ /* 0x000fe80000000800 */
[----:B-1----:R-:W-:Y:S04]  /*5e00*/  HMMA.16816.F32 R68, R140, R16, R68 ;  /* 0x000000108c44723c */ /* 0x002fe80000001844 */
[----:B------:R-:W-:Y:S03]  /*5e10*/  MUFU.EX2 R169, R169 ;  /* 0x000000a900a97308 */ /* 0x000fe60000000800 */
[----:B------:R-:W-:Y:S01]  /*5e20*/  LOP3.LUT R16, R167, UR27, R220, 0x96, !PT ;  /* 0x0000001ba7107c12 */ /* 0x000fe2000f8e96dc */
[----:B------:R-:W-:Y:S01]  /*5e30*/  HMMA.16816.F32 R72, R112, R74, RZ ;  /* 0x0000004a7048723c */ /* 0x000fe200000018ff */
[----:B------:R-:W-:-:S03]  /*5e40*/  FFMA.FTZ R167, R137, c[0x0][0x23c], -R214 ;  /* 0x00008f0089a77a23 */ /* 0x000fc600000108d6 */
[----:B------:R-:W-:Y:S01]  /*5e50*/  IMAD.WIDE.U32 R16, R16, -0x2daee0ad, RZ ;  /* 0xd2511f5310107825 */ /* 0x000fe200078e00ff */
[----:B------:R-:W-:Y:S03]  /*5e60*/  MUFU.EX2 R168, R168 ;  /* 0x000000a800a87308 */ /* 0x000fe60000000800 */
[----:B------:R-:W-:Y:S01]  /*5e70*/  HMMA.16816.F32 R60, R140, R12, R60 ;  /* 0x0000000c8c3c723c */ /* 0x000fe2000000183c */
[----:B------:R-:W-:Y:S01]  /*5e80*/  LOP3.LUT R220, R17, UR24, R218, 0x96, !PT ;  /* 0x0000001811dc7c12 */ /* 0x000fe2000f8e96da */
[----:B------:R-:W-:-:S03]  /*5e90*/  IMAD.WIDE.U32 R218, R165, -0x326172a9, RZ ;  /* 0xcd9e8d57a5da7825 */ /* 0x000fc600078e00ff */
[----:B------:R-:W-:Y:S01]  /*5ea0*/  MUFU.EX2 R167, R167 ;  /* 0x000000a700a77308 */ /* 0x000fe20000000800 */
[----:B------:R-:W-:Y:S01]  /*5eb0*/  IMAD.WIDE.U32 R220, R220, -0x326172a9, RZ ;  /* 0xcd9e8d57dcdc7825 */ /* 0x000fe200078e00ff */
[----:B------:R-:W-:Y:S01]  /*5ec0*/  LOP3.LUT R166, R219, UR25, R166, 0x96, !PT ;  /* 0x00000019dba67c12 */ /* 0x000fe2000f8e96a6 */
[C---:B------:R-:W-:Y:S01]  /*5ed0*/  HMMA.16816.F32 R64, R140.reuse, R14, R64 ;  /* 0x0000000e8c40723c */ /* 0x040fe20000001840 */
[----:B------:R-:W1:Y:S01]  /*5ee0*/  LDSM.16.MT88.4 R12, [R192+0x10800] ;  /* 0x01080000c00c783b */ /* 0x000e620000004200 */
[----:B------:R-:W-:Y:S01]  /*5ef0*/  FFMA.FTZ R165, R145, c[0x0][0x23c], -R214 ;  /* 0x00008f0091a57a23 */ /* 0x000fe200000108d6 */
[----:B------:R-:W-:Y:S02]  /*5f00*/  LOP3.LUT R218, R221, UR21, R218, 0x96, !PT ;  /* 0x00000015ddda7c12 */ /* 0x000fe4000f8e96da */
[----:B------:R-:W-:Y:S03]  /*5f10*/  LDSM.16.MT88.4 R144, [R188+0x10800] ;  /* 0x01080000bc90783b */ /* 0x000fe60000004200 */
[C---:B---3--:R-:W-:Y:S01]  /*5f20*/  HMMA.16816.F32 R84, R140.reuse, R4, R84 ;  /* 0x000000048c54723c */ /* 0x048fe20000001854 */
[----:B------:R-:W-:Y:S01]  /*5f30*/  IMAD.WIDE.U32 R218, R218, -0x2daee0ad, RZ ;  /* 0xd2511f53dada7825 */ /* 0x000fe200078e00ff */
[----:B------:R-:W3:Y:S06]  /*5f40*/  MUFU.EX2 R165, R165 ;  /* 0x000000a500a57308 */ /* 0x000eec0000000800 */
        /* <DEDUP_REMOVED lines=190> */
[----:B------:R-:W1:Y:S01]  /*6b30*/  S2R R0, SR_TID.X ;  /* 0x0000000000007919 */ /* 0x000e620000002100 */
[----:B------:R-:W2:Y:S01]  /*6b40*/  LDC.U8 R212, c[0x0][0x2d8] ;  /* 0x0000b600ffd47b82 */ /* 0x000ea20000000000 */
[----:B------:R-:W-:Y:S01]  /*6b50*/  IMAD.WIDE.U32 R218, R2, -0x326172a9, RZ ;  /* 0xcd9e8d5702da7825 */ /* 0x000fe200078e00ff */
[----:B------:R-:W-:Y:S01]  /*6b60*/  UIADD3 UR14, UR12, 0x3f, URZ ;  /* 0x0000003f0c0e7890 */ /* 0x000fe2000fffe03f */
[----:B------:R-:W-:Y:S01]  /*6b70*/  ISETP.GE.AND P4, PT, R210, c[0x0][0x220], PT ;  /* 0x00008800d2007a0c */ /* 0x000fe20003f86270 */
[----:B------:R-:W-:Y:S01]  /*6b80*/  ULDC.64 UR6, c[0x0][0x1a0] ;  /* 0x0000680000067ab9 */ /* 0x000fe20000000a00 */
[----:B------:R-:W-:Y:S01]  /*6b90*/  IMAD.U32 R203, RZ, RZ, UR12 ;  /* 0x0000000cffcb7e24 */ /* 0x000fe2000f8e00ff */
[----:B------:R-:W-:Y:S01]  /*6ba0*/  USHF.R.S32.HI UR34, URZ, 0x1f, UR14 ;  /* 0x0000001f3f227899 */ /* 0x000fe2000801140e */
[----:B------:R-:W-:Y:S01]  /*6bb0*/  LOP3.LUT R216, R219, R135, RZ, 0x3c, !PT ;  /* 0x00000087dbd87212 */ /* 0x000fe200078e3cff */
[----:B------:R-:W-:Y:S01]  /*6bc0*/  IMAD.WIDE.U32 R220, R134, -0x2daee0ad, RZ ;  /* 0xd2511f5386dc7825 */ /* 0x000fe200078e00ff */
[----:B------:R-:W-:Y:S01]  /*6bd0*/  ISETP.GE.AND P3, PT, R202, c[0x0][0x220], PT ;  /* 0x00008800ca007a0c */ /* 0x000fe20003f66270 */
[----:B------:R-:W-:Y:S01]  /*6be0*/  ULEA.HI UR34, UR34, UR14, URZ, 0x6 ;  /* 0x0000000e22227291 */ /* 0x000fe2000f8f303f */
[----:B------:R-:W-:Y:S01]  /*6bf0*/  ISETP.GE.AND P2, PT, R201, c[0x0][0x220], PT ;  /* 0x00008800c9007a0c */ /* 0x000fe20003f46270 */
[----:B------:R-:W-:Y:S01]  /*6c00*/  IMAD.WIDE.U32 R216, R216, -0x2daee0ad, RZ ;  /* 0xd2511f53d8d87825 */ /* 0x000fe200078e00ff */
[----:B------:R-:W-:-:S02]  /*6c10*/  USHF.L.U64.HI UR31, UR6, 0x4, UR7 ;  /* 0x00000004061f7899 */ /* 0x000fc40008010207 */
[----:B------:R-:W-:Y:S02]  /*6c20*/  USHF.L.U32 UR32, UR6, 0x4, URZ ;  /* 0x0000000406207899 */ /* 0x000fe4000800063f */
[----:B------:R-:W-:Y:S01]  /*6c30*/  ULEA.HI.SX32 UR34, UR34, 0xfffffffe, 0x1a ;  /* 0xfffffffe22227891 */ /* 0x000fe2000f8fd23f */
[----:B-1----:R-:W-:Y:S02]  /*6c40*/  LOP3.LUT R0, R0, 0x3, RZ, 0xc0, !PT ;  /* 0x0000000300007812 */ /* 0x002fe400078ec0ff */
[----:B--2---:R-:W-:-:S03]  /*6c50*/  PRMT R212, R212, 0x7054, R212 ;  /* 0x00007054d4d47816 */ /* 0x004fc600000000d4 */
[----:B------:R-:W-:Y:S02]  /*6c60*/  IMAD R0, R0, -0x2, R133 ;  /* 0xfffffffe00007824 */ /* 0x000fe400078e0285 */
[----:B------:R-:W-:-:S03]  /*6c70*/  IMAD.MOV.U32 R133, RZ, RZ, R132 ;  /* 0x000000ffff857224 */ /* 0x000fc600078e0084 */
[----:B------:R-:W-:Y:S01]  /*6c80*/  IADD3 R203, R203, -UR13, R0 ;  /* 0x8000000dcbcb7c10 */ /* 0x000fe2000fffe000 */
[----:B------:R-:W-:Y:S01]  /*6c90*/  IMAD.MOV.U32 R0, RZ, RZ, R3 ;  /* 0x000000ffff007224 */ /* 0x000fe200078e0003 */
[----:B------:R-:W-:Y:S05]  /*6ca0*/  BRA `(.L_x_699) ;  /* 0x0000068000007947 */ /* 0x000fea0003800000 */
.L_x_701:
        /* <DEDUP_REMOVED lines=104> */
.L_x_699:
        /* <DEDUP_REMOVED lines=263> */
.L_x_700:
[----:B-1----:R-:W-:Y:S01]  /*83a0*/  MOV R144, UR34 ;  /* 0x0000002200907c02 */ /* 0x002fe20008000f00 */
[----:B------:R-:W-:Y:S01]  /*83b0*/  USHF.L.U32 UR14, UR34, 0x1, URZ ;  /* 0x00000001220e7899 */ /* 0x000fe2000800063f */
[----:B------:R-:W-:Y:S01]  /*83c0*/  LOP3.LUT R226, R217, UR28, R220, 0x96, !PT ;  /* 0x0000001cd9e27c12 */ /* 0x000fe2000f8e96dc */
[----:B------:R-:W-:Y:S01]  /*83d0*/  UIADD3 UR12, UR18, -0x4ab325aa, URZ ;  /* 0xb54cda56120c7890 */ /* 0x000fe2000fffe03f */
[----:B------:R-:W-:Y:S01]  /*83e0*/  LDSM.16.MT88.4 R152, [R190+0xe800] ;  /* 0x00e80000be98783b */ /* 0x000fe20000004200 */
[----:B------:R-:W-:Y:S01]  /*83f0*/  IMAD R144, R144, -0x40, R203 ;  /* 0xffffffc090907824 */ /* 0x000fe200078e02cb */
[----:B------:R-:W-:Y:S01]  /*8400*/  UIADD3 UR34, UR34, -0x1, URZ ;  /* 0xffffffff22227890 */ /* 0x000fe2000fffe03f */
[----:B------:R-:W-:Y:S03]  /*8410*/  IMAD.WIDE.U32 R226, R226, -0x326172a9, RZ ;  /* 0xcd9e8d57e2e27825 */ /* 0x000fe600078e00ff */
[C---:B------:R-:W-:Y:S02]  /*8420*/  IADD3 R142, R144.reuse, -0x1, RZ ;  /* 0xffffffff908e7810 */ /* 0x040fe40007ffe0ff */
[----:B------:R-:W-:Y:S01]  /*8430*/  IADD3 R143, R144, -0x8, RZ ;  /* 0xfffffff8908f7810 */ /* 0x000fe20007ffe0ff */
[----:B------:R-:W-:Y:S01]  /*8440*/  LDSM.16.MT88.4 R156, [R189+0xe800] ;  /* 0x00e80000bd9c783b */ /* 0x000fe20000004200 */
[----:B------:R-:W-:Y:S02]  /*8450*/  ISETP.GE.AND P0, PT, R142, RZ, PT ;  /* 0x000000ff8e00720c */ /* 0x000fe40003f06270 */
[----:B------:R-:W-:Y:S02]  /*8460*/  ISETP.GE.AND P1, PT, R143, RZ, PT ;  /* 0x000000ff8f00720c */ /* 0x000fe40003f26270 */
[C---:B------:R-:W-:Y:S02]  /*8470*/  IADD3 R140, R144.reuse, -0x9, RZ ;  /* 0xfffffff7908c7810 */ /* 0x040fe40007ffe0ff */
[C---:B------:R-:W-:Y:S02]  /*8480*/  IADD3 R141, R144.reuse, -0x10, RZ ;  /* 0xfffffff0908d7810 */ /* 0x040fe40007ffe0ff */
[C---:B------:R-:W-:Y:S02]  /*8490*/  IADD3 R138, R144.reuse, -0x11, RZ ;  /* 0xffffffef908a7810 */ /* 0x040fe40007ffe0ff */
[C---:B------:R-:W-:Y:S02]  /*84a0*/  IADD3 R139, R144.reuse, -0x18, RZ ;  /* 0xffffffe8908b7810 */ /* 0x040fe40007ffe0ff */
[C---:B------:R-:W-:Y:S02]  /*84b0*/  IADD3 R136, R144.reuse, -0x19, RZ ;  /* 0xffffffe790887810 */ /* 0x040fe40007ffe0ff */
[----:B------:R-:W-:Y:S02]  /*84c0*/  @!P0 IADD3 R142, -R144, 0x1, RZ ;  /* 0x00000001908e8810 */ /* 0x000fe40007ffe1ff */
[----:B------:R-:W-:Y:S02]  /*84d0*/  ISETP.GE.AND P0, PT, R140, RZ, PT ;  /* 0x000000ff8c00720c */ /* 0x000fe40003f06270 */
[C---:B------:R-:W-:Y:S02]  /*84e0*/  @!P1 IADD3 R143, -R144.reuse, 0x8, RZ ;  /* 0x00000008908f9810 */ /* 0x040fe40007ffe1ff */
[----:B------:R-:W-:Y:S01]  /*84f0*/  ISETP.GE.AND P1, PT, R141, RZ, PT ;  /* 0x000000ff8d00720c */ /* 0x000fe20003f26270 */
[----:B------:R-:W-:Y:S01]  /*8500*/  I2F R142, R142 ;  /* 0x0000008e008e7306 */ /* 0x000fe20000201400 */
[C---:B------:R-:W-:Y:S02]  /*8510*/  IADD3 R137, R144.reuse, -0x20, RZ ;  /* 0xffffffe090897810 */ /* 0x040fe40007ffe0ff */
[C---:B------:R-:W-:Y:S02]  /*8520*/  IADD3 R149, R144.reuse, 0x8, RZ ;  /* 0x0000000890957810 */ /* 0x040fe40007ffe0ff */
[----:B------:R-:W-:Y:S02]  /*8530*/  IABS R147, R144 ;  /* 0x0000009000937213 */ /* 0x000fe40000000000 */
[C---:B------:R-:W-:Y:S02]  /*8540*/  IADD3 R134, R144.reuse, -0x21, RZ ;  /* 0xffffffdf90867810 */ /* 0x040fe40007ffe0ff */
[----:B------:R-:W-:Y:S01]  /*8550*/  @!P0 IADD3 R140, -R144, 0x9, RZ ;  /* 0x00000009908c8810 */ /* 0x000fe20007ffe1ff */
[----:B------:R-:W-:Y:S01]  /*8560*/  I2F R143, R143 ;  /* 0x0000008f008f7306 */ /* 0x000fe20000201400 */
[----:B------:R-:W-:Y:S02]  /*8570*/  ISETP.GE.AND P0, PT, R138, RZ, PT ;  /* 0x000000ff8a00720c */ /* 0x000fe40003f06270 */
[C---:B------:R-:W-:Y:S02]  /*8580*/  @!P1 IADD3 R141, -R144.reuse, 0x10, RZ ;  /* 0x00000010908d9810 */ /* 0x040fe40007ffe1ff */
[----:B------:R-:W-:Y:S02]  /*8590*/  ISETP.GE.AND P1, PT, R139, RZ, PT ;  /* 0x000000ff8b00720c */ /* 0x000fe40003f26270 */
[C---:B------:R-:W-:Y:S02]  /*85a0*/  IADD3 R146, R144.reuse, 0x7, RZ ;  /* 0x0000000790927810 */ /* 0x040fe40007ffe0ff */
[C---:B------:R-:W-:Y:S01]  /*85b0*/  IADD3 R135, R144.reuse, -0x28, RZ ;  /* 0xffffffd890877810 */ /* 0x040fe20007ffe0ff */
[----:B------:R-:W-:Y:S01]  /*85c0*/  I2F R147, R147 ;  /* 0x0000009300937306 */ /* 0x000fe20000201400 */
[C---:B------:R-:W-:Y:S02]  /*85d0*/  IADD3 R132, R144.reuse, -0x29, RZ ;  /* 0xffffffd790847810 */ /* 0x040fe40007ffe0ff */
[C---:B------:R-:W-:Y:S02]  /*85e0*/  IADD3 R3, R144.reuse, -0x30, RZ ;  /* 0xffffffd090037810 */ /* 0x040fe40007ffe0ff */
[----:B------:R-:W-:Y:S02]  /*85f0*/  @!P0 IADD3 R138, -R144, 0x11, RZ ;  /* 0x00000011908a8810 */ /* 0x000fe40007ffe1ff */
[----:B------:R-:W-:Y:S02]  /*8600*/  ISETP.GE.AND P0, PT, R136, RZ, PT ;  /* 0x000000ff8800720c */ /* 0x000fe40003f06270 */
[C---:B------:R-:W-:Y:S01]  /*8610*/  @!P1 IADD3 R139, -R144.reuse, 0x18, RZ ;  /* 0x00000018908b9810 */ /* 0x040fe20007ffe1ff */
[----:B------:R-:W-:Y:S01]  /*8620*/  I2F R140, R140 ;  /* 0x0000008c008c7306 */ /* 0x000fe20000201400 */
[----:B------:R-:W-:Y:S02]  /*8630*/  ISETP.GE.AND P1, PT, R137, RZ, PT ;  /* 0x000000ff8900720c */ /* 0x000fe40003f26270 */
[C---:B------:R-:W-:Y:S02]  /*8640*/  IADD3 R2, R144.reuse, -0x31, RZ ;  /* 0xffffffcf90027810 */ /* 0x040fe40007ffe0ff */
[C---:B------:R-:W-:Y:S05]  /*8650*/  IADD3 R145, R144.reuse, -0x38, RZ ;  /* 0xffffffc890917810 */ /* 0x040fea0007ffe0ff */
[C---:B------:R-:W-:Y:S01]  /*8660*/  @!P0 IADD3 R136, -R144.reuse, 0x19, RZ ;  /* 0x0000001990888810 */ /* 0x040fe20007ffe1ff */
[----:B------:R-:W-:Y:S01]  /*8670*/  I2F R141, R141 ;  /* 0x0000008d008d7306 */ /* 0x000fe20000201400 */
[----:B------:R-:W-:Y:S02]  /*8680*/  ISETP.GE.AND P0, PT, R149, RZ, PT ;  /* 0x000000ff9500720c */ /* 0x000fe40003f06270 */
[----:B------:R-:W-:Y:S02]  /*8690*/  @!P1 IADD3 R137, -R144, 0x20, RZ ;  /* 0x0000002090899810 */ /* 0x000fe40007ffe1ff */
[----:B------:R-:W-:Y:S05]  /*86a0*/  ISETP.GE.AND P1, PT, R134, RZ, PT ;  /* 0x000000ff8600720c */ /* 0x000fea0003f26270 */
[----:B------:R-:W-:Y:S04]  /*86b0*/  I2F R138, R138 ;  /* 0x0000008a008a7306 */ /* 0x000fe80000201400 */
[----:B------:R-:W-:Y:S02]  /*86c0*/  @!P0 IADD3 R149, -R144, -0x8, RZ ;  /* 0xfffffff890958810 */ /* 0x000fe40007ffe1ff */
[----:B------:R-:W-:Y:S02]  /*86d0*/  ISETP.GE.AND P0, PT, R146, RZ, PT ;  /* 0x000000ff9200720c */ /* 0x000fe40003f06270 */
[C---:B------:R-:W-:Y:S02]  /*86e0*/  @!P1 IADD3 R134, -R144.reuse, 0x21, RZ ;  /* 0x0000002190869810 */ /* 0x040fe40007ffe1ff */
[----:B------:R-:W-:Y:S01]  /*86f0*/  ISETP.GE.AND P1, PT, R135, RZ, PT ;  /* 0x000000ff8700720c */ /* 0x000fe20003f26270 */
[----:B------:R-:W-:Y:S08]  /*8700*/  I2F R139, R139 ;  /* 0x0000008b008b7306 */ /* 0x000ff00000201400 */
[----:B------:R-:W-:Y:S02]  /*8710*/  @!P0 IADD3 R146, -R144, -0x7, RZ ;  /* 0xfffffff990928810 */ /* 0x000fe40007ffe1ff */
[----:B------:R-:W-:Y:S01]  /*8720*/  ISETP.GE.AND P0, PT, R132, RZ, PT ;  /* 0x000000ff8400720c */ /* 0x000fe20003f06270 */
[----:B------:R-:W-:Y:S01]  /*8730*/  I2F R136, R136 ;  /* 0x0000008800887306 */ /* 0x000fe20000201400 */
[C---:B------:R-:W-:Y:S02]  /*8740*/  @!P1 IADD3 R135, -R144.reuse, 0x28, RZ ;  /* 0x0000002890879810 */ /* 0x040fe40007ffe1ff */
[----:B------:R-:W-:Y:S07]  /*8750*/  ISETP.GE.AND P1, PT, R3, RZ, PT ;  /* 0x000000ff0300720c */ /* 0x000fee0003f26270 */
[----:B------:R-:W-:Y:S02]  /*8760*/  I2F R137, R137 ;  /* 0x0000008900897306 */ /* 0x000fe40000201400 */
[----:B------:R-:W-:Y:S02]  /*8770*/  @!P0 IADD3 R132, -R144, 0x29, RZ ;  /* 0x0000002990848810 */ /* 0x000fe40007ffe1ff */
[----:B------:R-:W-:Y:S02]  /*8780*/  ISETP.GE.AND P0, PT, R2, RZ, PT ;  /* 0x000000ff0200720c */ /* 0x000fe40003f06270 */
[C---:B------:R-:W-:Y:S02]  /*8790*/  @!P1 IADD3 R3, -R144.reuse, 0x30, RZ ;  /* 0x0000003090039810 */ /* 0x040fe40007ffe1ff */
[----:B------:R-:W-:Y:S02]  /*87a0*/  ISETP.GE.AND P1, PT, R145, RZ, PT ;  /* 0x000000ff9100720c */ /* 0x000fe40003f26270 */
[----:B------:R-:W-:Y:S07]  /*87b0*/  I2F R149, R149 ;  /* 0x0000009500957306 */ /* 0x000fee0000201400 */
[C---:B------:R-:W-:Y:S03]  /*87c0*/  @!P0 IADD3 R2, -R144.reuse, 0x31, RZ ;  /* 0x0000003190028810 */ /* 0x040fe60007ffe1ff */
[----:B------:R-:W-:Y:S01]  /*87d0*/  I2F R134, R134 ;  /* 0x0000008600867306 */ /* 0x000fe20000201400 */
[----:B------:R-:W-:Y:S09]  /*87e0*/  @!P1 IADD3 R145, -R144, 0x38, RZ ;  /* 0x0000003890919810 */ /* 0x000ff20007ffe1ff */
[----:B------:R-:W-:Y:S10]  /*87f0*/  I2F R146, R146 ;  /* 0x0000009200927306 */ /* 0x000ff40000201400 */
[----:B------:R-:W-:Y:S10]  /*8800*/  I2F R135, R135 ;  /* 0x0000008700877306 */ /* 0x000ff40000201400 */
[----:B------:R-:W-:Y:S10]  /*8810*/  I2F R132, R132 ;  /* 0x0000008400847306 */ /* 0x000ff40000201400 */
[----:B------:R-:W-:Y:S10]  /*8820*/  I2F R3, R3 ;  /* 0x0000000300037306 */ /* 0x000ff40000201400 */
[----:B------:R-:W-:Y:S10]  /*8830*/  I2F R2, R2 ;  /* 0x0000000200027306 */ /* 0x000ff40000201400 */
[----:B------:R-:W1:Y:S02]  /*8840*/  I2F R145, R145 ;  /* 0x0000009100917306 */ /* 0x000e640000201400 */
[----:B-1----:R-:W-:Y:S02]  /*8850*/  FFMA.FTZ R32, R145, -UR4, R32 ;  /* 0x8000000491207c23 */ /* 0x002fe40008010020 */
[----:B------:R-:W-:Y:S02]  /*8860*/  FFMA.FTZ R4, R147, -UR4, R4 ;  /* 0x8000000493047c23 */ /* 0x000fe40008010004 */
[----:B------:R-:W-:Y:S02]  /*8870*/  FFMA.FTZ R5, R142, -UR4, R5 ;  /* 0x800000048e057c23 */ /* 0x000fe40008010005 */
[----:B------:R-:W-:Y:S01]  /*8880*/  FFMA.FTZ R8, R143, -UR4, R8 ;  /* 0x800000048f087c23 */ /* 0x000fe20008010008 */
[----:B------:R-:W-:Y:S01]  /*8890*/  FMNMX.FTZ R148, R4, R133, !PT ;  /* 0x0000008504947209 */ /* 0x000fe20007810000 */
[----:B------:R-:W-:Y:S02]  /*88a0*/  FFMA.FTZ R9, R140, -UR4, R9 ;  /* 0x800000048c097c23 */ /* 0x000fe40008010009 */
[----:B------:R-:W-:Y:S01]  /*88b0*/  FFMA.FTZ R12, R141, -UR4, R12 ;  /* 0x800000048d0c7c23 */ /* 0x000fe2000801000c */
[----:B------:R-:W-:Y:S01]  /*88c0*/  FMNMX.FTZ R151, R5, R148, !PT ;  /* 0x0000009405977209 */ /* 0x000fe20007810000 */
[----:B------:R-:W-:Y:S01]  /*88d0*/  FFMA.FTZ R13, R138, -UR4, R13 ;  /* 0x800000048a0d7c23 */ /* 0x000fe2000801000d */
[----:B------:R-:W-:Y:S01]  /*88e0*/  IADD3 R148, R144, -0x39, RZ ;  /* 0xffffffc790947810 */ /* 0x000fe20007ffe0ff */
[----:B------:R-:W-:Y:S01]  /*88f0*/  FFMA.FTZ R16, R139, -UR4, R16 ;  /* 0x800000048b107c23 */ /* 0x000fe20008010010 */
[----:B------:R-:W-:Y:S01]  /*8900*/  FMNMX.FTZ R150, R8, R151, !PT ;  /* 0x0000009708967209 */ /* 0x000fe20007810000 */
[----:B------:R-:W-:Y:S01]  /*8910*/  FFMA.FTZ R17, R136, -UR4, R17 ;  /* 0x8000000488117c23 */ /* 0x000fe20008010011 */
[----:B------:R-:W-:Y:S01]  /*8920*/  ISETP.GE.AND P0, PT, R148, RZ, PT ;  /* 0x000000ff9400720c */ /* 0x000fe20003f06270 */
[----:B------:R-:W-:Y:S01]  /*8930*/  FFMA.FTZ R20, R137, -UR4, R20 ;  /* 0x8000000489147c23 */ /* 0x000fe20008010014 */
[----:B------:R-:W-:Y:S01]  /*8940*/  FMNMX.FTZ R151, R9, R150, !PT ;  /* 0x0000009609977209 */ /* 0x000fe20007810000 */
[----:B------:R-:W-:Y:S02]  /*8950*/  FFMA.FTZ R6, R149, -UR4, R6 ;  /* 0x8000000495067c23 */ /* 0x000fe40008010006 */
[----:B------:R-:W-:Y:S01]  /*8960*/  FFMA.FTZ R21, R134, -UR4, R21 ;  /* 0x8000000486157c23 */ /* 0x000fe20008010015 */
[----:B------:R-:W-:Y:S01]  /*8970*/  FMNMX.FTZ R150, R12, R151, !PT ;  /* 0x000000970c967209 */ /* 0x000fe20007810000 */
        /* <DEDUP_REMOVED lines=9> */
[----:B------:R-:W-:Y:S01]  /*8a10*/  @!P0 IADD3 R148, -R144, 0x39, RZ ;  /* 0x0000003990948810 */ /* 0x000fe20007ffe1ff */
[----:B------:R-:W-:Y:S01]  /*8a20*/  FFMA.FTZ R28, R3, -UR4, R28 ;  /* 0x80000004031c7c23 */ /* 0x000fe2000801001c */
[----:B------:R-:W-:Y:S01]  /*8a30*/  FMNMX.FTZ R151, R17, R150, !PT ;  /* 0x0000009611977209 */ /* 0x000fe20007810000 */
[----:B------:R-:W-:Y:S01]  /*8a40*/  FFMA.FTZ R14, R143, -UR4, R14 ;  /* 0x800000048f0e7c23 */ /* 0x000fe2000801000e */
[----:B------:R-:W1:Y:S01]  /*8a50*/  I2F R144, R148 ;  /* 0x0000009400907306 */ /* 0x000e620000201400 */
        /* <DEDUP_REMOVED lines=15> */
[----:B------:R-:W-:Y:S02]  /*8b50*/  FFMA.FTZ R27, R134, -UR4, R27 ;  /* 0x80000004861b7c23 */ /* 0x000fe4000801001b */
[----:B------:R-:W-:Y:S01]  /*8b60*/  FFMA.FTZ R30, R135, -UR4, R30 ;  /* 0x80000004871e7c23 */ /* 0x000fe2000801001e */
[----:B------:R-:W-:Y:S01]  /*8b70*/  FMNMX.FTZ R142, R28, R147, !PT ;  /* 0x000000931c8e7209 */ /* 0x000fe20007810000 */
[----:B------:R-:W-:Y:S02]  /*8b80*/  FFMA.FTZ R31, R132, -UR4, R31 ;  /* 0x80000004841f7c23 */ /* 0x000fe4000801001f */
[----:B------:R-:W-:Y:S01]  /*8b90*/  FFMA.FTZ R34, R3, -UR4, R34 ;  /* 0x8000000403227c23 */ /* 0x000fe20008010022 */
[----:B------:R-:W-:Y:S01]  /*8ba0*/  FMNMX.FTZ R143, R29, R142, !PT ;  /* 0x0000008e1d8f7209 */ /* 0x000fe20007810000 */
[----:B-1----:R-:W-:Y:S01]  /*8bb0*/  FFMA.FTZ R33, R144, -UR4, R33 ;  /* 0x8000000490217c23 */ /* 0x002fe20008010021 */
[----:B------:R-:W-:Y:S01]  /*8bc0*/  FMNMX.FTZ R142, R18, R141, !PT ;  /* 0x0000008d128e7209 */ /* 0x000fe20007810000 */
[----:B------:R-:W-:Y:S01]  /*8bd0*/  FFMA.FTZ R35, R2, -UR4, R35 ;  /* 0x8000000402237c23 */ /* 0x000fe20008010023 */
[----:B------:R-:W-:Y:S01]  /*8be0*/  FMNMX.FTZ R140, R32, R143, !PT ;  /* 0x0000008f208c7209 */ /* 0x000fe20007810000 */
[----:B------:R-:W-:Y:S01]  /*8bf0*/  LDSM.16.MT88.4 R144, [R190+0xc000] ;  /* 0x00c00000be90783b */ /* 0x000fe20000004200 */
[----:B------:R-:W-:Y:S02]  /*8c00*/  FMNMX.FTZ R141, R19, R142, !PT ;  /* 0x0000008e138d7209 */ /* 0x000fe40007810000 */
[----:B------:R-:W-:Y:S02]  /*8c10*/  FMNMX.FTZ R138, R33, R140, !PT ;  /* 0x0000008c218a7209 */ /* 0x000fe40007810000 */
[----:B------:R-:W-:Y:S03]  /*8c20*/  FMNMX.FTZ R136, R22, R141, !PT ;  /* 0x0000008d16887209 */ /* 0x000fe60007810000 */
[----:B------:R-:W1:Y:S01]  /*8c30*/  SHFL.BFLY PT, R139, R138, 0x2, 0x1f ;  /* 0x0c401f008a8b7f89 */ /* 0x000e6200000e0000 */
[----:B------:R-:W-:Y:S04]  /*8c40*/  FMNMX.FTZ R137, R23, R136, !PT ;  /* 0x0000008817897209 */ /* 0x000fe80007810000 */
[----:B------:R-:W-:Y:S02]  /*8c50*/  FMNMX.FTZ R134, R26, R137, !PT ;  /* 0x000000891a867209 */ /* 0x000fe40007810000 */
[----:B------:R-:W-:Y:S01]  /*8c60*/  MOV R137, UR19 ;  /* 0x0000001300897c02 */ /* 0x000fe20008000f00 */
[----:B------:R-:W-:Y:S01]  /*8c70*/  LDSM.16.MT88.4 R140, [R192+0xc000] ;  /* 0x00c00000c08c783b */ /* 0x000fe20000004200 */
[----:B------:R-:W-:Y:S02]  /*8c80*/  FMNMX.FTZ R135, R27, R134, !PT ;  /* 0x000000861b877209 */ /* 0x000fe40007810000 */
[----:B------:R-:W-:Y:S01]  /*8c90*/  LOP3.LUT R137, R221, UR14, R137, 0x96, !PT ;  /* 0x0000000edd897c12 */ /* 0x000fe2000f8e9689 */
[----:B------:R-:W-:Y:S01]  /*8ca0*/  UIADD3 UR14, UR14, 0x1, URZ ;  /* 0x000000010e0e7890 */ /* 0x000fe2000fffe03f */
[----:B------:R-:W-:Y:S03]  /*8cb0*/  FMNMX.FTZ R132, R30, R135, !PT ;  /* 0x000000871e847209 */ /* 0x000fe60007810000 */
[----:B------:R-:W-:Y:S01]  /*8cc0*/  IMAD.WIDE.U32 R150, R137, -0x326172a9, RZ ;  /* 0xcd9e8d5789967825 */ /* 0x000fe200078e00ff */
[----:B------:R-:W-:Y:S04]  /*8cd0*/  FMNMX.FTZ R135, R31, R132, !PT ;  /* 0x000000841f877209 */ /* 0x000fe80007810000 */
[----:B------:R-:W-:Y:S02]  /*8ce0*/  FMNMX.FTZ R2, R34, R135, !PT ;  /* 0x0000008722027209 */ /* 0x000fe40007810000 */
[----:B------:R-:W-:Y:S02]  /*8cf0*/  LOP3.LUT R150, R227, UR27, R150, 0x96, !PT ;  /* 0x0000001be3967c12 */ /* 0x000fe4000f8e9696 */
[----:B-1----:R-:W-:Y:S02]  /*8d00*/  FMNMX.FTZ R139, R138, R139, !PT ;  /* 0x0000008b8a8b7209 */ /* 0x002fe40007810000 */
[----:B------:R-:W-:Y:S03]  /*8d10*/  FMNMX.FTZ R3, R35, R2, !PT ;  /* 0x0000000223037209 */ /* 0x000fe60007810000 */
[----:B------:R-:W1:Y:S08]  /*8d20*/  SHFL.BFLY PT, R132, R139, 0x1, 0x1f ;  /* 0x0c201f008b847f89 */ /* 0x000e7000000e0000 */
[----:B------:R-:W2:Y:S01]  /*8d30*/  SHFL.BFLY PT, R2, R3, 0x2, 0x1f ;  /* 0x0c401f0003027f89 */ /* 0x000ea200000e0000 */
[----:B-1----:R-:W-:Y:S04]  /*8d40*/  FMNMX.FTZ R132, R139, R132, !PT ;  /* 0x000000848b847209 */ /* 0x002fe80007810000 */
[C---:B------:R-:W-:Y:S01]  /*8d50*/  FSETP.NEU.FTZ.AND P0, PT, R132.reuse, -INF , PT ;  /* 0xff8000008400780b */ /* 0x040fe20003f1d000 */
[C---:B------:R-:W-:Y:S02]  /*8d60*/  FADD.FTZ R133, -R132.reuse, R133 ;  /* 0x0000008584857221 */ /* 0x040fe40000010100 */
[----:B------:R-:W-:Y:S01]  /*8d70*/  FMUL.FTZ R172, R132, c[0x0][0x23c] ;  /* 0x00008f0084ac7a20 */ /* 0x000fe20000410000 */
[----:B--2---:R-:W-:Y:S01]  /*8d80*/  FMNMX.FTZ R134, R3, R2, !PT ;  /* 0x0000000203867209 */ /* 0x004fe20007810000 */
[----:B------:R-:W-:Y:S01]  /*8d90*/  FMUL.FTZ R135, R133, c[0x0][0x23c] ;  /* 0x00008f0085877a20 */ /* 0x000fe20000410000 */
[----:B------:R-:W-:Y:S01]  /*8da0*/  LOP3.LUT R3, R151, UR29, R218, 0x96, !PT ;  /* 0x0000001d97037c12 */ /* 0x000fe2000f8e96da */
[----:B------:R-:W-:Y:S01]  /*8db0*/  IMAD.WIDE.U32 R150, R150, -0x2daee0ad, RZ ;  /* 0xd2511f5396967825 */ /* 0x000fe200078e00ff */
[----:B------:R-:W-:Y:S01]  /*8dc0*/  FSEL R172, R172, RZ, P0 ;  /* 0x000000ffacac7208 */ /* 0x000fe20000000000 */
[----:B------:R-:W1:Y:S01]  /*8dd0*/  SHFL.BFLY PT, R133, R134, 0x1, 0x1f ;  /* 0x0c201f0086857f89 */ /* 0x000e6200000e0000 */
[----:B------:R-:W2:Y:S03]  /*8de0*/  MUFU.EX2 R2, R135 ;  /* 0x0000008700027308 */ /* 0x000ea60000000800 */
[--C-:B------:R-:W-:Y:S02]  /*8df0*/  FFMA.FTZ R165, R8, c[0x0][0x23c], -R172.reuse ;  /* 0x00008f0008a57a23 */ /* 0x100fe400000108ac */
[--C-:B------:R-:W-:Y:S02]  /*8e00*/  FFMA.FTZ R164, R9, c[0x0][0x23c], -R172.reuse ;  /* 0x00008f0009a47a23 */ /* 0x100fe400000108ac */
[----:B------:R-:W-:Y:S03]  /*8e10*/  IMAD.WIDE.U32 R8, R3, -0x2daee0ad, RZ ;  /* 0xd2511f5303087825 */ /* 0x000fe600078e00ff */
[----:B------:R-:W-:Y:S01]  /*8e20*/  MUFU.EX2 R165, R165 ;  /* 0x000000a500a57308 */ /* 0x000fe20000000800 */
[----:B------:R-:W-:Y:S01]  /*8e30*/  FFMA.FTZ R170, R4, c[0x0][0x23c], -R172 ;  /* 0x00008f0004aa7a23 */ /* 0x000fe200000108ac */
[----:B------:R-:W-:Y:S01]  /*8e40*/  LOP3.LUT R4, R9, UR26, R216, 0x96, !PT ;  /* 0x0000001a09047c12 */ /* 0x000fe2000f8e96d8 */
[--C-:B------:R-:W-:Y:S02]  /*8e50*/  FFMA.FTZ R169, R5, c[0x0][0x23c], -R172.reuse ;  /* 0x00008f0005a97a23 */ /* 0x100fe400000108ac */
[--C-:B------:R-:W-:Y:S02]  /*8e60*/  FFMA.FTZ R173, R16, c[0x0][0x23c], -R172.reuse ;  /* 0x00008f0010ad7a23 */ /* 0x100fe400000108ac */
[----:B------:R-:W-:Y:S03]  /*8e70*/  IMAD.WIDE.U32 R148, R4, -0x326172a9, RZ ;  /* 0xcd9e8d5704947825 */ /* 0x000fe600078e00ff */
[----:B------:R-:W3:Y:S01]  /*8e80*/  MUFU.EX2 R164, R164 ;  /* 0x000000a400a47308 */ /* 0x000ee20000000800 */
[----:B------:R-:W-:Y:S01]  /*8e90*/  FFMA.FTZ R174, R17, c[0x0][0x23c], -R172 ;  /* 0x00008f0011ae7a23 */ /* 0x000fe200000108ac */
[----:B------:R-:W-:Y:S01]  /*8ea0*/  LOP3.LUT R4, R149, UR25, R226, 0x96, !PT ;  /* 0x0000001995047c12 */ /* 0x000fe2000f8e96e2 */
[----:B------:R-:W-:Y:S01]  /*8eb0*/  FFMA.FTZ R175, R12, c[0x0][0x23c], -R172 ;  /* 0x00008f000caf7a23 */ /* 0x000fe200000108ac */
[----:B-1----:R-:W-:Y:S01]  /*8ec0*/  FMNMX.FTZ R3, R134, R133, !PT ;  /* 0x0000008586037209 */ /* 0x002fe20007810000 */
[----:B--2---:R-:W-:Y:S01]  /*8ed0*/  FMUL.FTZ R36, R2, R36 ;  /* 0x0000002402247220 */ /* 0x004fe20000410000 */
[----:B------:R-:W-:Y:S01]  /*8ee0*/  LOP3.LUT R134, R151, UR24, R8, 0x96, !PT ;  /* 0x0000001897867c12 */ /* 0x000fe2000f8e9608 */
[----:B------:R-:W-:Y:S01]  /*8ef0*/  IMAD.WIDE.U32 R8, R4, -0x2daee0ad, RZ ;  /* 0xd2511f5304087825 */ /* 0x000fe200078e00ff */
[C---:B------:R-:W-:Y:S02]  /*8f00*/  FSETP.NEU.FTZ.AND P0, PT, R3.reuse, -INF , PT ;  /* 0xff8000000300780b */ /* 0x040fe40003f1d000 */
[----:B------:R-:W-:Y:S01]  /*8f10*/  MUFU.EX2 R170, R170 ;  /* 0x000000aa00aa7308 */ /* 0x000fe20000000800 */
[----:B------:R-:W-:Y:S01]  /*8f20*/  FMUL.FTZ R171, R3, c[0x0][0x23c] ;  /* 0x00008f0003ab7a20 */ /* 0x000fe20000410000 */
[----:B------:R-:W-:Y:S01]  /*8f30*/  LOP3.LUT R150, R9, UR11, R150, 0x96, !PT ;  /* 0x0000000b09967c12 */ /* 0x000fe2000f8e9696 */
[----:B------:R-:W-:Y:S03]  /*8f40*/  IMAD.WIDE.U32 R134, R134, -0x326172a9, RZ ;  /* 0xcd9e8d5786867825 */ /* 0x000fe600078e00ff */
[----:B------:R-:W-:Y:S01]  /*8f50*/  FSEL R171, R171, RZ, P0 ;  /* 0x000000ffabab7208 */ /* 0x000fe20000000000 */
[----:B------:R-:W-:Y:S01]  /*8f60*/  FADD.FTZ R4, -R3, R0 ;  /* 0x0000000003047221 */ /* 0x000fe20000010100 */
[----:B------:R-:W-:Y:S01]  /*8f70*/  LOP3.LUT R148, R135, UR21, R148, 0x96, !PT ;  /* 0x0000001587947c12 */ /* 0x000fe2000f8e9694 */
[----:B------:R-:W-:Y:S01]  /*8f80*/  IMAD.WIDE.U32 R150, R150, -0x326172a9, RZ ;  /* 0xcd9e8d5796967825 */ /* 0x000fe200078e00ff */
[----:B------:R-:W1:Y:S03]  /*8f90*/  MUFU.EX2 R169, R169 ;  /* 0x000000a900a97308 */ /* 0x000e660000000800 */
[--C-:B------:R-:W-:Y:S01]  /*8fa0*/  FFMA.FTZ R5, R11, c[0x0][0x23c], -R171.reuse ;  /* 0x00008f000b057a23 */ /* 0x100fe200000108ab */
[----:B------:R-:W-:Y:S01]  /*8fb0*/  LOP3.LUT R134, R151, UR8, R134, 0x96, !PT ;  /* 0x0000000897867c12 */ /* 0x000fe2000f8e9686 */
[----:B------:R-:W-:Y:S04]  /*8fc0*/  IMAD.WIDE.U32 R148, R148, -0x2daee0ad, RZ ;  /* 0xd2511f5394947825 */ /* 0x000fe800078e00ff */
[--C-:B------:R-:W-:Y:S01]  /*8fd0*/  FFMA.FTZ R166, R10, c[0x0][0x23c], -R171.reuse ;  /* 0x00008f000aa67a23 */ /* 0x100fe200000108ab */
[----:B------:R2:W-:Y:S01]  /*8fe0*/  MUFU.EX2 R135, R5 ;  /* 0x0000000500877308 */ /* 0x0005e20000000800 */
[--C-:B------:R-:W-:Y:S01]  /*8ff0*/  FFMA.FTZ R168, R6, c[0x0][0x23c], -R171.reuse ;  /* 0x00008f0006a87a23 */ /* 0x100fe200000108ab */
[----:B------:R-:W-:Y:S01]  /*9000*/  LOP3.LUT R10, R149, UR5, R8, 0x96, !PT ;  /* 0x00000005950a7c12 */ /* 0x000fe2000f8e9608 */
[----:B------:R-:W-:Y:S02]  /*9010*/  FFMA.FTZ R167, R7, c[0x0][0x23c], -R171 ;  /* 0x00008f0007a77a23 */ /* 0x000fe400000108ab */
[----:B------:R-:W-:Y:S02]  /*9020*/  FMUL.FTZ R0, R4, c[0x0][0x23c] ;  /* 0x00008f0004007a20 */ /* 0x000fe40000410000 */
[----:B------:R-:W-:Y:S03]  /*9030*/  IMAD.WIDE.U32 R10, R10, -0x326172a9, RZ ;  /* 0xcd9e8d570a0a7825 */ /* 0x000fe600078e00ff */
[----:B------:R-:W4:Y:S01]  /*9040*/  MUFU.EX2 R166, R166 ;  /* 0x000000a600a67308 */ /* 0x000f220000000800 */
[C---:B------:R-:W-:Y:S01]  /*9050*/  FMUL.FTZ R37, R2.reuse, R37 ;  /* 0x0000002502257220 */ /* 0x040fe20000410000 */
[----:B------:R-:W-:Y:S01]  /*9060*/  LOP3.LUT R9, R11, UR12, R150, 0x96, !PT ;  /* 0x0000000c0b097c12 */ /* 0x000fe2000f8e9696 */
[----:B------:R-:W-:Y:S01]  /*9070*/  FMUL.FTZ R40, R2, R40 ;  /* 0x0000002802287220 */ /* 0x000fe20000410000 */
[----:B------:R-:W-:Y:S01]  /*9080*/  LOP3.LUT R8, R10, 0xffff, RZ, 0xc0, !PT ;  /* 0x0000ffff0a087812 */ /* 0x000fe200078ec0ff */
[C---:B------:R-:W-:Y:S01]  /*9090*/  FMUL.FTZ R41, R2.reuse, R41 ;  /* 0x0000002902297220 */ /* 0x040fe20000410000 */
[--C-:B------:R-:W-:Y:S01]  /*90a0*/  SHF.R.U32.HI R137, RZ, 0x10, R9.reuse ;  /* 0x00000010ff897819 */ /* 0x100fe20000011609 */
[C---:B------:R-:W-:Y:S01]  /*90b0*/  FMUL.FTZ R44, R2.reuse, R44 ;  /* 0x0000002c022c7220 */ /* 0x040fe20000410000 */
[--C-:B------:R-:W-:Y:S01]  /*90c0*/  SHF.R.U32.HI R139, RZ, 0x10, R10.reuse ;  /* 0x00000010ff8b7819 */ /* 0x100fe2000001160a */
[----:B------:R-:W-:Y:S01]  /*90d0*/  FMUL.FTZ R45, R2, R45 ;  /* 0x0000002d022d7220 */ /* 0x000fe20000410000 */
[----:B------:R-:W-:Y:S01]  /*90e0*/  MUFU.EX2 R168, R168 ;  /* 0x000000a800a87308 */ /* 0x000fe20000000800 */
[----:B------:R-:W-:Y:S01]  /*90f0*/  LOP3.LUT R7, R10, 0xff, RZ, 0xc0, !PT ;  /* 0x000000ff0a077812 */ /* 0x000fe200078ec0ff */
[C---:B------:R-:W-:Y:S01]  /*9100*/  FMUL.FTZ R48, R2.reuse, R48 ;  /* 0x0000003002307220 */ /* 0x040fe20000410000 */
[----:B------:R-:W-:Y:S01]  /*9110*/  SHF.R.U32.HI R6, RZ, 0x18, R10 ;  /* 0x00000018ff067819 */ /* 0x000fe2000001160a */
[C---:B------:R-:W-:Y:S01]  /*9120*/  FMUL.FTZ R49, R2.reuse, R49 ;  /* 0x0000003102317220 */ /* 0x040fe20000410000 */
[C---:B------:R-:W-:Y:S01]  /*9130*/  LOP3.LUT R10, R9.reuse, 0xffff, RZ, 0xc0, !PT ;  /* 0x0000ffff090a7812 */ /* 0x040fe200078ec0ff */
[C---:B------:R-:W-:Y:S01]  /*9140*/  FMUL.FTZ R52, R2.reuse, R52 ;  /* 0x0000003402347220 */ /* 0x040fe20000410000 */
[----:B------:R-:W-:Y:S01]  /*9150*/  SHF.R.U32.HI R8, RZ, 0x8, R8 ;  /* 0x00000008ff087819 */ /* 0x000fe20000011608 */
[C---:B------:R-:W-:Y:S01]  /*9160*/  FMUL.FTZ R53, R2.reuse, R53 ;  /* 0x0000003502357220 */ /* 0x040fe20000410000 */
[----:B--2---:R-:W-:Y:S01]  /*9170*/  LOP3.LUT R5, R9, 0xff, RZ, 0xc0, !PT ;  /* 0x000000ff09057812 */ /* 0x004fe200078ec0ff */
[----:B------:R-:W2:Y:S01]  /*9180*/  MUFU.EX2 R167, R167 ;  /* 0x000000a700a77308 */ /* 0x000ea20000000800 */
[----:B------:R-:W-:Y:S01]  /*9190*/  SHF.R.U32.HI R4, RZ, 0x18, R9 ;  /* 0x00000018ff047819 */ /* 0x000fe20000011609 */
[C---:B------:R-:W-:Y:S01]  /*91a0*/  FMUL.FTZ R9, R2.reuse, R125 ;  /* 0x0000007d02097220 */ /* 0x040fe20000410000 */
[----:B------:R-:W-:Y:S01]  /*91b0*/  SHF.R.U32.HI R10, RZ, 0x8, R10 ;  /* 0x00000008ff0a7819 */ /* 0x000fe2000001160a */
[C---:B------:R-:W-:Y:S01]  /*91c0*/  FMUL.FTZ R56, R2.reuse, R56 ;  /* 0x0000003802387220 */ /* 0x040fe20000410000 */
[----:B------:R-:W-:Y:S01]  /*91d0*/  LOP3.LUT R139, R139, 0xff, RZ, 0xc0, !PT ;  /* 0x000000ff8b8b7812 */ /* 0x000fe200078ec0ff */
[C---:B------:R-:W-:Y:S01]  /*91e0*/  FMUL.FTZ R57, R2.reuse, R57 ;  /* 0x0000003902397220 */ /* 0x040fe20000410000 */
[----:B------:R-:W-:Y:S01]  /*91f0*/  LOP3.LUT R137, R137, 0xff, RZ, 0xc0, !PT ;  /* 0x000000ff89897812 */ /* 0x000fe200078ec0ff */
[C---:B------:R-:W-:Y:S01]  /*9200*/  FMUL.FTZ R16, R2.reuse, R120 ;  /* 0x0000007802107220 */ /* 0x040fe20000410000 */
[----:B------:R-:W-:Y:S01]  /*9210*/  PRMT R7, R7, 0x5410, R8 ;  /* 0x0000541007077816 */ /* 0x000fe20000000008 */
[----:B------:R-:W5:Y:S01]  /*9220*/  MUFU.EX2 R0, R0 ;  /* 0x0000000000007308 */ /* 0x000f620000000800 */
[----:B------:R-:W-:Y:S01]  /*9230*/  PRMT R5, R5, 0x5410, R10 ;  /* 0x0000541005057816 */ /* 0x000fe2000000000a */
[----:B------:R-:W-:Y:S01]  /*9240*/  FMUL.FTZ R8, R2, R124 ;  /* 0x0000007c02087220 */ /* 0x000fe20000410000 */
[----:B------:R-:W-:Y:S01]  /*9250*/  PRMT R139, R139, 0x5410, R6 ;  /* 0x000054108b8b7816 */ /* 0x000fe20000000006 */
[--C-:B------:R-:W-:Y:S01]  /*9260*/  HSET2.LE.AND R138, R7, R212.reuse, PT ;  /* 0x000000d4078a7233 */ /* 0x100fe20003803000 */
[----:B------:R-:W-:Y:S01]  /*9270*/  PRMT R137, R137, 0x5410, R4 ;  /* 0x0000541089897816 */ /* 0x000fe20000000004 */
[--C-:B------:R-:W-:Y:S01]  /*9280*/  HSET2.LE.AND R136, R5, R212.reuse, PT ;  /* 0x000000d405887233 */ /* 0x100fe20003803000 */
[----:B---3--:R-:W-:Y:S01]  /*9290*/  F2FP.PACK_AB R7, R164, R165 ;  /* 0x000000a5a407723e */ /* 0x008fe200000000ff */
[--C-:B------:R-:W-:Y:S01]  /*92a0*/  HSET2.LE.AND R139, R139, R212.reuse, PT ;  /* 0x000000d48b8b7233 */ /* 0x100fe20003803000 */
[----:B-1----:R-:W-:Y:S01]  /*92b0*/  F2FP.PACK_AB R5, R169, R170 ;  /* 0x000000aaa905723e */ /* 0x002fe200000000ff */
[--C-:B------:R-:W-:Y:S01]  /*92c0*/  HSET2.LE.AND R137, R137, R212.reuse, PT ;  /* 0x000000d489897233 */ /* 0x100fe20003803000 */
[----:B----4-:R-:W-:Y:S01]  /*92d0*/  F2FP.PACK_AB R6, R135, R166 ;  /* 0x000000a68706723e */ /* 0x010fe200000000ff */
[----:B------:R-:W-:Y:S01]  /*92e0*/  FMUL.FTZ R17, R2, R121 ;  /* 0x0000007902117220 */ /* 0x000fe20000410000 */
[----:B------:R-:W-:Y:S01]  /*92f0*/  LOP3.LUT R138, R138, R7, RZ, 0xc0, !PT ;  /* 0x000000078a8a7212 */ /* 0x000fe200078ec0ff */
[C---:B------:R-:W-:Y:S01]  /*9300*/  FMUL.FTZ R60, R2.reuse, R60 ;  /* 0x0000003c023c7220 */ /* 0x040fe20000410000 */
[----:B--2---:R-:W-:Y:S01]  /*9310*/  F2FP.PACK_AB R4, R167, R168 ;  /* 0x000000a8a704723e */ /* 0x004fe200000000ff */
[----:B------:R-:W-:Y:S01]  /*9320*/  FMUL.FTZ R61, R2, R61 ;  /* 0x0000003d023d7220 */ /* 0x000fe20000410000 */
[----:B------:R-:W-:Y:S01]  /*9330*/  LOP3.LUT R136, R136, R5, RZ, 0xc0, !PT ;  /* 0x0000000588887212 */ /* 0x000fe200078ec0ff */
[C---:B------:R-:W-:Y:S01]  /*9340*/  FMUL.FTZ R5, R2.reuse, R129 ;  /* 0x0000008102057220 */ /* 0x040fe20000410000 */
[----:B------:R-:W-:Y:S01]  /*9350*/  LOP3.LUT R139, R139, R6, RZ, 0xc0, !PT ;  /* 0x000000068b8b7212 */ /* 0x000fe200078ec0ff */
[C---:B------:R-:W-:Y:S01]  /*9360*/  FMUL.FTZ R64, R2.reuse, R64 ;  /* 0x0000004002407220 */ /* 0x040fe20000410000 */
[----:B------:R-:W-:Y:S01]  /*9370*/  LOP3.LUT R137, R137, R4, RZ, 0xc0, !PT ;  /* 0x0000000489897212 */ /* 0x000fe200078ec0ff */
[----:B------:R-:W-:Y:S01]  /*9380*/  FMUL.FTZ R4, R2, R128 ;  /* 0x0000008002047220 */ /* 0x000fe20000410000 */
[----:B------:R-:W-:Y:S01]  /*9390*/  MUFU.EX2 R173, R173 ;  /* 0x000000ad00ad7308 */ /* 0x000fe20000000800 */
[C---:B-----5:R-:W-:Y:S02]  /*93a0*/  FMUL.FTZ R6, R0.reuse, R130 ;  /* 0x0000008200067220 */ /* 0x060fe40000410000 */
[C---:B------:R-:W-:Y:S02]  /*93b0*/  FMUL.FTZ R7, R0.reuse, R131 ;  /* 0x0000008300077220 */ /* 0x040fe40000410000 */
[----:B------:R-:W1:Y:S01]  /*93c0*/  LDSM.16.MT88.4 R128, [R189+0xc000] ;  /* 0x00c00000bd80783b */ /* 0x000e620000004200 */
[C---:B------:R-:W-:Y:S02]  /*93d0*/  FMUL.FTZ R10, R0.reuse, R126 ;  /* 0x0000007e000a7220 */ /* 0x040fe40000410000 */
[C---:B------:R-:W-:Y:S02]  /*93e0*/  FMUL.FTZ R11, R0.reuse, R127 ;  /* 0x0000007f000b7220 */ /* 0x040fe40000410000 */
[C---:B------:R-:W-:Y:S01]  /*93f0*/  HMMA.16816.F32 R4, R136.reuse, R140, R4 ;  /* 0x0000008c8804723c */ /* 0x040fe20000001804 */
[C---:B------:R-:W-:Y:S01]  /*9400*/  FMUL.FTZ R38, R0.reuse, R38 ;  /* 0x0000002600267220 */ /* 0x040fe20000410000 */
[----:B------:R-:W2:Y:S01]  /*9410*/  MUFU.EX2 R174, R174 ;  /* 0x000000ae00ae7308 */ /* 0x000ea20000000800 */
[----:B------:R-:W3:Y:S01]  /*9420*/  LDSM.16.MT88.4 R124, [R188+0xc000] ;  /* 0x00c00000bc7c783b */ /* 0x000ee20000004200 */
[C---:B------:R-:W-:Y:S02]  /*9430*/  FMUL.FTZ R39, R0.reuse, R39 ;  /* 0x0000002700277220 */ /* 0x040fe40000410000 */
[C---:B------:R-:W-:Y:S02]  /*9440*/  FMUL.FTZ R42, R0.reuse, R42 ;  /* 0x0000002a002a7220 */ /* 0x040fe40000410000 */
[C---:B------:R-:W-:Y:S01]  /*9450*/  HMMA.16816.F32 R8, R136.reuse, R142, R8 ;  /* 0x0000008e8808723c */ /* 0x040fe20000001808 */
[C---:B------:R-:W-:Y:S02]  /*9460*/  FMUL.FTZ R43, R0.reuse, R43 ;  /* 0x0000002b002b7220 */ /* 0x040fe40000410000 */
[----:B------:R-:W4:Y:S01]  /*9470*/  LDSM.16.MT88.4 R140, [R192+0xe000] ;  /* 0x00e00000c08c783b */ /* 0x000f220000004200 */
[C---:B------:R-:W-:Y:S01]  /*9480*/  FMUL.FTZ R46, R0.reuse, R46 ;  /* 0x0000002e002e7220 */ /* 0x040fe20000410000 */
[----:B------:R-:W-:Y:S01]  /*9490*/  MUFU.EX2 R175, R175 ;  /* 0x000000af00af7308 */ /* 0x000fe20000000800 */
[C---:B------:R-:W-:Y:S02]  /*94a0*/  FMUL.FTZ R47, R0.reuse, R47 ;  /* 0x0000002f002f7220 */ /* 0x040fe40000410000 */
[C---:B------:R-:W-:Y:S01]  /*94b0*/  HMMA.16816.F32 R36, R136.reuse, R144, R36 ;  /* 0x000000908824723c */ /* 0x040fe20000001824 */
[C---:B------:R-:W-:Y:S03]  /*94c0*/  FMUL.FTZ R50, R0.reuse, R50 ;  /* 0x0000003200327220 */ /* 0x040fe60000410000 */
[C---:B------:R-:W-:Y:S02]  /*94d0*/  FMUL.FTZ R51, R0.reuse, R51 ;  /* 0x0000003300337220 */ /* 0x040fe40000410000 */
[C---:B------:R-:W-:Y:S02]  /*94e0*/  FMUL.FTZ R54, R0.reuse, R54 ;  /* 0x0000003600367220 */ /* 0x040fe40000410000 */
[C---:B------:R-:W-:Y:S01]  /*94f0*/  HMMA.16816.F32 R40, R136.reuse, R146, R40 ;  /* 0x000000928828723c */ /* 0x040fe20000001828 */
[----:B------:R-:W-:Y:S03]  /*9500*/  LDSM.16.MT88.4 R144, [R189+0xc800] ;  /* 0x00c80000bd90783b */ /* 0x000fe60000004200 */
[C---:B------:R-:W-:Y:S02]  /*9510*/  FMUL.FTZ R55, R0.reuse, R55 ;  /* 0x0000003700377220 */ /* 0x040fe40000410000 */
[C---:B------:R-:W-:Y:S02]  /*9520*/  FMUL.FTZ R58, R0.reuse, R58 ;  /* 0x0000003a003a7220 */ /* 0x040fe40000410000 */
[C---:B------:R-:W-:Y:S01]  /*9530*/  FMUL.FTZ R59, R0.reuse, R59 ;  /* 0x0000003b003b7220 */ /* 0x040fe20000410000 */
[C---:B-1----:R-:W-:Y:S03]  /*9540*/  HMMA.16816.F32 R44, R136.reuse, R128, R44 ;  /* 0x00000080882c723c */ /* 0x042fe6000000182c */
[C---:B------:R-:W-:Y:S02]  /*9550*/  FMUL.FTZ R62, R0.reuse, R62 ;  /* 0x0000003e003e7220 */ /* 0x040fe40000410000 */
[----:B------:R-:W-:Y:S02]  /*9560*/  FMUL.FTZ R63, R0, R63 ;  /* 0x0000003f003f7220 */ /* 0x000fe40000410000 */
[----:B------:R-:W-:Y:S02]  /*9570*/  FMUL.FTZ R65, R2, R65 ;  /* 0x0000004102417220 */ /* 0x000fe40000410000 */
[C---:B------:R-:W-:Y:S01]  /*9580*/  FMUL.FTZ R66, R0.reuse, R66 ;  /* 0x0000004200427220 */ /* 0x040fe20000410000 */
[C---:B------:R-:W-:Y:S01]  /*9590*/  HMMA.16816.F32 R48, R136.reuse, R130, R48 ;  /* 0x000000828830723c */ /* 0x040fe20000001830 */
[----:B------:R-:W1:Y:S01]  /*95a0*/  LDSM.16.MT88.4 R128, [R190+0xe000] ;  /* 0x00e00000be80783b */ /* 0x000e620000004200 */
[----:B------:R-:W-:Y:S02]  /*95b0*/  FMUL.FTZ R67, R0, R67 ;  /* 0x0000004300437220 */ /* 0x000fe40000410000 */
[C---:B------:R-:W-:Y:S04]  /*95c0*/  FMUL.FTZ R68, R2.reuse, R68 ;  /* 0x0000004402447220 */ /* 0x040fe80000410000 */
[C---:B---3--:R-:W-:Y:S01]  /*95d0*/  HMMA.16816.F32 R52, R136.reuse, R124, R52 ;  /* 0x0000007c8834723c */ /* 0x048fe20000001834 */
[----:B------:R-:W-:Y:S03]  /*95e0*/  FMUL.FTZ R69, R2, R69 ;  /* 0x0000004502457220 */ /* 0x000fe60000410000 */
[C---:B------:R-:W-:Y:S02]  /*95f0*/  FMUL.FTZ R70, R0.reuse, R70 ;  /* 0x0000004600467220 */ /* 0x040fe40000410000 */
[----:B------:R-:W-:Y:S02]  /*9600*/  FMUL.FTZ R71, R0, R71 ;  /* 0x0000004700477220 */ /* 0x000fe40000410000 */
[C---:B------:R-:W-:Y:S01]  /*9610*/  HMMA.16816.F32 R56, R136.reuse, R126, R56 ;  /* 0x0000007e8838723c */ /* 0x040fe20000001838 */
[----:B------:R-:W3:Y:S03]  /*9620*/  LDSM.16.MT88.4 R124, [R189+0xe000] ;  /* 0x00e00000bd7c783b */ /* 0x000ee60000004200 */
[C---:B------:R-:W-:Y:S02]  /*9630*/  FMUL.FTZ R72, R2.reuse, R72 ;  /* 0x0000004802487220 */ /* 0x040fe40000410000 */
[----:B------:R-:W-:Y:S02]  /*9640*/  FMUL.FTZ R73, R2, R73 ;  /* 0x0000004902497220 */ /* 0x000fe40000410000 */
[C---:B----4-:R-:W-:Y:S01]  /*9650*/  HMMA.16816.F32 R60, R136.reuse, R140, R60 ;  /* 0x0000008c883c723c */ /* 0x050fe2000000183c */
[C---:B------:R-:W-:Y:S03]  /*9660*/  FMUL.FTZ R74, R0.reuse, R74 ;  /* 0x0000004a004a7220 */ /* 0x040fe60000410000 */
[----:B------:R-:W-:Y:S02]  /*9670*/  FMUL.FTZ R75, R0, R75 ;  /* 0x0000004b004b7220 */ /* 0x000fe40000410000 */
[C---:B------:R-:W-:Y:S02]  /*9680*/  FMUL.FTZ R76, R2.reuse, R76 ;  /* 0x0000004c024c7220 */ /* 0x040fe40000410000 */
[C---:B------:R-:W-:Y:S01]  /*9690*/  HMMA.16816.F32 R64, R136.reuse, R142, R64 ;  /* 0x0000008e8840723c */ /* 0x040fe20000001840 */
[----:B------:R-:W4:Y:S03]  /*96a0*/  LDSM.16.MT88.4 R140, [R188+0xe000] ;  /* 0x00e00000bc8c783b */ /* 0x000f260000004200 */
        /* <DEDUP_REMOVED lines=23> */
[----:B------:R-:W-:Y:S03]  /*9820*/  FMUL.FTZ R93, R2, R93 ;  /* 0x0000005d025d7220 */ /* 0x000fe60000410000 */
[C---:B------:R-:W-:Y:S01]  /*9830*/  HMMA.16816.F32 R88, R136.reuse, R142, R88 ;  /* 0x0000008e8858723c */ /* 0x040fe20000001858 */
[C---:B------:R-:W-:Y:S02]  /*9840*/  FMUL.FTZ R94, R0.reuse, R94 ;  /* 0x0000005e005e7220 */ /* 0x040fe40000410000 */
[----:B------:R-:W-:Y:S02]  /*9850*/  FMUL.FTZ R95, R0, R95 ;  /* 0x0000005f005f7220 */ /* 0x000fe40000410000 */
[C---:B------:R-:W-:Y:S02]  /*9860*/  FMUL.FTZ R96, R2.reuse, R96 ;  /* 0x0000006002607220 */ /* 0x040fe40000410000 */
[----:B------:R-:W-:Y:S02]  /*9870*/  FMUL.FTZ R97, R2, R97 ;  /* 0x0000006102617220 */ /* 0x000fe40000410000 */
[C---:B------:R-:W-:Y:S01]  /*9880*/  FMUL.FTZ R98, R0.reuse, R98 ;  /* 0x0000006200627220 */ /* 0x040fe20000410000 */
[C---:B-1----:R-:W-:Y:S02]  /*9890*/  HMMA.16816.F32 R92, R136.reuse, R128, R92 ;  /* 0x00000080885c723c */ /* 0x042fe4000000185c */
[----:B------:R-:W-:Y:S02]  /*98a0*/  FMUL.FTZ R99, R0, R99 ;  /* 0x0000006300637220 */ /* 0x000fe40000410000 */
[C---:B------:R-:W-:Y:S02]  /*98b0*/  FMUL.FTZ R100, R2.reuse, R100 ;  /* 0x0000006402647220 */ /* 0x040fe40000410000 */
[----:B------:R-:W-:Y:S02]  /*98c0*/  FMUL.FTZ R101, R2, R101 ;  /* 0x0000006502657220 */ /* 0x000fe40000410000 */
[C---:B------:R-:W-:Y:S01]  /*98d0*/  FMUL.FTZ R102, R0.reuse, R102 ;  /* 0x0000006600667220 */ /* 0x040fe20000410000 */
[C---:B------:R-:W-:Y:S01]  /*98e0*/  HMMA.16816.F32 R96, R136.reuse, R130, R96 ;  /* 0x000000828860723c */ /* 0x040fe20000001860 */
[----:B------:R-:W1:Y:S02]  /*98f0*/  LDSM.16.MT88.4 R128, [R189+0x10000] ;  /* 0x01000000bd80783b */ /* 0x000e640000004200 */
[----:B------:R-:W-:Y:S02]  /*9900*/  FMUL.FTZ R103, R0, R103 ;  /* 0x0000006700677220 */ /* 0x000fe40000410000 */
[C---:B------:R-:W-:Y:S02]  /*9910*/  FMUL.FTZ R104, R2.reuse, R104 ;  /* 0x0000006802687220 */ /* 0x040fe40000410000 */
[----:B------:R-:W-:Y:S02]  /*9920*/  FMUL.FTZ R105, R2, R105 ;  /* 0x0000006902697220 */ /* 0x000fe40000410000 */
[C---:B------:R-:W-:Y:S01]  /*9930*/  FMUL.FTZ R106, R0.reuse, R106 ;  /* 0x0000006a006a7220 */ /* 0x040fe20000410000 */
[C---:B---3--:R-:W-:Y:S02]  /*9940*/  HMMA.16816.F32 R100, R136.reuse, R124, R100 ;  /* 0x0000007c8864723c */ /* 0x048fe40000001864 */
[----:B------:R-:W-:Y:S02]  /*9950*/  FMUL.FTZ R107, R0, R107 ;  /* 0x0000006b006b7220 */ /* 0x000fe40000410000 */
[--C-:B------:R-:W-:Y:S02]  /*9960*/  FFMA.FTZ R223, R18, c[0x0][0x23c], -R171.reuse ;  /* 0x00008f0012df7a23 */ /* 0x100fe400000108ab */
[----:B------:R-:W-:Y:S02]  /*9970*/  FMUL.FTZ R18, R0, R122 ;  /* 0x0000007a00127220 */ /* 0x000fe40000410000 */
[--C-:B------:R-:W-:Y:S01]  /*9980*/  FFMA.FTZ R222, R19, c[0x0][0x23c], -R171.reuse ;  /* 0x00008f0013de7a23 */ /* 0x100fe200000108ab */
[C---:B------:R-:W-:Y:S01]  /*9990*/  HMMA.16816.F32 R104, R136.reuse, R126, R104 ;  /* 0x0000007e8868723c */ /* 0x040fe20000001868 */
[----:B------:R-:W3:Y:S01]  /*99a0*/  LDSM.16.MT88.4 R124, [R188+0x10000] ;  /* 0x01000000bc7c783b */ /* 0x000ee20000004200 */
[----:B------:R-:W-:Y:S01]  /*99b0*/  MUFU.EX2 R223, R223 ;  /* 0x000000df00df7308 */ /* 0x000fe20000000800 */
[----:B------:R-:W-:Y:S02]  /*99c0*/  FFMA.FTZ R214, R13, c[0x0][0x23c], -R172 ;  /* 0x00008f000dd67a23 */ /* 0x000fe400000108ac */
[----:B------:R-:W-:Y:S04]  /*99d0*/  IMAD.WIDE.U32 R12, R134, -0x2daee0ad, RZ ;  /* 0xd2511f53860c7825 */ /* 0x000fe800078e00ff */
[----:B------:R-:W-:Y:S02]  /*99e0*/  FMUL.FTZ R19, R0, R123 ;  /* 0x0000007b00137220 */ /* 0x000fe40000410000 */
[----:B------:R-:W4:Y:S01]  /*99f0*/  LDSM.16.MT88.4 R120, [R192+0xc800] ;  /* 0x00c80000c078783b */ /* 0x000f220000004200 */
[--C-:B------:R-:W-:Y:S01]  /*9a00*/  FFMA.FTZ R224, R14, c[0x0][0x23c], -R171.reuse ;  /* 0x00008f000ee07a23 */ /* 0x100fe200000108ab */
[----:B------:R-:W-:Y:S01]  /*9a10*/  LOP3.LUT R140, R12, 0xffff, RZ, 0xc0, !PT ;  /* 0x0000ffff0c8c7812 */ /* 0x000fe200078ec0ff */
[----:B------:R-:W-:Y:S01]  /*9a20*/  FFMA.FTZ R225, R15, c[0x0][0x23c], -R171 ;  /* 0x00008f000fe17a23 */ /* 0x000fe200000108ab */
[----:B------:R-:W-:Y:S01]  /*9a30*/  LOP3.LUT R148, R13, UR30, R148, 0x96, !PT ;  /* 0x0000001e0d947c12 */ /* 0x000fe2000f8e9694 */
[----:B------:R-:W5:Y:S01]  /*9a40*/  MUFU.EX2 R214, R214 ;  /* 0x000000d600d67308 */ /* 0x000f620000000800 */
[----:B------:R-:W-:Y:S01]  /*9a50*/  SHF.R.U32.HI R140, RZ, 0x8, R140 ;  /* 0x00000008ff8c7819 */ /* 0x000fe2000001168c */
[----:B------:R-:W-:Y:S01]  /*9a60*/  FMUL.FTZ R108, R2, R108 ;  /* 0x0000006c026c7220 */ /* 0x000fe20000410000 */
[----:B------:R-:W-:Y:S01]  /*9a70*/  LOP3.LUT R13, R12, 0xff, RZ, 0xc0, !PT ;  /* 0x000000ff0c0d7812 */ /* 0x000fe200078ec0ff */
[----:B------:R-:W-:Y:S01]  /*9a80*/  FMUL.FTZ R109, R2, R109 ;  /* 0x0000006d026d7220 */ /* 0x000fe20000410000 */
[--C-:B------:R-:W-:Y:S01]  /*9a90*/  SHF.R.U32.HI R161, RZ, 0x18, R12.reuse ;  /* 0x00000018ffa17819 */ /* 0x100fe2000001160c */
[C---:B-1----:R-:W-:Y:S01]  /*9aa0*/  HMMA.16816.F32 R16, R136.reuse, R128, R16 ;  /* 0x000000808810723c */ /* 0x042fe20000001810 */
[C---:B------:R-:W-:Y:S01]  /*9ab0*/  FMUL.FTZ R110, R0.reuse, R110 ;  /* 0x0000006e006e7220 */ /* 0x040fe20000410000 */
[----:B------:R-:W-:Y:S01]  /*9ac0*/  SHF.R.U32.HI R134, RZ, 0x10, R12 ;  /* 0x00000010ff867819 */ /* 0x000fe2000001160c */
[----:B------:R-:W-:Y:S01]  /*9ad0*/  FMUL.FTZ R111, R0, R111 ;  /* 0x0000006f006f7220 */ /* 0x000fe20000410000 */
[----:B------:R-:W-:Y:S01]  /*9ae0*/  MUFU.EX2 R224, R224 ;  /* 0x000000e000e07308 */ /* 0x000fe20000000800 */
[----:B------:R-:W-:Y:S01]  /*9af0*/  LOP3.LUT R12, R148, 0xffff, RZ, 0xc0, !PT ;  /* 0x0000ffff940c7812 */ /* 0x000fe200078ec0ff */
[C---:B------:R-:W-:Y:S01]  /*9b00*/  FMUL.FTZ R14, R0.reuse, R118 ;  /* 0x00000076000e7220 */ /* 0x040fe20000410000 */
[----:B------:R-:W-:Y:S01]  /*9b10*/  PRMT R13, R13, 0x5410, R140 ;  /* 0x000054100d0d7816 */ /* 0x000fe2000000008c */
[----:B------:R-:W-:Y:S01]  /*9b20*/  FMUL.FTZ R15, R0, R119 ;  /* 0x00000077000f7220 */ /* 0x000fe20000410000 */
[----:B------:R-:W-:Y:S01]  /*9b30*/  LOP3.LUT R134, R134, 0xff, RZ, 0xc0, !PT ;  /* 0x000000ff86867812 */ /* 0x000fe200078ec0ff */
[C---:B------:R-:W-:Y:S01]  /*9b40*/  HMMA.16816.F32 R108, R136.reuse, R130, R108 ;  /* 0x00000082886c723c */ /* 0x040fe2000000186c */
[----:B------:R-:W1:Y:S01]  /*9b50*/  LDSM.16.MT88.4 R140, [R190+0xc800] ;  /* 0x00c80000be8c783b */ /* 0x000e620000004200 */
[----:B------:R-:W-:Y:S01]  /*9b60*/  LOP3.LUT R133, R148, 0xff, RZ, 0xc0, !PT ;  /* 0x000000ff94857812 */ /* 0x000fe200078ec0ff */
[C---:B------:R-:W-:Y:S01]  /*9b70*/  FMUL.FTZ R112, R2.reuse, R112 ;  /* 0x0000007002707220 */ /* 0x040fe20000410000 */
[----:B------:R-:W4:Y:S01]  /*9b80*/  MUFU.EX2 R225, R225 ;  /* 0x000000e100e17308 */ /* 0x000f220000000800 */
[----:B------:R-:W-:Y:S01]  /*9b90*/  SHF.R.U32.HI R12, RZ, 0x8, R12 ;  /* 0x00000008ff0c7819 */ /* 0x000fe2000001160c */
[----:B------:R-:W-:Y:S01]  /*9ba0*/  FMUL.FTZ R113, R2, R113 ;  /* 0x0000007102717220 */ /* 0x000fe20000410000 */
[----:B------:R-:W-:Y:S01]  /*9bb0*/  PRMT R161, R134, 0x5410, R161 ;  /* 0x0000541086a17816 */ /* 0x000fe200000000a1 */
[--C-:B------:R-:W-:Y:S01]  /*9bc0*/  HSET2.LE.AND R134, R13, R212.reuse, PT ;  /* 0x000000d40d867233 */ /* 0x100fe20003803000 */
[----:B------:R-:W-:Y:S01]  /*9bd0*/  SHF.R.U32.HI R163, RZ, 0x10, R148 ;  /* 0x00000010ffa37819 */ /* 0x000fe20000011694 */
[----:B------:R-:W1:Y:S02]  /*9be0*/  LDSM.16.MT88.4 R128, [R188+0xc800] ;  /* 0x00c80000bc80783b */ /* 0x000e640000004200 */
[C---:B------:R-:W-:Y:S01]  /*9bf0*/  FMUL.FTZ R13, R2.reuse, R117 ;  /* 0x00000075020d7220 */ /* 0x040fe20000410000 */
[----:B------:R-:W-:Y:S01]  /*9c00*/  PRMT R133, R133, 0x5410, R12 ;  /* 0x0000541085857816 */ /* 0x000fe2000000000c */
[----:B------:R-:W4:Y:S01]  /*9c10*/  MUFU.EX2 R222, R222 ;  /* 0x000000de00de7308 */ /* 0x000f220000000800 */
[----:B------:R-:W-:Y:S01]  /*9c20*/  FMUL.FTZ R12, R2, R116 ;  /* 0x00000074020c7220 */ /* 0x000fe20000410000 */
[----:B------:R-:W-:Y:S01]  /*9c30*/  SHF.R.U32.HI R148, RZ, 0x18, R148 ;  /* 0x00000018ff947819 */ /* 0x000fe20000011694 */
[--C-:B------:R-:W-:Y:S01]  /*9c40*/  HSET2.LE.AND R119, R161, R212.reuse, PT ;  /* 0x000000d4a1777233 */ /* 0x100fe20003803000 */
[----:B------:R-:W-:Y:S01]  /*9c50*/  LOP3.LUT R163, R163, 0xff, RZ, 0xc0, !PT ;  /* 0x000000ffa3a37812 */ /* 0x000fe200078ec0ff */
[----:B------:R-:W-:Y:S01]  /*9c60*/  FMUL.FTZ R114, R0, R114 ;  /* 0x0000007200727220 */ /* 0x000fe20000410000 */
[----:B--2---:R-:W-:Y:S01]  /*9c70*/  F2FP.PACK_AB R117, R174, R173 ;  /* 0x000000adae75723e */ /* 0x004fe200000000ff */
[----:B------:R-:W-:Y:S01]  /*9c80*/  FMUL.FTZ R115, R0, R115 ;  /* 0x0000007300737220 */ /* 0x000fe20000410000 */
[C---:B---3--:R-:W-:Y:S01]  /*9c90*/  HMMA.16816.F32 R12, R136.reuse, R124, R12 ;  /* 0x0000007c880c723c */ /* 0x048fe2000000180c */
[----:B------:R-:W-:Y:S01]  /*9ca0*/  PRMT R163, R163, 0x5410, R148 ;  /* 0x00005410a3a37816 */ /* 0x000fe20000000094 */
[--C-:B------:R-:W-:Y:S01]  /*9cb0*/  HSET2.LE.AND R133, R133, R212.reuse, PT ;  /* 0x000000d485857233 */ /* 0x100fe20003803000 */
[----:B------:R-:W-:Y:S01]  /*9cc0*/  LOP3.LUT R118, R134, R117, RZ, 0xc0, !PT ;  /* 0x0000007586767212 */ /* 0x000fe200078ec0ff */
[----:B------:R-:W2:Y:S01]  /*9cd0*/  LDSM.16.MT88.4 R148, [R192+0xe800] ;  /* 0x00e80000c094783b */ /* 0x000ea20000004200 */
[----:B-----5:R-:W-:Y:S01]  /*9ce0*/  F2FP.PACK_AB R116, R214, R175 ;  /* 0x000000afd674723e */ /* 0x020fe200000000ff */
[--C-:B------:R-:W-:Y:S01]  /*9cf0*/  HSET2.LE.AND R117, R163, R212.reuse, PT ;  /* 0x000000d4a3757233 */ /* 0x100fe20003803000 */
[----:B----4-:R-:W-:Y:S01]  /*9d00*/  F2FP.PACK_AB R124, R225, R224 ;  /* 0x000000e0e17c723e */ /* 0x010fe200000000ff */
[----:B------:R-:W-:Y:S01]  /*9d10*/  HMMA.16816.F32 R112, R136, R126, R112 ;  /* 0x0000007e8870723c */ /* 0x000fe20000001870 */
[----:B------:R-:W-:Y:S03]  /*9d20*/  LOP3.LUT R116, R133, R116, RZ, 0xc0, !PT ;  /* 0x0000007485747212 */ /* 0x000fe600078ec0ff */
[----:B------:R-:W-:Y:S01]  /*9d30*/  LOP3.LUT R117, R117, R124, RZ, 0xc0, !PT ;  /* 0x0000007c75757212 */ /* 0x000fe200078ec0ff */
[----:B------:R-:W3:Y:S01]  /*9d40*/  LDSM.16.MT88.4 R160, [R188+0xe800] ;  /* 0x00e80000bca0783b */ /* 0x000ee20000004200 */
[----:B------:R-:W-:Y:S01]  /*9d50*/  FFMA.FTZ R133, R24, c[0x0][0x23c], -R172 ;  /* 0x00008f0018857a23 */ /* 0x000fe200000108ac */
[----:B------:R-:W-:Y:S01]  /*9d60*/  F2FP.PACK_AB R134, R222, R223 ;  /* 0x000000dfde86723e */ /* 0x000fe200000000ff */
[----:B------:R-:W-:Y:S04]  /*9d70*/  FFMA.FTZ R170, R2, R215, R170 ;  /* 0x000000d702aa7223 */ /* 0x000fe800000100aa */
[----:B------:R-:W-:Y:S01]  /*9d80*/  LOP3.LUT R119, R119, R134, RZ, 0xc0, !PT ;  /* 0x0000008677777212 */ /* 0x000fe200078ec0ff */
[----:B------:R-:W-:Y:S01]  /*9d90*/  LDSM.16.MT88.4 R124, [R190+0x10800] ;  /* 0x01080000be7c783b */ /* 0x000fe20000004200 */
[----:B------:R-:W-:Y:S01]  /*9da0*/  FFMA.FTZ R134, R25, c[0x0][0x23c], -R172 ;  /* 0x00008f0019867a23 */ /* 0x000fe200000108ac */
[----:B------:R-:W-:Y:S01]  /*9db0*/  MUFU.EX2 R133, R133 ;  /* 0x0000008500857308 */ /* 0x000fe20000000800 */
[----:B------:R-:W-:Y:S02]  /*9dc0*/  FFMA.FTZ R168, R0, R213, R168 ;  /* 0x000000d500a87223 */ /* 0x000fe400000100a8 */
[----:B------:R-:W-:Y:S01]  /*9dd0*/  FADD.FTZ R170, R169, R170 ;  /* 0x000000aaa9aa7221 */ /* 0x000fe20000010000 */
[C---:B------:R-:W-:Y:S01]  /*9de0*/  HMMA.16816.F32 R4, R116.reuse, R120, R4 ;  /* 0x000000787404723c */ /* 0x040fe20000001804 */
[----:B------:R-:W-:Y:S01]  /*9df0*/  FADD.FTZ R167, R167, R168 ;  /* 0x000000a8a7a77221 */ /* 0x000fe20000010000 */
[----:B------:R-:W-:Y:S01]  /*9e00*/  LDSM.16.MT88.4 R136, [R188+0xd000] ;  /* 0x00d00000bc88783b */ /* 0x000fe20000004200 */
[----:B------:R-:W-:Y:S02]  /*9e10*/  FADD.FTZ R165, R165, R170 ;  /* 0x000000aaa5a57221 */ /* 0x000fe40000010000 */
[----:B------:R-:W-:Y:S01]  /*9e20*/  FADD.FTZ R166, R166, R167 ;  /* 0x000000a7a6a67221 */ /* 0x000fe20000010000 */
[----:B------:R-:W-:Y:S01]  /*9e30*/  MUFU.EX2 R134, R134 ;  /* 0x0000008600867308 */ /* 0x000fe20000000800 */
[----:B------:R-:W-:Y:S01]  /*9e40*/  FADD.FTZ R164, R164, R165 ;  /* 0x000000a5a4a47221 */ /* 0x000fe20000010000 */
[C---:B------:R-:W-:Y:S01]  /*9e50*/  HMMA.16816.F32 R8, R116.reuse, R122, R8 ;  /* 0x0000007a7408723c */ /* 0x040fe20000001808 */
[----:B------:R-:W-:Y:S01]  /*9e60*/  FADD.FTZ R135, R135, R166 ;  /* 0x000000a687877221 */ /* 0x000fe20000010000 */
[----:B------:R-:W4:Y:S02]  /*9e70*/  LDSM.16.MT88.4 R120, [R192+0x10800] ;  /* 0x01080000c078783b */ /* 0x000f240000004200 */
[----:B------:R-:W-:Y:S02]  /*9e80*/  FADD.FTZ R175, R175, R164 ;  /* 0x000000a4afaf7221 */ /* 0x000fe40000010000 */
[----:B------:R-:W-:Y:S02]  /*9e90*/  FADD.FTZ R0, R224, R135 ;  /* 0x00000087e0007221 */ /* 0x000fe40000010000 */
[C---:B-1----:R-:W-:Y:S01]  /*9ea0*/  HMMA.16816.F32 R36, R116.reuse, R140, R36 ;  /* 0x0000008c7424723c */ /* 0x042fe20000001824 */
[----:B------:R-:W-:Y:S03]  /*9eb0*/  FADD.FTZ R214, R214, R175 ;  /* 0x000000afd6d67221 */ /* 0x000fe60000010000 */
[----:B------:R-:W-:Y:S04]  /*9ec0*/  FADD.FTZ R0, R225, R0 ;  /* 0x00000000e1007221 */ /* 0x000fe80000010000 */
[C---:B------:R-:W-:Y:S08]  /*9ed0*/  HMMA.16816.F32 R40, R116.reuse, R142, R40 ;  /* 0x0000008e7428723c */ /* 0x040ff00000001828 */
[C---:B------:R-:W-:Y:S08]  /*9ee0*/  HMMA.16816.F32 R44, R116.reuse, R144, R44 ;  /* 0x00000090742c723c */ /* 0x040ff0000000182c */
[C---:B------:R-:W-:Y:S08]  /*9ef0*/  HMMA.16816.F32 R48, R116.reuse, R146, R48 ;  /* 0x000000927430723c */ /* 0x040ff00000001830 */
[C---:B------:R-:W-:Y:S07]  /*9f00*/  HMMA.16816.F32 R52, R116.reuse, R128, R52 ;  /* 0x000000807434723c */ /* 0x040fee0000001834 */
[----:B------:R-:W-:Y:S01]  /*9f10*/  MOV R129, UR14 ;  /* 0x0000000e00817c02 */ /* 0x000fe20008000f00 */
[C---:B------:R-:W-:Y:S04]  /*9f20*/  HMMA.16816.F32 R56, R116.reuse, R130, R56 ;  /* 0x000000827438723c */ /* 0x040fe80000001838 */
[----:B------:R-:W-:Y:S04]  /*9f30*/  LOP3.LUT R129, R221, UR19, R129, 0x96, !PT ;  /* 0x00000013dd817c12 */ /* 0x000fe8000f8e9681 */
[C---:B--2---:R-:W-:Y:S01]  /*9f40*/  HMMA.16816.F32 R60, R116.reuse, R148, R60 ;  /* 0x00000094743c723c */ /* 0x044fe2000000183c */
[----:B------:R-:W-:Y:S05]  /*9f50*/  IMAD.WIDE.U32 R128, R129, -0x326172a9, RZ ;  /* 0xcd9e8d5781807825 */ /* 0x000fea00078e00ff */
[----:B------:R-:W-:Y:S02]  /*9f60*/  LOP3.LUT R25, R129, UR29, R218, 0x96, !PT ;  /* 0x0000001d81197c12 */ /* 0x000fe4000f8e96da */
[C---:B------:R-:W-:Y:S01]  /*9f70*/  HMMA.16816.F32 R64, R116.reuse, R150, R64 ;  /* 0x000000967440723c */ /* 0x040fe20000001840 */
[----:B------:R-:W-:Y:S02]  /*9f80*/  LOP3.LUT R24, R227, UR27, R128, 0x96, !PT ;  /* 0x0000001be3187c12 */ /* 0x000fe4000f8e9680 */
[----:B------:R-:W1:Y:S01]  /*9f90*/  LDSM.16.MT88.4 R128, [R189+0x10800] ;  /* 0x01080000bd80783b */ /* 0x000e620000004200 */
[----:B------:R-:W-:Y:S04]  /*9fa0*/  IMAD.WIDE.U32 R146, R25, -0x2daee0ad, RZ ;  /* 0xd2511f5319927825 */ /* 0x000fe800078e00ff */
[C---:B------:R-:W-:Y:S01]  /*9fb0*/  HMMA.16816.F32 R68, R116.reuse, R152, R68 ;  /* 0x000000987444723c */ /* 0x040fe20000001844 */
[----:B------:R-:W-:Y:S05]  /*9fc0*/  IMAD.WIDE.U32 R24, R24, -0x2daee0ad, RZ ;  /* 0xd2511f5318187825 */ /* 0x000fea00078e00ff */
[----:B------:R-:W-:Y:S01]  /*9fd0*/  LOP3.LUT R146, R25, UR24, R146, 0x96, !PT ;  /* 0x0000001819927c12 */ /* 0x000fe2000f8e9692 */
[--C-:B------:R-:W-:Y:S01]  /*9fe0*/  FFMA.FTZ R153, R21, c[0x0][0x23c], -R172.reuse ;  /* 0x00008f0015997a23 */ /* 0x100fe200000108ac */
[C---:B------:R-:W-:Y:S01]  /*9ff0*/  HMMA.16816.F32 R72, R116.reuse, R154, R72 ;  /* 0x0000009a7448723c */ /* 0x040fe20000001848 */
[----:B------:R-:W-:Y:S03]  /*a000*/  FFMA.FTZ R152, R20, c[0x0][0x23c], -R172 ;  /* 0x00008f0014987a23 */ /* 0x000fe600000108ac */
[----:B------:R-:W-:Y:S01]  /*a010*/  LOP3.LUT R20, R147, UR26, R216, 0x96, !PT ;  /* 0x0000001a93147c12 */ /* 0x000fe2000f8e96d8 */
[----:B------:R-:W-:Y:S01]  /*a020*/  IMAD.WIDE.U32 R146, R146, -0x326172a9, RZ ;  /* 0xcd9e8d5792927825 */ /* 0x000fe200078e00ff */
[----:B------:R-:W-:Y:S02]  /*a030*/  MUFU.EX2 R153, R153 ;  /* 0x0000009900997308 */ /* 0x000fe40000000800 */
[C---:B------:R-:W-:Y:S01]  /*a040*/  HMMA.16816.F32 R76, R116.reuse, R156, R76 ;  /* 0x0000009c744c723c */ /* 0x040fe2000000184c */
[--C-:B------:R-:W-:Y:S03]  /*a050*/  FFMA.FTZ R154, R26, c[0x0][0x23c], -R171.reuse ;  /* 0x00008f001a9a7a23 */ /* 0x100fe600000108ab */
[--C-:B------:R-:W-:Y:S02]  /*a060*/  FFMA.FTZ R155, R27, c[0x0][0x23c], -R171.reuse ;  /* 0x00008f001b9b7a23 */ /* 0x100fe400000108ab */
[----:B------:R-:W-:Y:S02]  /*a070*/  IMAD.WIDE.U32 R144, R20, -0x326172a9, RZ ;  /* 0xcd9e8d5714907825 */ /* 0x000fe400078e00ff */
[C---:B------:R-:W-:Y:S01]  /*a080*/  HMMA.16816.F32 R80, R116.reuse, R158, R80 ;  /* 0x0000009e7450723c */ /* 0x040fe20000001850 */
[----:B------:R-:W2:Y:S03]  /*a090*/  MUFU.EX2 R152, R152 ;  /* 0x0000009800987308 */ /* 0x000ea60000000800 */
[----:B------:R-:W-:Y:S01]  /*a0a0*/  LOP3.LUT R144, R147, UR21, R144, 0x96, !PT ;  /* 0x0000001593907c12 */ /* 0x000fe2000f8e9690 */
[--C-:B------:R-:W-:Y:S01]  /*a0b0*/  FFMA.FTZ R156, R22, c[0x0][0x23c], -R171.reuse ;  /* 0x00008f00169c7a23 */ /* 0x100fe200000108ab */
[----:B------:R-:W-:Y:S01]  /*a0c0*/  LOP3.LUT R226, R145, UR25, R226, 0x96, !PT ;  /* 0x0000001991e27c12 */ /* 0x000fe2000f8e96e2 */
[--C-:B------:R-:W-:Y:S01]  /*a0d0*/  FFMA.FTZ R158, R28, c[0x0][0x23c], -R172.reuse ;  /* 0x00008f001c9e7a23 */ /* 0x100fe200000108ac */
[C---:B---3--:R-:W-:Y:S01]  /*a0e0*/  HMMA.16816.F32 R84, R116.reuse, R160, R84 ;  /* 0x000000a07454723c */ /* 0x048fe20000001854 */
[----:B------:R-:W-:Y:S02]  /*a0f0*/  IMAD.WIDE.U32 R144, R144, -0x2daee0ad, RZ ;  /* 0xd2511f5390907825 */ /* 0x000fe400078e00ff */
[----:B------:R-:W-:Y:S02]  /*a100*/  MUFU.EX2 R156, R156 ;  /* 0x0000009c009c7308 */ /* 0x000fe40000000800 */
[----:B------:R-:W-:Y:S02]  /*a110*/  FFMA.FTZ R159, R29, c[0x0][0x23c], -R172 ;  /* 0x00008f001d9f7a23 */ /* 0x000fe400000108ac */
[----:B------:R-:W-:Y:S01]  /*a120*/  IMAD.WIDE.U32 R226, R226, -0x2daee0ad, RZ ;  /* 0xd2511f53e2e27825 */ /* 0x000fe200078e00ff */
[C---:B------:R-:W-:Y:S04]  /*a130*/  HMMA.16816.F32 R88, R116.reuse, R162, R88 ;  /* 0x000000a27458723c */ /* 0x040fe80000001858 */
[----:B------:R-:W-:Y:S01]  /*a140*/  LOP3.LUT R20, R145, UR5, R226, 0x96, !PT ;  /* 0x0000000591147c12 */ /* 0x000fe2000f8e96e2 */
[--C-:B------:R-:W-:Y:S01]  /*a150*/  FFMA.FTZ R157, R23, c[0x0][0x23c], -R171.reuse ;  /* 0x00008f00179d7a23 */ /* 0x100fe200000108ab */
[----:B------:R-:W-:Y:S01]  /*a160*/  LOP3.LUT R148, R227, UR11, R24, 0x96, !PT ;  /* 0x0000000be3947c12 */ /* 0x000fe2000f8e9618 */
[--C-:B------:R-:W-:Y:S01]  /*a170*/  FFMA.FTZ R162, R30, c[0x0][0x23c], -R171.reuse ;  /* 0x00008f001ea27a23 */ /* 0x100fe200000108ab */
[C---:B----4-:R-:W-:Y:S01]  /*a180*/  HMMA.16816.F32 R92, R116.reuse, R120, R92 ;  /* 0x00000078745c723c */ /* 0x050fe2000000185c */
[----:B------:R-:W-:Y:S01]  /*a190*/  IMAD.WIDE.U32 R24, R20, -0x326172a9, RZ ;  /* 0xcd9e8d5714187825 */ /* 0x000fe200078e00ff */
[----:B------:R-:W-:Y:S03]  /*a1a0*/  MUFU.EX2 R154, R154 ;  /* 0x0000009a009a7308 */ /* 0x000fe60000000800 */
[----:B------:R-:W-:Y:S01]  /*a1b0*/  IMAD.WIDE.U32 R148, R148, -0x326172a9, RZ ;  /* 0xcd9e8d5794947825 */ /* 0x000fe200078e00ff */
[C---:B------:R-:W-:Y:S02]  /*a1c0*/  LOP3.LUT R22, R24.reuse, 0xffff, RZ, 0xc0, !PT ;  /* 0x0000ffff18167812 */ /* 0x040fe400078ec0ff */
[C---:B------:R-:W-:Y:S01]  /*a1d0*/  HMMA.16816.F32 R96, R116.reuse, R122, R96 ;  /* 0x0000007a7460723c */ /* 0x040fe20000001860 */
[----:B------:R-:W3:Y:S03]  /*a1e0*/  LDSM.16.MT88.4 R120, [R188+0x10800] ;  /* 0x01080000bc78783b */ /* 0x000ee60000004200 */
[----:B------:R-:W-:Y:S01]  /*a1f0*/  LOP3.LUT R20, R25, UR12, R148, 0x96, !PT ;  /* 0x0000000c19147c12 */ /* 0x000fe2000f8e9694 */
[----:B------:R-:W-:Y:S01]  /*a200*/  FFMA.FTZ R163, R31, c[0x0][0x23c], -R171 ;  /* 0x00008f001fa37a23 */ /* 0x000fe200000108ab */
[----:B------:R-:W-:Y:S01]  /*a210*/  LOP3.LUT R141, R24, 0xff, RZ, 0xc0, !PT ;  /* 0x000000ff188d7812 */ /* 0x000fe200078ec0ff */
[----:B------:R-:W-:Y:S01]  /*a220*/  MUFU.EX2 R157, R157 ;  /* 0x0000009d009d7308 */ /* 0x000fe20000000800 */
[C---:B------:R-:W-:Y:S01]  /*a230*/  HMMA.16816.F32 R100, R116.reuse, R124, R100 ;  /* 0x0000007c7464723c */ /* 0x040fe20000001864 */
[----:B------:R-:W-:Y:S03]  /*a240*/  LDSM.16.MT88.4 R28, [R188+0x11000] ;  /* 0x01100000bc1c783b */ /* 0x000fe60000004200 */
[----:B------:R-:W-:Y:S01]  /*a250*/  SHF.R.U32.HI R21, RZ, 0x18, R24 ;  /* 0x00000018ff157819 */ /* 0x000fe20000011618 */
[----:B------:R-:W-:Y:S01]  /*a260*/  FFMA.FTZ R160, R32, c[0x0][0x23c], -R172 ;  /* 0x00008f0020a07a23 */ /* 0x000fe200000108ac */
[----:B------:R-:W-:Y:S01]  /*a270*/  LOP3.LUT R146, R149, UR8, R146, 0x96, !PT ;  /* 0x0000000895927c12 */ /* 0x000fe2000f8e9692 */
[----:B------:R-:W-:Y:S01]  /*a280*/  FFMA.FTZ R172, R33, c[0x0][0x23c], -R172 ;  /* 0x00008f0021ac7a23 */ /* 0x000fe200000108ac */
[C---:B------:R-:W-:Y:S01]  /*a290*/  HMMA.16816.F32 R104, R116.reuse, R126, R104 ;  /* 0x0000007e7468723c */ /* 0x040fe20000001868 */
[----:B------:R-:W-:Y:S01]  /*a2a0*/  LDSM.16.MT88.4 R124, [R190+0xd000] ;  /* 0x00d00000be7c783b */ /* 0x000fe20000004200 */
[----:B------:R-:W4:Y:S02]  /*a2b0*/  MUFU.EX2 R155, R155 ;  /* 0x0000009b009b7308 */ /* 0x000f240000000800 */
[--C-:B------:R-:W-:Y:S02]  /*a2c0*/  SHF.R.U32.HI R140, RZ, 0x10, R20.reuse ;  /* 0x00000010ff8c7819 */ /* 0x100fe40000011614 */
[----:B------:R-:W-:Y:S02]  /*a2d0*/  SHF.R.U32.HI R143, RZ, 0x18, R20 ;  /* 0x00000018ff8f7819 */ /* 0x000fe40000011614 */
[C---:B-1----:R-:W-:Y:S01]  /*a2e0*/  HMMA.16816.F32 R16, R116.reuse, R128, R16 ;  /* 0x000000807410723c */ /* 0x042fe20000001810 */
[----:B------:R-:W-:Y:S03]  /*a2f0*/  LDSM.16.MT88.4 R148, [R188+0xf800] ;  /* 0x00f80000bc94783b */ /* 0x000fe60000004200 */
[----:B------:R-:W-:Y:S01]  /*a300*/  LOP3.LUT R140, R140, 0xff, RZ, 0xc0, !PT ;  /* 0x000000ff8c8c7812 */ /* 0x000fe200078ec0ff */
[----:B------:R1:W-:Y:S02]  /*a310*/  MUFU.EX2 R161, R172 ;  /* 0x000000ac00a17308 */ /* 0x0003e40000000800 */
[----:B------:R-:W-:Y:S01]  /*a320*/  SHF.R.U32.HI R128, RZ, 0x10, R24 ;  /* 0x00000010ff807819 */ /* 0x000fe20000011618 */
[C---:B------:R-:W-:Y:S01]  /*a330*/  HMMA.16816.F32 R108, R116.reuse, R130, R108 ;  /* 0x00000082746c723c */ /* 0x040fe2000000186c */
[----:B------:R-:W5:Y:S03]  /*a340*/  LDSM.16.MT88.4 R24, [R192+0xd000] ;  /* 0x00d00000c018783b */ /* 0x000f660000004200 */
[----:B------:R-:W-:Y:S02]  /*a350*/  LOP3.LUT R129, R20, 0xffff, RZ, 0xc0, !PT ;  /* 0x0000ffff14817812 */ /* 0x000fe400078ec0ff */
[----:B------:R-:W-:Y:S01]  /*a360*/  LOP3.LUT R128, R128, 0xff, RZ, 0xc0, !PT ;  /* 0x000000ff80807812 */ /* 0x000fe200078ec0ff */
[----:B------:R-:W-:Y:S01]  /*a370*/  MUFU.EX2 R158, R158 ;  /* 0x0000009e009e7308 */ /* 0x000fe20000000800 */
[----:B------:R-:W-:Y:S01]  /*a380*/  SHF.R.U32.HI R130, RZ, 0x8, R22 ;  /* 0x00000008ff827819 */ /* 0x000fe20000011616 */
[C---:B---3--:R-:W-:Y:S03]  /*a390*/  HMMA.16816.F32 R12, R116.reuse, R120, R12 ;  /* 0x00000078740c723c */ /* 0x048fe6000000180c */
[----:B------:R-:W-:Y:S02]  /*a3a0*/  SHF.R.U32.HI R129, RZ, 0x8, R129 ;  /* 0x00000008ff817819 */ /* 0x000fe40000011681 */
[----:B------:R-:W-:Y:S02]  /*a3b0*/  LOP3.LUT R22, R20, 0xff, RZ, 0xc0, !PT ;  /* 0x000000ff14167812 */ /* 0x000fe400078ec0ff */
[----:B------:R-:W-:Y:S01]  /*a3c0*/  PRMT R23, R128, 0x5410, R21 ;  /* 0x0000541080177816 */ /* 0x000fe20000000015 */
[----:B------:R-:W-:Y:S01]  /*a3d0*/  HMMA.16816.F32 R112, R116, R122, R112 ;  /* 0x0000007a7470723c */ /* 0x000fe20000001870 */
[----:B------:R-:W-:Y:S01]  /*a3e0*/  PRMT R21, R22, 0x5410, R129 ;  /* 0x0000541016157816 */ /* 0x000fe20000000081 */
[----:B------:R-:W-:Y:S01]  /*a3f0*/  LDSM.16.MT88.4 R116, [R190+0xf000] ;  /* 0x00f00000be74783b */ /* 0x000fe20000004200 */
[----:B------:R-:W-:Y:S01]  /*a400*/  MUFU.EX2 R159, R159 ;  /* 0x0000009f009f7308 */ /* 0x000fe20000000800 */
[----:B------:R-:W-:Y:S01]  /*a410*/  PRMT R141, R141, 0x5410, R130 ;  /* 0x000054108d8d7816 */ /* 0x000fe20000000082 */
[--C-:B------:R-:W-:Y:S01]  /*a420*/  HSET2.LE.AND R23, R23, R212.reuse, PT ;  /* 0x000000d417177233 */ /* 0x100fe20003803000 */
[----:B------:R-:W-:Y:S01]  /*a430*/  PRMT R143, R140, 0x5410, R143 ;  /* 0x000054108c8f7816 */ /* 0x000fe2000000008f */
[--C-:B------:R-:W-:Y:S01]  /*a440*/  HSET2.LE.AND R20, R21, R212.reuse, PT ;  /* 0x000000d415147233 */ /* 0x100fe20003803000 */
[----:B--2---:R-:W-:Y:S01]  /*a450*/  F2FP.PACK_AB R21, R153, R152 ;  /* 0x000000989915723e */ /* 0x004fe200000000ff */
[--C-:B------:R-:W-:Y:S01]  /*a460*/  HSET2.LE.AND R22, R141, R212.reuse, PT ;  /* 0x000000d48d167233 */ /* 0x100fe20003803000 */
[----:B------:R-:W2:Y:S02]  /*a470*/  LDSM.16.MT88.4 R128, [R189+0xd000] ;  /* 0x00d00000bd80783b */ /* 0x000ea40000004200 */
[----:B----4-:R-:W-:Y:S01]  /*a480*/  F2FP.PACK_AB R120, R155, R154 ;  /* 0x0000009a9b78723e */ /* 0x010fe200000000ff */
[--C-:B-1----:R-:W-:Y:S01]  /*a490*/  FFMA.FTZ R172, R34, c[0x0][0x23c], -R171.reuse ;  /* 0x00008f0022ac7a23 */ /* 0x102fe200000108ab */
[----:B------:R-:W-:Y:S01]  /*a4a0*/  LOP3.LUT R20, R20, R21, RZ, 0xc0, !PT ;  /* 0x0000001514147212 */ /* 0x000fe200078ec0ff */
[--C-:B------:R-:W-:Y:S01]  /*a4b0*/  HSET2.LE.AND R21, R143, R212.reuse, PT ;  /* 0x000000d48f157233 */ /* 0x100fe20003803000 */
[----:B------:R-:W-:Y:S01]  /*a4c0*/  F2FP.PACK_AB R121, R134, R133 ;  /* 0x000000858679723e */ /* 0x000fe200000000ff */
[----:B------:R-:W-:Y:S01]  /*a4d0*/  FFMA.FTZ R171, R35, c[0x0][0x23c], -R171 ;  /* 0x00008f0023ab7a23 */ /* 0x000fe200000108ab */
[----:B------:R-:W-:Y:S01]  /*a4e0*/  LOP3.LUT R23, R23, R120, RZ, 0xc0, !PT ;  /* 0x0000007817177212 */ /* 0x000fe200078ec0ff */
[----:B------:R-:W1:Y:S01]  /*a4f0*/  LDSM.16.MT88.4 R140, [R192+0xf000] ;  /* 0x00f00000c08c783b */ /* 0x000e620000004200 */
[----:B------:R-:W-:Y:S01]  /*a500*/  F2FP.PACK_AB R120, R157, R156 ;  /* 0x0000009c9d78723e */ /* 0x000fe200000000ff */
[----:B------:R-:W-:Y:S01]  /*a510*/  MUFU.EX2 R162, R162 ;  /* 0x000000a200a27308 */ /* 0x000fe20000000800 */
[----:B------:R-:W-:Y:S02]  /*a520*/  LOP3.LUT R22, R22, R121, RZ, 0xc0, !PT ;  /* 0x0000007916167212 */ /* 0x000fe400078ec0ff */
[----:B------:R-:W-:Y:S03]  /*a530*/  LOP3.LUT R21, R21, R120, RZ, 0xc0, !PT ;  /* 0x0000007815157212 */ /* 0x000fe600078ec0ff */
[----:B------:R-:W-:Y:S04]  /*a540*/  LDSM.16.MT88.4 R120, [R188+0xf000] ;  /* 0x00f00000bc78783b */ /* 0x000fe80000004200 */
[C---:B-----5:R-:W-:Y:S01]  /*a550*/  HMMA.16816.F32 R4, R20.reuse, R24, R4 ;  /* 0x000000181404723c */ /* 0x060fe20000001804 */
[----:B------:R-:W3:Y:S07]  /*a560*/  MUFU.EX2 R163, R163 ;  /* 0x000000a300a37308 */ /* 0x000eee0000000800 */
[C---:B------:R-:W-:Y:S01]  /*a570*/  HMMA.16816.F32 R8, R20.reuse, R26, R8 ;  /* 0x0000001a1408723c */ /* 0x040fe20000001808 */
[----:B------:R-:W4:Y:S02]  /*a580*/  LDSM.16.MT88.4 R24, [R189+0xf000] ;  /* 0x00f00000bd18783b */ /* 0x000f240000004200 */
[----:B------:R-:W5:Y:S05]  /*a590*/  MUFU.EX2 R160, R160 ;  /* 0x000000a000a07308 */ /* 0x000f6a0000000800 */
[C---:B------:R-:W-:Y:S05]  /*a5a0*/  HMMA.16816.F32 R36, R20.reuse, R124, R36 ;  /* 0x0000007c1424723c */ /* 0x040fea0000001824 */
[----:B------:R-:W-:Y:S03]  /*a5b0*/  MUFU.EX2 R172, R172 ;  /* 0x000000ac00ac7308 */ /* 0x000fe60000000800 */
[C---:B------:R-:W-:Y:S01]  /*a5c0*/  HMMA.16816.F32 R40, R20.reuse, R126, R40 ;  /* 0x0000007e1428723c */ /* 0x040fe20000001828 */
[----:B------:R-:W4:Y:S06]  /*a5d0*/  LDSM.16.MT88.4 R124, [R192+0x11000] ;  /* 0x01100000c07c783b */ /* 0x000f2c0000004200 */
[----:B------:R-:W1:Y:S01]  /*a5e0*/  MUFU.EX2 R171, R171 ;  /* 0x000000ab00ab7308 */ /* 0x000e620000000800 */
[C---:B--2---:R-:W-:Y:S07]  /*a5f0*/  HMMA.16816.F32 R44, R20.reuse, R128, R44 ;  /* 0x00000080142c723c */ /* 0x044fee000000182c */
[----:B---3--:R-:W-:Y:S01]  /*a600*/  F2FP.PACK_AB R128, R163, R162 ;  /* 0x000000a2a380723e */ /* 0x008fe200000000ff */
[C---:B------:R-:W-:Y:S08]  /*a610*/  HMMA.16816.F32 R48, R20.reuse, R130, R48 ;  /* 0x000000821430723c */ /* 0x040ff00000001830 */
[C---:B------:R-:W-:Y:S08]  /*a620*/  HMMA.16816.F32 R52, R20.reuse, R136, R52 ;  /* 0x000000881434723c */ /* 0x040ff00000001834 */
[C---:B------:R-:W-:Y:S01]  /*a630*/  HMMA.16816.F32 R56, R20.reuse, R138, R56 ;  /* 0x0000008a1438723c */ /* 0x040fe20000001838 */
[----:B------:R-:W-:Y:S07]  /*a640*/  LDSM.16.MT88.4 R136, [R192+0xf800] ;  /* 0x00f80000c088783b */ /* 0x000fee0000004200 */
[C---:B-1----:R-:W-:Y:S08]  /*a650*/  HMMA.16816.F32 R60, R20.reuse, R140, R60 ;  /* 0x0000008c143c723c */ /* 0x042ff0000000183c */
[C---:B------:R-:W-:Y:S08]  /*a660*/  HMMA.16816.F32 R64, R20.reuse, R142, R64 ;  /* 0x0000008e1440723c */ /* 0x040ff00000001840 */
[C---:B------:R-:W-:Y:S08]  /*a670*/  HMMA.16816.F32 R68, R20.reuse, R116, R68 ;  /* 0x000000741444723c */ /* 0x040ff00000001844 */
[C---:B------:R-:W-:Y:S01]  /*a680*/  HMMA.16816.F32 R72, R20.reuse, R118, R72 ;  /* 0x000000761448723c */ /* 0x040fe20000001848 */
[----:B------:R-:W1:Y:S07]  /*a690*/  LDSM.16.MT88.4 R116, [R190+0x11000] ;  /* 0x01100000be74783b */ /* 0x000e6e0000004200 */
[C---:B----4-:R-:W-:Y:S08]  /*a6a0*/  HMMA.16816.F32 R76, R20.reuse, R24, R76 ;  /* 0x00000018144c723c */ /* 0x050ff0000000184c */
[C---:B------:R-:W-:Y:S01]  /*a6b0*/  HMMA.16816.F32 R80, R20.reuse, R26, R80 ;  /* 0x0000001a1450723c */ /* 0x040fe20000001850 */
[----:B------:R-:W2:Y:S07]  /*a6c0*/  LDSM.16.MT88.4 R24, [R189+0x11000] ;  /* 0x01100000bd18783b */ /* 0x000eae0000004200 */
[C---:B------:R-:W-:Y:S08]  /*a6d0*/  HMMA.16816.F32 R84, R20.reuse, R120, R84 ;  /* 0x000000781454723c */ /* 0x040ff00000001854 */
[C---:B------:R-:W-:Y:S01]  /*a6e0*/  HMMA.16816.F32 R88, R20.reuse, R122, R88 ;  /* 0x0000007a1458723c */ /* 0x040fe20000001858 */
[----:B------:R-:W-:Y:S07]  /*a6f0*/  LDSM.16.MT88.4 R120, [R188+0xd800] ;  /* 0x00d80000bc78783b */ /* 0x000fee0000004200 */
[C---:B------:R-:W-:Y:S08]  /*a700*/  HMMA.16816.F32 R92, R20.reuse, R124, R92 ;  /* 0x0000007c145c723c */ /* 0x040ff0000000185c */
[C---:B------:R-:W-:Y:S01]  /*a710*/  HMMA.16816.F32 R96, R20.reuse, R126, R96 ;  /* 0x0000007e1460723c */ /* 0x040fe20000001860 */
[----:B------:R-:W3:Y:S07]  /*a720*/  LDSM.16.MT88.4 R124, [R192+0xd800] ;  /* 0x00d80000c07c783b */ /* 0x000eee0000004200 */
[C---:B-1----:R-:W-:Y:S07]  /*a730*/  HMMA.16816.F32 R100, R20.reuse, R116, R100 ;  /* 0x000000741464723c */ /* 0x042fee0000001864 */
[----:B------:R-:W-:Y:S01]  /*a740*/  IMAD.WIDE.U32 R116, R146, -0x2daee0ad, RZ ;  /* 0xd2511f5392747825 */ /* 0x000fe200078e00ff */
[C---:B------:R-:W-:Y:S04]  /*a750*/  HMMA.16816.F32 R104, R20.reuse, R118, R104 ;  /* 0x000000761468723c */ /* 0x040fe80000001868 */
[C---:B------:R-:W-:Y:S02]  /*a760*/  LOP3.LUT R32, R116.reuse, 0xffff, RZ, 0xc0, !PT ;  /* 0x0000ffff74207812 */ /* 0x040fe400078ec0ff */
[----:B------:R-:W-:Y:S02]  /*a770*/  SHF.R.U32.HI R33, RZ, 0x10, R116 ;  /* 0x00000010ff217819 */ /* 0x000fe40000011674 */
[C---:B--2---:R-:W-:Y:S01]  /*a780*/  HMMA.16816.F32 R16, R20.reuse, R24, R16 ;  /* 0x000000181410723c */ /* 0x044fe20000001810 */
[----:B------:R-:W-:Y:S03]  /*a790*/  SHF.R.U32.HI R34, RZ, 0x8, R32 ;  /* 0x00000008ff227819 */ /* 0x000fe60000011620 */
[----:B------:R-:W-:Y:S02]  /*a7a0*/  LOP3.LUT R32, R33, 0xff, RZ, 0xc0, !PT ;  /* 0x000000ff21207812 */ /* 0x000fe400078ec0ff */
[----:B------:R-:W-:Y:S02]  /*a7b0*/  LOP3.LUT R141, R116, 0xff, RZ, 0xc0, !PT ;  /* 0x000000ff748d7812 */ /* 0x000fe400078ec0ff */
[C---:B------:R-:W-:Y:S01]  /*a7c0*/  HMMA.16816.F32 R108, R20.reuse, R26, R108 ;  /* 0x0000001a146c723c */ /* 0x040fe2000000186c */
[----:B------:R-:W-:Y:S03]  /*a7d0*/  SHF.R.U32.HI R131, RZ, 0x18, R116 ;  /* 0x00000018ff837819 */ /* 0x000fe60000011674 */
[----:B------:R-:W-:Y:S02]  /*a7e0*/  LOP3.LUT R144, R117, UR30, R144, 0x96, !PT ;  /* 0x0000001e75907c12 */ /* 0x000fe4000f8e9690 */
[----:B------:R-:W-:Y:S02]  /*a7f0*/  PRMT R141, R141, 0x5410, R34 ;  /* 0x000054108d8d7816 */ /* 0x000fe40000000022 */
[C---:B------:R-:W-:Y:S01]  /*a800*/  HMMA.16816.F32 R12, R20.reuse, R28, R12 ;  /* 0x0000001c140c723c */ /* 0x040fe2000000180c */
[----:B------:R-:W-:Y:S02]  /*a810*/  PRMT R131, R32, 0x5410, R131 ;  /* 0x0000541020837816 */ /* 0x000fe40000000083 */
[----:B------:R-:W1:Y:S01]  /*a820*/  LDSM.16.MT88.4 R32, [R190+0xd800] ;  /* 0x00d80000be20783b */ /* 0x000e620000004200 */
[C---:B------:R-:W-:Y:S01]  /*a830*/  LOP3.LUT R116, R144.reuse, 0xffff, RZ, 0xc0, !PT ;  /* 0x0000ffff90747812 */ /* 0x040fe200078ec0ff */
[--C-:B------:R-:W-:Y:S01]  /*a840*/  HSET2.LE.AND R26, R141, R212.reuse, PT ;  /* 0x000000d48d1a7233 */ /* 0x100fe20003803000 */
[--C-:B------:R-:W-:Y:S02]  /*a850*/  SHF.R.U32.HI R24, RZ, 0x10, R144.reuse ;  /* 0x00000010ff187819 */ /* 0x100fe40000011690 */
[----:B------:R-:W-:Y:S01]  /*a860*/  HMMA.16816.F32 R112, R20, R30, R112 ;  /* 0x0000001e1470723c */ /* 0x000fe20000001870 */
[----:B------:R-:W-:Y:S02]  /*a870*/  LOP3.LUT R129, R144, 0xff, RZ, 0xc0, !PT ;  /* 0x000000ff90817812 */ /* 0x000fe400078ec0ff */
[----:B------:R-:W-:Y:S01]  /*a880*/  LDSM.16.MT88.4 R140, [R190+0xf800] ;  /* 0x00f80000be8c783b */ /* 0x000fe20000004200 */
[----:B------:R-:W-:Y:S02]  /*a890*/  SHF.R.U32.HI R25, RZ, 0x18, R144 ;  /* 0x00000018ff197819 */ /* 0x000fe40000011690 */
[----:B------:R-:W-:Y:S02]  /*a8a0*/  SHF.R.U32.HI R116, RZ, 0x8, R116 ;  /* 0x00000008ff747819 */ /* 0x000fe40000011674 */
[----:B------:R-:W-:Y:S03]  /*a8b0*/  LOP3.LUT R24, R24, 0xff, RZ, 0xc0, !PT ;  /* 0x000000ff18187812 */ /* 0x000fe600078ec0ff */
[----:B------:R-:W-:Y:S01]  /*a8c0*/  LDSM.16.MT88.4 R144, [R189+0xf800] ;  /* 0x00f80000bd90783b */ /* 0x000fe20000004200 */
[----:B------:R-:W-:Y:S02]  /*a8d0*/  PRMT R129, R129, 0x5410, R116 ;  /* 0x0000541081817816 */ /* 0x000fe40000000074 */
[----:B------:R-:W-:Y:S02]  /*a8e0*/  PRMT R25, R24, 0x5410, R25 ;  /* 0x0000541018197816 */ /* 0x000fe40000000019 */
[----:B-----5:R-:W-:Y:S01]  /*a8f0*/  F2FP.PACK_AB R27, R161, R160 ;  /* 0x000000a0a11b723e */ /* 0x020fe200000000ff */
[--C-:B------:R-:W-:Y:S01]  /*a900*/  HSET2.LE.AND R24, R129, R212.reuse, PT ;  /* 0x000000d481187233 */ /* 0x100fe20003803000 */
[----:B------:R-:W-:Y:S01]  /*a910*/  F2FP.PACK_AB R129, R159, R158 ;  /* 0x0000009e9f81723e */ /* 0x000fe200000000ff */
[--C-:B------:R-:W-:Y:S01]  /*a920*/  HSET2.LE.AND R25, R25, R212.reuse, PT ;  /* 0x000000d419197233 */ /* 0x100fe20003803000 */
[----:B------:R-:W-:Y:S01]  /*a930*/  LOP3.LUT R26, R26, R27, RZ, 0xc0, !PT ;  /* 0x0000001b1a1a7212 */ /* 0x000fe200078ec0ff */
[----:B------:R-:W-:Y:S01]  /*a940*/  HSET2.LE.AND R27, R131, R212, PT ;  /* 0x000000d4831b7233 */ /* 0x000fe20003803000 */
[----:B------:R-:W-:Y:S01]  /*a950*/  F2FP.PACK_AB R28, R171, R172 ;  /* 0x000000acab1c723e */ /* 0x000fe200000000ff */
[----:B------:R-:W2:Y:S01]  /*a960*/  LDSM.16.MT88.4 R116, [R189+0xd800] ;  /* 0x00d80000bd74783b */ /* 0x000ea20000004200 */
[----:B------:R-:W-:Y:S02]  /*a970*/  LOP3.LUT R24, R24, R129, RZ, 0xc0, !PT ;  /* 0x0000008118187212 */ /* 0x000fe400078ec0ff */
[----:B------:R-:W-:Y:S02]  /*a980*/  LOP3.LUT R25, R25, R128, RZ, 0xc0, !PT ;  /* 0x0000008019197212 */ /* 0x000fe400078ec0ff */
[----:B------:R-:W-:Y:S03]  /*a990*/  LOP3.LUT R27, R27, R28, RZ, 0xc0, !PT ;  /* 0x0000001c1b1b7212 */ /* 0x000fe600078ec0ff */
[----:B------:R-:W4:Y:S04]  /*a9a0*/  LDSM.16.MT88.4 R20, [R192+0x11800] ;  /* 0x01180000c014783b */ /* 0x000f280000004200 */
[C---:B---3--:R-:W-:Y:S04]  /*a9b0*/  HMMA.16816.F32 R128, R24.reuse, R124, R4 ;  /* 0x0000007c1880723c */ /* 0x048fe80000001804 */
[----:B------:R-:W3:Y:S04]  /*a9c0*/  LDSM.16.MT88.4 R4, [R190+0x11800] ;  /* 0x01180000be04783b */ /* 0x000ee80000004200 */
[C---:B------:R-:W-:Y:S04]  /*a9d0*/  HMMA.16816.F32 R124, R24.reuse, R126, R8 ;  /* 0x0000007e187c723c */ /* 0x040fe80000001808 */
[----:B------:R-:W5:Y:S04]  /*a9e0*/  LDSM.16.MT88.4 R8, [R189+0x11800] ;  /* 0x01180000bd08783b */ /* 0x000f680000004200 */
[C---:B-1----:R-:W-:Y:S08]  /*a9f0*/  HMMA.16816.F32 R36, R24.reuse, R32, R36 ;  /* 0x000000201824723c */ /* 0x042ff00000001824 */
[C---:B------:R-:W-:Y:S08]  /*aa00*/  HMMA.16816.F32 R40, R24.reuse, R34, R40 ;  /* 0x000000221828723c */ /* 0x040ff00000001828 */
[C---:B--2---:R-:W-:Y:S08]  /*aa10*/  HMMA.16816.F32 R44, R24.reuse, R116, R44 ;  /* 0x00000074182c723c */ /* 0x044ff0000000182c */
        /* <DEDUP_REMOVED lines=14> */
[C---:B---3--:R-:W-:Y:S07]  /*ab00*/  HMMA.16816.F32 R100, R24.reuse, R4, R100 ;  /* 0x000000041864723c */ /* 0x048fee0000001864 */
[----:B------:R-:W-:Y:S01]  /*ab10*/  FADD.FTZ R5, R173, R214 ;  /* 0x000000d6ad057221 */ /* 0x000fe20000010000 */
[C---:B------:R-:W-:Y:S04]  /*ab20*/  HMMA.16816.F32 R104, R24.reuse, R6, R104 ;  /* 0x000000061868723c */ /* 0x040fe80000001868 */
[----:B------:R-:W-:Y:S03]  /*ab30*/  FADD.FTZ R5, R174, R5 ;  /* 0x00000005ae057221 */ /* 0x000fe60000010000 */
[----:B------:R-:W-:Y:S01]  /*ab40*/  FADD.FTZ R7, R223, R0 ;  /* 0x00000000df077221 */ /* 0x000fe20000010000 */
[C---:B-----5:R-:W-:Y:S01]  /*ab50*/  HMMA.16816.F32 R120, R24.reuse, R8, R16 ;  /* 0x000000081878723c */ /* 0x060fe20000001810 */
[----:B------:R-:W-:Y:S03]  /*ab60*/  FADD.FTZ R0, R152, R5 ;  /* 0x0000000598007221 */ /* 0x000fe60000010000 */
[----:B------:R-:W-:Y:S02]  /*ab70*/  FADD.FTZ R7, R222, R7 ;  /* 0x00000007de077221 */ /* 0x000fe40000010000 */
[----:B------:R-:W-:Y:S02]  /*ab80*/  FADD.FTZ R0, R153, R0 ;  /* 0x0000000099007221 */ /* 0x000fe40000010000 */
[----:B------:R-:W-:Y:S01]  /*ab90*/  FADD.FTZ R156, R156, R7 ;  /* 0x000000079c9c7221 */ /* 0x000fe20000010000 */
[C---:B------:R-:W-:Y:S03]  /*aba0*/  HMMA.16816.F32 R108, R24.reuse, R10, R108 ;  /* 0x0000000a186c723c */ /* 0x040fe6000000186c */
[----:B------:R-:W-:Y:S02]  /*abb0*/  FADD.FTZ R157, R157, R156 ;  /* 0x0000009c9d9d7221 */ /* 0x000fe40000010000 */
[----:B------:R-:W-:Y:S01]  /*abc0*/  FADD.FTZ R5, R133, R0 ;  /* 0x0000000085057221 */ /* 0x000fe20000010000 */
[----:B------:R-:W-:Y:S01]  /*abd0*/  MOV R133, R132 ;  /* 0x0000008400857202 */ /* 0x000fe20000000f00 */
[----:B------:R-:W-:Y:S01]  /*abe0*/  FADD.FTZ R154, R154, R157 ;  /* 0x0000009d9a9a7221 */ /* 0x000fe20000010000 */
[C---:B-1----:R-:W-:Y:S01]  /*abf0*/  HMMA.16816.F32 R116, R24.reuse, R20, R12 ;  /* 0x000000141874723c */ /* 0x042fe2000000180c */
[----:B------:R-:W-:Y:S03]  /*ac00*/  FADD.FTZ R5, R134, R5 ;  /* 0x0000000586057221 */ /* 0x000fe60000010000 */
[----:B------:R-:W-:Y:S01]  /*ac10*/  FADD.FTZ R155, R155, R154 ;  /* 0x0000009a9b9b7221 */ /* 0x000fe20000010000 */
[----:B------:R-:W-:Y:S01]  /*ac20*/  MOV R0, R3 ;  /* 0x0000000300007202 */ /* 0x000fe20000000f00 */
[----:B------:R-:W-:Y:S02]  /*ac30*/  FADD.FTZ R158, R158, R5 ;  /* 0x000000059e9e7221 */ /* 0x000fe40000010000 */
[----:B------:R-:W-:Y:S01]  /*ac40*/  FADD.FTZ R162, R162, R155 ;  /* 0x0000009ba2a27221 */ /* 0x000fe20000010000 */
[----:B------:R-:W-:Y:S03]  /*ac50*/  HMMA.16816.F32 R112, R24, R22, R112 ;  /* 0x000000161870723c */ /* 0x000fe60000001870 */
[----:B------:R-:W-:Y:S02]  /*ac60*/  FADD.FTZ R159, R159, R158 ;  /* 0x0000009e9f9f7221 */ /* 0x000fe40000010000 */
[----:B------:R-:W-:Y:S02]  /*ac70*/  FADD.FTZ R163, R163, R162 ;  /* 0x000000a2a3a37221 */ /* 0x000fe40000010000 */
[----:B------:R-:W-:Y:S02]  /*ac80*/  FADD.FTZ R160, R160, R159 ;  /* 0x0000009fa0a07221 */ /* 0x000fe40000010000 */
[----:B------:R-:W-:Y:S03]  /*ac90*/  FADD.FTZ R172, R172, R163 ;  /* 0x000000a3acac7221 */ /* 0x000fe60000010000 */
[----:B------:R-:W-:Y:S02]  /*aca0*/  FADD.FTZ R215, R161, R160 ;  /* 0x000000a0a1d77221 */ /* 0x000fe40000010000 */
[----:B------:R-:W-:Y:S01]  /*acb0*/  FADD.FTZ R213, R171, R172 ;  /* 0x000000acabd57221 */ /* 0x000fe20000010000 */
[----:B------:R-:W-:-:S05]  /*acc0*/  @P5 BRA `(.L_x_699) ;  /* 0xffffc66000005947 */ /* 0x000fca000383ffff */
.L_x_698:
        /* <DEDUP_REMOVED lines=341> */
.L_x_703:
[----:B----4-:R-:W-:Y:S05]  /*c220*/  BSYNC B0 ;  /* 0x0000000000007941 */ /* 0x010fea0003800000 */
.L_x_702:
        /* <DEDUP_REMOVED lines=34> */
.L_x_705:
[----:B------:R-:W-:Y:S05]  /*c450*/  BSYNC B0 ;  /* 0x0000000000007941 */ /* 0x000fea0003800000 */
.L_x_704:
[----:B------:R-:W-:Y:S01]  /*c460*/  LEA.HI.SX32 R5, R5, 0x10, 0x1d ;  /* 0x0000001005057811 */ /* 0x000fe200078feaff */
        /* <DEDUP_REMOVED lines=17> */
[----:B-1----:R4:W-:Y:S04]  /*c580*/  @!P1 STG.E.128 [R2.64+0x80], R32 ;  /* 0x0000802002009986 */ /* 0x0029e8000c101d10 */
[----:B------:R4:W-:Y:S02]  /*c590*/  @!P0 STG.E.128 [R2.64+0x100], R16 ;  /* 0x0001001002008986 */ /* 0x0009e4000c101d10 */
.L_x_707:
[----:B------:R-:W-:Y:S05]  /*c5a0*/  BSYNC B0 ;  /* 0x0000000000007941 */ /* 0x000fea0003800000 */
.L_x_706:
[----:B------:R-:W-:Y:S01]  /*c5b0*/  IADD3 R0, R6, 0x20, RZ ;  /* 0x0000002006007810 */ /* 0x000fe20007ffe0ff */
[----:B------:R-:W-:Y:S03]  /*c5c0*/  BSSY B0, `(.L_x_708) ;  /* 0x0000013000007945 */ /* 0x000fe60003800000 */
[----:B------:R-:W-:-:S13]  /*c5d0*/  ISETP.GE.AND P0, PT, R0, UR22, PT ;  /* 0x0000001600007c0c */ /* 0x000fda000bf06270 */
[----:B------:R-:W-:Y:S05]  /*c5e0*/  @P0 BRA `(.L_x_709) ;  /* 0x0000010000000947 */ /* 0x000fea0003800000 */
[----:B----4-:R-:W-:Y:S01]  /*c5f0*/  IADD3 R2, P0, R10, 0x20, RZ ;  /* 0x000000200a027810 */ /* 0x010fe20007f1e0ff */
        /* <DEDUP_REMOVED lines=13> */
[----:B-1----:R3:W-:Y:S04]  /*c6d0*/  @!P1 STG.E.128 [R2.64+0x80], R28 ;  /* 0x0000801c02009986 */ /* 0x0027e8000c101d10 */
[----:B------:R3:W-:Y:S02]  /*c6e0*/  @!P0 STG.E.128 [R2.64+0x100], R12 ;  /* 0x0001000c02008986 */ /* 0x0007e4000c101d10 */
.L_x_709:
[----:B------:R-:W-:Y:S05]  /*c6f0*/  BSYNC B0 ;  /* 0x0000000000007941 */ /* 0x000fea0003800000 */
.L_x_708:
        /* <DEDUP_REMOVED lines=10> */
[----:B---34-:R-:W-:Y:S01]  /*c7a0*/  IMAD R3, R10, c[0x0][0x1e8], RZ ;  /* 0x00007a000a037a24 */ /* 0x018fe200078e02ff */
[----:B------:R-:W-:-:S03]  /*c7b0*/  LEA R2, P2, R4, c[0x0][0x1d0], 0x1 ;  /* 0x0000740004027a11 */ /* 0x000fc600078408ff */
[----:B------:R-:W-:-:S04]  /*c7c0*/  IMAD R3, R0, c[0x0][0x1ec], R3 ;  /* 0x00007b0000037a24 */ /* 0x000fc800078e0203 */
[----:B------:R-:W-:-:S05]  /*c7d0*/  IMAD.IADD R3, R5, 0x1, R3 ;  /* 0x0000000105037824 */ /* 0x000fca00078e0203 */
[----:B------:R-:W-:-:S05]  /*c7e0*/  LEA.HI.X R3, R4, c[0x0][0x1d4], R3, 0x1, P2 ;  /* 0x0000750004037a11 */ /* 0x000fca00010f0c03 */
[----:B-1----:R1:W-:Y:S01]  /*c7f0*/  @!P0 STG.E.128 [R2.64+0x80], R24 ;  /* 0x0000801802008986 */ /* 0x0023e2000c101d10 */
[----:B------:R-:W-:-:S03]  /*c800*/  ISETP.GE.AND P0, PT, R201, c[0x0][0x220], PT ;  /* 0x00008800c9007a0c */ /* 0x000fc60003f06270 */
[----:B------:R1:W-:Y:S10]  /*c810*/  @!P1 STG.E.128 [R2.64], R40 ;  /* 0x0000002802009986 */ /* 0x0003f4000c101d10 */
[----:B------:R-:W-:Y:S05]  /*c820*/  @P0 EXIT ;  /* 0x000000000000094d */ /* 0x000fea0003800000 */
[----:B------:R-:W-:Y:S01]  /*c830*/  STG.E.128 [R2.64+0x100], R56 ;  /* 0x0001003802007986 */ /* 0x000fe2000c101d10 */
[----:B------:R-:W-:Y:S05]  /*c840*/  EXIT ;  /* 0x000000000000794d */ /* 0x000fea0003800000 */
.L_x_668:
[----:B------:R-:W1:Y:S01]  /*c850*/  S2R R0, SR_TID.X ;  /* 0x0000000000007919 */ /* 0x000e620000002100 */
[----:B------:R-:W-:Y:S01]  /*c860*/  UISETP.NE.AND UP4, UPT, UR9, -0x1, UPT ;  /* 0xffffffff0900788c */ /* 0x000fe2000bf85270 */
[----:B------:R-:W-:Y:S01]  /*c870*/  IMAD.U32 R17, RZ, RZ, UR10 ;  /* 0x0000000aff117e24 */ /* 0x000fe2000f8e00ff */
[----:B------:R-:W-:Y:S01]  /*c880*/  ULDC.U8 UR20, c[0x0][0x329] ;  /* 0x0000ca4000147ab9 */ /* 0x000fe20000000000 */
[----:B------:R-:W2:Y:S01]  /*c890*/  S2R R10, SR_CTAID.Z ;  /* 0x00000000000a7919 */ /* 0x000ea20000002700 */
[----:B------:R-:W-:Y:S01]  /*c8a0*/  UISETP.NE.AND UP3, UPT, UR20, URZ, UPT ;  /* 0x0000003f1400728c */ /* 0x000fe2000bf65270 */
[----:B------:R-:W-:Y:S01]  /*c8b0*/  BSSY B0, `(.L_x_710) ;  /* 0x0000049000007945 */ /* 0x000fe20003800000 */
[----:B------:R-:W-:-:S02]  /*c8c0*/  ULDC.64 UR6, c[0x0][0x1e8] ;  /* 0x00007a0000067ab9 */ /* 0x000fc40000000a00 */
[----:B------:R-:W-:Y:S02]  /*c8d0*/  ULDC.U8 UR21, c[0x0][0x328] ;  /* 0x0000ca0000157ab9 */ /* 0x000fe40000000000 */
[----:B------:R-:W-:Y:S02]  /*c8e0*/  UISETP.NE.AND UP2, UPT, UR21, URZ, UPT ;  /* 0x0000003f1500728c */ /* 0x000fe4000bf45270 */
[----:B------:R-:W-:Y:S02]  /*c8f0*/  @UP4 UIMAD.WIDE.U32 UR18, UR9, UR6, URZ ;  /* 0x00000006091242a5 */ /* 0x000fe4000f8e003f */
[----:B------:R-:W-:Y:S02]  /*c900*/  @!UP4 USHF.R.S32.HI UR22, URZ, 0x1f, UR15 ;  /* 0x0000001f3f16c899 */ /* 0x000fe4000801140f */
[----:B------:R-:W-:Y:S02]  /*c910*/  ULDC.64 UR4, c[0x0][0x1e0] ;  /* 0x0000780000047ab9 */ /* 0x000fe40000000a00 */
[----:B------:R-:W-:-:S02]  /*c920*/  @!UP4 UIMAD UR22, UR22, UR4, URZ ;  /* 0x000000041616c2a4 */ /* 0x000fc4000f8e023f */
[----:B------:R-:W-:Y:S02]  /*c930*/  @UP4 UIMAD UR7, UR9, UR7, UR19 ;  /* 0x00000007090742a4 */ /* 0x000fe4000f8e0213 */
[----:B------:R-:W-:Y:S01]  /*c940*/  USHF.R.S32.HI UR19, URZ, 0x1f, UR14 ;  /* 0x0000001f3f137899 */ /* 0x000fe2000801140e */
[----:B-1----:R-:W-:Y:S01]  /*c950*/  LEA.HI R14, R7, R0, RZ, 0x3 ;  /* 0x00000000070e7211 */ /* 0x002fe200078f18ff */
[----:B------:R-:W-:Y:S02]  /*c960*/  @UP4 UMOV UR23, UR18 ;  /* 0x0000001200174c82 */ /* 0x000fe40008000000 */
[----:B------:R-:W-:Y:S01]  /*c970*/  UISETP.EQ.AND UP2, UPT, UR20, URZ, UP2 ;  /* 0x0000003f1400728c */ /* 0x000fe20009742270 */
[----:B------:R-:W-:Y:S01]  /*c980*/  LOP3.LUT R7, R14, 0xfffffff8, RZ, 0xc0, !PT ;  /* 0xfffffff80e077812 */ /* 0x000fe200078ec0ff */
[----:B------:R-:W-:Y:S01]  /*c990*/  @!UP3 UISETP.NE.AND UP1, UPT, UR21, URZ, UPT ;  /* 0x0000003f1500b28c */ /* 0x000fe2000bf25270 */
[----:B------:R-:W-:Y:S01]  /*c9a0*/  SHF.R.S32.HI R14, RZ, 0x3, R14 ;  /* 0x00000003ff0e7819 */ /* 0x000fe2000001140e */
[----:B------:R-:W-:-:S02]  /*c9b0*/  ULDC UR12, c[0x0][0x214] ;  /* 0x00008500000c7ab9 */ /* 0x000fc40000000800 */
[----:B------:R-:W-:Y:S01]  /*c9c0*/  @UP3 ULDC UR18, c[0x0][0x210] ;  /* 0x0000840000123ab9 */ /* 0x000fe20000000800 */
[----:B------:R-:W-:Y:S01]  /*c9d0*/  IMAD.IADD R7, R0, 0x1, -R7 ;  /* 0x0000000100077824 */ /* 0x000fe200078e0a07 */
[----:B------:R-:W-:Y:S01]  /*c9e0*/  @!UP4 UIMAD.WIDE.U32 UR24, UR15, UR4, URZ ;  /* 0x000000040f18c2a5 */ /* 0x000fe2000f8e003f */
[--C-:B------:R-:W-:Y:S01]  /*c9f0*/  SHF.R.S32.HI R15, RZ, 0x1f, R14.reuse ;  /* 0x0000001fff0f7819 */ /* 0x100fe2000001140e */
[----:B------:R-:W-:Y:S01]  /*ca00*/  ULDC UR8, c[0x0][0x234] ;  /* 0x00008d0000087ab9 */ /* 0x000fe20000000800 */
[----:B------:R-:W-:Y:S01]  /*ca10*/  IMAD.SHL.U32 R6, R7, 0x8, RZ ;  /* 0x0000000807067824 */ /* 0x000fe200078e00ff */
[----:B------:R-:W-:Y:S02]  /*ca20*/  @!UP4 UIMAD UR22, UR15, UR5, UR22 ;  /* 0x000000050f16c2a4 */ /* 0x000fe4000f8e0216 */
[----:B------:R-:W-:Y:S01]  /*ca30*/  @UP3 UIMAD UR18, UR18, UR12, URZ ;  /* 0x0000000c121232a4 */ /* 0x000fe2000f8e023f */
[----:B------:R-:W-:Y:S01]  /*ca40*/  IMAD.WIDE R16, R17, 0x40, R14 ;  /* 0x0000004011107825 */ /* 0x000fe200078e020e */
[----:B------:R-:W-:Y:S01]  /*ca50*/  ULDC.64 UR4, c[0x0][0x1f0] ;  /* 0x00007c0000047ab9 */ /* 0x000fe20000000a00 */
[C---:B------:R-:W-:Y:S01]  /*ca60*/  IADD3 R5, R6.reuse, 0x40, RZ ;  /* 0x0000004006057810 */ /* 0x040fe20007ffe0ff */
[----:B------:R-:W-:Y:S01]  /*ca70*/  UISETP.NE.OR UP0, UPT, UR9, -0x1, !UP2 ;  /* 0xffffffff0900788c */ /* 0x000fe2000d705670 */
[----:B------:R-:W-:Y:S01]  /*ca80*/  IADD3 R4, R6, 0x80, RZ ;  /* 0x0000008006047810 */ /* 0x000fe20007ffe0ff */
[----:B------:R-:W-:-:S02]  /*ca90*/  @!UP3 USEL UR18, UR12, UR8, !UP1 ;  /* 0x000000080c12b287 */ /* 0x000fc4000c800000 */
[----:B------:R-:W-:Y:S02]  /*caa0*/  ULDC UR6, c[0x0][0x1c0] ;  /* 0x0000700000067ab9 */ /* 0x000fe40000000800 */
[----:B------:R-:W-:Y:S02]  /*cab0*/  UIMAD UR4, UR19, UR4, URZ ;  /* 0x00000004130472a4 */ /* 0x000fe4000f8e023f */
[----:B------:R-:W-:Y:S02]  /*cac0*/  @!UP4 UMOV UR23, UR24 ;  /* 0x000000180017cc82 */ /* 0x000fe40008000000 */
[----:B------:R-:W-:Y:S01]  /*cad0*/  @UP3 UMOV UR19, 0x1 ;  /* 0x0000000100133882 */ /* 0x000fe20000000000 */
[----:B------:R-:W-:Y:S01]  /*cae0*/  IADD3 R2, P0, R6, UR23, RZ ;  /* 0x0000001706027c10 */ /* 0x000fe2000ff1e0ff */
[----:B------:R-:W-:Y:S02]  /*caf0*/  @!UP3 UIMAD UR19, UR18, UR6, URZ ;  /* 0x000000061213b2a4 */ /* 0x000fe4000f8e023f */
[----:B------:R-:W-:-:S02]  /*cb00*/  @!UP4 UIADD3 UR7, UR25, UR22, URZ ;  /* 0x000000161907c290 */ /* 0x000fc4000fffe03f */
[----:B------:R-:W-:Y:S02]  /*cb10*/  UIADD3 UR13, -UR11, UR13, URZ ;  /* 0x0000000d0b0d7290 */ /* 0x000fe4000fffe13f */
[----:B------:R-:W-:Y:S02]  /*cb20*/  UIMAD UR19, UR15, UR19, URZ ;  /* 0x000000130f1372a4 */ /* 0x000fe4000f8e023f */
[----:B------:R-:W-:Y:S01]  /*cb30*/  @!UP0 UIMAD UR9, UR15, UR12, URZ ;  /* 0x0000000c0f0982a4 */ /* 0x000fe2000f8e023f */
[----:B------:R-:W-:Y:S01]  /*cb40*/  LEA.HI.X.SX32 R3, R6, UR7, 0x1, P0 ;  /* 0x0000000706037c11 */ /* 0x000fe200080f0eff */
[----:B------:R-:W-:Y:S01]  /*cb50*/  @UP3 ULDC UR26, c[0x0][0x210] ;  /* 0x00008400001a3ab9 */ /* 0x000fe20000000800 */
[----:B------:R-:W-:Y:S01]  /*cb60*/  ISETP.GE.AND P0, PT, R14, UR13, PT ;  /* 0x0000000d0e007c0c */ /* 0x000fe2000bf06270 */
[----:B------:R-:W-:Y:S02]  /*cb70*/  USEL UR19, UR19, URZ, !UP2 ;  /* 0x0000003f13137287 */ /* 0x000fe4000d000000 */
[----:B------:R-:W-:Y:S01]  /*cb80*/  @!UP3 UMOV UR26, 0x1 ;  /* 0x00000001001ab882 */ /* 0x000fe20000000000 */
[----:B--2---:R-:W-:Y:S01]  /*cb90*/  IMAD.WIDE.U32 R10, R10, c[0x0][0x1f0], R2 ;  /* 0x00007c000a0a7a25 */ /* 0x004fe200078e0002 */
[----:B------:R-:W-:-:S02]  /*cba0*/  UIMAD UR11, UR11, UR26, URZ ;  /* 0x0000001a0b0b72a4 */ /* 0x000fc4000f8e023f */
[----:B------:R-:W-:Y:S02]  /*cbb0*/  UIMAD UR18, UR14, UR18, UR19 ;  /* 0x000000120e1272a4 */ /* 0x000fe4000f8e0213 */
        /* <DEDUP_REMOVED lines=24> */
.L_x_711:
[----:B------:R-:W-:Y:S05]  /*cd40*/  BSYNC B0 ;  /* 0x0000000000007941 */ /* 0x000fea0003800000 */
.L_x_710:
        /* <DEDUP_REMOVED lines=20> */
.L_x_713:
[----:B------:R-:W-:Y:S05]  /*ce90*/  BSYNC B0 ;  /* 0x0000000000007941 */ /* 0x000fea0003800000 */
.L_x_712:
        /* <DEDUP_REMOVED lines=20> */
.L_x_715:
[----:B------:R-:W-:Y:S05]  /*cfe0*/  BSYNC B0 ;  /* 0x0000000000007941 */ /* 0x000fea0003800000 */
.L_x_714:
[----:B------:R-:W-:Y:S01]  /*cff0*/  IADD3 R0, R14, 0x30, RZ ;  /* 0x000000300e007810 */ /* 0x000fe20007ffe0ff */
[----:B------:R-:W-:Y:S03]  /*d000*/  BSSY B0, `(.L_x_716) ;  /* 0x0000012000007945 */ /* 0x000fe60003800000 */
[----:B------:R-:W-:-:S13]  /*d010*/  ISETP.GE.AND P0, PT, R0, UR13, PT ;  /* 0x0000000d00007c0c */ /* 0x000fda000bf06270 */
        /* <DEDUP_REMOVED lines=16> */
.L_x_717:
[----:B------:R-:W-:Y:S05]  /*d120*/  BSYNC B0 ;  /* 0x0000000000007941 */ /* 0x000fea0003800000 */
.L_x_716:
[----:B------:R-:W-:-:S04]  /*d130*/  ISETP.NE.AND P6, PT, R7, RZ, PT ;  /* 0x000000ff0700720c */ /* 0x000fc80003fc5270 */
[----:B------:R-:W-:Y:S02]  /*d140*/  ISETP.GE.OR P5, PT, R14, UR13, P6 ;  /* 0x0000000d0e007c0c */ /* 0x000fe4000b7a6670 */
[----:B------:R-:W-:Y:S02]  /*d150*/  ISETP.GE.OR P4, PT, R3, UR13, P6 ;  /* 0x0000000d03007c0c */ /* 0x000fe4000b786670 */
[----:B------:R-:W-:Y:S02]  /*d160*/  ISETP.GE.OR P3, PT, R2, UR13, P6 ;  /* 0x0000000d02007c0c */ /* 0x000fe4000b766670 */
[----:B------:R-:W-:-:S07]  /*d170*/  ISETP.GE.OR P6, PT, R0, UR13, P6 ;  /* 0x0000000d00007c0c */ /* 0x000fce000b7c6670 */
[----:B------:R-:W-:Y:S02]  /*d180*/  @!P5 IMAD R7, R14, UR26, RZ ;  /* 0x0000001a0e07dc24 */ /* 0x000fe4000f8e02ff */
[----:B-1----:R-:W-:Y:S02]  /*d190*/  @!P4 IMAD R8, R3, UR26, RZ ;  /* 0x0000001a0308cc24 */ /* 0x002fe4000f8e02ff */
        /* <DEDUP_REMOVED lines=21> */
[----:B-1----:R-:W-:-:S03]  /*d2f0*/  IMAD.MOV.U32 R5, RZ, RZ, 0x7f800000 ;  /* 0x7f800000ff057424 */ /* 0x002fc600078e00ff */
[----:B------:R-:W-:-:S04]  /*d300*/  IADD3 R3, P0, R0, UR11, RZ ;  /* 0x0000000b00037c10 */ /* 0x000fc8000ff1e0ff */
[----:B------:R-:W-:Y:S02]  /*d310*/  LEA.HI.X.SX32 R0, R0, UR6, 0x1, P0 ;  /* 0x0000000600007c11 */ /* 0x000fe400080f0eff */
[----:B------:R-:W-:-:S04]  /*d320*/  LEA R2, P0, R3, c[0x0][0x200], 0x2 ;  /* 0x0000800003027a11 */ /* 0x000fc800078010ff */
[----:B------:R-:W-:-:S05]  /*d330*/  LEA.HI.X R3, R3, c[0x0][0x204], R0, 0x2, P0 ;  /* 0x0000810003037a11 */ /* 0x000fca00000f1400 */
[----:B------:R-:W-:Y:S01]  /*d340*/  STG.E [R2.64], R5 ;  /* 0x0000000502007986 */ /* 0x000fe2000c101910 */
[----:B------:R-:W-:Y:S05]  /*d350*/  EXIT ;  /* 0x000000000000794d */ /* 0x000fea0003800000 */
.L_x_718:
        /* <DEDUP_REMOVED lines=10> */
.L_x_1290:


//--------------------- .text._ZN5flash16flash_fwd_kernelI23Flash_fwd_kernel_traitsILi192ELi64ELi64ELi4ELb0ELb0EN7cutlass6half_tE19Flash_kernel_traitsILi192ELi64ELi64ELi4ES3_EELb1ELb0ELb0ELb0ELb0ELb0ELb0ELb1EEEvNS_16Flash_fwd_paramsE --------------------------
	.section	.text._ZN5flash16flash_fwd_kernelI23Flash_fwd_kernel_traitsILi192ELi64ELi64ELi4ELb0ELb0EN7cutlass6half_tE19Flash_kernel_traitsILi192ELi64ELi64ELi4ES3_EELb1ELb0ELb0ELb0ELb0ELb0ELb0ELb1EEEvNS_16Flash_fwd_paramsE,"ax",@progbits
	.sectioninfo	@"SHI_REGISTERS=255"
	.align	128
        .global         _ZN5flash16flash_fwd_kernelI23Flash_fwd_kernel_traitsILi192ELi64ELi64ELi4ELb0ELb0EN7cutlass6half_tE19Flash_kernel_traitsILi192ELi64ELi64ELi4ES3_EELb1ELb0ELb0ELb0ELb0ELb0ELb0ELb1EEEvNS_16Flash_fwd_paramsE
        .type           _ZN5flash16flash_fwd_kernelI23Flash_fwd_kernel_traitsILi192ELi64ELi64ELi4ELb0ELb0EN7cutlass6half_tE19Flash_kernel_traitsILi192ELi64ELi64ELi4ES3_EELb1ELb0ELb0ELb0ELb0ELb0ELb0ELb1EEEvNS_16Flash_fwd_paramsE,@function
        .size           _ZN5flash16flash_fwd_kernelI23Flash_fwd_kernel_traitsILi192ELi64ELi64ELi4ELb0ELb0EN7cutlass6half_tE19Flash_kernel_traitsILi192ELi64ELi64ELi4ES3_EELb1ELb0ELb0ELb0ELb0ELb0ELb0ELb1EEEvNS_16Flash_fwd_paramsE,(.L_x_1291 - _ZN5flash16flash_fwd_kernelI23Flash_fwd_kernel_traitsILi192ELi64ELi64ELi4ELb0ELb0EN7cutlass6half_tE19Flash_kernel_traitsILi192ELi64ELi64ELi4ES3_EELb1ELb0ELb0ELb0ELb0ELb0ELb0ELb1EEEvNS_16Flash_fwd_paramsE)
        .other          _ZN5flash16flash_fwd_kernelI23Flash_fwd_kernel_traitsILi192ELi64ELi64ELi4ELb0ELb0EN7cutlass6half_tE19Flash_kernel_traitsILi192ELi64ELi64ELi4ES3_EELb1ELb0ELb0ELb0ELb0ELb0ELb0ELb1EEEvNS_16Flash_fwd_paramsE,@"STO_CUDA_ENTRY STV_DEFAULT"
_ZN5flash16flash_fwd_kernelI23Flash_fwd_kernel_traitsILi192ELi64ELi64ELi4ELb0ELb0EN7cutlass6half_tE19Flash_kernel_traitsILi192ELi64ELi64ELi4ES3_EELb1ELb0ELb0ELb0ELb0ELb0ELb0ELb1EEEvNS_16Flash_fwd_paramsE:
.text._ZN5flash16flash_fwd_kernelI23Flash_fwd_kernel_traitsILi192ELi64ELi64ELi4ELb0ELb0EN7cutlass6half_tE19Flash_kernel_traitsILi192ELi64ELi64ELi4ES3_EELb1ELb0ELb0ELb0ELb0ELb0ELb0ELb1EEEvNS_16Flash_fwd_paramsE:
[----:B------:R-:W-:Y:S02]  /*0000*/  MOV R1, c[0x0][0x28] ;  /* 0x00000a0000017a02 */ /* 0x000fe40000000f00 */
[----:B------:R-:W-:Y:S01]  /*0010*/  ULDC.U8 UR4, c[0x0][0x304] ;  /* 0x0000c10000047ab9 */ /* 0x000fe20000000000 */
[----:B------:R-:W-:Y:S01]  /*0020*/  IMAD.MOV.U32 R8, RZ, RZ, c[0x0][0x2f8] ;  /* 0x0000be00ff087624 */ /* 0x000fe200078e00ff */
[----:B------:R-:W-:Y:S01]  /*0030*/  ISETP.NE.AND P1, PT, RZ, UR4, PT ;  /* 0x00000004ff007c0c */ /* 0x000fe2000bf25270 */
[----:B------:R-:W-:Y:S01]  /*0040*/  IMAD.MOV.U32 R9, RZ, RZ, c[0x0][0x2fc] ;  /* 0x0000bf00ff097624 */ /* 0x000fe200078e00ff */
[----:B------:R-:W-:Y:S01]  /*0050*/  ULDC.64 UR6, c[0x0][0x118] ;  /* 0x0000460000067ab9 */ /* 0x000fe20000000a00 */
[----:B------:R-:W-:-:S10]  /*0060*/  IADD3 R1, R1, -0x98, RZ ;  /* 0xffffff6801017810 */ /* 0x000fd40007ffe0ff */
[----:B------:R-:W-:Y:S02]  /*0070*/  @P1 IMAD.MOV.U32 R2, RZ, RZ, R8 ;  /* 0x000000ffff021224 */ /* 0x000fe400078e0008 */
[----:B------:R-:W-:-:S06]  /*0080*/  @P1 IMAD.MOV.U32 R3, RZ, RZ, R9 ;  /* 0x000000ffff031224 */ /* 0x000fcc00078e0009 */
[----:B------:R-:W2:Y:S01]  /*0090*/  @P1 LDG.E.64 R2, [R2.64] ;  /* 0x0000000602021981 */ /* 0x000ea2000c1e1b00 */
[----:B------:R-:W-:Y:S01]  /*00a0*/  IMAD.MOV.U32 R200, RZ, RZ, c[0x0][0x2f0] ;  /* 0x0000bc00ffc87624 */ /* 0x000fe200078e00ff */
[----:B------:R-:W-:-:S06]  /*00b0*/  MOV R201, c[0x0][0x2f4] ;  /* 0x0000bd0000c97a02 */ /* 0x000fcc0000000f00 */
[----:B------:R-:W3:Y:S01]  /*00c0*/  @P1 LDG.E.64 R200, [R200.64] ;  /* 0x00000006c8c81981 */ /* 0x000ee2000c1e1b00 */
[----:B------:R-:W1:Y:S01]  /*00d0*/  LDC.U8 R4, c[0x0][0x312] ;  /* 0x0000c480ff047b82 */ /* 0x000e620000000000 */
[----:B------:R-:W-:Y:S01]  /*00e0*/  ISETP.NE.U32.AND P2, PT, RZ, c[0x0][0x240], PT ;  /* 0x00009000ff007a0c */ /* 0x000fe20003f45070 */
[----:B------:R-:W-:Y:S01]  /*00f0*/  IMAD.MOV.U32 R26, RZ, RZ, 0x4 ;  /* 0x00000004ff1a7424 */ /* 0x000fe200078e00ff */
[----:B------:R-:W4:Y:S01]  /*0100*/  S2R R116, SR_CTAID.X ;  /* 0x0000000000747919 */ /* 0x000f220000002500 */
[----:B------:R-:W-:Y:S02]  /*0110*/  MOV R13, 0xffffffff ;  /* 0xffffffff000d7802 */ /* 0x000fe40000000f00 */
[----:B------:R-:W-:Y:S01]  /*0120*/  ISETP.NE.AND.EX P2, PT, RZ, c[0x0][0x244], PT, P2 ;  /* 0x00009100ff007a0c */ /* 0x000fe20003f45320 */
[----:B------:R-:W4:Y:S04]  /*0130*/  S2R R19, SR_CTAID.Y ;  /* 0x0000000000137919 */ /* 0x000f280000002600 */
[----:B------:R-:W4:Y:S04]  /*0140*/  S2R R25, SR_CTAID.Z ;  /* 0x0000000000197919 */ /* 0x000f280000002700 */
[----:B------:R-:W4:Y:S01]  /*0150*/  S2R R38, SR_TID.X ;  /* 0x0000000000267919 */ /* 0x000f220000002100 */
[----:B-1----:R-:W-:Y:S01]  /*0160*/  ISETP.NE.AND P3, PT, R4, RZ, PT ;  /* 0x000000ff0400720c */ /* 0x002fe20003f65270 */
[----:B----4-:R-:W-:Y:S01]  /*0170*/  IMAD.WIDE R4, R19, R26, c[0x0][0x240] ;  /* 0x0000900013047625 */ /* 0x010fe200078e021a */
[----:B------:R-:W-:-:S04]  /*0180*/  LOP3.LUT R0, R25, R116, R19, 0xfe, !PT ;  /* 0x0000007419007212 */ /* 0x000fc800078efe13 */
[----:B------:R-:W-:-:S13]  /*0190*/  LOP3.LUT P4, RZ, R0, R38, RZ, 0xfc, !PT ;  /* 0x0000002600ff7212 */ /* 0x000fda000788fcff */
[----:B------:R-:W-:Y:S02]  /*01a0*/  @!P4 IMAD.MOV.U32 R6, RZ, RZ, c[0x0][0x308] ;  /* 0x0000c200ff06c624 */ /* 0x000fe400078e00ff */
[----:B------:R-:W-:Y:S01]  /*01b0*/  @!P4 IMAD.MOV.U32 R7, RZ, RZ, c[0x0][0x30c] ;  /* 0x0000c300ff07c624 */ /* 0x000fe200078e00ff */
[----:B------:R-:W-:Y:S02]  /*01c0*/  MOV R10, 0xffffffff ;  /* 0xffffffff000a7802 */ /* 0x000fe40000000f00 */
[----:B--2---:R-:W-:-:S05]  /*01d0*/  @P1 IADD3 R8, P0, R2, c[0x0][0x300], RZ ;  /* 0x0000c00002081a10 */ /* 0x004fca0007f1e0ff */
[----:B------:R-:W-:Y:S01]  /*01e0*/  @P1 IMAD.X R9, RZ, RZ, R3, P0 ;  /* 0x000000ffff091224 */ /* 0x000fe200000e0603 */
[----:B------:R-:W-:Y:S01]  /*01f0*/  ISETP.EQ.U32.AND P1, PT, RZ, c[0x0][0x248], PT ;  /* 0x00009200ff007a0c */ /* 0x000fe20003f22070 */
[----:B------:R-:W-:Y:S01]  /*0200*/  @!P4 IMAD.MOV.U32 R2, RZ, RZ, R8 ;  /* 0x000000ffff02c224 */ /* 0x000fe200078e0008 */
[----:B---3--:R-:W-:Y:S01]  /*0210*/  @!P4 STG.E.64 [R6.64], R200 ;  /* 0x000000c80600c986 */ /* 0x008fe2000c101b06 */
[----:B------:R-:W-:Y:S01]  /*0220*/  @!P4 IMAD.MOV.U32 R3, RZ, RZ, R9 ;  /* 0x000000ffff03c224 */ /* 0x000fe200078e0009 */
[----:B------:R-:W-:Y:S02]  /*0230*/  ISETP.EQ.OR.EX P1, PT, RZ, c[0x0][0x24c], !P3, P1 ;  /* 0x00009300ff007a0c */ /* 0x000fe40005f22710 */
[----:B------:R-:W-:Y:S02]  /*0240*/  ISETP.NE.U32.AND P0, PT, RZ, c[0x0][0x250], PT ;  /* 0x00009400ff007a0c */ /* 0x000fe40003f05070 */
[----:B------:R1:W-:Y:S02]  /*0250*/  @!P4 STG.E.64 [R6.64+0x8], R2 ;  /* 0x000008020600c986 */ /* 0x0003e4000c101b06 */
[----:B------:R-:W-:-:S02]  /*0260*/  ISETP.NE.AND.EX P0, PT, RZ, c[0x0][0x254], PT, P0 ;  /* 0x00009500ff007a0c */ /* 0x000fc40003f05300 */
[----:B------:R2:W3:Y:S04]  /*0270*/  @P2 LDG.E R13, [R4.64] ;  /* 0x00000006040d2981 */ /* 0x0004e8000c1e1900 */
[----:B------:R2:W4:Y:S01]  /*0280*/  @P2 LDG.E R0, [R4.64+0x4] ;  /* 0x0000040604002981 */ /* 0x000522000c1e1900 */
[----:B------:R-:W2:Y:S01]  /*0290*/  LDC.U8 R119, c[0x0][0x2d8] ;  /* 0x0000b600ff777b82 */ /* 0x000ea20000000000 */
[----:B-1----:R-:W-:-:S05]  /*02a0*/  IMAD.MOV.U32 R6, RZ, RZ, RZ ;  /* 0x000000ffff067224 */ /* 0x002fca00078e00ff */
[----:B------:R-:W-:-:S04]  /*02b0*/  @P0 IMAD.WIDE R2, R19, R26, c[0x0][0x250] ;  /* 0x0000940013020625 */ /* 0x000fc800078e021a */
[----:B--2---:R-:W-:Y:S01]  /*02c0*/  IMAD.WIDE R4, R19, R26, c[0x0][0x248] ;  /* 0x0000920013047625 */ /* 0x004fe200078e021a */
[----:B------:R1:W5:Y:S04]  /*02d0*/  @P0 LDG.E R6, [R2.64] ;  /* 0x0000000602060981 */ /* 0x000368000c1e1900 */
[----:B------:R1:W5:Y:S01]  /*02e0*/  @!P1 LDG.E R10, [R4.64] ;  /* 0x00000006040a9981 */ /* 0x000362000c1e1900 */
[----:B------:R-:W-:Y:S02]  /*02f0*/  ISETP.NE.U32.AND P0, PT, RZ, c[0x0][0x248], PT ;  /* 0x00009200ff007a0c */ /* 0x000fe40003f05070 */
[----:B------:R-:W-:Y:S02]  /*0300*/  SHF.R.S32.HI R17, RZ, 0x1f, R38 ;  /* 0x0000001fff117819 */ /* 0x000fe40000011426 */
[----:B------:R-:W-:-:S02]  /*0310*/  ISETP.NE.AND.EX P0, PT, RZ, c[0x0][0x24c], PT, P0 ;  /* 0x00009300ff007a0c */ /* 0x000fc40003f05300 */
[----:B------:R-:W-:Y:S01]  /*0320*/  LEA.HI R16, R17, R38, RZ, 0x5 ;  /* 0x0000002611107211 */ /* 0x000fe200078f28ff */
[----:B---3--:R1:W-:Y:S01]  /*0330*/  STL [R1+0x60], R13 ;  /* 0x0000600d01007387 */ /* 0x0083e20000100800 */
[----:B----4-:R-:W-:Y:S02]  /*0340*/  @P2 IMAD.IADD R33, R0, 0x1, -R13 ;  /* 0x0000000100212824 */ /* 0x010fe400078e0a0d */
[----:B------:R-:W-:-:S05]  /*0350*/  @!P2 IMAD.MOV.U32 R33, RZ, RZ, c[0x0][0x214] ;  /* 0x00008500ff21a624 */ /* 0x000fca00078e00ff */
[----:B------:R1:W-:Y:S02]  /*0360*/  STL [R1+0x7c], R33 ;  /* 0x00007c2101007387 */ /* 0x0003e40000100800 */
[----:B------:R-:W-:Y:S05]  /*0370*/  @!P0 BRA `(.L_x_719) ;  /* 0x0000004000008947 */ /* 0x000fea0003800000 */
[----:B------:R-:W2:Y:S02]  /*0380*/  @P3 LDG.E R0, [R4.64+0x4] ;  /* 0x0000040604003981 */ /* 0x000ea4000c1e1900 */
[----:B--2--5:R-:W-:-:S06]  /*0390*/  @P3 IADD3 R0, R0, -R10, RZ ;  /* 0x8000000a00003210 */ /* 0x024fcc0007ffe0ff */
[----:B------:R2:W5:Y:S01]  /*03a0*/  @!P3 LDG.E R0, [R4.64] ;  /* 0x000000060400b981 */ /* 0x000562000c1e1900 */
[----:B------:R-:W-:Y:S05]  /*03b0*/  BRA `(.L_x_720) ;  /* 0x0000001000007947 */ /* 0x000fea0003800000 */
.L_x_719:
[----:B------:R-:W-:Y:S02]  /*03c0*/  MOV R0, c[0x0][0x218] ;  /* 0x0000860000007a02 */ /* 0x000fe40000000f00 */
.L_x_720:
[----:B------:R-:W-:-:S04]  /*03d0*/  ISETP.NE.U32.AND P2, PT, RZ, c[0x0][0x258], PT ;  /* 0x00009600ff007a0c */ /* 0x000fc80003f45070 */
[----:B------:R-:W-:-:S13]  /*03e0*/  ISETP.NE.AND.EX P2, PT, RZ, c[0x0][0x25c], PT, P2 ;  /* 0x00009700ff007a0c */ /* 0x000fda0003f45320 */
[----:B-1----:R-:W-:-:S06]  /*03f0*/  @P2 IMAD.WIDE R2, R19, R26, c[0x0][0x258] ;  /* 0x0000960013022625 */ /* 0x002fcc00078e021a */
[----:B------:R-:W3:Y:S01]  /*0400*/  @P2 LDG.E R3, [R2.64] ;  /* 0x0000000602032981 */ /* 0x000ee2000c1e1900 */
[----:B------:R-:W-:Y:S01]  /*0410*/  IMAD.SHL.U32 R27, R116, 0x40, RZ ;  /* 0x00000040741b7824 */ /* 0x000fe200078e00ff */
[----:B------:R-:W-:-:S04]  /*0420*/  @!P2 ISETP.NE.U32.AND P1, PT, RZ, c[0x0][0x268], PT ;  /* 0x00009a00ff00aa0c */ /* 0x000fc80003f25070 */
[----:B------:R-:W-:Y:S02]  /*0430*/  ISETP.GT.AND P0, PT, R33, R27, PT ;  /* 0x0000001b2100720c */ /* 0x000fe40003f04270 */
[----:B------:R-:W-:-:S04]  /*0440*/  @!P2 ISETP.NE.AND.EX P1, PT, RZ, c[0x0][0x26c], PT, P1 ;  /* 0x00009b00ff00aa0c */ /* 0x000fc80003f25310 */
[----:B------:R-:W-:Y:S01]  /*0450*/  @!P2 SEL R2, RZ, c[0x0][0x21c], !P1 ;  /* 0x00008700ff02aa07 */ /* 0x000fe20004800000 */
[----:B---3-5:R-:W-:-:S03]  /*0460*/  @P2 IMAD.IADD R36, R3, 0x1, -R6 ;  /* 0x0000000103242824 */ /* 0x028fc600078e0a06 */
[----:B------:R-:W-:-:S03]  /*0470*/  @!P2 IADD3 R36, R2, R0, -R6 ;  /* 0x000000000224a210 */ /* 0x000fc60007ffe806 */
[----:B------:R-:W-:Y:S05]  /*0480*/  @!P0 EXIT ;  /* 0x000000000000894d */ /* 0x000fea0003800000 */
[C---:B------:R-:W-:Y:S02]  /*0490*/  ISETP.GE.AND P0, PT, R36.reuse, 0x1, PT ;  /* 0x000000012400780c */ /* 0x040fe40003f06270 */
[----:B------:R-:W-:-:S04]  /*04a0*/  IADD3 R0, R36, 0x3f, RZ ;  /* 0x0000003f24007810 */ /* 0x000fc80007ffe0ff */
[----:B------:R-:W-:-:S04]  /*04b0*/  SHF.R.S32.HI R2, RZ, 0x1f, R0 ;  /* 0x0000001fff027819 */ /* 0x000fc80000011400 */
[----:B------:R-:W-:-:S03]  /*04c0*/  LEA.HI R11, R2, R0, RZ, 0x6 ;  /* 0x00000000020b7211 */ /* 0x000fc600078f30ff */
[----:B------:R-:W-:Y:S05]  /*04d0*/  @!P0 BRA `(.L_x_721) ;  /* 0x0000d98000008947 */ /* 0x000fea0003800000 */
[----:B------:R-:W-:Y:S01]  /*04e0*/  IMAD R12, R19, c[0x0][0x1c0], R25 ;  /* 0x00007000130c7a24 */ /* 0x000fe200078e0219 */
[----:B------:R-:W-:Y:S02]  /*04f0*/  LOP3.LUT R0, R16, 0xffffffe0, RZ, 0xc0, !PT ;  /* 0xffffffe010007812 */ /* 0x000fe400078ec0ff */
[----:B------:R-:W-:Y:S02]  /*0500*/  ISETP.NE.AND P3, PT, R13, -0x1, PT ;  /* 0xffffffff0d00780c */ /* 0x000fe40003f65270 */
[----:B------:R-:W-:Y:S02]  /*0510*/  IADD3 R21, R38, -R0, RZ ;  /* 0x8000000026157210 */ /* 0x000fe40007ffe0ff */
[----:B--2---:R-:W-:Y:S02]  /*0520*/  SHF.L.U32 R4, R12, 0x5, RZ ;  /* 0x000000050c047819 */ /* 0x004fe400000006ff */
[----:B------:R-:W-:Y:S02]  /*0530*/  ISETP.NE.AND P0, PT, R10, -0x1, PT ;  /* 0xffffffff0a00780c */ /* 0x000fe40003f05270 */
[----:B------:R-:W-:-:S02]  /*0540*/  IADD3 R120, P2, P1, R4, R8, R21 ;  /* 0x0000000804787210 */ /* 0x000fc4000795e015 */
[----:B------:R-:W-:Y:S02]  /*0550*/  SHF.R.S32.HI R121, RZ, 0x6, R11 ;  /* 0x00000006ff797819 */ /* 0x000fe4000001140b */
[----:B------:R-:W-:Y:S01]  /*0560*/  SHF.R.S32.HI R4, RZ, 0x1f, R4 ;  /* 0x0000001fff047819 */ /* 0x000fe20000011404 */
[----:B------:R1:W-:Y:S01]  /*0570*/  STL [R1+0x80], R120 ;  /* 0x0000807801007387 */ /* 0x0003e20000100800 */
[C---:B------:R-:W-:Y:S01]  /*0580*/  @P3 IMAD.WIDE.U32 R2, R13.reuse, c[0x0][0x190], RZ ;  /* 0x000064000d023a25 */ /* 0x040fe200078e00ff */
[----:B------:R-:W-:Y:S02]  /*0590*/  @!P3 SHF.R.S32.HI R7, RZ, 0x1f, R19 ;  /* 0x0000001fff07b819 */ /* 0x000fe40000011413 */
[----:B------:R1:W-:Y:S01]  /*05a0*/  STL [R1+0x24], R121 ;  /* 0x0000247901007387 */ /* 0x0003e20000100800 */
[----:B------:R-:W-:Y:S01]  /*05b0*/  @P3 IMAD R18, R13, c[0x0][0x194], R3 ;  /* 0x000065000d123a24 */ /* 0x000fe200078e0203 */
[----:B------:R-:W-:Y:S01]  /*05c0*/  SHF.R.S32.HI R5, RZ, 0x1f, R21 ;  /* 0x0000001fff057819 */ /* 0x000fe20000011415 */
[----:B------:R-:W-:Y:S01]  /*05d0*/  @P0 IMAD.IADD R0, R6, 0x1, R10 ;  /* 0x0000000106000824 */ /* 0x000fe200078e020a */
[----:B------:R-:W-:Y:S01]  /*05e0*/  @P3 MOV R15, R2 ;  /* 0x00000002000f3202 */ /* 0x000fe20000000f00 */
[----:B------:R-:W-:Y:S01]  /*05f0*/  @!P3 IMAD R7, R7, c[0x0][0x178], RZ ;  /* 0x00005e000707ba24 */ /* 0x000fe200078e02ff */
[----:B------:R-:W-:Y:S01]  /*0600*/  IADD3.X R171, R4, R9, R5, P2, P1 ;  /* 0x0000000904ab7210 */ /* 0x000fe200017e2405 */
[----:B------:R-:W-:-:S04]  /*0610*/  @P0 IMAD.WIDE.U32 R2, R0, c[0x0][0x198], RZ ;  /* 0x0000660000020a25 */ /* 0x000fc800078e00ff */
[----:B------:R-:W-:-:S04]  /*0620*/  @!P3 IMAD.WIDE.U32 R4, R19, c[0x0][0x178], RZ ;  /* 0x00005e001304ba25 */ /* 0x000fc800078e00ff */
[----:B------:R-:W-:Y:S01]  /*0630*/  @P0 IMAD R20, R0, c[0x0][0x19c], R3 ;  /* 0x0000670000140a24 */ /* 0x000fe200078e0203 */
[----:B------:R-:W-:Y:S01]  /*0640*/  @!P3 MOV R15, R4 ;  /* 0x00000004000fb202 */ /* 0x000fe20000000f00 */
[----:B------:R-:W-:Y:S02]  /*0650*/  @!P3 IMAD R7, R19, c[0x0][0x17c], R7 ;  /* 0x00005f001307ba24 */ /* 0x000fe400078e0207 */
[----:B------:R-:W-:Y:S02]  /*0660*/  IMAD R0, R12, c[0x0][0x224], R27 ;  /* 0x000089000c007a24 */ /* 0x000fe400078e021b */
[----:B------:R-:W-:Y:S02]  /*0670*/  @P0 IMAD.MOV.U32 R14, RZ, RZ, R2 ;  /* 0x000000ffff0e0224 */ /* 0x000fe400078e0002 */
[----:B------:R-:W-:Y:S02]  /*0680*/  @!P3 IMAD.IADD R18, R5, 0x1, R7 ;  /* 0x000000010512b824 */ /* 0x000fe400078e0207 */
[----:B------:R-:W-:Y:S01]  /*0690*/  IMAD R23, R0, c[0x0][0x228], RZ ;  /* 0x00008a0000177a24 */ /* 0x000fe200078e02ff */
[----:B------:R-:W-:Y:S05]  /*06a0*/  @P0 BRA `(.L_x_722) ;  /* 0x000000b000000947 */ /* 0x000fea0003800000 */
[----:B-1----:R-:W-:Y:S01]  /*06b0*/  SHF.R.S32.HI R0, RZ, 0x1f, R6 ;  /* 0x0000001fff007819 */ /* 0x002fe20000011406 */
[----:B------:R-:W-:Y:S01]  /*06c0*/  IMAD.WIDE.U32 R2, R6, c[0x0][0x198], RZ ;  /* 0x0000660006027a25 */ /* 0x000fe200078e00ff */
[----:B------:R-:W-:-:S03]  /*06d0*/  SHF.R.S32.HI R4, RZ, 0x1f, R19 ;  /* 0x0000001fff047819 */ /* 0x000fc60000011413 */
[----:B------:R-:W-:Y:S02]  /*06e0*/  IMAD R0, R0, c[0x0][0x198], RZ ;  /* 0x0000660000007a24 */ /* 0x000fe400078e02ff */
[----:B------:R-:W-:Y:S02]  /*06f0*/  IMAD R4, R4, c[0x0][0x180], RZ ;  /* 0x0000600004047a24 */ /* 0x000fe400078e02ff */
[----:B------:R-:W-:-:S05]  /*0700*/  IMAD R0, R6, c[0x0][0x19c], R0 ;  /* 0x0000670006007a24 */ /* 0x000fca00078e0200 */
[----:B------:R-:W-:Y:S01]  /*0710*/  IADD3 R3, R3, R0, RZ ;  /* 0x0000000003037210 */ /* 0x000fe20007ffe0ff */
[----:B------:R-:W-:-:S04]  /*0720*/  IMAD R0, R19, c[0x0][0x184], R4 ;  /* 0x0000610013007a24 */ /* 0x000fc800078e0204 */
[----:B------:R-:W-:-:S05]  /*0730*/  IMAD.WIDE.U32 R2, R19, c[0x0][0x180], R2 ;  /* 0x0000600013027a25 */ /* 0x000fca00078e0002 */
[----:B------:R-:W-:Y:S02]  /*0740*/  IADD3 R20, R3, R0, RZ ;  /* 0x0000000003147210 */ /* 0x000fe40007ffe0ff */
[----:B------:R-:W-:Y:S02]  /*0750*/  MOV R14, R2 ;  /* 0x00000002000e7202 */ /* 0x000fe40000000f00 */
.L_x_722:
[----:B-1----:R-:W-:Y:S02]  /*0760*/  IABS R4, c[0x0][0x1c8] ;  /* 0x0000720000047a13 */ /* 0x002fe40000000000 */
[----:B------:R-:W-:Y:S02]  /*0770*/  IABS R5, R25 ;  /* 0x0000001900057213 */ /* 0x000fe40000000000 */
[----:B------:R-:W1:Y:S01]  /*0780*/  I2F.RP R2, R4 ;  /* 0x0000000400027306 */ /* 0x000e620000209400 */
[----:B------:R-:W-:-:S07]  /*0790*/  SHF.R.S32.HI R28, RZ, 0x1f, R25 ;  /* 0x0000001fff1c7819 */ /* 0x000fce0000011419 */
[----:B-1----:R-:W1:Y:S02]  /*07a0*/  MUFU.RCP R2, R2 ;  /* 0x0000000200027308 */ /* 0x002e640000001000 */
[----:B-1----:R-:W-:-:S06]  /*07b0*/  IADD3 R2, R2, 0xffffffe, RZ ;  /* 0x0ffffffe02027810 */ /* 0x002fcc0007ffe0ff */
[----:B------:R-:W1:Y:S02]  /*07c0*/  F2I.FTZ.U32.TRUNC.NTZ R3, R2 ;  /* 0x0000000200037305 */ /* 0x000e64000021f000 */
[----:B-1----:R-:W-:Y:S02]  /*07d0*/  IMAD.MOV R0, RZ, RZ, -R3 ;  /* 0x000000ffff007224 */ /* 0x002fe400078e0a03 */
[----:B------:R-:W-:Y:S02]  /*07e0*/  IMAD.MOV.U32 R2, RZ, RZ, RZ ;  /* 0x000000ffff027224 */ /* 0x000fe400078e00ff */
[----:B------:R-:W-:-:S04]  /*07f0*/  IMAD R0, R0, R4, RZ ;  /* 0x0000000400007224 */ /* 0x000fc800078e02ff */
[----:B------:R-:W-:-:S04]  /*0800*/  IMAD.HI.U32 R0, R3, R0, R2 ;  /* 0x0000000003007227 */ /* 0x000fc800078e0002 */
[----:B------:R-:W-:-:S04]  /*0810*/  IMAD.MOV.U32 R3, RZ, RZ, R5 ;  /* 0x000000ffff037224 */ /* 0x000fc800078e0005 */
[----:B------:R-:W-:-:S05]  /*0820*/  IMAD.HI.U32 R0, R0, R3, RZ ;  /* 0x0000000300007227 */ /* 0x000fca00078e00ff */
[----:B------:R-:W-:-:S05]  /*0830*/  IADD3 R2, -R0, RZ, RZ ;  /* 0x000000ff00027210 */ /* 0x000fca0007ffe1ff */
[----:B------:R-:W-:-:S05]  /*0840*/  IMAD R2, R4, R2, R3 ;  /* 0x0000000204027224 */ /* 0x000fca00078e0203 */
[----:B------:R-:W-:-:S13]  /*0850*/  ISETP.GT.U32.AND P2, PT, R4, R2, PT ;  /* 0x000000020400720c */ /* 0x000fda0003f44070 */
[----:B------:R-:W-:Y:S01]  /*0860*/  @!P2 IMAD.IADD R2, R2, 0x1, -R4 ;  /* 0x000000010202a824 */ /* 0x000fe200078e0a04 */
[----:B------:R-:W-:Y:S02]  /*0870*/  @!P2 IADD3 R0, R0, 0x1, RZ ;  /* 0x000000010000a810 */ /* 0x000fe40007ffe0ff */
[----:B------:R-:W-:Y:S02]  /*0880*/  ISETP.NE.AND P2, PT, RZ, c[0x0][0x1c8], PT ;  /* 0x00007200ff007a0c */ /* 0x000fe40003f45270 */
[----:B------:R-:W-:Y:S01]  /*0890*/  ISETP.GE.U32.AND P3, PT, R2, R4, PT ;  /* 0x000000040200720c */ /* 0x000fe20003f66070 */
[----:B------:R-:W-:Y:S01]  /*08a0*/  @P0 IMAD.IADD R4, R6, 0x1, R10 ;  /* 0x0000000106040824 */ /* 0x000fe200078e020a */
[----:B------:R-:W-:-:S04]  /*08b0*/  LOP3.LUT R2, R25, c[0x0][0x1c8], RZ, 0x3c, !PT ;  /* 0x0000720019027a12 */ /* 0x000fc800078e3cff */
[----:B------:R-:W-:Y:S01]  /*08c0*/  ISETP.GE.AND P1, PT, R2, RZ, PT ;  /* 0x000000ff0200720c */ /* 0x000fe20003f26270 */
[----:B------:R-:W-:-:S04]  /*08d0*/  @P0 IMAD.WIDE.U32 R2, R4, c[0x0][0x1a0], RZ ;  /* 0x0000680004020a25 */ /* 0x000fc800078e00ff */
[----:B------:R-:W-:Y:S01]  /*08e0*/  @P0 IMAD R13, R4, c[0x0][0x1a4], R3 ;  /* 0x00006900040d0a24 */ /* 0x000fe200078e0203 */
[----:B------:R-:W-:Y:S02]  /*08f0*/  @P0 MOV R12, R2 ;  /* 0x00000002000c0202 */ /* 0x000fe40000000f00 */
[----:B------:R-:W-:-:S04]  /*0900*/  @P3 IADD3 R0, R0, 0x1, RZ ;  /* 0x0000000100003810 */ /* 0x000fc80007ffe0ff */
[----:B------:R-:W-:-:S05]  /*0910*/  MOV R10, R0 ;  /* 0x00000000000a7202 */ /* 0x000fca0000000f00 */
        /* <DEDUP_REMOVED lines=14> */
.L_x_723:
[CC--:B------:R-:W-:Y:S01]  /*0a00*/  LEA.HI R2, R17.reuse, R38.reuse, RZ, 0x3 ;  /* 0x0000002611027211 */ /* 0x0c0fe200078f18ff */
[----:B------:R-:W-:Y:S01]  /*0a10*/  BSSY B0, `(.L_x_724) ;  /* 0x0000077000007945 */ /* 0x000fe20003800000 */
[----:B------:R-:W-:Y:S02]  /*0a20*/  SHF.R.S32.HI R4, RZ, 0x1f, R21 ;  /* 0x0000001fff047819 */ /* 0x000fe40000011415 */
[--C-:B------:R-:W-:Y:S02]  /*0a30*/  SHF.R.S32.HI R111, RZ, 0x5, R16.reuse ;  /* 0x00000005ff6f7819 */ /* 0x100fe40000011410 */
[----:B------:R-:W-:Y:S02]  /*0a40*/  SHF.R.S32.HI R3, RZ, 0x1f, R16 ;  /* 0x0000001fff037819 */ /* 0x000fe40000011410 */
[----:B------:R-:W-:-:S02]  /*0a50*/  LEA.HI R5, R17, R38, RZ, 0x4 ;  /* 0x0000002611057211 */ /* 0x000fc400078f20ff */
[----:B------:R-:W-:Y:S02]  /*0a60*/  SHF.R.S32.HI R16, RZ, 0x3, R2 ;  /* 0x00000003ff107819 */ /* 0x000fe40000011402 */
[----:B------:R-:W-:Y:S02]  /*0a70*/  LOP3.LUT R0, R2, 0xfffffff8, RZ, 0xc0, !PT ;  /* 0xfffffff802007812 */ /* 0x000fe400078ec0ff */
[----:B------:R-:W-:Y:S02]  /*0a80*/  LEA.HI R22, R4, R21, RZ, 0x2 ;  /* 0x0000001504167211 */ /* 0x000fe400078f10ff */
[----:B------:R-:W-:Y:S01]  /*0a90*/  LEA.HI R2, R3, R111, RZ, 0x2 ;  /* 0x0000006f03027211 */ /* 0x000fe200078f10ff */
[----:B------:R-:W-:Y:S01]  /*0aa0*/  IMAD.SHL.U32 R3, R16, 0x40, RZ ;  /* 0x0000004010037824 */ /* 0x000fe200078e00ff */
[----:B------:R-:W-:Y:S01]  /*0ab0*/  SHF.R.S32.HI R4, RZ, 0x4, R5 ;  /* 0x00000004ff047819 */ /* 0x000fe20000011405 */
[----:B------:R-:W-:Y:S01]  /*0ac0*/  IMAD.IADD R32, R38, 0x1, -R0 ;  /* 0x0000000126207824 */ /* 0x000fe200078e0a00 */
[----:B------:R-:W-:-:S02]  /*0ad0*/  LOP3.LUT R6, R5, 0xfffffff0, RZ, 0xc0, !PT ;  /* 0xfffffff005067812 */ /* 0x000fc400078ec0ff */
[----:B------:R-:W-:Y:S01]  /*0ae0*/  LEA.HI R0, R5, R4, RZ, 0x1 ;  /* 0x0000000405007211 */ /* 0x000fe200078f08ff */
[----:B------:R-:W-:Y:S01]  /*0af0*/  IMAD.SHL.U32 R124, R32, 0x8, RZ ;  /* 0x00000008207c7824 */ /* 0x000fe200078e00ff */
[----:B------:R-:W-:Y:S01]  /*0b00*/  LOP3.LUT R2, R2, 0xffffffc, RZ, 0xc0, !PT ;  /* 0x0ffffffc02027812 */ /* 0x000fe200078ec0ff */
[----:B------:R-:W-:Y:S01]  /*0b10*/  IMAD.IADD R6, R38, 0x1, -R6 ;  /* 0x0000000126067824 */ /* 0x000fe200078e0a06 */
[----:B------:R-:W-:Y:S02]  /*0b20*/  LOP3.LUT R8, R3, 0x1c0, RZ, 0xc0, !PT ;  /* 0x000001c003087812 */ /* 0x000fe400078ec0ff */
[----:B------:R-:W-:Y:S02]  /*0b30*/  SHF.R.S32.HI R5, RZ, 0x2, R22 ;  /* 0x00000002ff057819 */ /* 0x000fe40000011416 */
[----:B------:R-:W-:Y:S01]  /*0b40*/  LOP3.LUT R3, R0, 0xfffffffe, RZ, 0xc0, !PT ;  /* 0xfffffffe00037812 */ /* 0x000fe200078ec0ff */
[----:B------:R-:W-:Y:S01]  /*0b50*/  IMAD.IADD R0, R111, 0x1, -R2 ;  /* 0x000000016f007824 */ /* 0x000fe200078e0a02 */
[----:B------:R-:W-:-:S02]  /*0b60*/  LOP3.LUT R2, R8, 0x38, R124, 0xf8, !PT ;  /* 0x0000003808027812 */ /* 0x000fc400078ef87c */
[----:B------:R-:W-:Y:S01]  /*0b70*/  SHF.R.U32.HI R8, RZ, 0x3, R8 ;  /* 0x00000003ff087819 */ /* 0x000fe20000011608 */
[----:B------:R-:W-:Y:S01]  /*0b80*/  IMAD R29, R0, 0x10, R5 ;  /* 0x00000010001d7824 */ /* 0x000fe200078e0205 */
[----:B------:R-:W-:Y:S01]  /*0b90*/  SHF.R.S32.HI R0, RZ, 0x1f, R6 ;  /* 0x0000001fff007819 */ /* 0x000fe20000011406 */
[----:B------:R-:W-:Y:S01]  /*0ba0*/  IMAD.IADD R24, R4, 0x1, -R3 ;  /* 0x0000000104187824 */ /* 0x000fe200078e0a03 */
[----:B------:R-:W-:Y:S02]  /*0bb0*/  LEA.HI R9, R17, R38, RZ, 0x6 ;  /* 0x0000002611097211 */ /* 0x000fe400078f30ff */
[----:B------:R-:W-:Y:S01]  /*0bc0*/  LEA.HI R11, R0, R6, RZ, 0x3 ;  /* 0x00000006000b7211 */ /* 0x000fe200078f18ff */
[----:B------:R1:W-:Y:S01]  /*0bd0*/  STL [R1+0x84], R29 ;  /* 0x0000841d01007387 */ /* 0x0003e20000100800 */
[----:B------:R-:W-:Y:S01]  /*0be0*/  SHF.R.S32.HI R17, RZ, 0x1f, R16 ;  /* 0x0000001fff117819 */ /* 0x000fe20000011410 */
[----:B------:R-:W-:Y:S01]  /*0bf0*/  IMAD.SHL.U32 R9, R9, 0x8, RZ ;  /* 0x0000000809097824 */ /* 0x000fe200078e00ff */
[----:B------:R-:W-:-:S02]  /*0c00*/  SHF.R.S32.HI R125, RZ, 0x1f, R124 ;  /* 0x0000001fff7d7819 */ /* 0x000fc4000001147c */
[----:B------:R-:W-:Y:S01]  /*0c10*/  LOP3.LUT R0, R11, 0xfffffff8, RZ, 0xc0, !PT ;  /* 0xfffffff80b007812 */ /* 0x000fe200078ec0ff */
[----:B------:R-:W-:Y:S01]  /*0c20*/  IMAD R7, R17, c[0x0][0x198], RZ ;  /* 0x0000660011077a24 */ /* 0x000fe200078e02ff */
[----:B------:R-:W-:Y:S01]  /*0c30*/  LOP3.LUT R8, R2, R8, RZ, 0x3c, !PT ;  /* 0x0000000802087212 */ /* 0x000fe200078e3cff */
[----:B------:R-:W-:Y:S01]  /*0c40*/  IMAD.WIDE.U32 R4, R16, c[0x0][0x198], R124 ;  /* 0x0000660010047a25 */ /* 0x000fe200078e007c */
[----:B------:R-:W-:Y:S01]  /*0c50*/  IADD3 R2, P0, R124, R15, RZ ;  /* 0x0000000f7c027210 */ /* 0x000fe20007f1e0ff */
[----:B------:R1:W-:Y:S01]  /*0c60*/  STL.64 [R1+0x30], R124 ;  /* 0x0000307c01007387 */ /* 0x0003e20000100a00 */
[----:B------:R-:W-:Y:S01]  /*0c70*/  LOP3.LUT R199, R8, 0xfffffe00, R9, 0xf8, !PT ;  /* 0xfffffe0008c77812 */ /* 0x000fe200078ef809 */
[----:B------:R-:W-:Y:S01]  /*0c80*/  IMAD.IADD R0, R6, 0x1, -R0 ;  /* 0x0000000106007824 */ /* 0x000fe200078e0a00 */
[----:B------:R-:W-:Y:S01]  /*0c90*/  IADD3 R118, R124, 0x40, RZ ;  /* 0x000000407c767810 */ /* 0x000fe20007ffe0ff */
[----:B------:R-:W-:Y:S01]  /*0ca0*/  IMAD.X R3, R125, 0x1, R18, P0 ;  /* 0x000000017d037824 */ /* 0x000fe200000e0612 */
[----:B------:R-:W-:Y:S01]  /*0cb0*/  IADD3 R8, P0, R14, R4, RZ ;  /* 0x000000040e087210 */ /* 0x000fe20007f1e0ff */
[----:B------:R-:W-:Y:S01]  /*0cc0*/  IMAD R6, R16, c[0x0][0x19c], R7 ;  /* 0x0000670010067a24 */ /* 0x000fe200078e0207 */
[C---:B------:R-:W-:Y:S01]  /*0cd0*/  LOP3.LUT P2, RZ, R0.reuse, 0x4, RZ, 0xc0, !PT ;  /* 0x0000000400ff7812 */ /* 0x040fe2000784c0ff */
[----:B------:R-:W-:Y:S01]  /*0ce0*/  IMAD.WIDE.U32 R18, R25, c[0x0][0x1a8], R2 ;  /* 0x00006a0019127a25 */ /* 0x000fe200078e0002 */
[----:B------:R-:W-:-:S02]  /*0cf0*/  LOP3.LUT P1, RZ, R0, 0x2, RZ, 0xc0, !PT ;  /* 0x0000000200ff7812 */ /* 0x000fc4000782c0ff */
[----:B------:R-:W-:Y:S01]  /*0d00*/  IADD3.X R9, R20, R5, R6, P0, !PT ;  /* 0x0000000514097210 */ /* 0x000fe200007fe406 */
[----:B------:R-:W-:Y:S01]  /*0d10*/  IMAD.SHL.U32 R0, R0, 0x40, RZ ;  /* 0x0000004000007824 */ /* 0x000fe200078e00ff */
[----:B------:R-:W-:Y:S01]  /*0d20*/  IADD3 R117, R124, 0x80, RZ ;  /* 0x000000807c757810 */ /* 0x000fe20007ffe0ff */
[----:B------:R-:W-:Y:S02]  /*0d30*/  IMAD R5, R17, c[0x0][0x1a0], RZ ;  /* 0x0000680011057a24 */ /* 0x000fe400078e02ff */
[----:B------:R-:W-:Y:S01]  /*0d40*/  IMAD.WIDE.U32 R2, R16, c[0x0][0x1a0], R124 ;  /* 0x0000680010027a25 */ /* 0x000fe200078e007c */
[----:B------:R-:W-:Y:S02]  /*0d50*/  LOP3.LUT R4, R0, 0x1c0, RZ, 0xc0, !PT ;  /* 0x000001c000047812 */ /* 0x000fe400078ec0ff */
[----:B------:R-:W-:Y:S01]  /*0d60*/  SHF.R.S32.HI R0, RZ, 0x1f, R10 ;  /* 0x0000001fff007819 */ /* 0x000fe2000001140a */
[----:B------:R-:W-:Y:S01]  /*0d70*/  IMAD.SHL.U32 R6, R24, 0x8, RZ ;  /* 0x0000000818067824 */ /* 0x000fe200078e00ff */
[----:B------:R-:W-:Y:S01]  /*0d80*/  IADD3 R2, P0, R12, R2, RZ ;  /* 0x000000020c027210 */ /* 0x000fe20007f1e0ff */
[----:B------:R-:W-:Y:S01]  /*0d90*/  IMAD R7, R16, c[0x0][0x1a4], R5 ;  /* 0x0000690010077a24 */ /* 0x000fe200078e0205 */
[----:B------:R-:W-:Y:S01]  /*0da0*/  SHF.R.U32.HI R5, RZ, 0x3, R4 ;  /* 0x00000003ff057819 */ /* 0x000fe20000011604 */
[----:B------:R-:W-:Y:S01]  /*0db0*/  IMAD.WIDE.U32 R34, R10, c[0x0][0x1b0], R8 ;  /* 0x00006c000a227a25 */ /* 0x000fe200078e0008 */
[----:B------:R-:W-:-:S02]  /*0dc0*/  LOP3.LUT R6, R4, 0x8, R6, 0xf8, !PT ;  /* 0x0000000804067812 */ /* 0x000fc400078ef806 */
[----:B------:R-:W-:Y:S01]  /*0dd0*/  IADD3.X R3, R13, R3, R7, P0, !PT ;  /* 0x000000030d037210 */ /* 0x000fe200007fe407 */
[C---:B------:R-:W-:Y:S01]  /*0de0*/  IMAD R4, R0.reuse, c[0x0][0x1b0], RZ ;  /* 0x00006c0000047a24 */ /* 0x040fe200078e02ff */
[----:B------:R1:W-:Y:S01]  /*0df0*/  STL.64 [R1+0x50], R34 ;  /* 0x0000502201007387 */ /* 0x0003e20000100a00 */
[----:B------:R-:W-:Y:S01]  /*0e00*/  IMAD R0, R0, c[0x0][0x1b8], RZ ;  /* 0x00006e0000007a24 */ /* 0x000fe200078e02ff */
[----:B------:R-:W-:Y:S01]  /*0e10*/  LOP3.LUT R5, R6, R5, RZ, 0x3c, !PT ;  /* 0x0000000506057212 */ /* 0x000fe200078e3cff */
[----:B------:R-:W-:-:S04]  /*0e20*/  IMAD.WIDE.U32 R30, R10, c[0x0][0x1b8], R2 ;  /* 0x00006e000a1e7a25 */ /* 0x000fc800078e0002 */
[C---:B------:R-:W-:Y:S01]  /*0e30*/  IMAD R12, R10.reuse, c[0x0][0x1bc], R0 ;  /* 0x00006f000a0c7a24 */ /* 0x040fe200078e0200 */
[----:B------:R1:W-:Y:S01]  /*0e40*/  STL.64 [R1+0x48], R30 ;  /* 0x0000481e01007387 */ /* 0x0003e20000100a00 */
[----:B------:R-:W-:Y:S02]  /*0e50*/  IMAD R13, R10, c[0x0][0x1b4], R4 ;  /* 0x00006d000a0d7a24 */ /* 0x000fe400078e0204 */
[----:B------:R-:W-:Y:S01]  /*0e60*/  IMAD R15, R28, c[0x0][0x1a8], RZ ;  /* 0x00006a001c0f7a24 */ /* 0x000fe200078e02ff */
[----:B------:R1:W-:Y:S01]  /*0e70*/  STL [R1+0x40], R118 ;  /* 0x0000407601007387 */ /* 0x0003e20000100800 */
[----:B------:R-:W-:Y:S02]  /*0e80*/  IMAD.IADD R28, R31, 0x1, R12 ;  /* 0x000000011f1c7824 */ /* 0x000fe400078e020c */
[----:B------:R-:W-:Y:S01]  /*0e90*/  IMAD.IADD R41, R35, 0x1, R13 ;  /* 0x0000000123297824 */ /* 0x000fe200078e020d */
[----:B------:R1:W-:Y:S01]  /*0ea0*/  STL [R1+0x44], R117 ;  /* 0x0000447501007387 */ /* 0x0003e20000100800 */
[----:B------:R-:W-:-:S02]  /*0eb0*/  IMAD.IADD R20, R33, 0x1, -R27 ;  /* 0x0000000121147824 */ /* 0x000fc400078e0a1b */
[----:B------:R-:W-:Y:S01]  /*0ec0*/  IMAD.SHL.U32 R0, R11, 0x40, RZ ;  /* 0x000000400b007824 */ /* 0x000fe200078e00ff */
[----:B------:R1:W-:Y:S01]  /*0ed0*/  STL [R1+0x58], R28 ;  /* 0x0000581c01007387 */ /* 0x0003e20000100800 */
[----:B------:R-:W-:Y:S01]  /*0ee0*/  IMAD.MOV.U32 R2, RZ, RZ, 0x20 ;  /* 0x00000020ff027424 */ /* 0x000fe200078e00ff */
[----:B------:R-:W-:Y:S01]  /*0ef0*/  ISETP.GE.AND P0, PT, R16, R20, PT ;  /* 0x000000141000720c */ /* 0x000fe20003f06270 */
[----:B------:R-:W-:Y:S01]  /*0f00*/  IMAD.MOV.U32 R27, RZ, RZ, 0x10 ;  /* 0x00000010ff1b7424 */ /* 0x000fe200078e00ff */
[----:B------:R1:W-:Y:S01]  /*0f10*/  STL [R1+0x3c], R41 ;  /* 0x00003c2901007387 */ /* 0x0003e20000100800 */
[----:B------:R-:W-:Y:S01]  /*0f20*/  IMAD R14, R25, c[0x0][0x1ac], R15 ;  /* 0x00006b00190e7a24 */ /* 0x000fe200078e020f */
[----:B------:R-:W-:Y:S01]  /*0f30*/  LOP3.LUT R5, R5, 0xfffffe00, R0, 0xf8, !PT ;  /* 0xfffffe0005057812 */ /* 0x000fe200078ef800 */
[----:B------:R-:W-:Y:S01]  /*0f40*/  IMAD.WIDE R6, R116, 0x40, R16 ;  /* 0x0000004074067825 */ /* 0x000fe200078e0210 */
[----:B------:R-:W-:Y:S02]  /*0f50*/  SEL R2, R2, 0xffffffe0, !P2 ;  /* 0xffffffe002027807 */ /* 0x000fe40005000000 */
[----:B------:R-:W-:Y:S01]  /*0f60*/  SEL R4, R27, 0xfffffff0, !P1 ;  /* 0xfffffff01b047807 */ /* 0x000fe20004800000 */
[----:B------:R-:W-:-:S02]  /*0f70*/  IMAD.SHL.U32 R199, R199, 0x2, RZ ;  /* 0x00000002c7c77824 */ /* 0x000fc400078e00ff */
[----:B------:R-:W-:Y:S02]  /*0f80*/  IMAD.IADD R11, R19, 0x1, R14 ;  /* 0x00000001130b7824 */ /* 0x000fe400078e020e */
        /* <DEDUP_REMOVED lines=31> */
.L_x_725:
[----:B------:R-:W-:Y:S05]  /*1180*/  BSYNC B0 ;  /* 0x0000000000007941 */ /* 0x000fea0003800000 */
.L_x_724:
[----:B------:R-:W-:Y:S01]  /*1190*/  LOP3.LUT R0, R22, 0x7ffffffc, RZ, 0xc0, !PT ;  /* 0x7ffffffc16007812 */ /* 0x000fe200078ec0ff */
[----:B------:R-:W-:Y:S01]  /*11a0*/  IMAD R3, R121, 0x40, R23 ;  /* 0x0000004079037824 */ /* 0x000fe200078e0217 */
[----:B------:R-:W-:Y:S01]  /*11b0*/  IADD3 R23, R16, 0x10, RZ ;  /* 0x0000001010177810 */ /* 0x000fe20007ffe0ff */
[----:B------:R-:W-:Y:S02]  /*11c0*/  BSSY B0, `(.L_x_726) ;  /* 0x000002b000007945 */ /* 0x000fe40003800000 */
[----:B------:R-:W-:Y:S01]  /*11d0*/  IMAD.IADD R0, R21, 0x1, -R0 ;  /* 0x0000000115007824 */ /* 0x000fe200078e0a00 */
[----:B------:R-:W-:Y:S02]  /*11e0*/  ISETP.GE.AND P1, PT, R23, R20, PT ;  /* 0x000000141700720c */ /* 0x000fe40003f26270 */
[----:B------:R-:W-:Y:S01]  /*11f0*/  IADD3 R3, R3, -0x40, RZ ;  /* 0xffffffc003037810 */ /* 0x000fe20007ffe0ff */
[----:B------:R-:W-:-:S04]  /*1200*/  IMAD.SHL.U32 R0, R0, 0x2, RZ ;  /* 0x0000000200007824 */ /* 0x000fc800078e00ff */
[----:B------:R-:W-:-:S05]  /*1210*/  IMAD R0, R29, c[0x0][0x228], R0 ;  /* 0x00008a001d007a24 */ /* 0x000fca00078e0200 */
[----:B------:R-:W-:Y:S02]  /*1220*/  IADD3 R172, P0, R3, R0, RZ ;  /* 0x0000000003ac7210 */ /* 0x000fe40007f1e0ff */
[----:B------:R-:W-:-:S04]  /*1230*/  SHF.R.S32.HI R0, RZ, 0x1f, R0 ;  /* 0x0000001fff007819 */ /* 0x000fc80000011400 */
[----:B------:R-:W-:Y:S01]  /*1240*/  LEA.HI.X.SX32 R128, R3, R0, 0x1, P0 ;  /* 0x0000000003807211 */ /* 0x000fe200000f0eff */
[----:B------:R-:W-:Y:S05]  /*1250*/  @P1 BRA `(.L_x_727) ;  /* 0x0000021000001947 */ /* 0x000fea0003800000 */
[----:B------:R-:W-:Y:S01]  /*1260*/  IADD3 R0, P0, R6, 0x10, RZ ;  /* 0x0000001006007810 */ /* 0x000fe20007f1e0ff */
[----:B--2---:R-:W-:Y:S01]  /*1270*/  IMAD.MOV.U32 R8, RZ, RZ, R18 ;  /* 0x000000ffff087224 */ /* 0x004fe200078e0012 */
        /* <DEDUP_REMOVED lines=31> */
.L_x_727:
[----:B------:R-:W-:Y:S05]  /*1470*/  BSYNC B0 ;  /* 0x0000000000007941 */ /* 0x000fea0003800000 */
.L_x_726:
[----:B------:R-:W-:Y:S01]  /*1480*/  IADD3 R22, R16, 0x20, RZ ;  /* 0x0000002010167810 */ /* 0x000fe20007ffe0ff */
[----:B------:R-:W-:Y:S03]  /*1490*/  BSSY B0, `(.L_x_728) ;  /* 0x0000024000007945 */ /* 0x000fe60003800000 */
[----:B------:R-:W-:-:S13]  /*14a0*/  ISETP.GE.AND P0, PT, R22, R20, PT ;  /* 0x000000141600720c */ /* 0x000fda0003f06270 */
        /* <DEDUP_REMOVED lines=34> */
.L_x_729:
[----:B------:R-:W-:Y:S05]  /*16d0*/  BSYNC B0 ;  /* 0x0000000000007941 */ /* 0x000fea0003800000 */
.L_x_728:
[----:B------:R-:W-:Y:S01]  /*16e0*/  IADD3 R21, R16, 0x30, RZ ;  /* 0x0000003010157810 */ /* 0x000fe20007ffe0ff */
[----:B------:R-:W-:Y:S01]  /*16f0*/  IMAD.MOV.U32 R25, RZ, RZ, c[0x0][0x198] ;  /* 0x00006600ff197624 */ /* 0x000fe200078e00ff */
[----:B------:R-:W-:Y:S01]  /*1700*/  BSSY B0, `(.L_x_730) ;  /* 0x0000026000007945 */ /* 0x000fe20003800000 */
[----:B------:R-:W-:Y:S01]  /*1710*/  IMAD.MOV.U32 R112, RZ, RZ, 0x6 ;  /* 0x00000006ff707424 */ /* 0x000fe200078e00ff */
[----:B------:R-:W-:Y:S01]  /*1720*/  ISETP.GE.AND P0, PT, R21, R20, PT ;  /* 0x000000141500720c */ /* 0x000fe20003f06270 */
[----:B------:R-:W-:-:S03]  /*1730*/  IMAD.SHL.U32 R113, R25, 0x40, RZ ;  /* 0x0000004019717824 */ /* 0x000fc600078e00ff */
[----:B------:R-:W-:-:S09]  /*1740*/  SHF.L.U64.HI R112, R25, R112, c[0x0][0x19c] ;  /* 0x0000670019707619 */ /* 0x000fd20000010270 */
        /* <DEDUP_REMOVED lines=10> */
[C---:B--2---:R-:W-:Y:S01]  /*17f0*/  @!P3 LEA R8, P4, R10.reuse, c[0x0][0x160], 0x1 ;  /* 0x000058000a08ba11 */ /* 0x044fe200078808ff */
        /* <DEDUP_REMOVED lines=22> */
.L_x_731:
[----:B------:R-:W-:Y:S05]  /*1960*/  BSYNC B0 ;  /* 0x0000000000007941 */ /* 0x000fea0003800000 */
.L_x_730:
[----:B------:R-:W-:Y:S01]  /*1970*/  MOV R122, R40 ;  /* 0x00000028007a7202 */ /* 0x000fe20000000f00 */
[----:B------:R-:W-:Y:S01]  /*1980*/  BSSY B0, `(.L_x_732) ;  /* 0x0000026000007945 */ /* 0x000fe20003800000 */
[----:B------:R-:W-:Y:S02]  /*1990*/  MOV R123, R41 ;  /* 0x00000029007b7202 */ /* 0x000fe40000000f00 */
[----:B------:R-:W-:Y:S02]  /*19a0*/  IADD3 R37, R121, -0x1, RZ ;  /* 0xffffffff79257810 */ /* 0x000fe40007ffe0ff */
[----:B------:R-:W-:Y:S02]  /*19b0*/  MOV R122, R34 ;  /* 0x00000022007a7202 */ /* 0x000fe40000000f00 */
[----:B--2---:R-:W-:Y:S01]  /*19c0*/  SHF.R.S32.HI R15, RZ, 0x1f, R37 ;  /* 0x0000001fff0f7819 */ /* 0x004fe20000011425 */
[----:B------:R-:W-:Y:S02]  /*19d0*/  IMAD R14, R37, -0x40, R36 ;  /* 0xffffffc0250e7824 */ /* 0x000fe400078e0224 */
[----:B------:R2:W-:Y:S01]  /*19e0*/  STL.64 [R1+0x38], R122 ;  /* 0x0000387a01007387 */ /* 0x0005e20000100a00 */
[----:B------:R-:W-:-:S02]  /*19f0*/  IMAD R8, R112, R37, RZ ;  /* 0x0000002570087224 */ /* 0x000fc400078e02ff */
[----:B------:R-:W-:Y:S01]  /*1a00*/  ISETP.GE.AND P0, PT, R16, R14, PT ;  /* 0x0000000e1000720c */ /* 0x000fe20003f06270 */
[----:B------:R-:W-:-:S04]  /*1a10*/  IMAD.WIDE.U32 R6, R37, R113, R122 ;  /* 0x0000007125067225 */ /* 0x000fc800078e007a */
[----:B------:R-:W-:-:S05]  /*1a20*/  IMAD R8, R15, R113, R8 ;  /* 0x000000710f087224 */ /* 0x000fca00078e0208 */
[----:B------:R-:W-:-:S03]  /*1a30*/  IADD3 R9, R7, R8, RZ ;  /* 0x0000000807097210 */ /* 0x000fc60007ffe0ff */
        /* <DEDUP_REMOVED lines=26> */
.L_x_733:
[----:B------:R-:W-:Y:S05]  /*1be0*/  BSYNC B0 ;  /* 0x0000000000007941 */ /* 0x000fea0003800000 */
.L_x_732:
[----:B------:R-:W-:Y:S01]  /*1bf0*/  ISETP.GE.AND P0, PT, R23, R14, PT ;  /* 0x0000000e1700720c */ /* 0x000fe20003f06270 */
[----:B------:R-:W-:Y:S01]  /*1c00*/  BSSY B0, `(.L_x_734) ;  /* 0x000001f000007945 */ /* 0x000fe20003800000 */
[C---:B------:R-:W-:Y:S01]  /*1c10*/  SHF.L.U64.HI R114, R25.reuse, R26, c[0x0][0x19c] ;  /* 0x0000670019727619 */ /* 0x040fe2000001021a */
[----:B------:R-:W-:-:S10]  /*1c20*/  IMAD.SHL.U32 R115, R25, 0x10, RZ ;  /* 0x0000001019737824 */ /* 0x000fd400078e00ff */
[----:B------:R-:W-:Y:S05]  /*1c30*/  @P0 BRA `(.L_x_735) ;  /* 0x000001b000000947 */ /* 0x000fea0003800000 */
[----:B------:R-:W-:Y:S02]  /*1c40*/  ISETP.GE.AND P3, PT, R124, c[0x0][0x220], PT ;  /* 0x000088007c007a0c */ /* 0x000fe40003f66270 */
[----:B------:R-:W-:Y:S02]  /*1c50*/  ISETP.GE.AND P2, PT, R118, c[0x0][0x220], PT ;  /* 0x0000880076007a0c */ /* 0x000fe40003f46270 */
[----:B------:R-:W-:Y:S02]  /*1c60*/  IADD3 R0, P1, R115, R6, RZ ;  /* 0x0000000673007210 */ /* 0x000fe40007f3e0ff */
[----:B------:R-:W-:-:S03]  /*1c70*/  ISETP.GE.AND P0, PT, R117, c[0x0][0x220], PT ;  /* 0x0000880075007a0c */ /* 0x000fc60003f06270 */
[----:B------:R-:W-:-:S04]  /*1c80*/  IMAD.X R3, R114, 0x1, R9, P1 ;  /* 0x0000000172037824 */ /* 0x000fc800008e0609 */
[C---:B---3--:R-:W-:Y:S01]  /*1c90*/  @!P3 LEA R12, P4, R0.reuse, c[0x0][0x168], 0x1 ;  /* 0x00005a00000cba11 */ /* 0x048fe200078808ff */
        /* <DEDUP_REMOVED lines=21> */
.L_x_735:
[----:B------:R-:W-:Y:S05]  /*1df0*/  BSYNC B0 ;  /* 0x0000000000007941 */ /* 0x000fea0003800000 */
.L_x_734:
[----:B------:R-:W-:Y:S01]  /*1e00*/  ISETP.GE.AND P0, PT, R22, R14, PT ;  /* 0x0000000e1600720c */ /* 0x000fe20003f06270 */
[----:B------:R-:W-:-:S12]  /*1e10*/  BSSY B0, `(.L_x_736) ;  /* 0x000001e000007945 */ /* 0x000fd80003800000 */
[----:B------:R-:W-:Y:S05]  /*1e20*/  @P0 BRA `(.L_x_737) ;  /* 0x000001c000000947 */ /* 0x000fea0003800000 */
[----:B------:R-:W-:Y:S01]  /*1e30*/  ISETP.GE.AND P3, PT, R124, c[0x0][0x220], PT ;  /* 0x000088007c007a0c */ /* 0x000fe20003f66270 */
[----:B------:R-:W-:Y:S01]  /*1e40*/  IMAD.MOV.U32 R3, RZ, RZ, c[0x0][0x19c] ;  /* 0x00006700ff037624 */ /* 0x000fe200078e00ff */
[----:B------:R-:W-:Y:S02]  /*1e50*/  ISETP.GE.AND P2, PT, R118, c[0x0][0x220], PT ;  /* 0x0000880076007a0c */ /* 0x000fe40003f46270 */
[----:B------:R-:W-:Y:S02]  /*1e60*/  LEA R0, P1, R25, R6, 0x5 ;  /* 0x0000000619007211 */ /* 0x000fe400078228ff */
[----:B------:R-:W-:Y:S02]  /*1e70*/  ISETP.GE.AND P0, PT, R117, c[0x0][0x220], PT ;  /* 0x0000880075007a0c */ /* 0x000fe40003f06270 */
[----:B------:R-:W-:-:S05]  /*1e80*/  LEA.HI.X R3, R25, R9, R3, 0x5, P1 ;  /* 0x0000000919037211 */ /* 0x000fca00008f2c03 */
        /* <DEDUP_REMOVED lines=22> */
.L_x_737:
[----:B------:R-:W-:Y:S05]  /*1ff0*/  BSYNC B0 ;  /* 0x0000000000007941 */ /* 0x000fea0003800000 */
.L_x_736:
[----:B------:R-:W-:Y:S01]  /*2000*/  ISETP.GE.AND P0, PT, R21, R14, PT ;  /* 0x0000000e1500720c */ /* 0x000fe20003f06270 */
[----:B------:R-:W-:-:S12]  /*2010*/  BSSY B0, `(.L_x_738) ;  /* 0x0000020000007945 */ /* 0x000fd80003800000 */
[----:B------:R-:W-:Y:S05]  /*2020*/  @P0 BRA `(.L_x_739) ;  /* 0x000001e000000947 */ /* 0x000fea0003800000 */
[----:B------:R-:W-:Y:S01]  /*2030*/  ISETP.GE.AND P3, PT, R124, c[0x0][0x220], PT ;  /* 0x000088007c007a0c */ /* 0x000fe20003f66270 */
[----:B------:R-:W-:Y:S01]  /*2040*/  IMAD.MOV.U32 R8, RZ, RZ, R6 ;  /* 0x000000ffff087224 */ /* 0x000fe200078e0006 */
[----:B------:R-:W-:Y:S01]  /*2050*/  ISETP.GE.AND P2, PT, R118, c[0x0][0x220], PT ;  /* 0x0000880076007a0c */ /* 0x000fe20003f46270 */
[----:B------:R-:W-:Y:S01]  /*2060*/  ULDC UR4, c[0x0][0x19c] ;  /* 0x0000670000047ab9 */ /* 0x000fe20000000800 */
[----:B------:R-:W-:Y:S01]  /*2070*/  ISETP.GE.AND P0, PT, R117, c[0x0][0x220], PT ;  /* 0x0000880075007a0c */ /* 0x000fe20003f06270 */
[----:B------:R-:W-:Y:S01]  /*2080*/  UIMAD UR4, UR4, 0x30, URZ ;  /* 0x00000030040478a4 */ /* 0x000fe2000f8e023f */
[----:B---3--:R-:W-:-:S05]  /*2090*/  IMAD.WIDE.U32 R10, R25, 0x30, R8 ;  /* 0x00000030190a7825 */ /* 0x008fca00078e0008 */
[----:B------:R-:W-:Y:S02]  /*20a0*/  IADD3 R0, R11, UR4, RZ ;  /* 0x000000040b007c10 */ /* 0x000fe4000fffe0ff */
        /* <DEDUP_REMOVED lines=22> */
.L_x_739:
[----:B------:R-:W-:Y:S05]  /*2210*/  BSYNC B0 ;  /* 0x0000000000007941 */ /* 0x000fea0003800000 */
.L_x_738:
[----:B------:R-:W0:Y:S01]  /*2220*/  LDGDEPBAR ;  /* 0x00000000000079af */ /* 0x000e220000000000 */
[----:B------:R-:W-:Y:S01]  /*2230*/  ISETP.GE.AND P1, PT, R16, R14, PT ;  /* 0x0000000e1000720c */ /* 0x000fe20003f26270 */
[----:B------:R-:W-:Y:S01]  /*2240*/  IMAD R0, R15, c[0x0][0x1a0], RZ ;  /* 0x000068000f007a24 */ /* 0x000fe200078e02ff */
[----:B------:R-:W-:Y:S01]  /*2250*/  BSSY B0, `(.L_x_740) ;  /* 0x0000025000007945 */ /* 0x000fe20003800000 */
[----:B---3--:R-:W-:-:S04]  /*2260*/  IMAD.WIDE.U32 R8, R37, c[0x0][0x1a0], RZ ;  /* 0x0000680025087a25 */ /* 0x008fc800078e00ff */
        /* <DEDUP_REMOVED lines=29> */
[----:B----4-:R-:W-:-:S04]  /*2440*/  LEA R8, P0, R6, c[0x0][0x170], 0x1 ;  /* 0x00005c0006087a11 */ /* 0x010fc800078008ff */
[----:B------:R-:W-:-:S05]  /*2450*/  LEA.HI.X R9, R6, c[0x0][0x174], R7, 0x1, P0 ;  /* 0x00005d0006097a11 */ /* 0x000fca00000f0c07 */
[----:B------:R-:W-:Y:S01]  /*2460*/  @!PT LDS RZ, [RZ] ;  /* 0x00000000fffff984 */ /* 0x000fe20000000800 */
[----:B------:R-:W-:Y:S01]  /*2470*/  @!PT LDS RZ, [RZ] ;  /* 0x00000000fffff984 */ /* 0x000fe20000000800 */
[----:B------:R-:W-:Y:S01]  /*2480*/  @!PT LDS RZ, [RZ] ;  /* 0x00000000fffff984 */ /* 0x000fe20000000800 */
[----:B------:R4:W-:Y:S04]  /*2490*/  LDGSTS.E.BYPASS.LTC128B.128 [R199+0x10000], [R8.64+0x100] ;  /* 0x1000010008c77fae */ /* 0x0009e8000b901d46 */
.L_x_741:
[----:B------:R-:W-:Y:S05]  /*24a0*/  BSYNC B0 ;  /* 0x0000000000007941 */ /* 0x000fea0003800000 */
.L_x_740:
[----:B------:R-:W-:Y:S01]  /*24b0*/  ISETP.GE.AND P0, PT, R23, R14, PT ;  /* 0x0000000e1700720c */ /* 0x000fe20003f06270 */
[----:B------:R-:W-:-:S12]  /*24c0*/  BSSY B0, `(.L_x_742) ;  /* 0x0000022000007945 */ /* 0x000fd80003800000 */
[----:B------:R1:W-:Y:S04]  /*24d0*/  @P0 STS.128 [R199+0xc800], RZ ;  /* 0x00c800ffc7000388 */ /* 0x0003e80000000c00 */
[----:B------:R1:W-:Y:S04]  /*24e0*/  @P0 STS.128 [R199+0xe800], RZ ;  /* 0x00e800ffc7000388 */ /* 0x0003e80000000c00 */
[----:B------:R1:W-:Y:S01]  /*24f0*/  @P0 STS.128 [R199+0x10800], RZ ;  /* 0x010800ffc7000388 */ /* 0x0003e20000000c00 */
[----:B------:R-:W-:Y:S05]  /*2500*/  @P0 BRA `(.L_x_743) ;  /* 0x000001d000000947 */ /* 0x000fea0003800000 */
[----:B------:R-:W-:Y:S01]  /*2510*/  ISETP.GE.AND P3, PT, R124, c[0x0][0x220], PT ;  /* 0x000088007c007a0c */ /* 0x000fe20003f66270 */
[----:B----4-:R-:W-:Y:S01]  /*2520*/  IMAD.WIDE.U32 R8, R27, c[0x0][0x1a0], RZ ;  /* 0x000068001b087a25 */ /* 0x010fe200078e00ff */
        /* <DEDUP_REMOVED lines=27> */
.L_x_743:
[----:B------:R-:W-:Y:S05]  /*26e0*/  BSYNC B0 ;  /* 0x0000000000007941 */ /* 0x000fea0003800000 */
.L_x_742:
[----:B------:R-:W-:Y:S01]  /*26f0*/  ISETP.GE.AND P0, PT, R22, R14, PT ;  /* 0x0000000e1600720c */ /* 0x000fe20003f06270 */
        /* <DEDUP_REMOVED lines=8> */
[----:B----4-:R-:W-:-:S03]  /*2780*/  IMAD.MOV.U32 R8, RZ, RZ, c[0x0][0x1a4] ;  /* 0x00006900ff087624 */ /* 0x010fc600078e00ff */
        /* <DEDUP_REMOVED lines=25> */
.L_x_745:
[----:B------:R-:W-:Y:S05]  /*2920*/  BSYNC B0 ;  /* 0x0000000000007941 */ /* 0x000fea0003800000 */
.L_x_744:
[----:B------:R-:W-:Y:S01]  /*2930*/  ISETP.GE.AND P0, PT, R21, R14, PT ;  /* 0x0000000e1500720c */ /* 0x000fe20003f06270 */
[----:B------:R-:W-:-:S12]  /*2940*/  BSSY B0, `(.L_x_746) ;  /* 0x0000023000007945 */ /* 0x000fd80003800000 */
[----:B------:R1:W-:Y:S04]  /*2950*/  @P0 STS.128 [R199+0xd800], RZ ;  /* 0x00d800ffc7000388 */ /* 0x0003e80000000c00 */
[----:B------:R1:W-:Y:S04]  /*2960*/  @P0 STS.128 [R199+0xf800], RZ ;  /* 0x00f800ffc7000388 */ /* 0x0003e80000000c00 */
[----:B------:R1:W-:Y:S01]  /*2970*/  @P0 STS.128 [R199+0x11800], RZ ;  /* 0x011800ffc7000388 */ /* 0x0003e20000000c00 */
[----:B------:R-:W-:Y:S05]  /*2980*/  @P0 BRA `(.L_x_747) ;  /* 0x000001e000000947 */ /* 0x000fea0003800000 */
[----:B------:R-:W-:Y:S01]  /*2990*/  ISETP.GE.AND P3, PT, R124, c[0x0][0x220], PT ;  /* 0x000088007c007a0c */ /* 0x000fe20003f66270 */
[----:B----4-:R-:W-:Y:S01]  /*29a0*/  IMAD.MOV.U32 R10, RZ, RZ, c[0x0][0x1a0] ;  /* 0x00006800ff0a7624 */ /* 0x010fe200078e00ff */
[----:B------:R-:W-:Y:S01]  /*29b0*/  ISETP.GE.AND P2, PT, R118, c[0x0][0x220], PT ;  /* 0x0000880076007a0c */ /* 0x000fe20003f46270 */
[----:B------:R-:W-:Y:S01]  /*29c0*/  ULDC UR4, c[0x0][0x1a4] ;  /* 0x0000690000047ab9 */ /* 0x000fe20000000800 */
[----:B------:R-:W-:Y:S01]  /*29d0*/  ISETP.GE.AND P0, PT, R117, c[0x0][0x220], PT ;  /* 0x0000880075007a0c */ /* 0x000fe20003f06270 */
[----:B------:R-:W-:Y:S01]  /*29e0*/  UIMAD UR4, UR4, 0x30, URZ ;  /* 0x00000030040478a4 */ /* 0x000fe2000f8e023f */
[----:B------:R-:W-:-:S05]  /*29f0*/  IMAD.WIDE.U32 R10, R10, 0x30, R6 ;  /* 0x000000300a0a7825 */ /* 0x000fca00078e0006 */
        /* <DEDUP_REMOVED lines=23> */
.L_x_747:
[----:B------:R-:W-:Y:S05]  /*2b70*/  BSYNC B0 ;  /* 0x0000000000007941 */ /* 0x000fea0003800000 */
.L_x_746:
[C---:B------:R-:W-:Y:S01]  /*2b80*/  IMAD.SHL.U32 R0, R32.reuse, 0x40, RZ ;  /* 0x0000004020007824 */ /* 0x040fe200078e00ff */
[----:B------:R-:W-:Y:S01]  /*2b90*/  R2P PR, R32, 0x6 ;  /* 0x0000000620007804 */ /* 0x000fe20000000000 */
[----:B------:R-:W-:Y:S01]  /*2ba0*/  IMAD.SHL.U32 R3, R16, 0x8, RZ ;  /* 0x0000000810037824 */ /* 0x000fe200078e00ff */
[----:B------:R-:W0:Y:S02]  /*2bb0*/  LDGDEPBAR ;  /* 0x00000000000079af */ /* 0x000e240000000000 */
[----:B------:R-:W-:-:S04]  /*2bc0*/  LOP3.LUT R0, R0, 0x1c0, RZ, 0xc0, !PT ;  /* 0x000001c000007812 */ /* 0x000fc800078ec0ff */
[----:B------:R-:W-:Y:S02]  /*2bd0*/  LOP3.LUT R3, R0, 0x8, R3, 0xf8, !PT ;  /* 0x0000000800037812 */ /* 0x000fe400078ef803 */
[----:B------:R-:W-:-:S04]  /*2be0*/  SHF.R.U32.HI R0, RZ, 0x3, R0 ;  /* 0x00000003ff007819 */ /* 0x000fc80000011600 */
[----:B------:R-:W-:Y:S01]  /*2bf0*/  LOP3.LUT R0, R3, R0, RZ, 0x3c, !PT ;  /* 0x0000000003007212 */ /* 0x000fe200078e3cff */
[----:B------:R-:W-:-:S04]  /*2c00*/  IMAD R3, R111, 0x400, R5 ;  /* 0x000004006f037824 */ /* 0x000fc800078e0205 */
[----:B------:R-:W-:Y:S02]  /*2c10*/  IMAD R0, R24, 0x200, R0 ;  /* 0x0000020018007824 */ /* 0x000fe400078e0200 */
[----:B------:R-:W-:Y:S02]  /*2c20*/  IMAD.SHL.U32 R183, R3, 0x2, RZ ;  /* 0x0000000203b77824 */ /* 0x000fe400078e00ff */
[----:B------:R-:W-:Y:S02]  /*2c30*/  IMAD.SHL.U32 R176, R0, 0x2, RZ ;  /* 0x0000000200b07824 */ /* 0x000fe400078e00ff */
[--C-:B------:R-:W-:Y:S01]  /*2c40*/  IMAD R184, R4, 0x2, R183.reuse ;  /* 0x0000000204b87824 */ /* 0x100fe200078e02b7 */
[----:B----4-:R-:W-:Y:S01]  /*2c50*/  LDSM.16.M88.4 R8, [R183] ;  /* 0x00000000b708783b */ /* 0x010fe20000000200 */
[----:B------:R-:W-:Y:S01]  /*2c60*/  IMAD R186, R2, 0x2, R183 ;  /* 0x0000000202ba7824 */ /* 0x000fe200078e02b7 */
[----:B------:R-:W-:Y:S01]  /*2c70*/  IADD3 R0, R176, 0x6000, RZ ;  /* 0x00006000b0007810 */ /* 0x000fe20007ffe0ff */
[----:B------:R-:W-:Y:S01]  /*2c80*/  IMAD R185, R2, 0x2, R184 ;  /* 0x0000000202b97824 */ /* 0x000fe200078e02b8 */
[----:B-1----:R-:W1:Y:S01]  /*2c90*/  LDSM.16.M88.4 R28, [R176+0x6000] ;  /* 0x00600000b01c783b */ /* 0x002e620000000200 */
[----:B------:R-:W-:-:S02]  /*2ca0*/  IADD3 R187, R176, 0x6020, RZ ;  /* 0x00006020b0bb7810 */ /* 0x000fc40007ffe0ff */
[----:B------:R-:W-:Y:S01]  /*2cb0*/  @P1 IADD3 R187, R0, -0x20, RZ ;  /* 0xffffffe000bb1810 */ /* 0x000fe20007ffe0ff */
[----:B------:R-:W4:Y:S01]  /*2cc0*/  LDSM.16.M88.4 R24, [R176+0x6800] ;  /* 0x00680000b018783b */ /* 0x000f220000000200 */
[----:B------:R-:W-:Y:S02]  /*2cd0*/  IMAD.MOV.U32 R0, RZ, RZ, 0x40 ;  /* 0x00000040ff007424 */ /* 0x000fe400078e00ff */
[C---:B------:R-:W-:Y:S01]  /*2ce0*/  IADD3 R198, R187.reuse, 0x800, RZ ;  /* 0x00000800bbc67810 */ /* 0x040fe20007ffe0ff */
[----:B------:R-:W5:Y:S01]  /*2cf0*/  LDSM.16.M88.4 R20, [R176+0x7000] ;  /* 0x00700000b014783b */ /* 0x000f620000000200 */
[C---:B------:R-:W-:Y:S02]  /*2d00*/  IADD3 R197, R187.reuse, 0x1000, RZ ;  /* 0x00001000bbc57810 */ /* 0x040fe40007ffe0ff */
[----:B------:R-:W-:Y:S01]  /*2d10*/  SEL R0, R0, 0xffffffc0, !P2 ;  /* 0xffffffc000007807 */ /* 0x000fe20005000000 */
[----:B------:R-:W2:Y:S01]  /*2d20*/  LDSM.16.M88.4 R12, [R176+0x7800] ;  /* 0x00780000b00c783b */ /* 0x000ea20000000200 */
[----:B------:R-:W-:-:S02]  /*2d30*/  IADD3 R196, R187, 0x1800, RZ ;  /* 0x00001800bbc47810 */ /* 0x000fc40007ffe0ff */
[C---:B------:R-:W-:Y:S01]  /*2d40*/  IADD3 R195, R187.reuse, 0x2000, RZ ;  /* 0x00002000bbc37810 */ /* 0x040fe20007ffe0ff */
[----:B------:R-:W-:Y:S01]  /*2d50*/  LDSM.16.M88.4 R16, [R184] ;  /* 0x00000000b810783b */ /* 0x000fe20000000200 */
[----:B------:R-:W-:Y:S01]  /*2d60*/  IMAD.IADD R182, R176, 0x1, R0 ;  /* 0x00000001b0b67824 */ /* 0x000fe200078e0200 */
[C---:B------:R-:W-:Y:S01]  /*2d70*/  IADD3 R194, R187.reuse, 0x2800, RZ ;  /* 0x00002800bbc27810 */ /* 0x040fe20007ffe0ff */
[----:B------:R-:W-:Y:S01]  /*2d80*/  IMAD.IADD R181, R0, 0x1, R187 ;  /* 0x0000000100b57824 */ /* 0x000fe200078e02bb */
[----:B------:R-:W3:Y:S01]  /*2d90*/  LDSM.16.M88.4 R64, [R187] ;  /* 0x00000000bb40783b */ /* 0x000ee20000000200 */
[----:B------:R-:W-:Y:S01]  /*2da0*/  IMAD.SHL.U32 R0, R38, 0x2, RZ ;  /* 0x0000000226007824 */ /* 0x000fe200078e00ff */
[C---:B------:R-:W-:Y:S02]  /*2db0*/  IADD3 R193, R187.reuse, 0x3000, RZ ;  /* 0x00003000bbc17810 */ /* 0x040fe40007ffe0ff */
[----:B------:R-:W2:Y:S01]  /*2dc0*/  LDSM.16.M88.4 R60, [R187+0x800] ;  /* 0x00080000bb3c783b */ /* 0x000ea20000000200 */
[----:B------:R-:W-:-:S02]  /*2dd0*/  IADD3 R192, R187, 0x3800, RZ ;  /* 0x00003800bbc07810 */ /* 0x000fc40007ffe0ff */
[----:B------:R-:W-:Y:S01]  /*2de0*/  LOP3.LUT R0, R0, 0x6, RZ, 0xc0, !PT ;  /* 0x0000000600007812 */ /* 0x000fe200078ec0ff */
[----:B------:R-:W2:Y:S01]  /*2df0*/  LDSM.16.M88.4 R40, [R187+0x1000] ;  /* 0x00100000bb28783b */ /* 0x000ea20000000200 */
[C---:B------:R-:W-:Y:S02]  /*2e00*/  IADD3 R191, R187.reuse, 0x4000, RZ ;  /* 0x00004000bbbf7810 */ /* 0x040fe40007ffe0ff */
[----:B------:R-:W-:Y:S01]  /*2e10*/  IADD3 R190, R187, 0x4800, RZ ;  /* 0x00004800bbbe7810 */ /* 0x000fe20007ffe0ff */
[----:B------:R-:W-:Y:S01]  /*2e20*/  LDSM.16.M88.4 R88, [R182+0x6800] ;  /* 0x00680000b658783b */ /* 0x000fe20000000200 */
[----:B------:R-:W-:Y:S01]  /*2e30*/  IMAD R0, R37, 0x40, R0 ;  /* 0x0000004025007824 */ /* 0x000fe200078e0200 */
[C---:B------:R-:W-:Y:S02]  /*2e40*/  IADD3 R189, R187.reuse, 0x5000, RZ ;  /* 0x00005000bbbd7810 */ /* 0x040fe40007ffe0ff */
[----:B------:R-:W-:Y:S01]  /*2e50*/  LDSM.16.M88.4 R76, [R182+0x7000] ;  /* 0x00700000b64c783b */ /* 0x000fe20000000200 */
[----:B------:R-:W-:-:S02]  /*2e60*/  IADD3 R188, R187, 0x5800, RZ ;  /* 0x00005800bbbc7810 */ /* 0x000fc40007ffe0ff */
[C---:B------:R-:W-:Y:S01]  /*2e70*/  IADD3 R3, R0.reuse, 0x10, RZ ;  /* 0x0000001000037810 */ /* 0x040fe20007ffe0ff */
[C---:B-1----:R-:W-:Y:S01]  /*2e80*/  HMMA.16816.F32 R44, R8.reuse, R28, RZ ;  /* 0x0000001c082c723c */ /* 0x042fe200000018ff */
[----:B------:R-:W-:Y:S01]  /*2e90*/  LDSM.16.M88.4 R84, [R182+0x7800] ;  /* 0x00780000b654783b */ /* 0x000fe20000000200 */
[C---:B------:R-:W-:Y:S02]  /*2ea0*/  IADD3 R7, R0.reuse, 0x8, RZ ;  /* 0x0000000800077810 */ /* 0x040fe40007ffe0ff */
[----:B------:R-:W-:Y:S01]  /*2eb0*/  ISETP.GE.AND P5, PT, R3, R36, PT ;  /* 0x000000240300720c */ /* 0x000fe20003fa6270 */
[----:B------:R-:W-:Y:S01]  /*2ec0*/  LDSM.16.M88.4 R92, [R181+0x1000] ;  /* 0x00100000b55c783b */ /* 0x000fe20000000200 */
[C---:B------:R-:W-:Y:S02]  /*2ed0*/  IADD3 R6, R0.reuse, 0x9, RZ ;  /* 0x0000000900067810 */ /* 0x040fe40007ffe0ff */
[----:B------:R-:W-:Y:S01]  /*2ee0*/  HMMA.16816.F32 R52, R8, R30, RZ ;  /* 0x0000001e0834723c */ /* 0x000fe200000018ff */
[----:B------:R-:W-:-:S02]  /*2ef0*/  IADD3 R3, R0, 0x11, RZ ;  /* 0x0000001100037810 */ /* 0x000fc40007ffe0ff */
[-C--:B------:R-:W-:Y:S02]  /*2f00*/  ISETP.GE.AND P1, PT, R0, R36.reuse, PT ;  /* 0x000000240000720c */ /* 0x080fe40003f26270 */
[-C--:B------:R-:W-:Y:S02]  /*2f10*/  ISETP.GE.AND P0, PT, R7, R36.reuse, PT ;  /* 0x000000240700720c */ /* 0x080fe40003f06270 */
[-C--:B------:R-:W-:Y:S01]  /*2f20*/  ISETP.GE.AND P6, PT, R6, R36.reuse, PT ;  /* 0x000000240600720c */ /* 0x080fe20003fc6270 */
[----:B----4-:R-:W-:Y:S01]  /*2f30*/  HMMA.16816.F32 R56, R8, R24, RZ ;  /* 0x000000180838723c */ /* 0x010fe200000018ff */
[----:B------:R-:W-:Y:S02]  /*2f40*/  ISETP.GE.AND P3, PT, R3, R36, PT ;  /* 0x000000240300720c */ /* 0x000fe40003f66270 */
[C---:B------:R-:W-:Y:S02]  /*2f50*/  IADD3 R6, R0.reuse, 0x18, RZ ;  /* 0x0000001800067810 */ /* 0x040fe40007ffe0ff */
[----:B------:R-:W-:-:S02]  /*2f60*/  IADD3 R3, R0, 0x19, RZ ;  /* 0x0000001900037810 */ /* 0x000fc40007ffe0ff */
[----:B------:R-:W-:Y:S01]  /*2f70*/  ISETP.GE.AND P2, PT, R6, R36, PT ;  /* 0x000000240600720c */ /* 0x000fe20003f46270 */
[----:B------:R-:W-:Y:S01]  /*2f80*/  HMMA.16816.F32 R48, R8, R26, RZ ;  /* 0x0000001a0830723c */ /* 0x000fe200000018ff */
[----:B------:R-:W-:-:S07]  /*2f90*/  IADD3 R6, R0, 0x20, RZ ;  /* 0x0000002000067810 */ /* 0x000fce0007ffe0ff */
[C---:B-----5:R-:W-:Y:S08]  /*2fa0*/  HMMA.16816.F32 R32, R8.reuse, R20, RZ ;  /* 0x000000140820723c */ /* 0x060ff000000018ff */
[C---:B------:R-:W-:Y:S08]  /*2fb0*/  HMMA.16816.F32 R28, R8.reuse, R22, RZ ;  /* 0x00000016081c723c */ /* 0x040ff000000018ff */
[C---:B--2---:R-:W-:Y:S08]  /*2fc0*/  HMMA.16816.F32 R24, R8.reuse, R12, RZ ;  /* 0x0000000c0818723c */ /* 0x044ff000000018ff */
[----:B------:R-:W-:Y:S01]  /*2fd0*/  HMMA.16816.F32 R20, R8, R14, RZ ;  /* 0x0000000e0814723c */ /* 0x000fe200000018ff */
[----:B------:R-:W1:Y:S04]  /*2fe0*/  LDSM.16.M88.4 R8, [R187+0x1800] ;  /* 0x00180000bb08783b */ /* 0x000e680000000200 */
[----:B------:R-:W2:Y:S03]  /*2ff0*/  LDSM.16.M88.4 R12, [R186] ;  /* 0x00000000ba0c783b */ /* 0x000ea60000000200 */
[C---:B---3--:R-:W-:Y:S08]  /*3000*/  HMMA.16816.F32 R44, R16.reuse, R64, R44 ;  /* 0x00000040102c723c */ /* 0x048ff0000000182c */
[C---:B------:R-:W-:Y:S01]  /*3010*/  HMMA.16816.F32 R72, R16.reuse, R66, R52 ;  /* 0x000000421048723c */ /* 0x040fe20000001834 */
[----:B------:R-:W3:Y:S04]  /*3020*/  LDSM.16.M88.4 R64, [R182+0x6000] ;  /* 0x00600000b640783b */ /* 0x000ee80000000200 */
[----:B------:R-:W-:Y:S03]  /*3030*/  LDSM.16.M88.4 R52, [R181] ;  /* 0x00000000b534783b */ /* 0x000fe60000000200 */
[C---:B------:R-:W-:Y:S08]  /*3040*/  HMMA.16816.F32 R80, R16.reuse, R60, R56 ;  /* 0x0000003c1050723c */ /* 0x040ff00000001838 */
[C---:B------:R-:W-:Y:S01]  /*3050*/  HMMA.16816.F32 R68, R16.reuse, R62, R48 ;  /* 0x0000003e1044723c */ /* 0x040fe20000001830 */
[----:B------:R-:W-:Y:S07]  /*3060*/  LDSM.16.M88.4 R48, [R181+0x800] ;  /* 0x00080000b530783b */ /* 0x000fee0000000200 */
[C---:B------:R-:W-:Y:S08]  /*3070*/  HMMA.16816.F32 R60, R16.reuse, R40, R32 ;  /* 0x00000028103c723c */ /* 0x040ff00000001820 */
[C---:B------:R-:W-:Y:S08]  /*3080*/  HMMA.16816.F32 R56, R16.reuse, R42, R28 ;  /* 0x0000002a1038723c */ /* 0x040ff0000000181c */
[C---:B-1----:R-:W-:Y:S08]  /*3090*/  HMMA.16816.F32 R24, R16.reuse, R8, R24 ;  /* 0x000000081018723c */ /* 0x042ff00000001818 */
[----:B------:R-:W-:Y:S01]  /*30a0*/  HMMA.16816.F32 R20, R16, R10, R20 ;  /* 0x0000000a1014723c */ /* 0x000fe20000001814 */
[----:B------:R-:W1:Y:S04]  /*30b0*/  LDSM.16.M88.4 R8, [R185] ;  /* 0x00000000b908783b */ /* 0x000e680000000200 */
[----:B------:R-:W-:Y:S03]  /*30c0*/  LDSM.16.M88.4 R16, [R183+0x2000] ;  /* 0x00200000b710783b */ /* 0x000fe60000000200 */
[C---:B--2---:R-:W-:Y:S01]  /*30d0*/  HMMA.16816.F32 R32, R12.reuse, R88, R80 ;  /* 0x000000580c20723c */ /* 0x044fe20000001850 */
[----:B------:R-:W2:Y:S07]  /*30e0*/  LDSM.16.M88.4 R80, [R181+0x1800] ;  /* 0x00180000b550783b */ /* 0x000eae0000000200 */
[C---:B---3--:R-:W-:Y:S08]  /*30f0*/  HMMA.16816.F32 R44, R12.reuse, R64, R44 ;  /* 0x000000400c2c723c */ /* 0x048ff0000000182c */
[C---:B------:R-:W-:Y:S01]  /*3100*/  HMMA.16816.F32 R40, R12.reuse, R66, R72 ;  /* 0x000000420c28723c */ /* 0x040fe20000001848 */
[----:B------:R-:W-:Y:S07]  /*3110*/  LDSM.16.M88.4 R72, [R176+0x8800] ;  /* 0x00880000b048783b */ /* 0x000fee0000000200 */
[C---:B------:R-:W-:Y:S01]  /*3120*/  HMMA.16816.F32 R28, R12.reuse, R90, R68 ;  /* 0x0000005a0c1c723c */ /* 0x040fe20000001844 */
[----:B------:R-:W-:Y:S07]  /*3130*/  LDSM.16.M88.4 R88, [R182+0x8000] ;  /* 0x00800000b658783b */ /* 0x000fee0000000200 */
[C---:B------:R-:W-:Y:S08]  /*3140*/  HMMA.16816.F32 R60, R12.reuse, R76, R60 ;  /* 0x0000004c0c3c723c */ /* 0x040ff0000000183c */
[C---:B------:R-:W-:Y:S01]  /*3150*/  HMMA.16816.F32 R56, R12.reuse, R78, R56 ;  /* 0x0000004e0c38723c */ /* 0x040fe20000001838 */
[----:B------:R-:W3:Y:S07]  /*3160*/  LDSM.16.M88.4 R76, [R176+0x8000] ;  /* 0x00800000b04c783b */ /* 0x000eee0000000200 */
[C---:B------:R-:W-:Y:S08]  /*3170*/  HMMA.16816.F32 R24, R12.reuse, R84, R24 ;  /* 0x000000540c18723c */ /* 0x040ff00000001818 */
[----:B------:R-:W-:Y:S01]  /*3180*/  HMMA.16816.F32 R12, R12, R86, R20 ;  /* 0x000000560c0c723c */ /* 0x000fe20000001814 */
[----:B------:R-:W-:Y:S07]  /*3190*/  LDSM.16.M88.4 R84, [R187+0x2800] ;  /* 0x00280000bb54783b */ /* 0x000fee0000000200 */
[C---:B-1----:R-:W-:Y:S08]  /*31a0*/  HMMA.16816.F32 R68, R8.reuse, R52, R44 ;  /* 0x000000340844723c */ /* 0x042ff0000000182c */
[C---:B------:R-:W-:Y:S01]  /*31b0*/  HMMA.16816.F32 R40, R8.reuse, R54, R40 ;  /* 0x000000360828723c */ /* 0x040fe20000001828 */
[----:B------:R-:W1:Y:S07]  /*31c0*/  LDSM.16.M88.4 R52, [R176+0x9000] ;  /* 0x00900000b034783b */ /* 0x000e6e0000000200 */
[C---:B------:R-:W-:Y:S01]  /*31d0*/  HMMA.16816.F32 R64, R8.reuse, R48, R32 ;  /* 0x000000300840723c */ /* 0x040fe20000001820 */
[----:B------:R-:W-:Y:S07]  /*31e0*/  LDSM.16.M88.4 R32, [R187+0x2000] ;  /* 0x00200000bb20783b */ /* 0x000fee0000000200 */
[C---:B--2---:R-:W-:Y:S01]  /*31f0*/  HMMA.16816.F32 R44, R8.reuse, R80, R24 ;  /* 0x00000050082c723c */ /* 0x044fe20000001818 */
[----:B------:R-:W2:Y:S07]  /*3200*/  LDSM.16.M88.4 R24, [R176+0x9800] ;  /* 0x00980000b018783b */ /* 0x000eae0000000200 */
[C---:B------:R-:W-:Y:S08]  /*3210*/  HMMA.16816.F32 R48, R8.reuse, R50, R28 ;  /* 0x000000320830723c */ /* 0x040ff0000000181c */
[C---:B------:R-:W-:Y:S08]  /*3220*/  HMMA.16816.F32 R60, R8.reuse, R92, R60 ;  /* 0x0000005c083c723c */ /* 0x040ff0000000183c */
[C---:B------:R-:W-:Y:S01]  /*3230*/  HMMA.16816.F32 R56, R8.reuse, R94, R56 ;  /* 0x0000005e0838723c */ /* 0x040fe20000001838 */
[----:B------:R-:W-:Y:S07]  /*3240*/  LDSM.16.M88.4 R92, [R176+0xa800] ;  /* 0x00a80000b05c783b */ /* 0x000fee0000000200 */
[----:B------:R-:W-:Y:S01]  /*3250*/  HMMA.16816.F32 R20, R8, R82, R12 ;  /* 0x000000520814723c */ /* 0x000fe2000000180c */
[----:B------:R-:W4:Y:S04]  /*3260*/  LDSM.16.M88.4 R8, [R184+0x2000] ;  /* 0x00200000b808783b */ /* 0x000f280000000200 */
[----:B------:R-:W5:Y:S03]  /*3270*/  LDSM.16.M88.4 R80, [R187+0x3000] ;  /* 0x00300000bb50783b */ /* 0x000f660000000200 */
[C---:B---3--:R-:W-:Y:S01]  /*3280*/  HMMA.16816.F32 R28, R16.reuse, R76, R68 ;  /* 0x0000004c101c723c */ /* 0x048fe20000001844 */
[----:B------:R-:W-:Y:S07]  /*3290*/  LDSM.16.M88.4 R12, [R186+0x2000] ;  /* 0x00200000ba0c783b */ /* 0x000fee0000000200 */
[C---:B------:R-:W-:Y:S01]  /*32a0*/  HMMA.16816.F32 R40, R16.reuse, R78, R40 ;  /* 0x0000004e1028723c */ /* 0x040fe20000001828 */
[----:B------:R-:W-:Y:S07]  /*32b0*/  LDSM.16.M88.4 R76, [R182+0x9000] ;  /* 0x00900000b64c783b */ /* 0x000fee0000000200 */
[C---:B------:R-:W-:Y:S08]  /*32c0*/  HMMA.16816.F32 R68, R16.reuse, R72, R64 ;  /* 0x000000481044723c */ /* 0x040ff00000001840 */
[C---:B------:R-:W-:Y:S01]  /*32d0*/  HMMA.16816.F32 R64, R16.reuse, R74, R48 ;  /* 0x0000004a1040723c */ /* 0x040fe20000001830 */
[----:B------:R-:W3:Y:S07]  /*32e0*/  LDSM.16.M88.4 R72, [R187+0x3800] ;  /* 0x00380000bb48783b */ /* 0x000eee0000000200 */
[C---:B-1----:R-:W-:Y:S08]  /*32f0*/  HMMA.16816.F32 R60, R16.reuse, R52, R60 ;  /* 0x00000034103c723c */ /* 0x042ff0000000183c */
[C---:B------:R-:W-:Y:S08]  /*3300*/  HMMA.16816.F32 R56, R16.reuse, R54, R56 ;  /* 0x000000361038723c */ /* 0x040ff00000001838 */
[C---:B--2---:R-:W-:Y:S08]  /*3310*/  HMMA.16816.F32 R48, R16.reuse, R24, R44 ;  /* 0x000000181030723c */ /* 0x044ff0000000182c */
[----:B------:R-:W-:Y:S08]  /*3320*/  HMMA.16816.F32 R20, R16, R26, R20 ;  /* 0x0000001a1014723c */ /* 0x000ff00000001814 */
[C---:B----4-:R-:W-:Y:S08]  /*3330*/  HMMA.16816.F32 R16, R8.reuse, R32, R28 ;  /* 0x000000200810723c */ /* 0x050ff0000000181c */
[C---:B------:R-:W-:Y:S01]  /*3340*/  HMMA.16816.F32 R28, R8.reuse, R34, R40 ;  /* 0x00000022081c723c */ /* 0x040fe20000001828 */
[----:B------:R-:W1:Y:S07]  /*3350*/  LDSM.16.M88.4 R40, [R182+0x8800] ;  /* 0x00880000b628783b */ /* 0x000e6e0000000200 */
[C---:B------:R-:W-:Y:S01]  /*3360*/  HMMA.16816.F32 R32, R8.reuse, R84, R68 ;  /* 0x000000540820723c */ /* 0x040fe20000001844 */
[----:B------:R-:W-:Y:S07]  /*3370*/  LDSM.16.M88.4 R68, [R181+0x2000] ;  /* 0x00200000b544783b */ /* 0x000fee0000000200 */
[C---:B------:R-:W-:Y:S01]  /*3380*/  HMMA.16816.F32 R44, R8.reuse, R86, R64 ;  /* 0x00000056082c723c */ /* 0x040fe20000001840 */
[----:B------:R-:W2:Y:S07]  /*3390*/  LDSM.16.M88.4 R84, [R182+0x9800] ;  /* 0x00980000b654783b */ /* 0x000eae0000000200 */
[C---:B-----5:R-:W-:Y:S08]  /*33a0*/  HMMA.16816.F32 R64, R8.reuse, R80, R60 ;  /* 0x000000500840723c */ /* 0x060ff0000000183c */
[C---:B------:R-:W-:Y:S01]  /*33b0*/  HMMA.16816.F32 R60, R8.reuse, R82, R56 ;  /* 0x00000052083c723c */ /* 0x040fe20000001838 */
[----:B------:R-:W-:Y:S07]  /*33c0*/  LDSM.16.M88.4 R80, [R181+0x3000] ;  /* 0x00300000b550783b */ /* 0x000fee0000000200 */
[C---:B---3--:R-:W-:Y:S08]  /*33d0*/  HMMA.16816.F32 R56, R8.reuse, R72, R48 ;  /* 0x000000480838723c */ /* 0x048ff00000001830 */
[----:B------:R-:W-:Y:S01]  /*33e0*/  HMMA.16816.F32 R52, R8, R74, R20 ;  /* 0x0000004a0834723c */ /* 0x000fe20000001814 */
[----:B------:R-:W3:Y:S04]  /*33f0*/  LDSM.16.M88.4 R8, [R185+0x2000] ;  /* 0x00200000b908783b */ /* 0x000ee80000000200 */
[----:B------:R-:W4:Y:S03]  /*3400*/  LDSM.16.M88.4 R72, [R181+0x2800] ;  /* 0x00280000b548783b */ /* 0x000f260000000200 */
[C---:B------:R-:W-:Y:S01]  /*3410*/  HMMA.16816.F32 R24, R12.reuse, R88, R16 ;  /* 0x000000580c18723c */ /* 0x040fe20000001810 */
[----:B------:R-:W-:Y:S07]  /*3420*/  LDSM.16.M88.4 R20, [R183+0x4000] ;  /* 0x00400000b714783b */ /* 0x000fee0000000200 */
[C---:B------:R-:W-:Y:S01]  /*3430*/  HMMA.16816.F32 R16, R12.reuse, R90, R28 ;  /* 0x0000005a0c10723c */ /* 0x040fe2000000181c */
[----:B------:R-:W-:Y:S07]  /*3440*/  LDSM.16.M88.4 R88, [R176+0xb000] ;  /* 0x00b00000b058783b */ /* 0x000fee0000000200 */
[C---:B-1----:R-:W-:Y:S08]  /*3450*/  HMMA.16816.F32 R28, R12.reuse, R40, R32 ;  /* 0x000000280c1c723c */ /* 0x042ff00000001820 */
[C---:B------:R-:W-:Y:S01]  /*3460*/  HMMA.16816.F32 R32, R12.reuse, R42, R44 ;  /* 0x0000002a0c20723c */ /* 0x040fe2000000182c */
[----:B------:R-:W1:Y:S07]  /*3470*/  LDSM.16.M88.4 R44, [R181+0x3800] ;  /* 0x00380000b52c783b */ /* 0x000e6e0000000200 */
[C---:B------:R-:W-:Y:S01]  /*3480*/  HMMA.16816.F32 R48, R12.reuse, R76, R64 ;  /* 0x0000004c0c30723c */ /* 0x040fe20000001840 */
[----:B------:R-:W-:Y:S07]  /*3490*/  LDSM.16.M88.4 R64, [R176+0xb800] ;  /* 0x00b80000b040783b */ /* 0x000fee0000000200 */
[C---:B------:R-:W-:Y:S01]  /*34a0*/  HMMA.16816.F32 R60, R12.reuse, R78, R60 ;  /* 0x0000004e0c3c723c */ /* 0x040fe2000000183c */
[----:B------:R-:W5:Y:S07]  /*34b0*/  LDSM.16.M88.4 R76, [R176+0xa000] ;  /* 0x00a00000b04c783b */ /* 0x000f6e0000000200 */
[C---:B--2---:R-:W-:Y:S08]  /*34c0*/  HMMA.16816.F32 R56, R12.reuse, R84, R56 ;  /* 0x000000540c38723c */ /* 0x044ff00000001838 */
[----:B------:R-:W-:Y:S01]  /*34d0*/  HMMA.16816.F32 R52, R12, R86, R52 ;  /* 0x000000560c34723c */ /* 0x000fe20000001834 */
[----:B------:R-:W-:Y:S07]  /*34e0*/  LDSM.16.M88.4 R84, [R187+0x5000] ;  /* 0x00500000bb54783b */ /* 0x000fee0000000200 */
[C---:B---3--:R-:W-:Y:S08]  /*34f0*/  HMMA.16816.F32 R40, R8.reuse, R68, R24 ;  /* 0x000000440828723c */ /* 0x048ff00000001818 */
[C---:B------:R-:W-:Y:S01]  /*3500*/  HMMA.16816.F32 R24, R8.reuse, R70, R16 ;  /* 0x000000460818723c */ /* 0x040fe20000001810 */
[----:B------:R-:W-:Y:S04]  /*3510*/  LDSM.16.M88.4 R16, [R184+0x4000] ;  /* 0x00400000b810783b */ /* 0x000fe80000000200 */
[----:B------:R-:W2:Y:S03]  /*3520*/  LDSM.16.M88.4 R68, [R187+0x4000] ;  /* 0x00400000bb44783b */ /* 0x000ea60000000200 */
[C---:B----4-:R-:W-:Y:S08]  /*3530*/  HMMA.16816.F32 R32, R8.reuse, R74, R32 ;  /* 0x0000004a0820723c */ /* 0x050ff00000001820 */
[C---:B------:R-:W-:Y:S08]  /*3540*/  HMMA.16816.F32 R48, R8.reuse, R80, R48 ;  /* 0x000000500830723c */ /* 0x040ff00000001830 */
[C---:B------:R-:W-:Y:S01]  /*3550*/  HMMA.16816.F32 R60, R8.reuse, R82, R60 ;  /* 0x00000052083c723c */ /* 0x040fe2000000183c */
[----:B------:R-:W-:Y:S07]  /*3560*/  LDSM.16.M88.4 R80, [R182+0xa000] ;  /* 0x00a00000b650783b */ /* 0x000fee0000000200 */
[C---:B------:R-:W-:Y:S01]  /*3570*/  HMMA.16816.F32 R12, R8.reuse, R72, R28 ;  /* 0x00000048080c723c */ /* 0x040fe2000000181c */
[----:B------:R-:W3:Y:S07]  /*3580*/  LDSM.16.M88.4 R72, [R187+0x4800] ;  /* 0x00480000bb48783b */ /* 0x000eee0000000200 */
[C---:B-1----:R-:W-:Y:S08]  /*3590*/  HMMA.16816.F32 R56, R8.reuse, R44, R56 ;  /* 0x0000002c0838723c */ /* 0x042ff00000001838 */
[----:B------:R-:W-:Y:S08]  /*35a0*/  HMMA.16816.F32 R52, R8, R46, R52 ;  /* 0x0000002e0834723c */ /* 0x000ff00000001834 */
[C---:B-----5:R-:W-:Y:S08]  /*35b0*/  HMMA.16816.F32 R44, R20.reuse, R76, R40 ;  /* 0x0000004c142c723c */ /* 0x060ff00000001828 */
[C---:B------:R-:W-:Y:S01]  /*35c0*/  HMMA.16816.F32 R40, R20.reuse, R78, R24 ;  /* 0x0000004e1428723c */ /* 0x040fe20000001818 */
[----:B------:R-:W1:Y:S07]  /*35d0*/  LDSM.16.M88.4 R76, [R187+0x5800] ;  /* 0x00580000bb4c783b */ /* 0x000e6e0000000200 */
        /* <DEDUP_REMOVED lines=8> */
[C---:B--2---:R-:W-:Y:S08]  /*3660*/  HMMA.16816.F32 R48, R16.reuse, R68, R44 ;  /* 0x000000441030723c */ /* 0x044ff0000000182c */
[C---:B------:R-:W-:Y:S01]  /*3670*/  HMMA.16816.F32 R32, R16.reuse, R70, R40 ;  /* 0x000000461020723c */ /* 0x040fe20000001828 */
[----:B------:R-:W2:Y:S07]  /*3680*/  LDSM.16.M88.4 R68, [R182+0xb800] ;  /* 0x00b80000b644783b */ /* 0x000eae0000000200 */
[C---:B---3--:R-:W-:Y:S08]  /*3690*/  HMMA.16816.F32 R40, R16.reuse, R74, R24 ;  /* 0x0000004a1028723c */ /* 0x048ff00000001818 */
[C---:B------:R-:W-:Y:S01]  /*36a0*/  HMMA.16816.F32 R24, R16.reuse, R84, R8 ;  /* 0x000000541018723c */ /* 0x040fe20000001808 */
[----:B------:R-:W-:Y:S07]  /*36b0*/  LDSM.16.M88.4 R8, [R185+0x4000] ;  /* 0x00400000b908783b */ /* 0x000fee0000000200 */
[C---:B------:R-:W-:Y:S08]  /*36c0*/  HMMA.16816.F32 R60, R16.reuse, R86, R60 ;  /* 0x00000056103c723c */ /* 0x040ff0000000183c */
[C---:B-1----:R-:W-:Y:S08]  /*36d0*/  HMMA.16816.F32 R56, R16.reuse, R76, R56 ;  /* 0x0000004c1038723c */ /* 0x042ff00000001838 */
[C---:B------:R-:W-:Y:S01]  /*36e0*/  HMMA.16816.F32 R44, R16.reuse, R72, R28 ;  /* 0x00000048102c723c */ /* 0x040fe2000000181c */
[----:B------:R-:W1:Y:S04]  /*36f0*/  LDSM.16.M88.4 R28, [R182+0xa800] ;  /* 0x00a80000b61c783b */ /* 0x000e680000000200 */
[----:B------:R-:W3:Y:S03]  /*3700*/  LDSM.16.M88.4 R72, [R181+0x4000] ;  /* 0x00400000b548783b */ /* 0x000ee60000000200 */
[----:B------:R-:W-:Y:S01]  /*3710*/  HMMA.16816.F32 R20, R16, R78, R20 ;  /* 0x0000004e1014723c */ /* 0x000fe20000001814 */
[----:B------:R-:W5:Y:S07]  /*3720*/  LDSM.16.M88.4 R76, [R181+0x4800] ;  /* 0x00480000b54c783b */ /* 0x000f6e0000000200 */
[C---:B----4-:R-:W-:Y:S07]  /*3730*/  HMMA.16816.F32 R52, R12.reuse, R64, R24 ;  /* 0x000000400c34723c */ /* 0x050fee0000001818 */
[----:B------:R-:W-:Y:S01]  /*3740*/  IADD3 R24, R0, 0x1, RZ ;  /* 0x0000000100187810 */ /* 0x000fe20007ffe0ff */
[----:B------:R-:W-:Y:S03]  /*3750*/  HMMA.16816.F32 R60, R12, R66, R60 ;  /* 0x000000420c3c723c */ /* 0x000fe6000000183c */
[----:B------:R-:W-:-:S05]  /*3760*/  ISETP.GE.AND P4, PT, R24, R36, PT ;  /* 0x000000241800720c */ /* 0x000fca0003f86270 */
[C---:B--2---:R-:W-:Y:S08]  /*3770*/  HMMA.16816.F32 R64, R12.reuse, R68, R56 ;  /* 0x000000440c40723c */ /* 0x044ff00000001838 */
[C---:B------:R-:W-:Y:S01]  /*3780*/  HMMA.16816.F32 R56, R12.reuse, R70, R20 ;  /* 0x000000460c38723c */ /* 0x040fe20000001814 */
[----:B------:R-:W2:Y:S07]  /*3790*/  LDSM.16.M88.4 R20, [R181+0x5000] ;  /* 0x00500000b514783b */ /* 0x000eae0000000200 */
[----:B------:R-:W-:Y:S01]  /*37a0*/  HMMA.16816.F32 R16, R12, R80, R48 ;  /* 0x000000500c10723c */ /* 0x000fe20000001830 */
[----:B------:R-:W4:Y:S01]  /*37b0*/  LDSM.16.M88.4 R48, [R181+0x5800] ;  /* 0x00580000b530783b */ /* 0x000f220000000200 */
[----:B------:R-:W-:-:S06]  /*37c0*/  DEPBAR.LE SB0, 0x0 ;  /* 0x000080000000791a */ /* 0x000fcc0000000000 */
[C---:B------:R-:W-:Y:S08]  /*37d0*/  HMMA.16816.F32 R32, R12.reuse, R82, R32 ;  /* 0x000000520c20723c */ /* 0x040ff00000001820 */
[C---:B-1----:R-:W-:Y:S08]  /*37e0*/  HMMA.16816.F32 R44, R12.reuse, R28, R44 ;  /* 0x0000001c0c2c723c */ /* 0x042ff0000000182c */
[----:B------:R-:W-:Y:S08]  /*37f0*/  HMMA.16816.F32 R40, R12, R30, R40 ;  /* 0x0000001e0c28723c */ /* 0x000ff00000001828 */
[C---:B---3--:R-:W-:Y:S08]  /*3800*/  HMMA.16816.F32 R16, R8.reuse, R72, R16 ;  /* 0x000000480810723c */ /* 0x048ff00000001810 */
[C---:B------:R-:W-:Y:S08]  /*3810*/  HMMA.16816.F32 R12, R8.reuse, R74, R32 ;  /* 0x0000004a080c723c */ /* 0x040ff00000001820 */
[C---:B-----5:R-:W-:Y:S08]  /*3820*/  HMMA.16816.F32 R28, R8.reuse, R76, R44 ;  /* 0x0000004c081c723c */ /* 0x060ff0000000182c */
[----:B--2---:R-:W-:Y:S01]  /*3830*/  HMMA.16816.F32 R24, R8, R20, R52 ;  /* 0x000000140818723c */ /* 0x004fe20000001834 */
[----:B------:R-:W-:-:S06]  /*3840*/  FSEL R38, R18, -INF , !P1 ;  /* 0xff80000012267808 */ /* 0x000fcc0004800000 */
[----:B------:R-:W-:Y:S01]  /*3850*/  FSEL R20, R19, -INF , !P4 ;  /* 0xff80000013147808 */ /* 0x000fe20006000000 */
[----:B------:R-:W-:Y:S01]  /*3860*/  HMMA.16816.F32 R32, R8, R78, R40 ;  /* 0x0000004e0820723c */ /* 0x000fe20000001828 */
[----:B------:R-:W-:Y:S02]  /*3870*/  FSEL R39, R14, -INF , !P0 ;  /* 0xff8000000e277808 */ /* 0x000fe40004000000 */
[----:B------:R-:W-:-:S04]  /*3880*/  FSEL R21, R15, -INF , !P6 ;  /* 0xff8000000f157808 */ /* 0x000fc80007000000 */
[----:B------:R-:W-:Y:S02]  /*3890*/  FSEL R41, R16, -INF , !P1 ;  /* 0xff80000010297808 */ /* 0x000fe40004800000 */
[----:B------:R-:W-:Y:S02]  /*38a0*/  FSEL R40, R17, -INF , !P4 ;  /* 0xff80000011287808 */ /* 0x000fe40006000000 */
[----:B------:R-:W-:Y:S01]  /*38b0*/  HMMA.16816.F32 R16, R8, R22, R60 ;  /* 0x000000160810723c */ /* 0x000fe2000000183c */
[----:B------:R-:W-:Y:S02]  /*38c0*/  FSEL R42, R12, -INF , !P0 ;  /* 0xff8000000c2a7808 */ /* 0x000fe40004000000 */
[----:B------:R-:W-:Y:S02]  /*38d0*/  ISETP.GE.AND P1, PT, R3, R36, PT ;  /* 0x000000240300720c */ /* 0x000fe40003f26270 */
[----:B------:R-:W-:Y:S02]  /*38e0*/  IADD3 R3, R0, 0x21, RZ ;  /* 0x0000002100037810 */ /* 0x000fe40007ffe0ff */
[----:B------:R-:W-:-:S02]  /*38f0*/  FSEL R22, R13, -INF , !P6 ;  /* 0xff8000000d167808 */ /* 0x000fc40007000000 */
[C---:B----4-:R-:W-:Y:S01]  /*3900*/  HMMA.16816.F32 R12, R8.reuse, R48, R64 ;  /* 0x00000030080c723c */ /* 0x050fe20000001840 */
[-C--:B------:R-:W-:Y:S02]  /*3910*/  ISETP.GE.AND P4, PT, R6, R36.reuse, PT ;  /* 0x000000240600720c */ /* 0x080fe40003f86270 */
[----:B------:R-:W-:Y:S02]  /*3920*/  ISETP.GE.AND P0, PT, R3, R36, PT ;  /* 0x000000240300720c */ /* 0x000fe40003f06270 */
[----:B------:R-:W-:Y:S02]  /*3930*/  IADD3 R3, R0, 0x29, RZ ;  /* 0x0000002900037810 */ /* 0x000fe40007ffe0ff */
[----:B------:R-:W-:Y:S01]  /*3940*/  FSEL R30, R30, -INF , !P5 ;  /* 0xff8000001e1e7808 */ /* 0x000fe20006800000 */
[----:B------:R-:W-:Y:S01]  /*3950*/  HMMA.16816.F32 R8, R8, R50, R56 ;  /* 0x000000320808723c */ /* 0x000fe20000001838 */
[----:B------:R-:W-:Y:S02]  /*3960*/  FSEL R23, R28, -INF , !P5 ;  /* 0xff8000001c177808 */ /* 0x000fe40006800000 */
[----:B------:R-:W-:-:S02]  /*3970*/  FSEL R98, R26, -INF , !P4 ;  /* 0xff8000001a627808 */ /* 0x000fc40006000000 */
[----:B------:R-:W-:Y:S02]  /*3980*/  FSEL R102, R24, -INF , !P4 ;  /* 0xff80000018667808 */ /* 0x000fe40006000000 */
[----:B------:R-:W-:Y:S02]  /*3990*/  ISETP.GE.AND P5, PT, R3, R36, PT ;  /* 0x000000240300720c */ /* 0x000fe40003fa6270 */
[----:B------:R-:W-:Y:S02]  /*39a0*/  ISETP.GE.AND P4, PT, R36, 0x41, PT ;  /* 0x000000412400780c */ /* 0x000fe40003f86270 */
[C---:B------:R-:W-:Y:S02]  /*39b0*/  IADD3 R6, R0.reuse, 0x28, RZ ;  /* 0x0000002800067810 */ /* 0x040fe40007ffe0ff */
[----:B------:R-:W-:Y:S02]  /*39c0*/  IADD3 R3, R0, 0x31, RZ ;  /* 0x0000003100037810 */ /* 0x000fe40007ffe0ff */
[----:B------:R-:W-:-:S02]  /*39d0*/  FSEL R34, R34, -INF , !P2 ;  /* 0xff80000022227808 */ /* 0x000fc40005000000 */
[----:B------:R-:W-:Y:S02]  /*39e0*/  FSEL R32, R32, -INF , !P2 ;  /* 0xff80000020207808 */ /* 0x000fe40005000000 */
[-C--:B------:R-:W-:Y:S02]  /*39f0*/  ISETP.GE.AND P6, PT, R6, R36.reuse, PT ;  /* 0x000000240600720c */ /* 0x080fe40003fc6270 */
[----:B------:R-:W-:Y:S02]  /*3a00*/  ISETP.GE.AND P2, PT, R3, R36, PT ;  /* 0x000000240300720c */ /* 0x000fe40003f46270 */
[C---:B------:R-:W-:Y:S02]  /*3a10*/  IADD3 R6, R0.reuse, 0x30, RZ ;  /* 0x0000003000067810 */ /* 0x040fe40007ffe0ff */
[C---:B------:R-:W-:Y:S02]  /*3a20*/  IADD3 R3, R0.reuse, 0x38, RZ ;  /* 0x0000003800037810 */ /* 0x040fe40007ffe0ff */
[----:B------:R-:W-:-:S02]  /*3a30*/  IADD3 R0, R0, 0x39, RZ ;  /* 0x0000003900007810 */ /* 0x000fc40007ffe0ff */
[----:B------:R-:W-:Y:S02]  /*3a40*/  FSEL R31, R31, -INF , !P3 ;  /* 0xff8000001f1f7808 */ /* 0x000fe40005800000 */
[----:B------:R-:W-:Y:S02]  /*3a50*/  FSEL R29, R29, -INF , !P3 ;  /* 0xff8000001d1d7808 */ /* 0x000fe40005800000 */
[----:B------:R-:W-:Y:S02]  /*3a60*/  FSEL R43, R35, -INF , !P1 ;  /* 0xff800000232b7808 */ /* 0x000fe40004800000 */
[----:B------:R-:W-:Y:S02]  /*3a70*/  FSEL R28, R33, -INF , !P1 ;  /* 0xff800000211c7808 */ /* 0x000fe40004800000 */
[----:B------:R-:W-:Y:S02]  /*3a80*/  FSEL R97, R27, -INF , !P0 ;  /* 0xff8000001b617808 */ /* 0x000fe40004000000 */
[----:B------:R-:W-:-:S02]  /*3a90*/  FSEL R104, R25, -INF , !P0 ;  /* 0xff80000019687808 */ /* 0x000fc40004000000 */
[-C--:B------:R-:W-:Y:S02]  /*3aa0*/  ISETP.GE.AND P3, PT, R6, R36.reuse, PT ;  /* 0x000000240600720c */ /* 0x080fe40003f66270 */
[-C--:B------:R-:W-:Y:S02]  /*3ab0*/  ISETP.GE.AND P1, PT, R3, R36.reuse, PT ;  /* 0x000000240300720c */ /* 0x080fe40003f26270 */
[----:B------:R-:W-:Y:S02]  /*3ac0*/  ISETP.GE.AND P0, PT, R0, R36, PT ;  /* 0x000000240000720c */ /* 0x000fe40003f06270 */
        /* <DEDUP_REMOVED lines=14> */
[----:B------:R-:W-:Y:S01]  /*3bb0*/  IADD3 R6, R121, -0x2, RZ ;  /* 0xfffffffe79067810 */ /* 0x000fe20007ffe0ff */
[----:B------:R-:W-:Y:S01]  /*3bc0*/  BSSY B0, `(.L_x_749) ;  /* 0x0000064000007945 */ /* 0x000fe20003800000 */
[----:B------:R-:W-:-:S02]  /*3bd0*/  ISETP.GE.AND P3, PT, R124, c[0x0][0x220], PT ;  /* 0x000088007c007a0c */ /* 0x000fc40003f66270 */
[----:B------:R-:W-:Y:S01]  /*3be0*/  SHF.R.S32.HI R3, RZ, 0x1f, R6 ;  /* 0x0000001fff037819 */ /* 0x000fe20000011406 */
[----:B------:R-:W-:Y:S01]  /*3bf0*/  IMAD R0, R112, R6, RZ ;  /* 0x0000000670007224 */ /* 0x000fe200078e02ff */
[----:B------:R-:W-:Y:S01]  /*3c00*/  ISETP.GE.AND P2, PT, R118, c[0x0][0x220], PT ;  /* 0x0000880076007a0c */ /* 0x000fe20003f46270 */
[----:B------:R-:W-:Y:S01]  /*3c10*/  IMAD.WIDE.U32 R6, R6, R113, R122 ;  /* 0x0000007106067225 */ /* 0x000fe200078e007a */
[----:B------:R-:W-:-:S03]  /*3c20*/  ISETP.GE.AND P1, PT, R117, c[0x0][0x220], PT ;  /* 0x0000880075007a0c */ /* 0x000fc60003f26270 */
[----:B------:R-:W-:-:S04]  /*3c30*/  IMAD R0, R3, R113, R0 ;  /* 0x0000007103007224 */ /* 0x000fc800078e0200 */
[----:B------:R-:W-:Y:S01]  /*3c40*/  IMAD.IADD R0, R7, 0x1, R0 ;  /* 0x0000000107007824 */ /* 0x000fe200078e0200 */
[C---:B------:R-:W-:Y:S01]  /*3c50*/  @!P3 LEA R8, P6, R6.reuse, c[0x0][0x168], 0x1 ;  /* 0x00005a000608ba11 */ /* 0x040fe200078c08ff */
[----:B------:R1:W-:Y:S02]  /*3c60*/  @P3 STS.128 [R199+0x6000], RZ ;  /* 0x006000ffc7003388 */ /* 0x0003e40000000c00 */
[C---:B------:R-:W-:Y:S02]  /*3c70*/  @!P2 LEA R10, P5, R6.reuse, c[0x0][0x168], 0x1 ;  /* 0x00005a00060aaa11 */ /* 0x040fe400078a08ff */
[C-C-:B------:R-:W-:Y:S02]  /*3c80*/  @!P3 LEA.HI.X R9, R6.reuse, c[0x0][0x16c], R0.reuse, 0x1, P6 ;  /* 0x00005b000609ba11 */ /* 0x140fe400030f0c00 */
[C---:B------:R-:W-:Y:S02]  /*3c90*/  @!P1 LEA R14, P0, R6.reuse, c[0x0][0x168], 0x1 ;  /* 0x00005a00060e9a11 */ /* 0x040fe400078008ff */
[----:B------:R-:W-:Y:S01]  /*3ca0*/  IADD3 R3, P6, R115, R6, RZ ;  /* 0x0000000673037210 */ /* 0x000fe20007fde0ff */
[----:B------:R-:W-:Y:S01]  /*3cb0*/  @!PT LDS RZ, [RZ] ;  /* 0x00000000fffff984 */ /* 0x000fe20000000800 */
[----:B------:R-:W-:Y:S01]  /*3cc0*/  @!PT LDS RZ, [RZ] ;  /* 0x00000000fffff984 */ /* 0x000fe20000000800 */
[----:B------:R-:W-:Y:S01]  /*3cd0*/  @!PT LDS RZ, [RZ] ;  /* 0x00000000fffff984 */ /* 0x000fe20000000800 */
[----:B------:R2:W-:Y:S01]  /*3ce0*/  @!P3 LDGSTS.E.BYPASS.LTC128B.128 [R199+0x6000], [R8.64] ;  /* 0x0600000008c7bfae */ /* 0x0005e2000b901d46 */
[----:B------:R-:W-:-:S02]  /*3cf0*/  @!P2 LEA.HI.X R11, R6, c[0x0][0x16c], R0, 0x1, P5 ;  /* 0x00005b00060baa11 */ /* 0x000fc400028f0c00 */
[--C-:B------:R-:W-:Y:S01]  /*3d00*/  @!P1 LEA.HI.X R15, R6, c[0x0][0x16c], R0.reuse, 0x1, P0 ;  /* 0x00005b00060f9a11 */ /* 0x100fe200000f0c00 */
[----:B------:R-:W-:Y:S01]  /*3d10*/  IMAD.X R6, R114, 0x1, R0, P6 ;  /* 0x0000000172067824 */ /* 0x000fe200030e0600 */
[----:B------:R-:W-:Y:S01]  /*3d20*/  @!P3 LEA R12, P0, R3, c[0x0][0x168], 0x1 ;  /* 0x00005a00030cba11 */ /* 0x000fe200078008ff */
[----:B------:R1:W-:Y:S01]  /*3d30*/  @P2 STS.128 [R199+0x8000], RZ ;  /* 0x008000ffc7002388 */ /* 0x0003e20000000c00 */
[----:B------:R-:W-:Y:S02]  /*3d40*/  IADD3 R0, P5, R115, R3, RZ ;  /* 0x0000000373007210 */ /* 0x000fe40007fbe0ff */
[C---:B------:R-:W-:Y:S01]  /*3d50*/  @!P3 LEA.HI.X R13, R3.reuse, c[0x0][0x16c], R6, 0x1, P0 ;  /* 0x00005b00030dba11 */ /* 0x040fe200000f0c06 */
        /* <DEDUP_REMOVED lines=13> */
[----:B------:R5:W-:Y:S01]  /*3e30*/  @!P3 LDGSTS.E.BYPASS.LTC128B.128 [R199+0x6800], [R12.64] ;  /* 0x068000000cc7bfae */ /* 0x000be2000b901d46 */
[----:B--2---:R-:W-:-:S03]  /*3e40*/  @!P2 LEA R8, P6, R3, c[0x0][0x168], 0x1 ;  /* 0x00005a000308aa11 */ /* 0x004fc600078c08ff */
[----:B------:R1:W-:Y:S01]  /*3e50*/  @P2 STS.128 [R199+0x8800], RZ ;  /* 0x008800ffc7002388 */ /* 0x0003e20000000c00 */
[----:B------:R-:W-:Y:S02]  /*3e60*/  @!P2 LEA.HI.X R9, R3, c[0x0][0x16c], R6, 0x1, P6 ;  /* 0x00005b000309aa11 */ /* 0x000fe400030f0c06 */
[----:B------:R-:W-:-:S03]  /*3e70*/  @!P3 LEA R16, P6, R0, c[0x0][0x168], 0x1 ;  /* 0x00005a000010ba11 */ /* 0x000fc600078c08ff */
[----:B------:R-:W-:Y:S01]  /*3e80*/  @!PT LDS RZ, [RZ] ;  /* 0x00000000fffff984 */ /* 0x000fe20000000800 */
[----:B------:R-:W-:Y:S01]  /*3e90*/  @!PT LDS RZ, [RZ] ;  /* 0x00000000fffff984 */ /* 0x000fe20000000800 */
[----:B------:R-:W-:Y:S01]  /*3ea0*/  @!PT LDS RZ, [RZ] ;  /* 0x00000000fffff984 */ /* 0x000fe20000000800 */
[----:B------:R2:W-:Y:S04]  /*3eb0*/  @!P2 LDGSTS.E.BYPASS.LTC128B.128 [R199+0x8800], [R8.64+0x80] ;  /* 0x0880008008c7afae */ /* 0x0005e8000b901d46 */
[----:B------:R1:W-:Y:S01]  /*3ec0*/  @P1 STS.128 [R199+0xa800], RZ ;  /* 0x00a800ffc7001388 */ /* 0x0003e20000000c00 */
[----:B----4-:R-:W-:-:S04]  /*3ed0*/  @!P1 LEA R14, P0, R3, c[0x0][0x168], 0x1 ;  /* 0x00005a00030e9a11 */ /* 0x010fc800078008ff */
[--C-:B------:R-:W-:Y:S01]  /*3ee0*/  @!P1 LEA.HI.X R15, R3, c[0x0][0x16c], R6.reuse, 0x1, P0 ;  /* 0x00005b00030f9a11 */ /* 0x100fe200000f0c06 */
[----:B------:R-:W-:Y:S01]  /*3ef0*/  IMAD.X R6, R114, 0x1, R6, P5 ;  /* 0x0000000172067824 */ /* 0x000fe200028e0606 */
[C---:B---3--:R-:W-:Y:S02]  /*3f00*/  @!P1 LEA R10, P0, R0.reuse, c[0x0][0x168], 0x1 ;  /* 0x00005a00000a9a11 */ /* 0x048fe400078008ff */
[C---:B-----5:R-:W-:Y:S01]  /*3f10*/  @!P2 LEA R12, P5, R0.reuse, c[0x0][0x168], 0x1 ;  /* 0x00005a00000caa11 */ /* 0x060fe200078a08ff */
[----:B------:R-:W-:Y:S01]  /*3f20*/  @!PT LDS RZ, [RZ] ;  /* 0x00000000fffff984 */ /* 0x000fe20000000800 */
[----:B------:R-:W-:Y:S01]  /*3f30*/  @!PT LDS RZ, [RZ] ;  /* 0x00000000fffff984 */ /* 0x000fe20000000800 */
[----:B------:R-:W-:Y:S01]  /*3f40*/  @!PT LDS RZ, [RZ] ;  /* 0x00000000fffff984 */ /* 0x000fe20000000800 */
[----:B------:R3:W-:Y:S01]  /*3f50*/  @!P1 LDGSTS.E.BYPASS.LTC128B.128 [R199+0xa800], [R14.64+0x100] ;  /* 0x0a8001000ec79fae */ /* 0x0007e2000b901d46 */
[C-C-:B------:R-:W-:Y:S02]  /*3f60*/  @!P3 LEA.HI.X R17, R0.reuse, c[0x0][0x16c], R6.reuse, 0x1, P6 ;  /* 0x00005b000011ba11 */ /* 0x140fe400030f0c06 */
[----:B------:R-:W-:Y:S01]  /*3f70*/  IADD3 R3, P6, R115, R0, RZ ;  /* 0x0000000073037210 */ /* 0x000fe20007fde0ff */
[----:B------:R1:W-:Y:S01]  /*3f80*/  @P3 STS.128 [R199+0x7000], RZ ;  /* 0x007000ffc7003388 */ /* 0x0003e20000000c00 */
[----:B------:R-:W-:-:S02]  /*3f90*/  @!P2 LEA.HI.X R13, R0, c[0x0][0x16c], R6, 0x1, P5 ;  /* 0x00005b00000daa11 */ /* 0x000fc400028f0c06 */
[--C-:B------:R-:W-:Y:S01]  /*3fa0*/  @!P1 LEA.HI.X R11, R0, c[0x0][0x16c], R6.reuse, 0x1, P0 ;  /* 0x00005b00000b9a11 */ /* 0x100fe200000f0c06 */
[----:B------:R-:W-:Y:S01]  /*3fb0*/  IMAD.X R6, R114, 0x1, R6, P6 ;  /* 0x0000000172067824 */ /* 0x000fe200030e0606 */
[C---:B--2---:R-:W-:Y:S01]  /*3fc0*/  @!P2 LEA R8, P0, R3.reuse, c[0x0][0x168], 0x1 ;  /* 0x00005a000308aa11 */ /* 0x044fe200078008ff */
[----:B------:R-:W-:Y:S01]  /*3fd0*/  @!PT LDS RZ, [RZ] ;  /* 0x00000000fffff984 */ /* 0x000fe20000000800 */
[----:B------:R-:W-:Y:S01]  /*3fe0*/  @!PT LDS RZ, [RZ] ;  /* 0x00000000fffff984 */ /* 0x000fe20000000800 */
[----:B------:R-:W-:Y:S01]  /*3ff0*/  @!PT LDS RZ, [RZ] ;  /* 0x00000000fffff984 */ /* 0x000fe20000000800 */
[----:B------:R1:W-:Y:S03]  /*4000*/  @!P3 LDGSTS.E.BYPASS.LTC128B.128 [R199+0x7000], [R16.64] ;  /* 0x0700000010c7bfae */ /* 0x0003e6000b901d46 */
[C---:B------:R-:W-:Y:S01]  /*4010*/  @!P2 LEA.HI.X R9, R3.reuse, c[0x0][0x16c], R6, 0x1, P0 ;  /* 0x00005b000309aa11 */ /* 0x040fe200000f0c06 */
        /* <DEDUP_REMOVED lines=9> */
[----:B------:R1:W-:Y:S01]  /*40b0*/  @!P1 LDGSTS.E.BYPASS.LTC128B.128 [R199+0xb000], [R10.64+0x100] ;  /* 0x0b0001000ac79fae */ /* 0x0003e2000b901d46 */
[----:B---3--:R-:W-:-:S03]  /*40c0*/  @!P3 LEA R14, P5, R3, c[0x0][0x168], 0x1 ;  /* 0x00005a00030eba11 */ /* 0x008fc600078a08ff */
[----:B------:R1:W-:Y:S01]  /*40d0*/  @P3 STS.128 [R199+0x7800], RZ ;  /* 0x007800ffc7003388 */ /* 0x0003e20000000c00 */
[----:B------:R-:W-:-:S05]  /*40e0*/  @!P3 LEA.HI.X R15, R3, c[0x0][0x16c], R6, 0x1, P5 ;  /* 0x00005b00030fba11 */ /* 0x000fca00028f0c06 */
        /* <DEDUP_REMOVED lines=17> */
.L_x_750:
[----:B------:R-:W-:Y:S05]  /*4200*/  BSYNC B0 ;  /* 0x0000000000007941 */ /* 0x000fea0003800000 */
.L_x_749:
[----:B------:R-:W0:Y:S02]  /*4210*/  LDGDEPBAR ;  /* 0x00000000000079af */ /* 0x000e240000000000 */
.L_x_748:
[----:B------:R-:W-:Y:S01]  /*4220*/  FMNMX.FTZ R3, R38, R20, !PT ;  /* 0x0000001426037209 */ /* 0x000fe20007810000 */
[----:B-1----:R-:W-:Y:S01]  /*4230*/  IMAD R9, R116, 0x4, R111 ;  /* 0x0000000474097824 */ /* 0x002fe200078e026f */
[----:B------:R-:W-:Y:S01]  /*4240*/  FMNMX.FTZ R0, R41, R40, !PT ;  /* 0x0000002829007209 */ /* 0x000fe20007810000 */
[----:B------:R-:W-:Y:S01]  /*4250*/  STL [R1+0x90], R182 ;  /* 0x000090b601007387 */ /* 0x000fe20000100800 */
[----:B------:R-:W-:Y:S01]  /*4260*/  FMNMX.FTZ R3, R39, R3, !PT ;  /* 0x0000000327037209 */ /* 0x000fe20007810000 */
[----:B------:R-:W-:Y:S01]  /*4270*/  IMAD.WIDE.U32 R80, R9, -0x326172a9, RZ ;  /* 0xcd9e8d5709507825 */ /* 0x000fe200078e00ff */
[----:B------:R-:W-:Y:S01]  /*4280*/  FMNMX.FTZ R0, R42, R0, !PT ;  /* 0x000000002a007209 */ /* 0x000fe20007810000 */
[----:B------:R-:W-:Y:S01]  /*4290*/  STL [R1+0x8c], R181 ;  /* 0x00008cb501007387 */ /* 0x000fe20000100800 */
[----:B------:R-:W-:Y:S01]  /*42a0*/  FMNMX.FTZ R3, R21, R3, !PT ;  /* 0x0000000315037209 */ /* 0x000fe20007810000 */
[----:B------:R-:W-:Y:S01]  /*42b0*/  IMAD.SHL.U32 R86, R37, 0x2, RZ ;  /* 0x0000000225567824 */ /* 0x000fe200078e00ff */
[----:B------:R-:W-:Y:S01]  /*42c0*/  FMNMX.FTZ R0, R22, R0, !PT ;  /* 0x0000000016007209 */ /* 0x000fe20007810000 */
[----:B------:R-:W-:Y:S01]  /*42d0*/  STL [R1+0x88], R176 ;  /* 0x000088b001007387 */ /* 0x000fe20000100800 */
[----:B------:R-:W-:Y:S01]  /*42e0*/  FMNMX.FTZ R3, R30, R3, !PT ;  /* 0x000000031e037209 */ /* 0x000fe20007810000 */
[----:B------:R-:W-:Y:S01]  /*42f0*/  IMAD.WIDE.U32 R90, R120, -0x2daee0ad, RZ ;  /* 0xd2511f53785a7825 */ /* 0x000fe200078e00ff */
[----:B------:R-:W-:Y:S01]  /*4300*/  FMNMX.FTZ R0, R23, R0, !PT ;  /* 0x0000000017007209 */ /* 0x000fe20007810000 */
[----:B------:R1:W-:Y:S01]  /*4310*/  STL [R1+0x78], R9 ;  /* 0x0000780901007387 */ /* 0x0003e20000100800 */
[----:B------:R-:W-:Y:S01]  /*4320*/  FMNMX.FTZ R3, R31, R3, !PT ;  /* 0x000000031f037209 */ /* 0x000fe20007810000 */
[----:B------:R-:W-:Y:S01]  /*4330*/  IMAD.SHL.U32 R177, R5, 0x2, RZ ;  /* 0x0000000205b17824 */ /* 0x000fe200078e00ff */
[----:B------:R-:W-:Y:S01]  /*4340*/  FMNMX.FTZ R0, R29, R0, !PT ;  /* 0x000000001d007209 */ /* 0x000fe20007810000 */
[----:B------:R-:W-:Y:S01]  /*4350*/  IMAD R119, R119, 0x10000, R119 ;  /* 0x0001000077777824 */ /* 0x000fe200078e0277 */
[----:B------:R-:W-:Y:S01]  /*4360*/  FMNMX.FTZ R3, R34, R3, !PT ;  /* 0x0000000322037209 */ /* 0x000fe20007810000 */
[--C-:B------:R-:W-:Y:S01]  /*4370*/  IMAD R178, R4, 0x2, R177.reuse ;  /* 0x0000000204b27824 */ /* 0x100fe200078e02b1 */
        /* <DEDUP_REMOVED lines=30> */
[----:B------:R-:W-:Y:S01]  /*4560*/  LOP3.LUT R171, R171, R200, RZ, 0x3c, !PT ;  /* 0x000000c8abab7212 */ /* 0x000fe200078e3cff */
[----:B------:R-:W2:Y:S01]  /*4570*/  SHFL.BFLY PT, R6, R3, 0x2, 0x1f ;  /* 0x0c401f0003067f89 */ /* 0x000ea200000e0000 */
[----:B------:R-:W-:Y:S02]  /*4580*/  LOP3.LUT R0, R86, R201, RZ, 0x3c, !PT ;  /* 0x000000c956007212 */ /* 0x000fe400078e3cff */
[----:B-1----:R-:W-:Y:S01]  /*4590*/  LOP3.LUT R9, R81, R171, RZ, 0x3c, !PT ;  /* 0x000000ab51097212 */ /* 0x002fe200078e3cff */
[----:B------:R-:W1:Y:S01]  /*45a0*/  SHFL.BFLY PT, R116, R8, 0x2, 0x1f ;  /* 0x0c401f0008747f89 */ /* 0x000e6200000e0000 */
[----:B------:R-:W-:-:S02]  /*45b0*/  LOP3.LUT R0, R91, R0, RZ, 0x3c, !PT ;  /* 0x000000005b007212 */ /* 0x000fc400078e3cff */
[C---:B------:R-:W-:Y:S01]  /*45c0*/  IADD3 R81, R200.reuse, -0x61c88647, RZ ;  /* 0x9e3779b9c8517810 */ /* 0x040fe20007ffe0ff */
[----:B------:R-:W-:Y:S01]  /*45d0*/  IMAD.WIDE.U32 R84, R9, -0x2daee0ad, RZ ;  /* 0xd2511f5309547825 */ /* 0x000fe200078e00ff */
[C---:B------:R-:W-:Y:S02]  /*45e0*/  IADD3 R87, R200.reuse, 0x3c6ef372, RZ ;  /* 0x3c6ef372c8577810 */ /* 0x040fe40007ffe0ff */
[C---:B------:R-:W-:Y:S02]  /*45f0*/  IADD3 R88, R201.reuse, 0x32370b8f, RZ ;  /* 0x32370b8fc9587810 */ /* 0x040fe40007ffe0ff */
[C---:B------:R-:W-:Y:S02]  /*4600*/  IADD3 R93, R200.reuse, -0x255992d5, RZ ;  /* 0xdaa66d2bc85d7810 */ /* 0x040fe40007ffe0ff */
[----:B------:R-:W-:Y:S02]  /*4610*/  IADD3 R92, R200, 0x78dde6e4, RZ ;  /* 0x78dde6e4c85c7810 */ /* 0x000fe40007ffe0ff */
[----:B------:R-:W-:-:S02]  /*4620*/  IADD3 R89, R201, -0x126145ec, RZ ;  /* 0xed9eba14c9597810 */ /* 0x000fc40007ffe0ff */
[----:B------:R-:W-:Y:S02]  /*4630*/  IADD3 R94, R201, -0x56f99767, RZ ;  /* 0xa9066899c95e7810 */ /* 0x000fe40007ffe0ff */
[----:B------:R-:W-:Y:S02]  /*4640*/  IADD3 R2, R86, 0x1, RZ ;  /* 0x0000000156027810 */ /* 0x000fe40007ffe0ff */
[----:B--2---:R-:W-:Y:S02]  /*4650*/  FMNMX.FTZ R3, R3, R6, !PT ;  /* 0x0000000603037209 */ /* 0x004fe40007810000 */
[----:B------:R-:W-:Y:S02]  /*4660*/  IADD3 R6, R201, -0x4498517b, RZ ;  /* 0xbb67ae85c9067810 */ /* 0x000fe40007ffe0ff */
[----:B-1----:R-:W-:Y:S01]  /*4670*/  FMNMX.FTZ R116, R8, R116, !PT ;  /* 0x0000007408747209 */ /* 0x002fe20007810000 */
[----:B------:R-:W1:Y:S01]  /*4680*/  SHFL.BFLY PT, R7, R3, 0x1, 0x1f ;  /* 0x0c201f0003077f89 */ /* 0x000e6200000e0000 */
[----:B------:R-:W-:-:S02]  /*4690*/  LOP3.LUT R9, R85, R90, R6, 0x96, !PT ;  /* 0x0000005a55097212 */ /* 0x000fc400078e9606 */
[----:B------:R-:W-:Y:S01]  /*46a0*/  IADD3 R85, R201, 0x76cf5d0a, RZ ;  /* 0x76cf5d0ac9557810 */ /* 0x000fe20007ffe0ff */
[----:B------:R-:W2:Y:S01]  /*46b0*/  SHFL.BFLY PT, R14, R116, 0x1, 0x1f ;  /* 0x0c201f00740e7f89 */ /* 0x000ea200000e0000 */
[----:B------:R-:W-:Y:S01]  /*46c0*/  IADD3 R90, R200, 0x1715609d, RZ ;  /* 0x1715609dc85a7810 */ /* 0x000fe20007ffe0ff */
[----:B------:R-:W-:Y:S01]  /*46d0*/  IMAD.WIDE.U32 R36, R9, -0x326172a9, RZ ;  /* 0xcd9e8d5709247825 */ /* 0x000fe200078e00ff */
[----:B------:R-:W-:-:S04]  /*46e0*/  LOP3.LUT R2, R2, R201, RZ, 0x3c, !PT ;  /* 0x000000c902027212 */ /* 0x000fc800078e3cff */
[----:B------:R-:W-:Y:S02]  /*46f0*/  LOP3.LUT R2, R91, R2, RZ, 0x3c, !PT ;  /* 0x000000025b027212 */ /* 0x000fe400078e3cff */
[----:B-1----:R-:W-:Y:S01]  /*4700*/  FMNMX.FTZ R3, R3, R7, !PT ;  /* 0x0000000703037209 */ /* 0x002fe20007810000 */
[----:B------:R-:W-:-:S03]  /*4710*/  IMAD.WIDE.U32 R6, R0, -0x326172a9, RZ ;  /* 0xcd9e8d5700067825 */ /* 0x000fc600078e00ff */
[C---:B------:R-:W-:Y:S01]  /*4720*/  FSETP.NEU.FTZ.AND P0, PT, R3.reuse, -INF , PT ;  /* 0xff8000000300780b */ /* 0x040fe20003f1d000 */
[----:B------:R-:W-:Y:S01]  /*4730*/  FMUL.FTZ R0, R3, c[0x0][0x23c] ;  /* 0x00008f0003007a20 */ /* 0x000fe20000410000 */
[----:B------:R-:W-:Y:S02]  /*4740*/  LOP3.LUT R7, R7, R80, R81, 0x96, !PT ;  /* 0x0000005007077212 */ /* 0x000fe400078e9651 */
[----:B------:R-:W-:Y:S02]  /*4750*/  LOP3.LUT R12, R37, R6, R87, 0x96, !PT ;  /* 0x00000006250c7212 */ /* 0x000fe400078e9657 */
[----:B------:R-:W-:Y:S01]  /*4760*/  FSEL R0, R0, RZ, P0 ;  /* 0x000000ff00007208 */ /* 0x000fe20000000000 */
[----:B------:R-:W-:Y:S01]  /*4770*/  IMAD.WIDE.U32 R6, R7, -0x2daee0ad, RZ ;  /* 0xd2511f5307067825 */ /* 0x000fe200078e00ff */
[----:B--2---:R-:W-:-:S03]  /*4780*/  FMNMX.FTZ R116, R116, R14, !PT ;  /* 0x0000000e74747209 */ /* 0x004fc60007810000 */
[----:B------:R-:W-:Y:S01]  /*4790*/  IMAD.WIDE.U32 R12, R12, -0x2daee0ad, RZ ;  /* 0xd2511f530c0c7825 */ /* 0x000fe200078e00ff */
[----:B------:R-:W-:Y:S02]  /*47a0*/  LOP3.LUT R10, R7, R84, R85, 0x96, !PT ;  /* 0x00000054070a7212 */ /* 0x000fe400078e9655 */
[----:B------:R-:W-:Y:S01]  /*47b0*/  FSETP.NEU.FTZ.AND P0, PT, R116, -INF , PT ;  /* 0xff8000007400780b */ /* 0x000fe20003f1d000 */
[----:B------:R-:W-:Y:S01]  /*47c0*/  FFMA.FTZ R8, R38, c[0x0][0x23c], -R0 ;  /* 0x00008f0026087a23 */ /* 0x000fe20000010800 */
[----:B------:R-:W-:Y:S01]  /*47d0*/  LOP3.LUT R6, R13, R6, R88, 0x96, !PT ;  /* 0x000000060d067212 */ /* 0x000fe200078e9658 */
[----:B------:R-:W-:Y:S02]  /*47e0*/  IMAD.WIDE.U32 R10, R10, -0x326172a9, RZ ;  /* 0xcd9e8d570a0a7825 */ /* 0x000fe400078e00ff */
[----:B------:R1:W2:Y:S02]  /*47f0*/  MUFU.EX2 R126, R8 ;  /* 0x00000008007e7308 */ /* 0x0002a40000000800 */
[----:B------:R-:W-:-:S02]  /*4800*/  FFMA.FTZ R7, R20, c[0x0][0x23c], -R0 ;  /* 0x00008f0014077a23 */ /* 0x000fc40000010800 */
[----:B------:R-:W-:-:S04]  /*4810*/  FFMA.FTZ R9, R39, c[0x0][0x23c], -R0 ;  /* 0x00008f0027097a23 */ /* 0x000fc80000010800 */
[----:B------:R3:W4:Y:S01]  /*4820*/  MUFU.EX2 R127, R7 ;  /* 0x00000007007f7308 */ /* 0x0007220000000800 */
[----:B-1----:R-:W-:-:S07]  /*4830*/  LOP3.LUT R8, R11, R36, R93, 0x96, !PT ;  /* 0x000000240b087212 */ /* 0x002fce00078e965d */
[----:B------:R1:W-:Y:S01]  /*4840*/  MUFU.EX2 R208, R9 ;  /* 0x0000000900d07308 */ /* 0x0003e20000000800 */
[----:B------:R-:W-:Y:S02]  /*4850*/  FFMA.FTZ R11, R21, c[0x0][0x23c], -R0 ;  /* 0x00008f00150b7a23 */ /* 0x000fe40000010800 */
[----:B--2---:R-:W-:Y:S02]  /*4860*/  IMAD.MOV.U32 R86, RZ, RZ, R126 ;  /* 0x000000ffff567224 */ /* 0x004fe400078e007e */
[----:B---3--:R-:W-:-:S03]  /*4870*/  IMAD.WIDE.U32 R6, R6, -0x326172a9, RZ ;  /* 0xcd9e8d5706067825 */ /* 0x008fc600078e00ff */
[----:B------:R2:W-:Y:S01]  /*4880*/  MUFU.EX2 R209, R11 ;  /* 0x0000000b00d17308 */ /* 0x0005e20000000800 */
[----:B----4-:R-:W-:Y:S02]  /*4890*/  F2FP.PACK_AB R5, R127, R126 ;  /* 0x0000007e7f05723e */ /* 0x010fe400000000ff */
[----:B------:R-:W-:Y:S01]  /*48a0*/  LOP3.LUT R10, R7, R10, R92, 0x96, !PT ;  /* 0x0000000a070a7212 */ /* 0x000fe200078e965c */
[----:B------:R-:W-:Y:S01]  /*48b0*/  FFMA.FTZ R7, R30, c[0x0][0x23c], -R0 ;  /* 0x00008f001e077a23 */ /* 0x000fe20000010800 */
[C---:B------:R-:W-:Y:S01]  /*48c0*/  PRMT R168, R5.reuse, 0x7610, R168 ;  /* 0x0000761005a87816 */ /* 0x040fe200000000a8 */
[----:B-1----:R-:W-:Y:S02]  /*48d0*/  IMAD.WIDE.U32 R8, R8, -0x2daee0ad, RZ ;  /* 0xd2511f5308087825 */ /* 0x002fe400078e00ff */
[----:B------:R-:W1:Y:S01]  /*48e0*/  MUFU.EX2 R125, R7 ;  /* 0x00000007007d7308 */ /* 0x000e620000000800 */
[----:B------:R-:W-:Y:S01]  /*48f0*/  PRMT R166, R5, 0x7632, R166 ;  /* 0x0000763205a67816 */ /* 0x000fe200000000a6 */
[----:B------:R-:W-:Y:S01]  /*4900*/  IMAD.WIDE.U32 R82, R10, -0x2daee0ad, RZ ;  /* 0xd2511f530a527825 */ /* 0x000fe200078e00ff */
[----:B------:R-:W-:-:S04]  /*4910*/  LOP3.LUT R12, R9, R12, R89, 0x96, !PT ;  /* 0x0000000c090c7212 */ /* 0x000fc800078e9659 */
[----:B------:R-:W-:Y:S01]  /*4920*/  LOP3.LUT R14, R83, R8, R94, 0x96, !PT ;  /* 0x00000008530e7212 */ /* 0x000fe200078e965e */
[----:B------:R-:W-:Y:S01]  /*4930*/  IMAD.WIDE.U32 R38, R12, -0x326172a9, RZ ;  /* 0xcd9e8d570c267825 */ /* 0x000fe200078e00ff */
[----:B------:R-:W-:-:S03]  /*4940*/  IADD3 R83, R201, 0x646e171e, RZ ;  /* 0x646e171ec9537810 */ /* 0x000fc60007ffe0ff */
[----:B------:R-:W-:Y:S01]  /*4950*/  FMUL.FTZ R12, R116, c[0x0][0x23c] ;  /* 0x00008f00740c7a20 */ /* 0x000fe20000410000 */
[----:B------:R-:W-:Y:S01]  /*4960*/  LOP3.LUT R16, R39, R6, R90, 0x96, !PT ;  /* 0x0000000627107212 */ /* 0x000fe200078e965a */
[----:B------:R-:W-:Y:S01]  /*4970*/  FFMA.FTZ R6, R31, c[0x0][0x23c], -R0 ;  /* 0x00008f001f067a23 */ /* 0x000fe20000010800 */
[----:B------:R-:W-:Y:S01]  /*4980*/  IADD3 R39, R200, -0x4ab325aa, RZ ;  /* 0xb54cda56c8277810 */ /* 0x000fe20007ffe0ff */
[----:B------:R-:W-:Y:S01]  /*4990*/  IMAD.WIDE.U32 R14, R14, -0x326172a9, RZ ;  /* 0xcd9e8d570e0e7825 */ /* 0x000fe200078e00ff */
[----:B------:R-:W-:Y:S01]  /*49a0*/  FSEL R12, R12, RZ, P0 ;  /* 0x000000ff0c0c7208 */ /* 0x000fe20000000000 */
[----:B------:R3:W-:Y:S02]  /*49b0*/  MUFU.EX2 R210, R6 ;  /* 0x0000000600d27308 */ /* 0x0007e40000000800 */
[----:B------:R-:W-:Y:S01]  /*49c0*/  IMAD.WIDE.U32 R16, R16, -0x2daee0ad, RZ ;  /* 0xd2511f5310107825 */ /* 0x000fe200078e00ff */
[----:B------:R-:W-:Y:S02]  /*49d0*/  LOP3.LUT R10, R14, 0xff, RZ, 0xc0, !PT ;  /* 0x000000ff0e0a7812 */ /* 0x000fe400078ec0ff */
[----:B------:R-:W-:Y:S01]  /*49e0*/  SHF.R.U32.HI R9, RZ, 0x10, R14 ;  /* 0x00000010ff097819 */ /* 0x000fe2000001160e */
[----:B------:R-:W-:Y:S01]  /*49f0*/  FFMA.FTZ R8, R41, c[0x0][0x23c], -R12 ;  /* 0x00008f0029087a23 */ /* 0x000fe2000001080c */
[----:B--2---:R-:W-:Y:S01]  /*4a00*/  SHF.R.U32.HI R11, RZ, 0x18, R14 ;  /* 0x00000018ff0b7819 */ /* 0x004fe2000001160e */
[----:B-1----:R-:W-:Y:S01]  /*4a10*/  IMAD.MOV.U32 R91, RZ, RZ, R125 ;  /* 0x000000ffff5b7224 */ /* 0x002fe200078e007d */
[----:B------:R-:W-:Y:S01]  /*4a20*/  LOP3.LUT R9, R9, 0xff, RZ, 0xc0, !PT ;  /* 0x000000ff09097812 */ /* 0x000fe200078ec0ff */
[----:B------:R1:W-:Y:S01]  /*4a30*/  MUFU.EX2 R211, R8 ;  /* 0x0000000800d37308 */ /* 0x0003e20000000800 */
[----:B------:R-:W-:-:S02]  /*4a40*/  SHF.R.U32.HI R20, RZ, 0x18, R16 ;  /* 0x00000018ff147819 */ /* 0x000fc40000011610 */
[----:B------:R-:W-:Y:S02]  /*4a50*/  PRMT R25, R9, 0x5410, R11 ;  /* 0x0000541009197816 */ /* 0x000fe4000000000b */
[----:B---3--:R-:W-:-:S04]  /*4a60*/  LOP3.LUT R6, R14, 0xffff, RZ, 0xc0, !PT ;  /* 0x0000ffff0e067812 */ /* 0x008fc800078ec0ff */
[----:B------:R-:W-:Y:S02]  /*4a70*/  SHF.R.U32.HI R7, RZ, 0x8, R6 ;  /* 0x00000008ff077819 */ /* 0x000fe40000011606 */
[----:B------:R-:W-:Y:S02]  /*4a80*/  LOP3.LUT R6, R16, 0xffff, RZ, 0xc0, !PT ;  /* 0x0000ffff10067812 */ /* 0x000fe400078ec0ff */
[----:B------:R-:W-:Y:S01]  /*4a90*/  PRMT R24, R10, 0x5410, R7 ;  /* 0x000054100a187816 */ /* 0x000fe20000000007 */
[----:B-1----:R-:W-:Y:S01]  /*4aa0*/  FFMA.FTZ R8, R40, c[0x0][0x23c], -R12 ;  /* 0x00008f0028087a23 */ /* 0x002fe2000001080c */
[----:B------:R-:W-:Y:S02]  /*4ab0*/  LOP3.LUT R7, R16, 0xff, RZ, 0xc0, !PT ;  /* 0x000000ff10077812 */ /* 0x000fe400078ec0ff */
[----:B------:R-:W-:Y:S01]  /*4ac0*/  SHF.R.U32.HI R6, RZ, 0x8, R6 ;  /* 0x00000008ff067819 */ /* 0x000fe20000011606 */
[----:B------:R1:W2:Y:S01]  /*4ad0*/  MUFU.EX2 R175, R8 ;  /* 0x0000000800af7308 */ /* 0x0002a20000000800 */
[----:B------:R-:W-:-:S02]  /*4ae0*/  SHF.R.U32.HI R10, RZ, 0x10, R16 ;  /* 0x00000010ff0a7819 */ /* 0x000fc40000011610 */
[----:B------:R-:W-:Y:S02]  /*4af0*/  PRMT R26, R7, 0x5410, R6 ;  /* 0x00005410071a7816 */ /* 0x000fe40000000006 */
[----:B------:R-:W-:Y:S02]  /*4b00*/  LOP3.LUT R6, R15, R38, R39, 0x96, !PT ;  /* 0x000000260f067212 */ /* 0x000fe400078e9627 */
[----:B------:R-:W-:Y:S02]  /*4b10*/  LOP3.LUT R7, R17, R82, R83, 0x96, !PT ;  /* 0x0000005211077212 */ /* 0x000fe400078e9653 */
[C---:B------:R-:W-:Y:S02]  /*4b20*/  LOP3.LUT R9, R6.reuse, 0xffff, RZ, 0xc0, !PT ;  /* 0x0000ffff06097812 */ /* 0x040fe400078ec0ff */
[----:B------:R-:W-:Y:S02]  /*4b30*/  LOP3.LUT R21, R6, 0xff, RZ, 0xc0, !PT ;  /* 0x000000ff06157812 */ /* 0x000fe400078ec0ff */
[----:B------:R-:W-:-:S02]  /*4b40*/  SHF.R.U32.HI R18, RZ, 0x10, R6 ;  /* 0x00000010ff127819 */ /* 0x000fc40000011606 */
[----:B------:R-:W-:Y:S01]  /*4b50*/  SHF.R.U32.HI R19, RZ, 0x18, R6 ;  /* 0x00000018ff137819 */ /* 0x000fe20000011606 */
[----:B-1----:R-:W-:Y:S01]  /*4b60*/  FFMA.FTZ R8, R42, c[0x0][0x23c], -R12 ;  /* 0x00008f002a087a23 */ /* 0x002fe2000001080c */
[C---:B------:R-:W-:Y:S02]  /*4b70*/  LOP3.LUT R6, R7.reuse, 0xffff, RZ, 0xc0, !PT ;  /* 0x0000ffff07067812 */ /* 0x040fe400078ec0ff */
[----:B------:R-:W-:Y:S01]  /*4b80*/  LOP3.LUT R13, R10, 0xff, RZ, 0xc0, !PT ;  /* 0x000000ff0a0d7812 */ /* 0x000fe200078ec0ff */
[----:B------:R1:W-:Y:S01]  /*4b90*/  MUFU.EX2 R182, R8 ;  /* 0x0000000800b67308 */ /* 0x0003e20000000800 */
[----:B------:R-:W-:Y:S01]  /*4ba0*/  LOP3.LUT R11, R7, 0xff, RZ, 0xc0, !PT ;  /* 0x000000ff070b7812 */ /* 0x000fe200078ec0ff */
[----:B------:R-:W-:Y:S01]  /*4bb0*/  FFMA.FTZ R10, R34, c[0x0][0x23c], -R0 ;  /* 0x00008f00220a7a23 */ /* 0x000fe20000010800 */
[----:B------:R-:W-:Y:S02]  /*4bc0*/  SHF.R.U32.HI R6, RZ, 0x8, R6 ;  /* 0x00000008ff067819 */ /* 0x000fe40000011606 */
[----:B------:R-:W-:-:S03]  /*4bd0*/  SHF.R.U32.HI R9, RZ, 0x8, R9 ;  /* 0x00000008ff097819 */ /* 0x000fc60000011609 */
[----:B------:R-:W-:Y:S01]  /*4be0*/  MUFU.EX2 R174, R10 ;  /* 0x0000000a00ae7308 */ /* 0x000fe20000000800 */
[----:B------:R-:W-:Y:S01]  /*4bf0*/  PRMT R9, R21, 0x5410, R9 ;  /* 0x0000541015097816 */ /* 0x000fe20000000009 */
[----:B-1----:R-:W-:-:S06]  /*4c00*/  FFMA.FTZ R8, R22, c[0x0][0x23c], -R12 ;  /* 0x00008f0016087a23 */ /* 0x002fcc000001080c */
[----:B------:R1:W3:Y:S02]  /*4c10*/  MUFU.EX2 R124, R8 ;  /* 0x00000008007c7308 */ /* 0x0002e40000000800 */
[----:B-1----:R-:W-:Y:S02]  /*4c20*/  LOP3.LUT R8, R18, 0xff, RZ, 0xc0, !PT ;  /* 0x000000ff12087812 */ /* 0x002fe400078ec0ff */
[----:B------:R-:W-:Y:S02]  /*4c30*/  PRMT R18, R13, 0x5410, R20 ;  /* 0x000054100d127816 */ /* 0x000fe40000000014 */
[----:B------:R-:W-:Y:S02]  /*4c40*/  PRMT R13, R11, 0x5410, R6 ;  /* 0x000054100b0d7816 */ /* 0x000fe40000000006 */
[----:B--2---:R-:W-:Y:S02]  /*4c50*/  F2FP.PACK_AB R6, R175, R211 ;  /* 0x000000d3af06723e */ /* 0x004fe400000000ff */
[----:B---3--:R-:W-:-:S02]  /*4c60*/  F2FP.PACK_AB R5, R124, R182 ;  /* 0x000000b67c05723e */ /* 0x008fc400000000ff */
[C---:B------:R-:W-:Y:S02]  /*4c70*/  PRMT R158, R6.reuse, 0x7610, R158 ;  /* 0x00007610069e7816 */ /* 0x040fe4000000009e */
[----:B------:R-:W-:Y:S01]  /*4c80*/  PRMT R157, R6, 0x7632, R157 ;  /* 0x00007632069d7816 */ /* 0x000fe2000000009d */
[--C-:B------:R-:W-:Y:S01]  /*4c90*/  FFMA.FTZ R6, R29, c[0x0][0x23c], -R12.reuse ;  /* 0x00008f001d067a23 */ /* 0x100fe2000001080c */
[----:B------:R-:W-:Y:S01]  /*4ca0*/  PRMT R10, R8, 0x5410, R19 ;  /* 0x00005410080a7816 */ /* 0x000fe20000000013 */
[----:B------:R-:W-:Y:S01]  /*4cb0*/  FFMA.FTZ R8, R23, c[0x0][0x23c], -R12 ;  /* 0x00008f0017087a23 */ /* 0x000fe2000001080c */
[C---:B------:R-:W-:Y:S01]  /*4cc0*/  PRMT R164, R5.reuse, 0x7610, R164 ;  /* 0x0000761005a47816 */ /* 0x040fe200000000a4 */
[----:B------:R1:W-:Y:S01]  /*4cd0*/  MUFU.EX2 R173, R6 ;  /* 0x0000000600ad7308 */ /* 0x0003e20000000800 */
[----:B------:R-:W-:Y:S01]  /*4ce0*/  PRMT R159, R5, 0x7632, R159 ;  /* 0x00007632059f7816 */ /* 0x000fe2000000009f */
[----:B------:R-:W-:Y:S01]  /*4cf0*/  HSET2.LE.AND R5, R9, R119, PT ;  /* 0x0000007709057233 */ /* 0x000fe20003803000 */
[----:B------:R-:W-:Y:S01]  /*4d00*/  PRMT R4, R158, 0x5410, R157 ;  /* 0x000054109e047816 */ /* 0x000fe2000000009d */
[----:B------:R-:W-:Y:S01]  /*4d10*/  LDSM.16.MT88.4 R20, [R177+0xc000] ;  /* 0x00c00000b114783b */ /* 0x000fe20000004200 */
[----:B------:R-:W-:Y:S01]  /*4d20*/  FFMA.FTZ R9, R28, c[0x0][0x23c], -R12 ;  /* 0x00008f001c097a23 */ /* 0x000fe2000001080c */
[----:B------:R-:W-:-:S02]  /*4d30*/  SHF.R.U32.HI R11, RZ, 0x18, R7 ;  /* 0x00000018ff0b7819 */ /* 0x000fc40000011607 */
[----:B------:R2:W3:Y:S01]  /*4d40*/  MUFU.EX2 R176, R8 ;  /* 0x0000000800b07308 */ /* 0x0004e20000000800 */
[----:B------:R-:W-:Y:S01]  /*4d50*/  LOP3.LUT R4, R5, R4, RZ, 0xc0, !PT ;  /* 0x0000000405047212 */ /* 0x000fe200078ec0ff */
[----:B------:R-:W-:Y:S01]  /*4d60*/  HSET2.LE.AND R5, R10, R119, PT ;  /* 0x000000770a057233 */ /* 0x000fe20003803000 */
[----:B------:R-:W-:Y:S02]  /*4d70*/  FFMA.FTZ R10, R43, c[0x0][0x23c], -R0 ;  /* 0x00008f002b0a7a23 */ /* 0x000fe40000010800 */
[----:B-1----:R-:W-:-:S03]  /*4d80*/  FFMA.FTZ R6, R32, c[0x0][0x23c], -R12 ;  /* 0x00008f0020067a23 */ /* 0x002fc6000001080c */
[----:B------:R1:W-:Y:S01]  /*4d90*/  MUFU.EX2 R181, R9 ;  /* 0x0000000900b57308 */ /* 0x0003e20000000800 */
[----:B------:R-:W4:Y:S01]  /*4da0*/  LDSM.16.MT88.4 R32, [R178+0xc000] ;  /* 0x00c00000b220783b */ /* 0x000f220000004200 */
[----:B--2---:R-:W-:-:S06]  /*4db0*/  F2FP.PACK_AB R8, R209, R208 ;  /* 0x000000d0d108723e */ /* 0x004fcc00000000ff */
[----:B------:R2:W2:Y:S01]  /*4dc0*/  MUFU.EX2 R170, R6 ;  /* 0x0000000600aa7308 */ /* 0x0004a20000000800 */
[C---:B------:R-:W-:Y:S02]  /*4dd0*/  PRMT R167, R8.reuse, 0x7610, R167 ;  /* 0x0000761008a77816 */ /* 0x040fe400000000a7 */
[----:B------:R-:W-:Y:S02]  /*4de0*/  PRMT R165, R8, 0x7632, R165 ;  /* 0x0000763208a57816 */ /* 0x000fe400000000a5 */
[----:B------:R-:W-:-:S03]  /*4df0*/  PRMT R8, R168, 0x5410, R166 ;  /* 0x00005410a8087816 */ /* 0x000fc600000000a6 */
[----:B------:R3:W3:Y:S01]  /*4e00*/  MUFU.EX2 R169, R10 ;  /* 0x0000000a00a97308 */ /* 0x0006e20000000800 */
[----:B-1----:R-:W-:Y:S02]  /*4e10*/  SHF.R.U32.HI R9, RZ, 0x10, R7 ;  /* 0x00000010ff097819 */ /* 0x002fe40000011607 */
[----:B------:R-:W-:Y:S02]  /*4e20*/  LOP3.LUT R5, R5, R8, RZ, 0xc0, !PT ;  /* 0x0000000805057212 */ /* 0x000fe400078ec0ff */
[----:B------:R-:W-:Y:S02]  /*4e30*/  PRMT R8, R164, 0x5410, R159 ;  /* 0x00005410a4087816 */ /* 0x000fe4000000009f */
[----:B------:R-:W-:Y:S01]  /*4e40*/  PRMT R7, R167, 0x5410, R165 ;  /* 0x00005410a7077816 */ /* 0x000fe200000000a5 */
[----:B--2---:R-:W-:Y:S01]  /*4e50*/  HSET2.LE.AND R6, R24, R119, PT ;  /* 0x0000007718067233 */ /* 0x004fe20003803000 */
[----:B------:R-:W-:-:S04]  /*4e60*/  LOP3.LUT R9, R9, 0xff, RZ, 0xc0, !PT ;  /* 0x000000ff09097812 */ /* 0x000fc800078ec0ff */
[----:B------:R-:W-:Y:S01]  /*4e70*/  LOP3.LUT R6, R6, R8, RZ, 0xc0, !PT ;  /* 0x0000000806067212 */ /* 0x000fe200078ec0ff */
[--C-:B------:R-:W-:Y:S01]  /*4e80*/  HSET2.LE.AND R8, R25, R119.reuse, PT ;  /* 0x0000007719087233 */ /* 0x100fe20003803000 */
[----:B------:R-:W-:Y:S01]  /*4e90*/  PRMT R11, R9, 0x5410, R11 ;  /* 0x00005410090b7816 */ /* 0x000fe2000000000b */
[----:B---3--:R-:W-:Y:S01]  /*4ea0*/  HSET2.LE.AND R10, R26, R119, PT ;  /* 0x000000771a0a7233 */ /* 0x008fe20003803000 */
[----:B------:R-:W-:Y:S02]  /*4eb0*/  F2FP.PACK_AB R9, R210, R125 ;  /* 0x0000007dd209723e */ /* 0x000fe400000000ff */
[----:B------:R-:W-:Y:S02]  /*4ec0*/  LOP3.LUT R7, R8, R7, RZ, 0xc0, !PT ;  /* 0x0000000708077212 */ /* 0x000fe400078ec0ff */
[----:B------:R-:W-:Y:S02]  /*4ed0*/  F2FP.PACK_AB R8, R173, R176 ;  /* 0x000000b0ad08723e */ /* 0x000fe400000000ff */
[----:B------:R-:W-:-:S02]  /*4ee0*/  PRMT R154, R9, 0x7610, R154 ;  /* 0x00007610099a7816 */ /* 0x000fc4000000009a */
[C---:B------:R-:W-:Y:S01]  /*4ef0*/  PRMT R156, R8.reuse, 0x7610, R156 ;  /* 0x00007610089c7816 */ /* 0x040fe2000000009c */
[C---:B----4-:R-:W-:Y:S01]  /*4f00*/  HMMA.16816.F32 R24, R4.reuse, R32, RZ ;  /* 0x000000200418723c */ /* 0x050fe200000018ff */
[----:B------:R-:W-:Y:S02]  /*4f10*/  PRMT R155, R8, 0x7632, R155 ;  /* 0x00007632089b7816 */ /* 0x000fe4000000009b */
[----:B------:R-:W-:Y:S02]  /*4f20*/  F2FP.PACK_AB R8, R181, R170 ;  /* 0x000000aab508723e */ /* 0x000fe400000000ff */
[----:B------:R-:W-:Y:S02]  /*4f30*/  PRMT R153, R9, 0x7632, R153 ;  /* 0x0000763209997816 */ /* 0x000fe40000000099 */
[----:B------:R-:W-:Y:S01]  /*4f40*/  F2FP.PACK_AB R9, R169, R174 ;  /* 0x000000aea909723e */ /* 0x000fe200000000ff */
[----:B------:R-:W-:Y:S01]  /*4f50*/  HMMA.16816.F32 R28, R4, R20, RZ ;  /* 0x00000014041c723c */ /* 0x000fe200000018ff */
[----:B------:R-:W-:-:S02]  /*4f60*/  PRMT R152, R8, 0x7610, R152 ;  /* 0x0000761008987816 */ /* 0x000fc40000000098 */
[----:B------:R-:W-:Y:S01]  /*4f70*/  PRMT R143, R8, 0x7632, R143 ;  /* 0x00007632088f7816 */ /* 0x000fe2000000008f */
[--C-:B------:R-:W-:Y:S01]  /*4f80*/  HSET2.LE.AND R8, R13, R119.reuse, PT ;  /* 0x000000770d087233 */ /* 0x100fe20003803000 */
[C---:B------:R-:W-:Y:S02]  /*4f90*/  PRMT R142, R9.reuse, 0x7610, R142 ;  /* 0x00007610098e7816 */ /* 0x040fe4000000008e */
[----:B------:R-:W-:Y:S01]  /*4fa0*/  PRMT R141, R9, 0x7632, R141 ;  /* 0x00007632098d7816 */ /* 0x000fe2000000008d */
[----:B------:R-:W-:Y:S01]  /*4fb0*/  HMMA.16816.F32 R40, R4, R22, RZ ;  /* 0x000000160428723c */ /* 0x000fe200000018ff */
[----:B------:R-:W-:Y:S02]  /*4fc0*/  PRMT R9, R156, 0x5410, R155 ;  /* 0x000054109c097816 */ /* 0x000fe4000000009b */
[----:B------:R-:W-:Y:S02]  /*4fd0*/  PRMT R13, R154, 0x5410, R153 ;  /* 0x000054109a0d7816 */ /* 0x000fe40000000099 */
[----:B------:R-:W-:Y:S01]  /*4fe0*/  LOP3.LUT R8, R8, R9, RZ, 0xc0, !PT ;  /* 0x0000000908087212 */ /* 0x000fe200078ec0ff */
[----:B------:R-:W-:-:S02]  /*4ff0*/  HSET2.LE.AND R9, R11, R119, PT ;  /* 0x000000770b097233 */ /* 0x000fc40003803000 */
[----:B------:R-:W-:Y:S01]  /*5000*/  HMMA.16816.F32 R20, R4, R34, RZ ;  /* 0x000000220414723c */ /* 0x000fe200000018ff */
[----:B------:R-:W-:Y:S01]  /*5010*/  HSET2.LE.AND R11, R18, R119, PT ;  /* 0x00000077120b7233 */ /* 0x000fe20003803000 */
[----:B------:R-:W1:Y:S01]  /*5020*/  LDSM.16.MT88.4 R32, [R179+0xc000] ;  /* 0x00c00000b320783b */ /* 0x000e620000004200 */
[----:B------:R-:W-:Y:S01]  /*5030*/  LOP3.LUT R9, R9, R13, RZ, 0xc0, !PT ;  /* 0x0000000d09097212 */ /* 0x000fe200078ec0ff */
[----:B------:R-:W-:Y:S01]  /*5040*/  IMAD.WIDE.U32 R18, R2, -0x326172a9, RZ ;  /* 0xcd9e8d5702127825 */ /* 0x000fe200078e00ff */
[----:B------:R-:W-:-:S04]  /*5050*/  PRMT R13, R152, 0x5410, R143 ;  /* 0x00005410980d7816 */ /* 0x000fc8000000008f */
[----:B------:R-:W-:Y:S02]  /*5060*/  LOP3.LUT R10, R10, R13, RZ, 0xc0, !PT ;  /* 0x0000000d0a0a7212 */ /* 0x000fe400078ec0ff */
[----:B------:R-:W-:Y:S02]  /*5070*/  PRMT R13, R142, 0x5410, R141 ;  /* 0x000054108e0d7816 */ /* 0x000fe4000000008d */
[----:B------:R-:W-:Y:S01]  /*5080*/  LOP3.LUT R2, R37, R18, R87, 0x96, !PT ;  /* 0x0000001225027212 */ /* 0x000fe200078e9657 */
[----:B------:R-:W-:Y:S01]  /*5090*/  IMAD.MOV.U32 R37, RZ, RZ, R174 ;  /* 0x000000ffff257224 */ /* 0x000fe200078e00ae */
[----:B------:R-:W-:Y:S02]  /*50a0*/  LOP3.LUT R11, R11, R13, RZ, 0xc0, !PT ;  /* 0x0000000d0b0b7212 */ /* 0x000fe400078ec0ff */
[----:B------:R-:W-:Y:S01]  /*50b0*/  LOP3.LUT R13, R19, R80, R81, 0x96, !PT ;  /* 0x00000050130d7212 */ /* 0x000fe200078e9651 */
[----:B------:R-:W-:Y:S02]  /*50c0*/  IMAD.MOV.U32 R81, RZ, RZ, R124 ;  /* 0x000000ffff517224 */ /* 0x000fe400078e007c */
[----:B------:R-:W-:-:S02]  /*50d0*/  IMAD.MOV.U32 R80, RZ, RZ, R175 ;  /* 0x000000ffff507224 */ /* 0x000fc400078e00af */
[C---:B------:R-:W-:Y:S01]  /*50e0*/  HMMA.16816.F32 R244, R8.reuse, R44, R24 ;  /* 0x0000002c08f4723c */ /* 0x040fe20000001818 */
[----:B------:R-:W2:Y:S07]  /*50f0*/  LDSM.16.MT88.4 R24, [R178+0xe000] ;  /* 0x00e00000b218783b */ /* 0x000eae0000004200 */
[----:B------:R-:W-:Y:S08]  /*5100*/  HMMA.16816.F32 R240, R8, R46, R20 ;  /* 0x0000002e08f0723c */ /* 0x000ff00000001814 */
[----:B------:R-:W-:Y:S08]  /*5110*/  HMMA.16816.F32 R20, R4, R54, RZ ;  /* 0x000000360414723c */ /* 0x000ff000000018ff */
[----:B------:R-:W-:Y:S08]  /*5120*/  HMMA.16816.F32 R120, R8, R48, R28 ;  /* 0x000000300878723c */ /* 0x000ff0000000181c */
[----:B------:R-:W-:Y:S08]  /*5130*/  HMMA.16816.F32 R28, R4, R52, RZ ;  /* 0x00000034041c723c */ /* 0x000ff000000018ff */
[----:B------:R-:W-:Y:S01]  /*5140*/  HMMA.16816.F32 R236, R8, R50, R40 ;  /* 0x0000003208ec723c */ /* 0x000fe20000001828 */
[----:B------:R-:W3:Y:S07]  /*5150*/  LDSM.16.MT88.4 R48, [R178+0xe800] ;  /* 0x00e80000b230783b */ /* 0x000eee0000004200 */
[C---:B-1----:R-:W-:Y:S08]  /*5160*/  HMMA.16816.F32 R52, R4.reuse, R32, RZ ;  /* 0x000000200434723c */ /* 0x042ff000000018ff */
[----:B------:R-:W-:Y:S08]  /*5170*/  HMMA.16816.F32 R44, R4, R34, RZ ;  /* 0x00000022042c723c */ /* 0x000ff000000018ff */
[----:B------:R-:W-:Y:S08]  /*5180*/  HMMA.16816.F32 R228, R8, R66, R20 ;  /* 0x0000004208e4723c */ /* 0x000ff00000001814 */
[----:B------:R-:W-:Y:S08]  /*5190*/  HMMA.16816.F32 R20, R4, R72, RZ ;  /* 0x000000480414723c */ /* 0x000ff000000018ff */
[----:B------:R-:W-:Y:S01]  /*51a0*/  HMMA.16816.F32 R232, R8, R64, R28 ;  /* 0x0000004008e8723c */ /* 0x000fe2000000181c */
[----:B------:R-:W-:Y:S07]  /*51b0*/  LDSM.16.MT88.4 R64, [R179+0xe000] ;  /* 0x00e00000b340783b */ /* 0x000fee0000004200 */
[C---:B--2---:R-:W-:Y:S08]  /*51c0*/  HMMA.16816.F32 R28, R4.reuse, R24, RZ ;  /* 0x00000018041c723c */ /* 0x044ff000000018ff */
[C---:B------:R-:W-:Y:S08]  /*51d0*/  HMMA.16816.F32 R24, R4.reuse, R26, RZ ;  /* 0x0000001a0418723c */ /* 0x040ff000000018ff */
[C---:B------:R-:W-:Y:S08]  /*51e0*/  HMMA.16816.F32 R40, R4.reuse, R60, RZ ;  /* 0x0000003c0428723c */ /* 0x040ff000000018ff */
[----:B------:R-:W-:Y:S01]  /*51f0*/  HMMA.16816.F32 R32, R4, R62, RZ ;  /* 0x0000003e0420723c */ /* 0x000fe200000018ff */
[----:B------:R-:W1:Y:S07]  /*5200*/  LDSM.16.MT88.4 R60, [R177+0x10000] ;  /* 0x01000000b13c783b */ /* 0x000e6e0000004200 */
[C---:B------:R-:W-:Y:S01]  /*5210*/  HMMA.16816.F32 R224, R8.reuse, R68, R52 ;  /* 0x0000004408e0723c */ /* 0x040fe20000001834 */
[----:B------:R-:W-:Y:S07]  /*5220*/  LDSM.16.MT88.4 R52, [R180+0x10000] ;  /* 0x01000000b434783b */ /* 0x000fee0000004200 */
[C---:B------:R-:W-:Y:S01]  /*5230*/  HMMA.16816.F32 R216, R8.reuse, R70, R44 ;  /* 0x0000004608d8723c */ /* 0x040fe2000000182c */
[----:B------:R-:W2:Y:S07]  /*5240*/  LDSM.16.MT88.4 R68, [R178+0x10000] ;  /* 0x01000000b244783b */ /* 0x000eae0000004200 */
[C---:B------:R-:W-:Y:S01]  /*5250*/  HMMA.16816.F32 R160, R8.reuse, R76, R20 ;  /* 0x0000004c08a0723c */ /* 0x040fe20000001814 */
[----:B------:R-:W4:Y:S06]  /*5260*/  LDSM.16.MT88.4 R20, [R179+0x10000] ;  /* 0x01000000b314783b */ /* 0x000f2c0000004200 */
[----:B------:R-:W-:Y:S01]  /*5270*/  IMAD.MOV.U32 R77, RZ, RZ, R127 ;  /* 0x000000ffff4d7224 */ /* 0x000fe200078e007f */
[----:B---3--:R-:W-:Y:S01]  /*5280*/  HMMA.16816.F32 R212, R8, R50, R24 ;  /* 0x0000003208d4723c */ /* 0x008fe20000001818 */
[----:B------:R-:W-:-:S07]  /*5290*/  IMAD.MOV.U32 R76, RZ, RZ, R128 ;  /* 0x000000ffff4c7224 */ /* 0x000fce00078e0080 */
[----:B------:R-:W-:Y:S08]  /*52a0*/  HMMA.16816.F32 R24, R4, R74, RZ ;  /* 0x0000004a0418723c */ /* 0x000ff000000018ff */
[C---:B------:R-:W-:Y:S01]  /*52b0*/  HMMA.16816.F32 R220, R8.reuse, R48, R28 ;  /* 0x0000003008dc723c */ /* 0x040fe2000000181c */
[----:B------:R-:W-:Y:S07]  /*52c0*/  LDSM.16.MT88.4 R28, [R179+0xe800] ;  /* 0x00e80000b31c783b */ /* 0x000fee0000004200 */
[C---:B------:R-:W-:Y:S08]  /*52d0*/  HMMA.16816.F32 R204, R8.reuse, R56, R40 ;  /* 0x0000003808cc723c */ /* 0x040ff00000001828 */
[C---:B------:R-:W-:Y:S01]  /*52e0*/  HMMA.16816.F32 R124, R8.reuse, R78, R24 ;  /* 0x0000004e087c723c */ /* 0x040fe20000001818 */
[----:B------:R-:W3:Y:S06]  /*52f0*/  LDSM.16.MT88.4 R24, [R177+0x10800] ;  /* 0x01080000b118783b */ /* 0x000eec0000004200 */
[----:B------:R-:W-:Y:S01]  /*5300*/  IMAD.MOV.U32 R78, RZ, RZ, R170 ;  /* 0x000000ffff4e7224 */ /* 0x000fe200078e00aa */
[----:B------:R-:W-:Y:S08]  /*5310*/  HMMA.16816.F32 R148, R8, R58, R32 ;  /* 0x0000003a0894723c */ /* 0x000ff00000001820 */
[C---:B-1----:R-:W-:Y:S08]  /*5320*/  HMMA.16816.F32 R44, R4.reuse, R60, RZ ;  /* 0x0000003c042c723c */ /* 0x042ff000000018ff */
[C---:B------:R-:W-:Y:S08]  /*5330*/  HMMA.16816.F32 R48, R4.reuse, R62, RZ ;  /* 0x0000003e0430723c */ /* 0x040ff000000018ff */
[C---:B------:R-:W-:Y:S08]  /*5340*/  HMMA.16816.F32 R32, R4.reuse, R64, RZ ;  /* 0x000000400420723c */ /* 0x040ff000000018ff */
[C---:B------:R-:W-:Y:S08]  /*5350*/  HMMA.16816.F32 R40, R4.reuse, R66, RZ ;  /* 0x000000420428723c */ /* 0x040ff000000018ff */
[C---:B--2---:R-:W-:Y:S08]  /*5360*/  HMMA.16816.F32 R56, R4.reuse, R68, RZ ;  /* 0x000000440438723c */ /* 0x044ff000000018ff */
[C---:B------:R-:W-:Y:S08]  /*5370*/  HMMA.16816.F32 R60, R4.reuse, R52, RZ ;  /* 0x00000034043c723c */ /* 0x040ff000000018ff */
[C---:B------:R-:W-:Y:S08]  /*5380*/  HMMA.16816.F32 R68, R4.reuse, R70, RZ ;  /* 0x000000460444723c */ /* 0x040ff000000018ff */
[C---:B------:R-:W-:Y:S08]  /*5390*/  HMMA.16816.F32 R52, R4.reuse, R54, RZ ;  /* 0x000000360434723c */ /* 0x040ff000000018ff */
[C---:B----4-:R-:W-:Y:S07]  /*53a0*/  HMMA.16816.F32 R72, R4.reuse, R20, RZ ;  /* 0x000000140448723c */ /* 0x050fee00000018ff */
[----:B------:R-:W-:Y:S01]  /*53b0*/  IMAD.WIDE.U32 R20, R2, -0x2daee0ad, RZ ;  /* 0xd2511f5302147825 */ /* 0x000fe200078e00ff */
[----:B------:R-:W-:Y:S07]  /*53c0*/  HMMA.16816.F32 R64, R4, R22, RZ ;  /* 0x000000160440723c */ /* 0x000fee00000018ff */
[----:B------:R-:W-:Y:S01]  /*53d0*/  IMAD.WIDE.U32 R4, R13, -0x2daee0ad, RZ ;  /* 0xd2511f530d047825 */ /* 0x000fe200078e00ff */
[----:B---3--:R-:W-:Y:S01]  /*53e0*/  HMMA.16816.F32 R144, R8, R24, R44 ;  /* 0x000000180890723c */ /* 0x008fe2000000182c */
[----:B------:R-:W1:Y:S03]  /*53f0*/  LDC.U8 R46, c[0x0][0x2d8] ;  /* 0x0000b600ff2e7b82 */ /* 0x000e660000000000 */
[----:B------:R-:W-:-:S02]  /*5400*/  LOP3.LUT R6, R5, R84, R85, 0x96, !PT ;  /* 0x0000005405067212 */ /* 0x000fc400078e9655 */
[----:B------:R-:W-:Y:S01]  /*5410*/  LOP3.LUT R2, R21, R4, R88, 0x96, !PT ;  /* 0x0000000415027212 */ /* 0x000fe200078e9658 */
[----:B------:R-:W-:Y:S01]  /*5420*/  IMAD.MOV.U32 R47, RZ, RZ, R81 ;  /* 0x000000ffff2f7224 */ /* 0x000fe200078e0051 */
[----:B------:R-:W-:Y:S01]  /*5430*/  HMMA.16816.F32 R48, R8, R26, R48 ;  /* 0x0000001a0830723c */ /* 0x000fe20000001830 */
[----:B------:R-:W-:-:S04]  /*5440*/  IMAD.WIDE.U32 R6, R6, -0x326172a9, RZ ;  /* 0xcd9e8d5706067825 */ /* 0x000fc800078e00ff */
[----:B------:R-:W-:Y:S01]  /*5450*/  IMAD.WIDE.U32 R4, R2, -0x326172a9, RZ ;  /* 0xcd9e8d5702047825 */ /* 0x000fe200078e00ff */
[CCC-:B------:R-:W-:Y:S02]  /*5460*/  LOP3.LUT R13, R7.reuse, R36.reuse, R93.reuse, 0x96, !PT ;  /* 0x00000024070d7212 */ /* 0x1c0fe400078e965d */
[----:B------:R-:W-:Y:S01]  /*5470*/  LOP3.LUT R21, R7, R36, R93, 0x96, !PT ;  /* 0x0000002407157212 */ /* 0x000fe200078e965d */
[C---:B------:R-:W-:Y:S01]  /*5480*/  HMMA.16816.F32 R132, R8.reuse, R30, R40 ;  /* 0x0000001e0884723c */ /* 0x040fe20000001828 */
[-CC-:B------:R-:W-:Y:S01]  /*5490*/  LOP3.LUT R22, R5, R6.reuse, R92.reuse, 0x96, !PT ;  /* 0x0000000605167212 */ /* 0x180fe200078e965c */
[----:B------:R-:W-:Y:S01]  /*54a0*/  IMAD.WIDE.U32 R18, R13, -0x2daee0ad, RZ ;  /* 0xd2511f530d127825 */ /* 0x000fe200078e00ff */
[----:B------:R-:W-:Y:S02]  /*54b0*/  LOP3.LUT R5, R5, R6, R92, 0x96, !PT ;  /* 0x0000000605057212 */ /* 0x000fe400078e965c */
[----:B------:R-:W-:Y:S01]  /*54c0*/  SHF.R.U32.HI R93, RZ, 0x18, R16 ;  /* 0x00000018ff5d7819 */ /* 0x000fe20000011610 */
[----:B------:R-:W-:Y:S01]  /*54d0*/  IMAD.WIDE.U32 R24, R22, -0x2daee0ad, RZ ;  /* 0xd2511f5316187825 */ /* 0x000fe200078e00ff */
[----:B------:R-:W-:Y:S01]  /*54e0*/  LOP3.LUT R2, R19, R20, R89, 0x96, !PT ;  /* 0x0000001413027212 */ /* 0x000fe200078e9659 */
[----:B------:R-:W-:Y:S01]  /*54f0*/  HMMA.16816.F32 R128, R8, R28, R32 ;  /* 0x0000001c0880723c */ /* 0x000fe20000001820 */
[----:B------:R-:W2:Y:S01]  /*5500*/  LDSM.16.MT88.4 R28, [R178+0x10800] ;  /* 0x01080000b21c783b */ /* 0x000ea20000004200 */
[----:B------:R-:W-:-:S03]  /*5510*/  IMAD.WIDE.U32 R22, R5, -0x2daee0ad, RZ ;  /* 0xd2511f5305167825 */ /* 0x000fc600078e00ff */
[----:B------:R-:W3:Y:S01]  /*5520*/  LDSM.16.MT88.4 R32, [R180+0x10800] ;  /* 0x01080000b420783b */ /* 0x000ee20000004200 */
[----:B------:R-:W-:Y:S01]  /*5530*/  IMAD.WIDE.U32 R6, R2, -0x326172a9, RZ ;  /* 0xcd9e8d5702067825 */ /* 0x000fe200078e00ff */
[----:B------:R-:W-:-:S03]  /*5540*/  LOP3.LUT R2, R25, R18, R94, 0x96, !PT ;  /* 0x0000001219027212 */ /* 0x000fc600078e965e */
[----:B------:R-:W-:Y:S01]  /*5550*/  IMAD.MOV.U32 R41, RZ, RZ, R86 ;  /* 0x000000ffff297224 */ /* 0x000fe200078e0056 */
[CCC-:B------:R-:W-:Y:S01]  /*5560*/  LOP3.LUT R13, R7.reuse, R4.reuse, R90.reuse, 0x96, !PT ;  /* 0x00000004070d7212 */ /* 0x1c0fe200078e965a */
[----:B------:R-:W-:Y:S01]  /*5570*/  IMAD.WIDE.U32 R18, R2, -0x326172a9, RZ ;  /* 0xcd9e8d5702127825 */ /* 0x000fe200078e00ff */
[----:B------:R-:W-:Y:S02]  /*5580*/  LOP3.LUT R7, R7, R4, R90, 0x96, !PT ;  /* 0x0000000407077212 */ /* 0x000fe400078e965a */
[----:B------:R-:W-:Y:S01]  /*5590*/  LOP3.LUT R2, R17, R82, R83, 0x96, !PT ;  /* 0x0000005211027212 */ /* 0x000fe200078e9653 */
[----:B------:R-:W-:Y:S01]  /*55a0*/  IMAD R4, R21, -0x2daee0ad, RZ ;  /* 0xd2511f5315047824 */ /* 0x000fe200078e02ff */
[----:B------:R-:W-:Y:S01]  /*55b0*/  LOP3.LUT R21, R15, R38, R39, 0x96, !PT ;  /* 0x000000260f157212 */ /* 0x000fe200078e9627 */
[----:B------:R-:W-:Y:S01]  /*55c0*/  IMAD.WIDE.U32 R26, R13, -0x2daee0ad, RZ ;  /* 0xd2511f530d1a7825 */ /* 0x000fe200078e00ff */
[----:B------:R-:W-:Y:S02]  /*55d0*/  LOP3.LUT R86, R16, 0xffff, RZ, 0xc0, !PT ;  /* 0x0000ffff10567812 */ /* 0x000fe400078ec0ff */
[----:B------:R-:W-:Y:S01]  /*55e0*/  LOP3.LUT R4, R23, R4, R94, 0x96, !PT ;  /* 0x0000000417047212 */ /* 0x000fe200078e965e */
[----:B------:R-:W-:Y:S01]  /*55f0*/  IMAD.MOV.U32 R42, RZ, RZ, R77 ;  /* 0x000000ffff2a7224 */ /* 0x000fe200078e004d */
[----:B------:R-:W-:Y:S01]  /*5600*/  LOP3.LUT R92, R27, R24, R83, 0x96, !PT ;  /* 0x000000181b5c7212 */ /* 0x000fe200078e9653 */
[----:B------:R-:W-:Y:S01]  /*5610*/  IMAD.MOV.U32 R77, RZ, RZ, R169 ;  /* 0x000000ffff4d7224 */ /* 0x000fe200078e00a9 */
[----:B------:R-:W-:Y:S01]  /*5620*/  LOP3.LUT R24, R14, 0xffff, RZ, 0xc0, !PT ;  /* 0x0000ffff0e187812 */ /* 0x000fe200078ec0ff */
[----:B------:R-:W-:Y:S01]  /*5630*/  IMAD.WIDE.U32 R4, R4, -0x326172a9, RZ ;  /* 0xcd9e8d5704047825 */ /* 0x000fe200078e00ff */
[----:B------:R-:W-:-:S02]  /*5640*/  LOP3.LUT R15, R16, 0xff, RZ, 0xc0, !PT ;  /* 0x000000ff100f7812 */ /* 0x000fc400078ec0ff */
[----:B------:R-:W-:Y:S01]  /*5650*/  SHF.R.U32.HI R94, RZ, 0x10, R16 ;  /* 0x00000010ff5e7819 */ /* 0x000fe20000011610 */
[----:B------:R-:W-:Y:S01]  /*5660*/  IMAD.MOV.U32 R89, RZ, RZ, R173 ;  /* 0x000000ffff597224 */ /* 0x000fe200078e00ad */
[-C--:B------:R-:W-:Y:S01]  /*5670*/  LOP3.LUT R84, R19, R6.reuse, R39, 0x96, !PT ;  /* 0x0000000613547212 */ /* 0x080fe200078e9627 */
[----:B------:R-:W-:Y:S01]  /*5680*/  IMAD.MOV.U32 R40, RZ, RZ, R91 ;  /* 0x000000ffff287224 */ /* 0x000fe200078e005b */
[----:B------:R-:W-:Y:S01]  /*5690*/  LOP3.LUT R20, R5, R6, R39, 0x96, !PT ;  /* 0x0000000605147212 */ /* 0x000fe200078e9627 */
[----:B------:R-:W-:Y:S01]  /*56a0*/  IMAD.WIDE.U32 R6, R7, -0x2daee0ad, RZ ;  /* 0xd2511f5307067825 */ /* 0x000fe200078e00ff */
[C---:B------:R-:W-:Y:S02]  /*56b0*/  LOP3.LUT R87, R18.reuse, 0xff, RZ, 0xc0, !PT ;  /* 0x000000ff12577812 */ /* 0x040fe400078ec0ff */
[----:B------:R-:W-:Y:S01]  /*56c0*/  LOP3.LUT R169, R18, 0xffff, RZ, 0xc0, !PT ;  /* 0x0000ffff12a97812 */ /* 0x000fe200078ec0ff */
[----:B------:R-:W-:Y:S01]  /*56d0*/  IMAD.MOV.U32 R45, RZ, RZ, R89 ;  /* 0x000000ffff2d7224 */ /* 0x000fe200078e0059 */
[----:B------:R-:W-:Y:S01]  /*56e0*/  SHF.R.U32.HI R170, RZ, 0x10, R18 ;  /* 0x00000010ffaa7819 */ /* 0x000fe20000011612 */
[----:B------:R-:W-:Y:S01]  /*56f0*/  IMAD.MOV.U32 R89, RZ, RZ, R78 ;  /* 0x000000ffff597224 */ /* 0x000fe200078e004e */
[----:B------:R-:W-:Y:S01]  /*5700*/  SHF.R.U32.HI R85, RZ, 0x18, R18 ;  /* 0x00000018ff557819 */ /* 0x000fe20000011612 */
[C---:B--2---:R-:W-:Y:S01]  /*5710*/  HMMA.16816.F32 R56, R8.reuse, R28, R56 ;  /* 0x0000001c0838723c */ /* 0x044fe20000001838 */
[C---:B------:R-:W-:Y:S01]  /*5720*/  LOP3.LUT R16, R4.reuse, 0xffff, RZ, 0xc0, !PT ;  /* 0x0000ffff04107812 */ /* 0x040fe200078ec0ff */
[----:B------:R-:W-:Y:S01]  /*5730*/  IMAD.MOV.U32 R78, RZ, RZ, R181 ;  /* 0x000000ffff4e7224 */ /* 0x000fe200078e00b5 */
[----:B------:R-:W-:Y:S01]  /*5740*/  LOP3.LUT R19, R4, 0xff, RZ, 0xc0, !PT ;  /* 0x000000ff04137812 */ /* 0x000fe200078ec0ff */
[----:B------:R-:W-:Y:S01]  /*5750*/  IMAD.MOV.U32 R43, RZ, RZ, R211 ;  /* 0x000000ffff2b7224 */ /* 0x000fe200078e00d3 */
[----:B------:R-:W-:Y:S01]  /*5760*/  SHF.R.U32.HI R18, RZ, 0x10, R4 ;  /* 0x00000010ff127819 */ /* 0x000fe20000011604 */
[----:B------:R-:W-:Y:S01]  /*5770*/  IMAD.MOV.U32 R36, RZ, RZ, R210 ;  /* 0x000000ffff247224 */ /* 0x000fe200078e00d2 */
[----:B------:R-:W-:Y:S01]  /*5780*/  SHF.R.U32.HI R17, RZ, 0x18, R4 ;  /* 0x00000018ff117819 */ /* 0x000fe20000011604 */
[----:B------:R-:W-:Y:S01]  /*5790*/  IMAD.MOV.U32 R91, RZ, RZ, R209 ;  /* 0x000000ffff5b7224 */ /* 0x000fe200078e00d1 */
[C---:B------:R-:W-:Y:S01]  /*57a0*/  LOP3.LUT R5, R2.reuse, 0xff, RZ, 0xc0, !PT ;  /* 0x000000ff02057812 */ /* 0x040fe200078ec0ff */
[----:B------:R-:W-:Y:S01]  /*57b0*/  IMAD.MOV.U32 R81, RZ, RZ, R208 ;  /* 0x000000ffff517224 */ /* 0x000fe200078e00d0 */
[----:B------:R-:W-:Y:S01]  /*57c0*/  LOP3.LUT R4, R2, 0xffff, RZ, 0xc0, !PT ;  /* 0x0000ffff02047812 */ /* 0x000fe200078ec0ff */
[----:B------:R-:W-:Y:S01]  /*57d0*/  HMMA.16816.F32 R208, R8, R30, R68 ;  /* 0x0000001e08d0723c */ /* 0x000fe20000001844 */
[----:B-1----:R-:W-:Y:S01]  /*57e0*/  ISETP.GE.U32.AND P2, PT, R46, R5, PT ;  /* 0x000000052e00720c */ /* 0x002fe20003f46070 */
[----:B------:R-:W-:Y:S01]  /*57f0*/  IMAD.MOV.U32 R88, RZ, RZ, R172 ;  /* 0x000000ffff587224 */ /* 0x000fe200078e00ac */
[----:B------:R-:W-:-:S02]  /*5800*/  SHF.R.U32.HI R4, RZ, 0x8, R4 ;  /* 0x00000008ff047819 */ /* 0x000fc40000011604 */
[----:B------:R-:W-:Y:S01]  /*5810*/  LOP3.LUT R13, R7, R22, R83, 0x96, !PT ;  /* 0x00000016070d7212 */ /* 0x000fe200078e9653 */
[----:B------:R-:W-:Y:S01]  /*5820*/  IMAD.MOV.U32 R44, RZ, RZ, R88 ;  /* 0x000000ffff2c7224 */ /* 0x000fe200078e0058 */
[----:B------:R-:W-:Y:S01]  /*5830*/  LOP3.LUT R4, R4, 0xffff, RZ, 0xc0, !PT ;  /* 0x0000ffff04047812 */ /* 0x000fe200078ec0ff */
[----:B------:R-:W-:Y:S01]  /*5840*/  IMAD.MOV.U32 R88, RZ, RZ, R77 ;  /* 0x000000ffff587224 */ /* 0x000fe200078e004d */
[----:B------:R-:W-:Y:S01]  /*5850*/  LOP3.LUT R22, R14, 0xff, RZ, 0xc0, !PT ;  /* 0x000000ff0e167812 */ /* 0x000fe200078ec0ff */
[----:B---3--:R-:W-:Y:S01]  /*5860*/  HMMA.16816.F32 R172, R8, R32, R60 ;  /* 0x0000002008ac723c */ /* 0x008fe2000000183c */
[----:B------:R-:W-:Y:S01]  /*5870*/  ISETP.GE.U32.AND P6, PT, R46, R4, PT ;  /* 0x000000042e00720c */ /* 0x000fe20003fc6070 */
[----:B------:R-:W-:Y:S01]  /*5880*/  IMAD.MOV.U32 R71, RZ, RZ, R36 ;  /* 0x000000ffff477224 */ /* 0x000fe200078e0024 */
[--C-:B------:R-:W-:Y:S01]  /*5890*/  SHF.R.U32.HI R4, RZ, 0x10, R2.reuse ;  /* 0x00000010ff047819 */ /* 0x100fe20000011602 */
[----:B------:R-:W-:Y:S01]  /*58a0*/  @!P2 HADD2 R111, -R156.H0_H0, -RZ.H0_H0 ;  /* 0xa00000ff9c6fa230 */ /* 0x000fe20000000900 */
[----:B------:R-:W-:Y:S01]  /*58b0*/  SHF.R.U32.HI R2, RZ, 0x18, R2 ;  /* 0x00000018ff027819 */ /* 0x000fe20000011602 */
[----:B------:R-:W-:Y:S01]  /*58c0*/  IMAD.MOV.U32 R70, RZ, RZ, R37 ;  /* 0x000000ffff467224 */ /* 0x000fe200078e0025 */
[----:B------:R-:W-:Y:S01]  /*58d0*/  LOP3.LUT R4, R4, 0xff, RZ, 0xc0, !PT ;  /* 0x000000ff04047812 */ /* 0x000fe200078ec0ff */
[----:B------:R-:W-:Y:S01]  /*58e0*/  IMAD.MOV.U32 R90, RZ, RZ, R44 ;  /* 0x000000ffff5a7224 */ /* 0x000fe200078e002c */
[----:B------:R-:W-:Y:S01]  /*58f0*/  @!P2 PRMT R156, R111, 0x5410, RZ ;  /* 0x000054106f9ca816 */ /* 0x000fe200000000ff */
[----:B------:R-:W-:Y:S01]  /*5900*/  IMAD.MOV.U32 R111, RZ, RZ, R45 ;  /* 0x000000ffff6f7224 */ /* 0x000fe200078e002d */
[----:B------:R-:W-:-:S02]  /*5910*/  ISETP.GE.U32.AND P0, PT, R46, R4, PT ;  /* 0x000000042e00720c */ /* 0x000fc40003f06070 */
[----:B------:R-:W-:Y:S01]  /*5920*/  ISETP.GE.U32.AND P2, PT, R46, R2, PT ;  /* 0x000000022e00720c */ /* 0x000fe20003f46070 */
[----:B------:R-:W-:Y:S01]  /*5930*/  @!P6 HADD2 R112, -R155.H0_H0, -RZ.H0_H0 ;  /* 0xa00000ff9b70e230 */ /* 0x000fe20000000900 */
[----:B------:R-:W-:Y:S02]  /*5940*/  LOP3.LUT R2, R21, 0xffff, RZ, 0xc0, !PT ;  /* 0x0000ffff15027812 */ /* 0x000fe400078ec0ff */
[----:B------:R-:W-:Y:S02]  /*5950*/  SHF.R.U32.HI R4, RZ, 0x8, R16 ;  /* 0x00000008ff047819 */ /* 0x000fe40000011610 */
[----:B------:R-:W-:Y:S02]  /*5960*/  SHF.R.U32.HI R2, RZ, 0x8, R2 ;  /* 0x00000008ff027819 */ /* 0x000fe40000011602 */
[----:B------:R-:W-:Y:S02]  /*5970*/  @!P6 PRMT R155, R112, 0x5410, RZ ;  /* 0x00005410709be816 */ /* 0x000fe400000000ff */
[----:B------:R-:W-:Y:S01]  /*5980*/  LOP3.LUT R2, R2, 0xffff, RZ, 0xc0, !PT ;  /* 0x0000ffff02027812 */ /* 0x000fe200078ec0ff */
[----:B------:R-:W-:Y:S01]  /*5990*/  @!P0 HADD2 R113, -R154.H0_H0, -RZ.H0_H0 ;  /* 0xa00000ff9a718230 */ /* 0x000fe20000000900 */
[C---:B------:R-:W-:Y:S01]  /*59a0*/  ISETP.GE.U32.AND P1, PT, R46.reuse, R22, PT ;  /* 0x000000162e00720c */ /* 0x040fe20003f26070 */
[----:B------:R-:W-:Y:S01]  /*59b0*/  @!P2 HADD2 R114, -R153.H0_H0, -RZ.H0_H0 ;  /* 0xa00000ff9972a230 */ /* 0x000fe20000000900 */
[----:B------:R-:W-:-:S02]  /*59c0*/  ISETP.GE.U32.AND P6, PT, R46, R2, PT ;  /* 0x000000022e00720c */ /* 0x000fc40003fc6070 */
[----:B------:R-:W-:Y:S02]  /*59d0*/  LOP3.LUT R2, R21, 0xff, RZ, 0xc0, !PT ;  /* 0x000000ff15027812 */ /* 0x000fe400078ec0ff */
[----:B------:R-:W-:Y:S02]  /*59e0*/  @!P0 PRMT R154, R113, 0x5410, RZ ;  /* 0x00005410719a8816 */ /* 0x000fe400000000ff */
[----:B------:R-:W-:Y:S02]  /*59f0*/  ISETP.GE.U32.AND P0, PT, R46, R2, PT ;  /* 0x000000022e00720c */ /* 0x000fe40003f06070 */
[----:B------:R-:W-:Y:S02]  /*5a00*/  SHF.R.U32.HI R2, RZ, 0x10, R21 ;  /* 0x00000010ff027819 */ /* 0x000fe40000011615 */
[----:B------:R-:W-:Y:S02]  /*5a10*/  @!P2 PRMT R153, R114, 0x5410, RZ ;  /* 0x000054107299a816 */ /* 0x000fe400000000ff */
[----:B------:R-:W-:Y:S01]  /*5a20*/  LOP3.LUT R2, R2, 0xff, RZ, 0xc0, !PT ;  /* 0x000000ff02027812 */ /* 0x000fe200078ec0ff */
[----:B------:R-:W-:Y:S01]  /*5a30*/  @!P6 HADD2 R115, -R157.H0_H0, -RZ.H0_H0 ;  /* 0xa00000ff9d73e230 */ /* 0x000fe20000000900 */
[----:B------:R-:W-:Y:S01]  /*5a40*/  PRMT R22, R19, 0x5410, R4 ;  /* 0x0000541013167816 */ /* 0x000fe20000000004 */
[----:B------:R-:W-:Y:S01]  /*5a50*/  FFMA.FTZ R4, R98, c[0x0][0x23c], -R0 ;  /* 0x00008f0062047a23 */ /* 0x000fe20000010800 */
[----:B------:R-:W-:-:S02]  /*5a60*/  ISETP.GE.U32.AND P2, PT, R46, R2, PT ;  /* 0x000000022e00720c */ /* 0x000fc40003f46070 */
[----:B------:R-:W-:Y:S01]  /*5a70*/  SHF.R.U32.HI R2, RZ, 0x18, R21 ;  /* 0x00000018ff027819 */ /* 0x000fe20000011615 */
[----:B------:R-:W-:Y:S01]  /*5a80*/  @!P0 HADD2 R117, -R158.H0_H0, -RZ.H0_H0 ;  /* 0xa00000ff9e758230 */ /* 0x000fe20000000900 */
[----:B------:R-:W-:Y:S01]  /*5a90*/  SHF.R.U32.HI R23, RZ, 0x10, R14 ;  /* 0x00000010ff177819 */ /* 0x000fe2000001160e */
[----:B------:R1:W-:Y:S01]  /*5aa0*/  MUFU.EX2 R79, R4 ;  /* 0x00000004004f7308 */ /* 0x0003e20000000800 */
[----:B------:R-:W-:Y:S02]  /*5ab0*/  @!P6 PRMT R157, R115, 0x5410, RZ ;  /* 0x00005410739de816 */ /* 0x000fe400000000ff */
[----:B------:R-:W-:Y:S02]  /*5ac0*/  @!P0 PRMT R158, R117, 0x5410, RZ ;  /* 0x00005410759e8816 */ /* 0x000fe400000000ff */
[----:B------:R-:W-:Y:S02]  /*5ad0*/  ISETP.GE.U32.AND P0, PT, R46, R2, PT ;  /* 0x000000022e00720c */ /* 0x000fe40003f06070 */
[----:B------:R-:W-:Y:S01]  /*5ae0*/  LOP3.LUT R2, R18, 0xff, RZ, 0xc0, !PT ;  /* 0x000000ff12027812 */ /* 0x000fe200078ec0ff */
[----:B------:R-:W-:Y:S01]  /*5af0*/  @!P2 HADD2 R118, -R168.H0_H0, -RZ.H0_H0 ;  /* 0xa00000ffa876a230 */ /* 0x000fe20000000900 */
[----:B------:R-:W-:-:S02]  /*5b00*/  LOP3.LUT R5, R23, 0xff, RZ, 0xc0, !PT ;  /* 0x000000ff17057812 */ /* 0x000fc400078ec0ff */
[----:B------:R-:W-:Y:S02]  /*5b10*/  PRMT R21, R2, 0x5410, R17 ;  /* 0x0000541002157816 */ /* 0x000fe40000000011 */
[----:B------:R-:W-:Y:S02]  /*5b20*/  SHF.R.U32.HI R2, RZ, 0x8, R24 ;  /* 0x00000008ff027819 */ /* 0x000fe40000011618 */
[----:B------:R-:W-:Y:S01]  /*5b30*/  @!P2 PRMT R168, R118, 0x5410, RZ ;  /* 0x0000541076a8a816 */ /* 0x000fe200000000ff */
[--C-:B-1----:R-:W-:Y:S01]  /*5b40*/  FFMA.FTZ R4, R97, c[0x0][0x23c], -R0.reuse ;  /* 0x00008f0061047a23 */ /* 0x102fe20000010800 */
[----:B------:R-:W-:Y:S02]  /*5b50*/  LOP3.LUT R2, R2, 0xffff, RZ, 0xc0, !PT ;  /* 0x0000ffff02027812 */ /* 0x000fe400078ec0ff */
[C---:B------:R-:W-:Y:S01]  /*5b60*/  ISETP.GE.U32.AND P6, PT, R46.reuse, R5, PT ;  /* 0x000000052e00720c */ /* 0x040fe20003fc6070 */
[----:B------:R1:W-:Y:S01]  /*5b70*/  MUFU.EX2 R98, R4 ;  /* 0x0000000400627308 */ /* 0x0003e20000000800 */
[----:B------:R-:W-:Y:S01]  /*5b80*/  ISETP.GE.U32.AND P2, PT, R46, R2, PT ;  /* 0x000000022e00720c */ /* 0x000fe20003f46070 */
[----:B------:R-:W-:Y:S01]  /*5b90*/  FFMA.FTZ R5, R95, c[0x0][0x23c], -R0 ;  /* 0x00008f005f057a23 */ /* 0x000fe20000010800 */
[----:B------:R-:W-:Y:S01]  /*5ba0*/  LOP3.LUT R2, R20, 0xffff, RZ, 0xc0, !PT ;  /* 0x0000ffff14027812 */ /* 0x000fe200078ec0ff */
[----:B------:R-:W-:Y:S01]  /*5bb0*/  @!P0 HADD2 R95, -R166.H0_H0, -RZ.H0_H0 ;  /* 0xa00000ffa65f8230 */ /* 0x000fe20000000900 */
[----:B------:R-:W-:-:S02]  /*5bc0*/  SHF.R.U32.HI R14, RZ, 0x18, R14 ;  /* 0x00000018ff0e7819 */ /* 0x000fc4000001160e */
[----:B------:R-:W-:Y:S01]  /*5bd0*/  LOP3.LUT R7, R6, 0xffff, RZ, 0xc0, !PT ;  /* 0x0000ffff06077812 */ /* 0x000fe200078ec0ff */
[----:B------:R2:W3:Y:S01]  /*5be0*/  MUFU.EX2 R16, R5 ;  /* 0x0000000500107308 */ /* 0x0004e20000000800 */
[C---:B------:R-:W-:Y:S02]  /*5bf0*/  ISETP.GE.U32.AND P5, PT, R46.reuse, R14, PT ;  /* 0x0000000e2e00720c */ /* 0x040fe40003fa6070 */
[----:B------:R-:W-:Y:S02]  /*5c00*/  SHF.R.U32.HI R14, RZ, 0x10, R6 ;  /* 0x00000010ff0e7819 */ /* 0x000fe40000011606 */
[----:B------:R-:W-:Y:S01]  /*5c10*/  ISETP.GE.U32.AND P3, PT, R46, R15, PT ;  /* 0x0000000f2e00720c */ /* 0x000fe20003f66070 */
[----:B------:R-:W-:Y:S01]  /*5c20*/  IMAD.MOV.U32 R46, RZ, RZ, R76 ;  /* 0x000000ffff2e7224 */ /* 0x000fe200078e004c */
[----:B------:R-:W-:Y:S02]  /*5c30*/  LOP3.LUT R15, R6, 0xff, RZ, 0xc0, !PT ;  /* 0x000000ff060f7812 */ /* 0x000fe400078ec0ff */
[----:B-1----:R-:W-:Y:S01]  /*5c40*/  SHF.R.U32.HI R4, RZ, 0x8, R2 ;  /* 0x00000008ff047819 */ /* 0x002fe20000011602 */
[----:B------:R-:W-:Y:S01]  /*5c50*/  IMAD.MOV.U32 R97, RZ, RZ, R46 ;  /* 0x000000ffff617224 */ /* 0x000fe200078e002e */
[----:B------:R-:W-:-:S02]  /*5c60*/  LOP3.LUT R2, R20, 0xff, RZ, 0xc0, !PT ;  /* 0x000000ff14027812 */ /* 0x000fc400078ec0ff */
[----:B------:R-:W-:Y:S02]  /*5c70*/  SHF.R.U32.HI R6, RZ, 0x18, R6 ;  /* 0x00000018ff067819 */ /* 0x000fe40000011606 */
[----:B------:R-:W-:Y:S01]  /*5c80*/  PRMT R19, R2, 0x5410, R4 ;  /* 0x0000541002137816 */ /* 0x000fe20000000004 */
[----:B------:R-:W-:Y:S01]  /*5c90*/  FFMA.FTZ R2, R96, c[0x0][0x23c], -R0 ;  /* 0x00008f0060027a23 */ /* 0x000fe20000010800 */
[--C-:B--2---:R-:W-:Y:S02]  /*5ca0*/  SHF.R.U32.HI R5, RZ, 0x10, R20.reuse ;  /* 0x00000010ff057819 */ /* 0x104fe40000011614 */
[----:B------:R-:W-:Y:S01]  /*5cb0*/  SHF.R.U32.HI R4, RZ, 0x18, R20 ;  /* 0x00000018ff047819 */ /* 0x000fe20000011614 */
[----:B------:R1:W-:Y:S01]  /*5cc0*/  MUFU.EX2 R83, R2 ;  /* 0x0000000200537308 */ /* 0x0003e20000000800 */
[----:B------:R-:W-:Y:S02]  /*5cd0*/  @!P0 PRMT R166, R95, 0x5410, RZ ;  /* 0x000054105fa68816 */ /* 0x000fe400000000ff */
[----:B-1----:R-:W-:Y:S01]  /*5ce0*/  LOP3.LUT R2, R5, 0xff, RZ, 0xc0, !PT ;  /* 0x000000ff05027812 */ /* 0x002fe200078ec0ff */
[----:B------:R-:W-:-:S02]  /*5cf0*/  FFMA.FTZ R5, R99, c[0x0][0x23c], -R0 ;  /* 0x00008f0063057a23 */ /* 0x000fc40000010800 */
[----:B------:R-:W-:Y:S01]  /*5d00*/  IMAD.MOV.U32 R99, RZ, RZ, R47 ;  /* 0x000000ffff637224 */ /* 0x000fe200078e002f */
[----:B------:R-:W-:Y:S01]  /*5d10*/  PRMT R18, R2, 0x5410, R4 ;  /* 0x0000541002127816 */ /* 0x000fe20000000004 */
[----:B------:R1:W-:Y:S01]  /*5d20*/  MUFU.EX2 R76, R5 ;  /* 0x00000005004c7308 */ /* 0x0003e20000000800 */
[----:B------:R-:W-:Y:S01]  /*5d30*/  SHF.R.U32.HI R4, RZ, 0x8, R7 ;  /* 0x00000008ff047819 */ /* 0x000fe20000011607 */
[----:B------:R-:W-:Y:S01]  /*5d40*/  HSET2.LE.AND R7, R21, R119, PT ;  /* 0x0000007715077233 */ /* 0x000fe20003803000 */
[----:B------:R-:W-:-:S04]  /*5d50*/  LOP3.LUT R2, R14, 0xff, RZ, 0xc0, !PT ;  /* 0x000000ff0e027812 */ /* 0x000fc800078ec0ff */
[----:B------:R-:W-:Y:S01]  /*5d60*/  PRMT R17, R2, 0x5410, R6 ;  /* 0x0000541002117816 */ /* 0x000fe20000000006 */
[----:B------:R-:W-:Y:S01]  /*5d70*/  HSET2.LE.AND R6, R22, R119, PT ;  /* 0x0000007716067233 */ /* 0x000fe20003803000 */
[----:B------:R-:W-:-:S03]  /*5d80*/  LOP3.LUT R2, R13, 0xffff, RZ, 0xc0, !PT ;  /* 0x0000ffff0d027812 */ /* 0x000fc600078ec0ff */
[--C-:B------:R-:W-:Y:S01]  /*5d90*/  HSET2.LE.AND R17, R17, R119.reuse, PT ;  /* 0x0000007711117233 */ /* 0x100fe20003803000 */
[----:B-1----:R-:W-:Y:S02]  /*5da0*/  FFMA.FTZ R5, R100, c[0x0][0x23c], -R0 ;  /* 0x00008f0064057a23 */ /* 0x002fe40000010800 */
[----:B---3--:R-:W-:Y:S01]  /*5db0*/  IMAD.MOV.U32 R100, RZ, RZ, R16 ;  /* 0x000000ffff647224 */ /* 0x008fe200078e0010 */
[----:B------:R-:W-:Y:S01]  /*5dc0*/  PRMT R16, R15, 0x5410, R4 ;  /* 0x000054100f107816 */ /* 0x000fe20000000004 */
[----:B------:R-:W-:Y:S01]  /*5dd0*/  FFMA.FTZ R4, R101, c[0x0][0x23c], -R0 ;  /* 0x00008f0065047a23 */ /* 0x000fe20000010800 */
[----:B------:R1:W-:Y:S03]  /*5de0*/  MUFU.EX2 R181, R5 ;  /* 0x0000000500b57308 */ /* 0x0003e60000000800 */
[----:B------:R-:W-:-:S05]  /*5df0*/  HSET2.LE.AND R16, R16, R119, PT ;  /* 0x0000007710107233 */ /* 0x000fca0003803000 */
[----:B------:R2:W-:Y:S01]  /*5e00*/  MUFU.EX2 R28, R4 ;  /* 0x00000004001c7308 */ /* 0x0005e20000000800 */
[----:B-1----:R-:W-:-:S07]  /*5e10*/  FFMA.FTZ R5, R102, c[0x0][0x23c], -R12 ;  /* 0x00008f0066057a23 */ /* 0x002fce000001080c */
[----:B------:R1:W-:Y:S01]  /*5e20*/  MUFU.EX2 R68, R5 ;  /* 0x0000000500447308 */ /* 0x0003e20000000800 */
[----:B--2---:R-:W-:Y:S02]  /*5e30*/  SHF.R.U32.HI R4, RZ, 0x8, R2 ;  /* 0x00000008ff047819 */ /* 0x004fe40000011602 */
[----:B------:R-:W-:-:S04]  /*5e40*/  LOP3.LUT R2, R13, 0xff, RZ, 0xc0, !PT ;  /* 0x000000ff0d027812 */ /* 0x000fc800078ec0ff */
[----:B------:R-:W-:Y:S01]  /*5e50*/  PRMT R15, R2, 0x5410, R4 ;  /* 0x00005410020f7816 */ /* 0x000fe20000000004 */
[----:B------:R-:W-:Y:S01]  /*5e60*/  FFMA.FTZ R2, R104, c[0x0][0x23c], -R12 ;  /* 0x00008f0068027a23 */ /* 0x000fe2000001080c */
[--C-:B------:R-:W-:Y:S01]  /*5e70*/  SHF.R.U32.HI R4, RZ, 0x18, R13.reuse ;  /* 0x00000018ff047819 */ /* 0x100fe2000001160d */
[----:B------:R-:W-:Y:S02]  /*5e80*/  IMAD.MOV.U32 R104, RZ, RZ, R40 ;  /* 0x000000ffff687224 */ /* 0x000fe400078e0028 */
[----:B------:R2:W3:Y:S01]  /*5e90*/  MUFU.EX2 R29, R2 ;  /* 0x00000002001d7308 */ /* 0x0004e20000000800 */
[----:B-1----:R-:W-:Y:S01]  /*5ea0*/  SHF.R.U32.HI R5, RZ, 0x10, R13 ;  /* 0x00000010ff057819 */ /* 0x002fe2000001160d */
[----:B------:R-:W-:-:S03]  /*5eb0*/  HSET2.LE.AND R13, R15, R119, PT ;  /* 0x000000770f0d7233 */ /* 0x000fc60003803000 */
[----:B--2---:R-:W-:Y:S01]  /*5ec0*/  LOP3.LUT R2, R5, 0xff, RZ, 0xc0, !PT ;  /* 0x000000ff05027812 */ /* 0x004fe200078ec0ff */
[----:B------:R-:W-:Y:S02]  /*5ed0*/  FFMA.FTZ R5, R103, c[0x0][0x23c], -R12 ;  /* 0x00008f0067057a23 */ /* 0x000fe4000001080c */
[----:B---3--:R-:W-:Y:S01]  /*5ee0*/  IMAD.MOV.U32 R95, RZ, RZ, R29 ;  /* 0x000000ffff5f7224 */ /* 0x008fe200078e001d */
[----:B------:R-:W-:Y:S01]  /*5ef0*/  PRMT R14, R2, 0x5410, R4 ;  /* 0x00005410020e7816 */ /* 0x000fe20000000004 */
[--C-:B------:R-:W-:Y:S01]  /*5f00*/  FFMA.FTZ R4, R105, c[0x0][0x23c], -R12.reuse ;  /* 0x00008f0069047a23 */ /* 0x100fe2000001080c */
[----:B------:R1:W-:Y:S01]  /*5f10*/  MUFU.EX2 R96, R5 ;  /* 0x0000000500607308 */ /* 0x0003e20000000800 */
[--C-:B------:R-:W-:Y:S01]  /*5f20*/  HSET2.LE.AND R2, R19, R119.reuse, PT ;  /* 0x0000007713027233 */ /* 0x100fe20003803000 */
[----:B------:R-:W-:Y:S01]  /*5f30*/  IMAD.MOV.U32 R103, RZ, RZ, R41 ;  /* 0x000000ffff677224 */ /* 0x000fe200078e0029 */
[----:B------:R-:W-:Y:S01]  /*5f40*/  HSET2.LE.AND R15, R14, R119, PT ;  /* 0x000000770e0f7233 */ /* 0x000fe20003803000 */
[----:B------:R-:W-:-:S02]  /*5f50*/  FFMA.FTZ R14, R108, c[0x0][0x23c], -R12 ;  /* 0x00008f006c0e7a23 */ /* 0x000fc4000001080c */
[----:B------:R-:W-:Y:S02]  /*5f60*/  IMAD.MOV.U32 R105, RZ, RZ, R42 ;  /* 0x000000ffff697224 */ /* 0x000fe400078e002a */
[----:B------:R2:W3:Y:S01]  /*5f70*/  MUFU.EX2 R82, R4 ;  /* 0x0000000400527308 */ /* 0x0004e20000000800 */
[----:B-1----:R-:W-:Y:S01]  /*5f80*/  HSET2.LE.AND R5, R18, R119, PT ;  /* 0x0000007712057233 */ /* 0x002fe20003803000 */
[----:B------:R-:W-:-:S06]  /*5f90*/  FFMA.FTZ R18, R106, c[0x0][0x23c], -R0 ;  /* 0x00008f006a127a23 */ /* 0x000fcc0000010800 */
[----:B------:R-:W-:Y:S01]  /*5fa0*/  MUFU.EX2 R101, R14 ;  /* 0x0000000e00657308 */ /* 0x000fe20000000800 */
[--C-:B------:R-:W-:Y:S02]  /*5fb0*/  FFMA.FTZ R0, R109, c[0x0][0x23c], -R12.reuse ;  /* 0x00008f006d007a23 */ /* 0x100fe4000001080c */
[----:B------:R-:W-:Y:S02]  /*5fc0*/  IMAD.MOV.U32 R109, RZ, RZ, R43 ;  /* 0x000000ffff6d7224 */ /* 0x000fe400078e002b */
[----:B------:R-:W-:Y:S01]  /*5fd0*/  HMMA.16816.F32 R40, R8, R34, R52 ;  /* 0x000000220828723c */ /* 0x000fe20000001834 */
[----:B--2---:R-:W-:Y:S02]  /*5fe0*/  FFMA.FTZ R4, R110, c[0x0][0x23c], -R12 ;  /* 0x00008f006e047a23 */ /* 0x004fe4000001080c */
[----:B------:R1:W-:Y:S01]  /*5ff0*/  MUFU.EX2 R106, R0 ;  /* 0x00000000006a7308 */ /* 0x0003e20000000800 */
[----:B------:R-:W-:Y:S02]  /*6000*/  IMAD.MOV.U32 R110, RZ, RZ, R28 ;  /* 0x000000ffff6e7224 */ /* 0x000fe400078e001c */
[----:B------:R-:W-:-:S05]  /*6010*/  FFMA.FTZ R12, R107, c[0x0][0x23c], -R12 ;  /* 0x00008f006b0c7a23 */ /* 0x000fca000001080c */
[----:B------:R2:W4:Y:S01]  /*6020*/  MUFU.EX2 R77, R4 ;  /* 0x00000004004d7308 */ /* 0x0005220000000800 */
[----:B-1----:R-:W-:-:S07]  /*6030*/  F2FP.PACK_AB R0, R98, R79 ;  /* 0x0000004f6200723e */ /* 0x002fce00000000ff */
[----:B------:R-:W-:Y:S01]  /*6040*/  MUFU.EX2 R102, R18 ;  /* 0x0000001200667308 */ /* 0x000fe20000000800 */
[C---:B------:R-:W-:Y:S02]  /*6050*/  PRMT R138, R0.reuse, 0x7632, R138 ;  /* 0x00007632008a7816 */ /* 0x040fe4000000008a */
[----:B------:R-:W-:Y:S02]  /*6060*/  PRMT R137, R0, 0x7610, R137 ;  /* 0x0000761000897816 */ /* 0x000fe40000000089 */
[----:B--2---:R-:W-:-:S03]  /*6070*/  F2FP.PACK_AB R4, R95, R68 ;  /* 0x000000445f04723e */ /* 0x004fc600000000ff */
[----:B------:R-:W1:Y:S01]  /*6080*/  MUFU.EX2 R69, R12 ;  /* 0x0000000c00457308 */ /* 0x000e620000000800 */
[C---:B------:R-:W-:Y:S02]  /*6090*/  PRMT R140, R4.reuse, 0x7610, R140 ;  /* 0x00007610048c7816 */ /* 0x040fe4000000008c */
[----:B------:R-:W-:-:S04]  /*60a0*/  PRMT R139, R4, 0x7632, R139 ;  /* 0x00007632048b7816 */ /* 0x000fc8000000008b */
[----:B------:R-:W-:-:S04]  /*60b0*/  PRMT R0, R140, 0x5410, R139 ;  /* 0x000054108c007816 */ /* 0x000fc8000000008b */
[----:B------:R-:W-:Y:S02]  /*60c0*/  LOP3.LUT R4, R2, R0, RZ, 0xc0, !PT ;  /* 0x0000000002047212 */ /* 0x000fe400078ec0ff */
[----:B------:R-:W-:Y:S02]  /*60d0*/  PRMT R0, R137, 0x5410, R138 ;  /* 0x0000541089007816 */ /* 0x000fe4000000008a */
[----:B------:R-:W-:Y:S02]  /*60e0*/  F2FP.PACK_AB R2, R83, R100 ;  /* 0x000000645302723e */ /* 0x000fe400000000ff */
[----:B------:R-:W-:Y:S02]  /*60f0*/  LOP3.LUT R5, R5, R0, RZ, 0xc0, !PT ;  /* 0x0000000005057212 */ /* 0x000fe400078ec0ff */
[----:B---3--:R-:W-:Y:S02]  /*6100*/  F2FP.PACK_AB R0, R82, R96 ;  /* 0x000000605200723e */ /* 0x008fe400000000ff */
[----:B------:R-:W-:-:S02]  /*6110*/  PRMT R118, R2, 0x7610, R118 ;  /* 0x0000761002767816 */ /* 0x000fc40000000076 */
[C---:B------:R-:W-:Y:S02]  /*6120*/  PRMT R136, R0.reuse, 0x7610, R136 ;  /* 0x0000761000887816 */ /* 0x040fe40000000088 */
[----:B------:R-:W-:Y:S02]  /*6130*/  PRMT R119, R0, 0x7632, R119 ;  /* 0x0000763200777816 */ /* 0x000fe40000000077 */
[----:B----4-:R-:W-:Y:S02]  /*6140*/  F2FP.PACK_AB R0, R106, R77 ;  /* 0x0000004d6a00723e */ /* 0x010fe400000000ff */
[----:B------:R-:W-:Y:S02]  /*6150*/  PRMT R117, R2, 0x7632, R117 ;  /* 0x0000763202757816 */ /* 0x000fe40000000075 */
[C---:B------:R-:W-:Y:S02]  /*6160*/  PRMT R25, R0.reuse, 0x7610, R25 ;  /* 0x0000761000197816 */ /* 0x040fe40000000019 */
[----:B------:R-:W-:-:S02]  /*6170*/  PRMT R24, R0, 0x7632, R24 ;  /* 0x0000763200187816 */ /* 0x000fc40000000018 */
[----:B------:R-:W-:Y:S02]  /*6180*/  PRMT R0, R136, 0x5410, R119 ;  /* 0x0000541088007816 */ /* 0x000fe40000000077 */
[----:B-1----:R-:W-:Y:S02]  /*6190*/  F2FP.PACK_AB R2, R69, R101 ;  /* 0x000000654502723e */ /* 0x002fe400000000ff */
[----:B------:R-:W-:Y:S02]  /*61a0*/  LOP3.LUT R6, R6, R0, RZ, 0xc0, !PT ;  /* 0x0000000006067212 */ /* 0x000fe400078ec0ff */
[----:B------:R-:W-:Y:S02]  /*61b0*/  PRMT R0, R118, 0x5410, R117 ;  /* 0x0000541076007816 */ /* 0x000fe40000000075 */
[----:B------:R-:W-:Y:S02]  /*61c0*/  PRMT R21, R2, 0x7610, R21 ;  /* 0x0000761002157816 */ /* 0x000fe40000000015 */
[----:B------:R-:W-:-:S02]  /*61d0*/  LOP3.LUT R7, R7, R0, RZ, 0xc0, !PT ;  /* 0x0000000007077212 */ /* 0x000fc400078ec0ff */
[----:B------:R-:W-:Y:S02]  /*61e0*/  PRMT R0, R25, 0x5410, R24 ;  /* 0x0000541019007816 */ /* 0x000fe40000000018 */
[----:B------:R-:W-:Y:S02]  /*61f0*/  PRMT R20, R2, 0x7632, R20 ;  /* 0x0000763202147816 */ /* 0x000fe40000000014 */
[----:B------:R-:W-:Y:S02]  /*6200*/  LOP3.LUT R112, R13, R0, RZ, 0xc0, !PT ;  /* 0x000000000d707212 */ /* 0x000fe400078ec0ff */
[----:B------:R-:W-:-:S04]  /*6210*/  F2FP.PACK_AB R0, R181, R76 ;  /* 0x0000004cb500723e */ /* 0x000fc800000000ff */
[C---:B------:R-:W-:Y:S02]  /*6220*/  PRMT R23, R0.reuse, 0x7610, R23 ;  /* 0x0000761000177816 */ /* 0x040fe40000000017 */
[----:B------:R-:W-:Y:S02]  /*6230*/  PRMT R22, R0, 0x7632, R22 ;  /* 0x0000763200167816 */ /* 0x000fe40000000016 */
[----:B------:R-:W-:-:S04]  /*6240*/  F2FP.PACK_AB R0, R102, R110 ;  /* 0x0000006e6600723e */ /* 0x000fc800000000ff */
[C---:B------:R-:W-:Y:S02]  /*6250*/  PRMT R19, R0.reuse, 0x7610, R19 ;  /* 0x0000761000137816 */ /* 0x040fe40000000013 */
[----:B------:R-:W-:Y:S02]  /*6260*/  PRMT R18, R0, 0x7632, R18 ;  /* 0x0000763200127816 */ /* 0x000fe40000000012 */
[----:B------:R-:W-:-:S04]  /*6270*/  PRMT R0, R23, 0x5410, R22 ;  /* 0x0000541017007816 */ /* 0x000fc80000000016 */
[----:B------:R-:W-:Y:S02]  /*6280*/  LOP3.LUT R113, R15, R0, RZ, 0xc0, !PT ;  /* 0x000000000f717212 */ /* 0x000fe400078ec0ff */
[----:B------:R-:W1:Y:S01]  /*6290*/  LDSM.16.MT88.4 R12, [R179+0x10800] ;  /* 0x01080000b30c783b */ /* 0x000e620000004200 */
[----:B------:R-:W-:-:S04]  /*62a0*/  PRMT R0, R21, 0x5410, R20 ;  /* 0x0000541015007816 */ /* 0x000fc80000000014 */
[----:B------:R-:W-:Y:S01]  /*62b0*/  LOP3.LUT R114, R16, R0, RZ, 0xc0, !PT ;  /* 0x0000000010727212 */ /* 0x000fe200078ec0ff */
[----:B------:R-:W-:Y:S01]  /*62c0*/  IMAD.MOV.U32 R16, RZ, RZ, R69 ;  /* 0x000000ffff107224 */ /* 0x000fe200078e0045 */
[----:B------:R-:W-:-:S04]  /*62d0*/  PRMT R0, R19, 0x5410, R18 ;  /* 0x0000541013007816 */ /* 0x000fc80000000012 */
[----:B------:R-:W-:Y:S01]  /*62e0*/  LOP3.LUT R115, R17, R0, RZ, 0xc0, !PT ;  /* 0x0000000011737212 */ /* 0x000fe200078ec0ff */
[----:B------:R-:W-:Y:S01]  /*62f0*/  @!P5 HADD2 R251, -R165.H0_H0, -RZ.H0_H0 ;  /* 0xa00000ffa5fbd230 */ /* 0x000fe20000000900 */
[C---:B-1----:R-:W-:Y:S08]  /*6300*/  HMMA.16816.F32 R36, R8.reuse, R12, R72 ;  /* 0x0000000c0824723c */ /* 0x042ff00000001848 */
[----:B------:R-:W-:Y:S01]  /*6310*/  HMMA.16816.F32 R32, R8, R14, R64 ;  /* 0x0000000e0820723c */ /* 0x000fe20000001840 */
[----:B------:R-:W1:Y:S01]  /*6320*/  LDSM.16.MT88.4 R8, [R177+0xd000] ;  /* 0x00d00000b108783b */ /* 0x000e620000004200 */
[----:B------:R-:W-:Y:S01]  /*6330*/  LOP3.LUT R2, R84, 0xff, RZ, 0xc0, !PT ;  /* 0x000000ff54027812 */ /* 0x000fe200078ec0ff */
[----:B------:R-:W-:-:S02]  /*6340*/  IMAD.MOV.U32 R17, RZ, RZ, R102 ;  /* 0x000000ffff117224 */ /* 0x000fc400078e0066 */
[----:B------:R-:W2:Y:S03]  /*6350*/  LDSM.16.MT88.4 R12, [R178+0xd000] ;  /* 0x00d00000b20c783b */ /* 0x000ea60000004200 */
[C---:B-1----:R-:W-:Y:S08]  /*6360*/  HMMA.16816.F32 R120, R4.reuse, R8, R120 ;  /* 0x000000080478723c */ /* 0x042ff00000001878 */
[C---:B------:R-:W-:Y:S01]  /*6370*/  HMMA.16816.F32 R28, R4.reuse, R10, R236 ;  /* 0x0000000a041c723c */ /* 0x040fe200000018ec */
[----:B------:R-:W1:Y:S06]  /*6380*/  LDSM.16.MT88.4 R8, [R180+0xd000] ;  /* 0x00d00000b408783b */ /* 0x000e6c0000004200 */
[----:B------:R-:W-:Y:S01]  /*6390*/  IMAD.MOV.U32 R236, RZ, RZ, R97 ;  /* 0x000000ffffec7224 */ /* 0x000fe200078e0061 */
[----:B--2---:R-:W-:Y:S01]  /*63a0*/  HMMA.16816.F32 R44, R4, R12, R244 ;  /* 0x0000000c042c723c */ /* 0x004fe200000018f4 */
[----:B------:R-:W-:Y:S01]  /*63b0*/  SHF.R.U32.HI R0, RZ, 0x8, R86 ;  /* 0x00000008ff007819 */ /* 0x000fe20000011656 */
[----:B------:R-:W-:Y:S01]  /*63c0*/  IMAD.MOV.U32 R238, RZ, RZ, R110 ;  /* 0x000000ffffee7224 */ /* 0x000fe200078e006e */
[----:B------:R-:W-:Y:S01]  /*63d0*/  @!P5 PRMT R165, R251, 0x5410, RZ ;  /* 0x00005410fba5d816 */ /* 0x000fe200000000ff */
[----:B------:R-:W-:-:S02]  /*63e0*/  IMAD.MOV.U32 R239, RZ, RZ, R101 ;  /* 0x000000ffffef7224 */ /* 0x000fc400078e0065 */
[----:B------:R-:W-:Y:S02]  /*63f0*/  IMAD.MOV.U32 R237, RZ, RZ, R106 ;  /* 0x000000ffffed7224 */ /* 0x000fe400078e006a */
[----:B------:R-:W-:Y:S01]  /*6400*/  HMMA.16816.F32 R52, R4, R14, R240 ;  /* 0x0000000e0434723c */ /* 0x000fe200000018f0 */
[----:B------:R-:W2:Y:S01]  /*6410*/  LDSM.16.MT88.4 R12, [R179+0xd000] ;  /* 0x00d00000b30c783b */ /* 0x000ea20000004200 */
[----:B------:R-:W-:Y:S02]  /*6420*/  IMAD.MOV.U32 R247, RZ, RZ, R77 ;  /* 0x000000fffff77224 */ /* 0x000fe400078e004d */
[----:B------:R-:W-:Y:S01]  /*6430*/  IMAD.MOV.U32 R246, RZ, RZ, R76 ;  /* 0x000000fffff67224 */ /* 0x000fe200078e004c */
[----:B------:R-:W-:Y:S01]  /*6440*/  @!P3 HADD2 R250, -R152.H0_H0, -RZ.H0_H0 ;  /* 0xa00000ff98fab230 */ /* 0x000fe20000000900 */
[----:B------:R-:W-:Y:S02]  /*6450*/  IMAD.MOV.U32 R244, RZ, RZ, R83 ;  /* 0x000000fffff47224 */ /* 0x000fe400078e0053 */
[----:B------:R-:W-:-:S02]  /*6460*/  IMAD.MOV.U32 R243, RZ, RZ, R96 ;  /* 0x000000fffff37224 */ /* 0x000fc400078e0060 */
[----:B------:R-:W-:Y:S01]  /*6470*/  IMAD.MOV.U32 R241, RZ, RZ, R98 ;  /* 0x000000fffff17224 */ /* 0x000fe200078e0062 */
[C---:B-1----:R-:W-:Y:S08]  /*6480*/  HMMA.16816.F32 R60, R4.reuse, R8, R232 ;  /* 0x00000008043c723c */ /* 0x042ff000000018e8 */
[----:B------:R-:W-:Y:S01]  /*6490*/  HMMA.16816.F32 R64, R4, R10, R228 ;  /* 0x0000000a0440723c */ /* 0x000fe200000018e4 */
[----:B------:R-:W-:Y:S01]  /*64a0*/  IMAD.MOV.U32 R235, RZ, RZ, R68 ;  /* 0x000000ffffeb7224 */ /* 0x000fe200078e0044 */
[----:B------:R-:W-:Y:S01]  /*64b0*/  LOP3.LUT R0, R0, 0xffff, RZ, 0xc0, !PT ;  /* 0x0000ffff00007812 */ /* 0x000fe200078ec0ff */
[----:B------:R-:W1:Y:S01]  /*64c0*/  LDSM.16.MT88.4 R8, [R177+0xf000] ;  /* 0x00f00000b108783b */ /* 0x000e620000004200 */
[----:B------:R-:W-:-:S02]  /*64d0*/  IMAD.MOV.U32 R232, RZ, RZ, R88 ;  /* 0x000000ffffe87224 */ /* 0x000fc400078e0058 */
[----:B------:R-:W-:Y:S02]  /*64e0*/  IMAD.MOV.U32 R233, RZ, RZ, R78 ;  /* 0x000000ffffe97224 */ /* 0x000fe400078e004e */
[----:B------:R-:W-:Y:S01]  /*64f0*/  IMAD.MOV.U32 R230, RZ, RZ, R70 ;  /* 0x000000ffffe67224 */ /* 0x000fe200078e0046 */
[C---:B--2---:R-:W-:Y:S01]  /*6500*/  HMMA.16816.F32 R72, R4.reuse, R14, R216 ;  /* 0x0000000e0448723c */ /* 0x044fe200000018d8 */
[----:B------:R-:W-:Y:S02]  /*6510*/  IMAD.MOV.U32 R229, RZ, RZ, R71 ;  /* 0x000000ffffe57224 */ /* 0x000fe400078e0047 */
[----:B------:R-:W-:Y:S02]  /*6520*/  IMAD.MOV.U32 R231, RZ, RZ, R89 ;  /* 0x000000ffffe77224 */ /* 0x000fe400078e0059 */
[----:B------:R-:W-:Y:S02]  /*6530*/  IMAD.MOV.U32 R234, RZ, RZ, R79 ;  /* 0x000000ffffea7224 */ /* 0x000fe400078e004f */
[----:B------:R-:W-:Y:S01]  /*6540*/  IMAD.MOV.U32 R228, RZ, RZ, R91 ;  /* 0x000000ffffe47224 */ /* 0x000fe200078e005b */
[----:B------:R-:W-:Y:S01]  /*6550*/  HMMA.16816.F32 R68, R4, R12, R224 ;  /* 0x0000000c0444723c */ /* 0x000fe200000018e0 */
[----:B------:R-:W2:Y:S01]  /*6560*/  LDSM.16.MT88.4 R12, [R178+0xf000] ;  /* 0x00f00000b20c783b */ /* 0x000ea20000004200 */
[----:B------:R-:W-:-:S02]  /*6570*/  IMAD.MOV.U32 R218, RZ, RZ, R109 ;  /* 0x000000ffffda7224 */ /* 0x000fc400078e006d */
[----:B------:R-:W-:Y:S02]  /*6580*/  IMAD.MOV.U32 R240, RZ, RZ, R111 ;  /* 0x000000fffff07224 */ /* 0x000fe400078e006f */
[----:B------:R-:W-:Y:S02]  /*6590*/  IMAD.MOV.U32 R216, RZ, RZ, R103 ;  /* 0x000000ffffd87224 */ /* 0x000fe400078e0067 */
[----:B------:R-:W-:Y:S02]  /*65a0*/  IMAD.MOV.U32 R226, RZ, RZ, R99 ;  /* 0x000000ffffe27224 */ /* 0x000fe400078e0063 */
[----:B------:R-:W-:Y:S02]  /*65b0*/  IMAD.MOV.U32 R225, RZ, RZ, R90 ;  /* 0x000000ffffe17224 */ /* 0x000fe400078e005a */
[----:B------:R-:W-:Y:S02]  /*65c0*/  IMAD.MOV.U32 R242, RZ, RZ, R100 ;  /* 0x000000fffff27224 */ /* 0x000fe400078e0064 */
[----:B------:R-:W-:-:S02]  /*65d0*/  IMAD.MOV.U32 R217, RZ, RZ, R105 ;  /* 0x000000ffffd97224 */ /* 0x000fc400078e0069 */
[----:B------:R-:W-:Y:S01]  /*65e0*/  IMAD.MOV.U32 R227, RZ, RZ, R104 ;  /* 0x000000ffffe37224 */ /* 0x000fe200078e0068 */
[----:B------:R-:W-:Y:S01]  /*65f0*/  @!P3 PRMT R152, R250, 0x5410, RZ ;  /* 0x00005410fa98b816 */ /* 0x000fe200000000ff */
[----:B------:R-:W-:Y:S01]  /*6600*/  @!P1 HADD2 R248, -R164.H0_H0, -RZ.H0_H0 ;  /* 0xa00000ffa4f89230 */ /* 0x000fe20000000900 */
[----:B------:R-:W-:Y:S01]  /*6610*/  IMAD.MOV.U32 R219, RZ, RZ, R80 ;  /* 0x000000ffffdb7224 */ /* 0x000fe200078e0050 */
[----:B------:R-:W-:Y:S01]  /*6620*/  @!P2 HADD2 R203, -R159.H0_H0, -RZ.H0_H0 ;  /* 0xa00000ff9fcba230 */ /* 0x000fe20000000900 */
[----:B------:R-:W-:Y:S01]  /*6630*/  IMAD.MOV.U32 R224, RZ, RZ, R81 ;  /* 0x000000ffffe07224 */ /* 0x000fe200078e0051 */
[----:B------:R-:W-:Y:S01]  /*6640*/  @!P6 HADD2 R202, -R167.H0_H0, -RZ.H0_H0 ;  /* 0xa00000ffa7cae230 */ /* 0x000fe20000000900 */
[----:B------:R-:W-:Y:S01]  /*6650*/  IMAD.MOV.U32 R245, RZ, RZ, R82 ;  /* 0x000000fffff57224 */ /* 0x000fe200078e0052 */
[C---:B-1----:R-:W-:Y:S08]  /*6660*/  HMMA.16816.F32 R76, R4.reuse, R8, R204 ;  /* 0x00000008044c723c */ /* 0x042ff000000018cc */
[C---:B------:R-:W-:Y:S01]  /*6670*/  HMMA.16816.F32 R88, R4.reuse, R10, R148 ;  /* 0x0000000a0458723c */ /* 0x040fe20000001894 */
[----:B------:R-:W1:Y:S07]  /*6680*/  LDSM.16.MT88.4 R8, [R180+0xf000] ;  /* 0x00f00000b408783b */ /* 0x000e6e0000004200 */
[----:B--2---:R-:W-:Y:S01]  /*6690*/  HMMA.16816.F32 R96, R4, R12, R220 ;  /* 0x0000000c0460723c */ /* 0x004fe200000018dc */
[----:B------:R2:W3:Y:S01]  /*66a0*/  LDL.LU.S16 R222, [R1] ;  /* 0x0000000001de7983 */ /* 0x0004e20000300600 */
[----:B------:R-:W4:Y:S01]  /*66b0*/  LDC.U8 R223, c[0x0][0x2d8] ;  /* 0x0000b600ffdf7b82 */ /* 0x000f220000000000 */
[----:B------:R-:W-:-:S02]  /*66c0*/  @!P1 PRMT R164, R248, 0x5410, RZ ;  /* 0x00005410f8a49816 */ /* 0x000fc400000000ff */
[----:B------:R-:W-:Y:S01]  /*66d0*/  @!P2 PRMT R159, R203, 0x5410, RZ ;  /* 0x00005410cb9fa816 */ /* 0x000fe200000000ff */
[----:B------:R-:W-:Y:S01]  /*66e0*/  LDSM.16.MT88.4 R80, [R180+0xf800] ;  /* 0x00f80000b450783b */ /* 0x000fe20000004200 */
[----:B------:R-:W-:Y:S01]  /*66f0*/  @!P6 PRMT R167, R202, 0x5410, RZ ;  /* 0x00005410caa7e816 */ /* 0x000fe200000000ff */
[----:B------:R-:W-:Y:S02]  /*6700*/  HMMA.16816.F32 R100, R4, R14, R212 ;  /* 0x0000000e0464723c */ /* 0x000fe400000018d4 */
[----:B------:R-:W2:Y:S01]  /*6710*/  LDSM.16.MT88.4 R12, [R179+0xf000] ;  /* 0x00f00000b30c783b */ /* 0x000ea20000004200 */
[C---:B----4-:R-:W-:Y:S02]  /*6720*/  ISETP.GE.U32.AND P0, PT, R223.reuse, R0, PT ;  /* 0x00000000df00720c */ /* 0x050fe40003f06070 */
[----:B------:R-:W-:Y:S02]  /*6730*/  LOP3.LUT R0, R94, 0xff, RZ, 0xc0, !PT ;  /* 0x000000ff5e007812 */ /* 0x000fe400078ec0ff */
[----:B------:R-:W-:-:S02]  /*6740*/  ISETP.GE.U32.AND P1, PT, R223, R93, PT ;  /* 0x0000005ddf00720c */ /* 0x000fc40003f26070 */
[C---:B------:R-:W-:Y:S01]  /*6750*/  ISETP.GE.U32.AND P5, PT, R223.reuse, R0, PT ;  /* 0x00000000df00720c */ /* 0x040fe20003fa6070 */
[C---:B-1----:R-:W-:Y:S01]  /*6760*/  HMMA.16816.F32 R108, R4.reuse, R10, R124 ;  /* 0x0000000a046c723c */ /* 0x042fe2000000187c */
[----:B------:R-:W1:Y:S01]  /*6770*/  LDSM.16.MT88.4 R124, [R177+0xd800] ;  /* 0x00d80000b17c783b */ /* 0x000e620000004200 */
[----:B------:R-:W-:Y:S02]  /*6780*/  LOP3.LUT R0, R84, 0xffff, RZ, 0xc0, !PT ;  /* 0x0000ffff54007812 */ /* 0x000fe400078ec0ff */
[----:B------:R-:W-:Y:S02]  /*6790*/  ISETP.GE.U32.AND P2, PT, R223, R87, PT ;  /* 0x00000057df00720c */ /* 0x000fe40003f46070 */
[----:B------:R-:W-:Y:S01]  /*67a0*/  @!P0 HADD2 R249, -R143.H0_H0, -RZ.H0_H0 ;  /* 0xa00000ff8ff98230 */ /* 0x000fe20000000900 */
[----:B------:R-:W-:Y:S01]  /*67b0*/  SHF.R.U32.HI R0, RZ, 0x8, R0 ;  /* 0x00000008ff007819 */ /* 0x000fe20000011600 */
[----:B------:R-:W-:Y:S01]  /*67c0*/  HMMA.16816.F32 R104, R4, R8, R160 ;  /* 0x000000080468723c */ /* 0x000fe200000018a0 */
[----:B------:R-:W4:Y:S01]  /*67d0*/  LDSM.16.MT88.4 R8, [R177+0x11000] ;  /* 0x01100000b108783b */ /* 0x000f220000004200 */
[----:B------:R-:W-:Y:S01]  /*67e0*/  @!P1 HADD2 R252, -R141.H0_H0, -RZ.H0_H0 ;  /* 0xa00000ff8dfc9230 */ /* 0x000fe20000000900 */
[----:B------:R-:W-:-:S02]  /*67f0*/  @!P0 PRMT R143, R249, 0x5410, RZ ;  /* 0x00005410f98f8816 */ /* 0x000fc400000000ff */
[C---:B------:R-:W-:Y:S02]  /*6800*/  ISETP.GE.U32.AND P0, PT, R223.reuse, R2, PT ;  /* 0x00000002df00720c */ /* 0x040fe40003f06070 */
[----:B------:R-:W-:Y:S01]  /*6810*/  LOP3.LUT R0, R0, 0xffff, RZ, 0xc0, !PT ;  /* 0x0000ffff00007812 */ /* 0x000fe200078ec0ff */
[----:B--2---:R-:W-:Y:S01]  /*6820*/  HMMA.16816.F32 R128, R4, R12, R128 ;  /* 0x0000000c0480723c */ /* 0x004fe20000001880 */
[C---:B------:R-:W-:Y:S02]  /*6830*/  ISETP.GE.U32.AND P6, PT, R223.reuse, R85, PT ;  /* 0x00000055df00720c */ /* 0x040fe40003fc6070 */
[----:B------:R-:W-:Y:S02]  /*6840*/  ISETP.GE.U32.AND P3, PT, R223, R0, PT ;  /* 0x00000000df00720c */ /* 0x000fe40003f66070 */
[----:B------:R-:W-:-:S03]  /*6850*/  SHF.R.U32.HI R0, RZ, 0x18, R84 ;  /* 0x00000018ff007819 */ /* 0x000fc60000011654 */
[----:B------:R-:W-:Y:S01]  /*6860*/  HMMA.16816.F32 R132, R4, R14, R132 ;  /* 0x0000000e0484723c */ /* 0x000fe20000001884 */
[----:B------:R-:W2:Y:S07]  /*6870*/  LDSM.16.MT88.4 R12, [R178+0x11000] ;  /* 0x01100000b20c783b */ /* 0x000eae0000004200 */
[C---:B-1----:R-:W-:Y:S08]  /*6880*/  HMMA.16816.F32 R120, R112.reuse, R124, R120 ;  /* 0x0000007c7078723c */ /* 0x042ff00000001878 */
[----:B------:R-:W-:Y:S08]  /*6890*/  HMMA.16816.F32 R124, R112, R126, R28 ;  /* 0x0000007e707c723c */ /* 0x000ff0000000181c */
[C---:B----4-:R-:W-:Y:S08]  /*68a0*/  HMMA.16816.F32 R144, R4.reuse, R8, R144 ;  /* 0x000000080490723c */ /* 0x050ff00000001890 */
[----:B------:R-:W-:Y:S01]  /*68b0*/  HMMA.16816.F32 R148, R4, R10, R48 ;  /* 0x0000000a0494723c */ /* 0x000fe20000001830 */
[----:B------:R-:W1:Y:S01]  /*68c0*/  LDSM.16.MT88.4 R8, [R180+0x11000] ;  /* 0x01100000b408783b */ /* 0x000e620000004200 */
[----:B---3--:R-:W-:-:S06]  /*68d0*/  @!P5 HADD2 R222, -R142.H0_H0, -RZ.H0_H0 ;  /* 0xa00000ff8eded230 */ /* 0x008fcc0000000900 */
[----:B--2---:R-:W-:Y:S01]  /*68e0*/  HMMA.16816.F32 R160, R4, R12, R56 ;  /* 0x0000000c04a0723c */ /* 0x004fe20000001838 */
[----:B------:R-:W-:Y:S01]  /*68f0*/  @!P1 PRMT R141, R252, 0x5410, RZ ;  /* 0x00005410fc8d9816 */ /* 0x000fe200000000ff */
[----:B------:R-:W-:Y:S01]  /*6900*/  LDSM.16.MT88.4 R48, [R180+0xd800] ;  /* 0x00d80000b430783b */ /* 0x000fe20000004200 */
[----:B------:R-:W-:-:S03]  /*6910*/  PRMT R2, R222, 0x7610, R2 ;  /* 0x00007610de027816 */ /* 0x000fc60000000002 */
[----:B------:R-:W-:Y:S01]  /*6920*/  LDSM.16.MT88.4 R56, [R179+0xd800] ;  /* 0x00d80000b338783b */ /* 0x000fe20000004200 */
[----:B------:R-:W-:Y:S01]  /*6930*/  @!P5 PRMT R142, R2, 0x5410, RZ ;  /* 0x00005410028ed816 */ /* 0x000fe200000000ff */
[C---:B------:R-:W-:Y:S02]  /*6940*/  HMMA.16816.F32 R208, R4.reuse, R14, R208 ;  /* 0x0000000e04d0723c */ /* 0x040fe400000018d0 */
[----:B------:R2:W3:Y:S06]  /*6950*/  LDL.LU.S16 R2, [R1+0x4] ;  /* 0x0000040001027983 */ /* 0x0004ec0000300600 */
[C---:B-1----:R-:W-:Y:S08]  /*6960*/  HMMA.16816.F32 R172, R4.reuse, R8, R172 ;  /* 0x0000000804ac723c */ /* 0x042ff000000018ac */
[----:B------:R-:W-:Y:S01]  /*6970*/  HMMA.16816.F32 R12, R4, R10, R40 ;  /* 0x0000000a040c723c */ /* 0x000fe20000001828 */
[----:B------:R-:W1:Y:S01]  /*6980*/  LDSM.16.MT88.4 R8, [R179+0x11000] ;  /* 0x01100000b308783b */ /* 0x000e620000004200 */
[----:B------:R-:W-:Y:S01]  /*6990*/  ISETP.GE.U32.AND P5, PT, R223, R0, PT ;  /* 0x00000000df00720c */ /* 0x000fe20003fa6070 */
[----:B------:R-:W-:-:S02]  /*69a0*/  IMAD.MOV.U32 R222, RZ, RZ, R216 ;  /* 0x000000ffffde7224 */ /* 0x000fc400078e00d8 */
[----:B------:R-:W4:Y:S03]  /*69b0*/  LDSM.16.MT88.4 R40, [R178+0xd800] ;  /* 0x00d80000b228783b */ /* 0x000f260000004200 */
[----:B-1----:R-:W-:Y:S01]  /*69c0*/  HMMA.16816.F32 R32, R4, R10, R32 ;  /* 0x0000000a0420723c */ /* 0x002fe20000001820 */
[----:B---3--:R-:W-:-:S07]  /*69d0*/  @!P0 HADD2 R2, -R140.H0_H0, -RZ.H0_H0 ;  /* 0xa00000ff8c028230 */ /* 0x008fce0000000900 */
[----:B------:R-:W-:Y:S01]  /*69e0*/  HMMA.16816.F32 R204, R4, R8, R36 ;  /* 0x0000000804cc723c */ /* 0x000fe20000001824 */
[----:B------:R-:W-:Y:S02]  /*69f0*/  PRMT R30, R2, 0x7610, R30 ;  /* 0x00007610021e7816 */ /* 0x000fe4000000001e */
[----:B------:R-:W-:Y:S02]  /*6a00*/  SHF.R.U32.HI R0, RZ, 0x10, R84 ;  /* 0x00000010ff007819 */ /* 0x000fe40000011654 */
[----:B------:R-:W-:Y:S01]  /*6a10*/  @!P0 PRMT R140, R30, 0x5410, RZ ;  /* 0x000054101e8c8816 */ /* 0x000fe200000000ff */
[----:B------:R-:W-:Y:S01]  /*6a20*/  IMAD.MOV.U32 R216, RZ, RZ, R217 ;  /* 0x000000ffffd87224 */ /* 0x000fe200078e00d9 */
[----:B------:R2:W3:Y:S01]  /*6a30*/  LDL.LU.S16 R30, [R1+0x8] ;  /* 0x00000800011e7983 */ /* 0x0004e20000300600 */
[----:B------:R-:W-:Y:S01]  /*6a40*/  IMAD.MOV.U32 R221, RZ, RZ, R222 ;  /* 0x000000ffffdd7224 */ /* 0x000fe200078e00de */
[----:B----4-:R-:W-:Y:S01]  /*6a50*/  HMMA.16816.F32 R36, R112, R40, R44 ;  /* 0x000000287024723c */ /* 0x010fe2000000182c */
[----:B------:R-:W-:-:S02]  /*6a60*/  LOP3.LUT R0, R0, 0xff, RZ, 0xc0, !PT ;  /* 0x000000ff00007812 */ /* 0x000fc400078ec0ff */
[--C-:B------:R-:W-:Y:S02]  /*6a70*/  SHF.R.U32.HI R4, RZ, 0x18, R26.reuse ;  /* 0x00000018ff047819 */ /* 0x100fe4000001161a */
[----:B------:R-:W-:Y:S02]  /*6a80*/  SHF.R.U32.HI R6, RZ, 0x10, R26 ;  /* 0x00000010ff067819 */ /* 0x000fe4000001161a */
[C---:B------:R-:W-:Y:S02]  /*6a90*/  LOP3.LUT R7, R26.reuse, 0xffff, RZ, 0xc0, !PT ;  /* 0x0000ffff1a077812 */ /* 0x040fe400078ec0ff */
[----:B------:R-:W-:Y:S01]  /*6aa0*/  SHF.R.U32.HI R2, RZ, 0x8, R169 ;  /* 0x00000008ff027819 */ /* 0x000fe200000116a9 */
[----:B------:R-:W-:Y:S01]  /*6ab0*/  IMAD.MOV.U32 R217, RZ, RZ, R218 ;  /* 0x000000ffffd97224 */ /* 0x000fe200078e00da */
[----:B------:R-:W-:Y:S01]  /*6ac0*/  LOP3.LUT R5, R26, 0xff, RZ, 0xc0, !PT ;  /* 0x000000ff1a057812 */ /* 0x000fe200078ec0ff */
[----:B------:R-:W-:Y:S01]  /*6ad0*/  IMAD.MOV.U32 R220, RZ, RZ, R216 ;  /* 0x000000ffffdc7224 */ /* 0x000fe200078e00d8 */
[----:B---3--:R-:W-:Y:S01]  /*6ae0*/  @!P3 HADD2 R30, -R139.H0_H0, -RZ.H0_H0 ;  /* 0xa00000ff8b1eb230 */ /* 0x008fe20000000900 */
[----:B------:R-:W-:Y:S04]  /*6af0*/  HMMA.16816.F32 R44, R112, R48, R60 ;  /* 0x00000030702c723c */ /* 0x000fe8000000183c */
[----:B------:R-:W-:-:S04]  /*6b00*/  PRMT R11, R30, 0x7610, R11 ;  /* 0x000076101e0b7816 */ /* 0x000fc8000000000b */
[----:B------:R-:W-:Y:S01]  /*6b10*/  @!P3 PRMT R139, R11, 0x5410, RZ ;  /* 0x000054100b8bb816 */ /* 0x000fe200000000ff */
[----:B------:R-:W-:Y:S01]  /*6b20*/  HMMA.16816.F32 R40, R112, R42, R52 ;  /* 0x0000002a7028723c */ /* 0x000fe20000001834 */
[----:B------:R2:W3:Y:S01]  /*6b30*/  LDL.LU.S16 R11, [R1+0xc] ;  /* 0x00000c00010b7983 */ /* 0x0004e20000300600 */
[----:B------:R-:W-:Y:S01]  /*6b40*/  ISETP.GE.U32.AND P1, PT, R223, R0, PT ;  /* 0x00000000df00720c */ /* 0x000fe20003f26070 */
[----:B------:R-:W-:Y:S02]  /*6b50*/  IMAD.MOV.U32 R218, RZ, RZ, R219 ;  /* 0x000000ffffda7224 */ /* 0x000fe400078e00db */
[----:B------:R-:W-:-:S03]  /*6b60*/  IMAD.MOV.U32 R222, RZ, RZ, R217 ;  /* 0x000000ffffde7224 */ /* 0x000fc600078e00d9 */
[C---:B------:R-:W-:Y:S08]  /*6b70*/  HMMA.16816.F32 R48, R112.reuse, R50, R64 ;  /* 0x000000327030723c */ /* 0x040ff00000001840 */
[----:B------:R-:W-:Y:S01]  /*6b80*/  HMMA.16816.F32 R52, R112, R56, R68 ;  /* 0x000000387034723c */ /* 0x000fe20000001844 */
[----:B---3--:R-:W-:Y:S01]  /*6b90*/  @!P5 HADD2 R11, -R138.H0_H0, -RZ.H0_H0 ;  /* 0xa00000ff8a0bd230 */ /* 0x008fe20000000900 */
[----:B------:R-:W-:Y:S01]  /*6ba0*/  LOP3.LUT R0, R2, 0xffff, RZ, 0xc0, !PT ;  /* 0x0000ffff02007812 */ /* 0x000fe200078ec0ff */
[----:B------:R-:W-:Y:S01]  /*6bb0*/  IMAD.MOV.U32 R219, RZ, RZ, R224 ;  /* 0x000000ffffdb7224 */ /* 0x000fe200078e00e0 */
[----:B------:R-:W1:Y:S01]  /*6bc0*/  LDSM.16.MT88.4 R64, [R177+0xf800] ;  /* 0x00f80000b140783b */ /* 0x000e620000004200 */
[----:B------:R-:W-:Y:S01]  /*6bd0*/  IMAD.MOV.U32 R216, RZ, RZ, R218 ;  /* 0x000000ffffd87224 */ /* 0x000fe200078e00da */
[----:B------:R-:W-:-:S02]  /*6be0*/  PRMT R10, R11, 0x7610, R10 ;  /* 0x000076100b0a7816 */ /* 0x000fc4000000000a */
[C---:B------:R-:W-:Y:S01]  /*6bf0*/  HMMA.16816.F32 R56, R112.reuse, R58, R72 ;  /* 0x0000003a7038723c */ /* 0x040fe20000001848 */
[----:B------:R2:W3:Y:S01]  /*6c00*/  LDL.LU.S16 R11, [R1+0x10] ;  /* 0x00001000010b7983 */ /* 0x0004e20000300600 */
[C---:B------:R-:W-:Y:S02]  /*6c10*/  ISETP.GE.U32.AND P0, PT, R223.reuse, R0, PT ;  /* 0x00000000df00720c */ /* 0x040fe40003f06070 */
[----:B------:R-:W-:Y:S01]  /*6c20*/  LOP3.LUT R0, R170, 0xff, RZ, 0xc0, !PT ;  /* 0x000000ffaa007812 */ /* 0x000fe200078ec0ff */
[----:B------:R-:W-:Y:S01]  /*6c30*/  IMAD.MOV.U32 R224, RZ, RZ, R228 ;  /* 0x000000ffffe07224 */ /* 0x000fe200078e00e4 */
[----:B------:R-:W-:Y:S01]  /*6c40*/  @!P5 PRMT R138, R10, 0x5410, RZ ;  /* 0x000054100a8ad816 */ /* 0x000fe200000000ff */
[----:B------:R-:W-:Y:S01]  /*6c50*/  IMAD.MOV.U32 R217, RZ, RZ, R219 ;  /* 0x000000ffffd97224 */ /* 0x000fe200078e00db */
[----:B------:R-:W-:Y:S01]  /*6c60*/  ISETP.GE.U32.AND P3, PT, R223, R0, PT ;  /* 0x00000000df00720c */ /* 0x000fe20003f66070 */
[----:B------:R2:W4:Y:S04]  /*6c70*/  LDL.LU.S16 R10, [R1+0x18] ;  /* 0x00001800010a7983 */ /* 0x0005280000300600 */
[----:B------:R-:W2:Y:S01]  /*6c80*/  LDSM.16.MT88.4 R72, [R178+0xf800] ;  /* 0x00f80000b248783b */ /* 0x000ea20000004200 */
[----:B-1----:R-:W-:Y:S01]  /*6c90*/  HMMA.16816.F32 R60, R112, R64, R76 ;  /* 0x00000040703c723c */ /* 0x002fe2000000184c */
[----:B---3--:R-:W-:Y:S01]  /*6ca0*/  @!P1 HADD2 R11, -R137.H0_H0, -RZ.H0_H0 ;  /* 0xa00000ff890b9230 */ /* 0x008fe20000000900 */
[----:B------:R-:W-:-:S06]  /*6cb0*/  IMAD.MOV.U32 R218, RZ, RZ, R224 ;  /* 0x000000ffffda7224 */ /* 0x000fcc00078e00e0 */
[----:B------:R-:W-:Y:S01]  /*6cc0*/  HMMA.16816.F32 R64, R112, R66, R88 ;  /* 0x000000427040723c */ /* 0x000fe20000001858 */
[----:B------:R-:W-:Y:S01]  /*6cd0*/  PRMT R0, R11, 0x7610, R0 ;  /* 0x000076100b007816 */ /* 0x000fe20000000000 */
[----:B----4-:R-:W-:-:S03]  /*6ce0*/  @!P2 HADD2 R10, -R136.H0_H0, -RZ.H0_H0 ;  /* 0xa00000ff880aa230 */ /* 0x010fc60000000900 */
[----:B------:R-:W-:Y:S01]  /*6cf0*/  @!P1 PRMT R137, R0, 0x5410, RZ ;  /* 0x0000541000899816 */ /* 0x000fe200000000ff */
[----:B------:R-:W-:Y:S01]  /*6d00*/  IMAD.MOV.U32 R219, RZ, RZ, R226 ;  /* 0x000000ffffdb7224 */ /* 0x000fe200078e00e2 */
[----:B------:R1:W3:Y:S01]  /*6d10*/  LDL.LU.S16 R0, [R1+0x14] ;  /* 0x0000140001007983 */ /* 0x0002e20000300600 */
[C---:B------:R-:W-:Y:S01]  /*6d20*/  HMMA.16816.F32 R76, R112.reuse, R80, R104 ;  /* 0x00000050704c723c */ /* 0x040fe20000001868 */
[----:B------:R-:W-:Y:S01]  /*6d30*/  PRMT R9, R10, 0x7610, R9 ;  /* 0x000076100a097816 */ /* 0x000fe20000000009 */
[----:B------:R-:W-:Y:S01]  /*6d40*/  IMAD.MOV.U32 R224, RZ, RZ, R236 ;  /* 0x000000ffffe07224 */ /* 0x000fe200078e00ec */
[----:B------:R-:W4:Y:S02]  /*6d50*/  LDSM.16.MT88.4 R88, [R179+0xf800] ;  /* 0x00f80000b358783b */ /* 0x000f240000004200 */
[----:B------:R-:W-:Y:S02]  /*6d60*/  @!P2 PRMT R136, R9, 0x5410, RZ ;  /* 0x000054100988a816 */ /* 0x000fe400000000ff */
[C---:B------:R-:W-:Y:S01]  /*6d70*/  ISETP.GE.U32.AND P5, PT, R223.reuse, R5, PT ;  /* 0x00000005df00720c */ /* 0x040fe20003fa6070 */
[----:B------:R-:W-:Y:S01]  /*6d80*/  ULDC UR4, c[0x0][0x228] ;  /* 0x00008a0000047ab9 */ /* 0x000fe20000000800 */
[----:B--2---:R-:W-:Y:S01]  /*6d90*/  HMMA.16816.F32 R68, R112, R72, R96 ;  /* 0x000000487044723c */ /* 0x004fe20000001860 */
[----:B---3--:R-:W-:Y:S01]  /*6da0*/  @!P0 HADD2 R0, -R119.H0_H0, -RZ.H0_H0 ;  /* 0xa00000ff77008230 */ /* 0x008fe20000000900 */
[----:B------:R-:W-:Y:S01]  /*6db0*/  IMAD.MOV.U32 R226, RZ, RZ, R182 ;  /* 0x000000ffffe27224 */ /* 0x000fe200078e00b6 */
[----:B------:R-:W-:Y:S01]  /*6dc0*/  ISETP.GE.U32.AND P1, PT, R223, R4, PT ;  /* 0x00000004df00720c */ /* 0x000fe20003f26070 */
[----:B------:R-:W-:-:S04]  /*6dd0*/  IMAD.MOV.U32 R236, RZ, RZ, R181 ;  /* 0x000000ffffec7224 */ /* 0x000fc800078e00b5 */
[C---:B----4-:R-:W-:Y:S01]  /*6de0*/  HMMA.16816.F32 R84, R112.reuse, R88, R128 ;  /* 0x000000587054723c */ /* 0x050fe20000001880 */
[----:B------:R-:W-:Y:S01]  /*6df0*/  PRMT R2, R0, 0x7610, R2 ;  /* 0x0000761000027816 */ /* 0x000fe20000000002 */
[----:B------:R-:W2:Y:S01]  /*6e00*/  LDSM.16.MT88.4 R104, [R178+0x11800] ;  /* 0x01180000b268783b */ /* 0x000ea20000004200 */
[----:B------:R-:W-:Y:S01]  /*6e10*/  LOP3.LUT R0, R92, 0xff, RZ, 0xc0, !PT ;  /* 0x000000ff5c007812 */ /* 0x000fe200078ec0ff */
[----:B------:R-:W-:Y:S01]  /*6e20*/  USHF.L.U32 UR4, UR4, 0x3, URZ ;  /* 0x0000000304047899 */ /* 0x000fe2000800063f */
[----:B------:R-:W-:Y:S01]  /*6e30*/  IMAD.MOV.U32 R228, RZ, RZ, R229 ;  /* 0x000000ffffe47224 */ /* 0x000fe200078e00e5 */
[----:B------:R-:W3:Y:S01]  /*6e40*/  LDSM.16.MT88.4 R96, [R177+0x11800] ;  /* 0x01180000b160783b */ /* 0x000ee20000004200 */
[----:B------:R-:W-:Y:S01]  /*6e50*/  ISETP.GE.U32.AND P2, PT, R223, R0, PT ;  /* 0x00000000df00720c */ /* 0x000fe20003f46070 */
[C---:B------:R-:W-:Y:S02]  /*6e60*/  HMMA.16816.F32 R80, R112.reuse, R82, R108 ;  /* 0x000000527050723c */ /* 0x040fe4000000186c */
[----:B------:R1:W4:Y:S04]  /*6e70*/  LDL.LU.S16 R0, [R1+0x1c] ;  /* 0x00001c0001007983 */ /* 0x0003280000300600 */
[----:B------:R1:W2:Y:S01]  /*6e80*/  LDL.LU.S16 R9, [R1+0x20] ;  /* 0x0000200001097983 */ /* 0x0002a20000300600 */
[----:B------:R-:W-:Y:S01]  /*6e90*/  @!P0 PRMT R119, R2, 0x5410, RZ ;  /* 0x0000541002778816 */ /* 0x000fe200000000ff */
[----:B------:R-:W-:Y:S01]  /*6ea0*/  HMMA.16816.F32 R72, R112, R74, R100 ;  /* 0x0000004a7048723c */ /* 0x000fe20000001864 */
[----:B------:R-:W-:Y:S01]  /*6eb0*/  SHF.R.U32.HI R2, RZ, 0x10, R92 ;  /* 0x00000010ff027819 */ /* 0x000fe2000001165c */
[----:B------:R-:W-:Y:S01]  /*6ec0*/  UIMAD.WIDE UR8, UR4, 0x2, URZ ;  /* 0x00000002040878a5 */ /* 0x000fe2000f8e023f */
[----:B------:R-:W-:Y:S02]  /*6ed0*/  LDSM.16.MT88.4 R108, [R180+0x11800] ;  /* 0x01180000b46c783b */ /* 0x000fe40000004200 */
[----:B------:R-:W-:-:S04]  /*6ee0*/  LOP3.LUT R2, R2, 0xff, RZ, 0xc0, !PT ;  /* 0x000000ff02027812 */ /* 0x000fc800078ec0ff */
[----:B------:R-:W-:Y:S01]  /*6ef0*/  ISETP.GE.U32.AND P0, PT, R223, R2, PT ;  /* 0x00000002df00720c */ /* 0x000fe20003f06070 */
[----:B----4-:R-:W-:-:S05]  /*6f00*/  @!P3 HADD2 R0, -R118.H0_H0, -RZ.H0_H0 ;  /* 0xa00000ff7600b230 */ /* 0x010fca0000000900 */
[----:B------:R-:W-:Y:S02]  /*6f10*/  PRMT R8, R0, 0x7610, R8 ;  /* 0x0000761000087816 */ /* 0x000fe40000000008 */
[----:B------:R-:W-:Y:S01]  /*6f20*/  LOP3.LUT R0, R92, 0xffff, RZ, 0xc0, !PT ;  /* 0x0000ffff5c007812 */ /* 0x000fe200078ec0ff */
[----:B--2---:R-:W-:-:S03]  /*6f30*/  @!P6 HADD2 R9, -R117.H0_H0, -RZ.H0_H0 ;  /* 0xa00000ff7509e230 */ /* 0x004fc60000000900 */
[----:B------:R-:W-:Y:S02]  /*6f40*/  SHF.R.U32.HI R0, RZ, 0x8, R0 ;  /* 0x00000008ff007819 */ /* 0x000fe40000011600 */
[----:B------:R-:W-:Y:S02]  /*6f50*/  PRMT R2, R9, 0x7610, R2 ;  /* 0x0000761009027816 */ /* 0x000fe40000000002 */
[----:B------:R-:W-:Y:S02]  /*6f60*/  LOP3.LUT R0, R0, 0xffff, RZ, 0xc0, !PT ;  /* 0x0000ffff00007812 */ /* 0x000fe400078ec0ff */
[----:B------:R-:W-:Y:S02]  /*6f70*/  @!P3 PRMT R118, R8, 0x5410, RZ ;  /* 0x000054100876b816 */ /* 0x000fe400000000ff */
[----:B------:R-:W-:Y:S01]  /*6f80*/  ISETP.GE.U32.AND P3, PT, R223, R0, PT ;  /* 0x00000000df00720c */ /* 0x000fe20003f66070 */
[----:B------:R-:W-:Y:S01]  /*6f90*/  IMAD.MOV.U32 R229, RZ, RZ, R240 ;  /* 0x000000ffffe57224 */ /* 0x000fe200078e00f0 */
[----:B------:R-:W-:Y:S01]  /*6fa0*/  @!P6 PRMT R117, R2, 0x5410, RZ ;  /* 0x000054100275e816 */ /* 0x000fe200000000ff */
[----:B------:R1:W2:Y:S01]  /*6fb0*/  LDL.LU.S16 R0, [R1+0x28] ;  /* 0x0000280001007983 */ /* 0x0002a20000300600 */
[----:B------:R-:W-:-:S03]  /*6fc0*/  SHF.R.U32.HI R2, RZ, 0x18, R92 ;  /* 0x00000018ff027819 */ /* 0x000fc6000001165c */
[----:B------:R1:W5:Y:S01]  /*6fd0*/  LDL.LU R182, [R1+0x90] ;  /* 0x0000900001b67983 */ /* 0x0003620000300800 */
[----:B------:R-:W-:-:S03]  /*6fe0*/  ISETP.GE.U32.AND P6, PT, R223, R2, PT ;  /* 0x00000002df00720c */ /* 0x000fc60003fc6070 */
[----:B------:R1:W5:Y:S04]  /*6ff0*/  LDL.LU R181, [R1+0x8c] ;  /* 0x00008c0001b57983 */ /* 0x0003680000300800 */
[----:B------:R1:W4:Y:S04]  /*7000*/  LDL.LU.S16 R2, [R1+0x2c] ;  /* 0x00002c0001027983 */ /* 0x0003280000300600 */
[----:B------:R-:W1:Y:S01]  /*7010*/  LDSM.16.MT88.4 R8, [R179+0x11800] ;  /* 0x01180000b308783b */ /* 0x000e620000004200 */
[----:B--2---:R-:W-:-:S05]  /*7020*/  @!P2 HADD2 R0, -R25.H0_H0, -RZ.H0_H0 ;  /* 0xa00000ff1900a230 */ /* 0x004fca0000000900 */
[----:B------:R-:W-:-:S04]  /*7030*/  PRMT R4, R0, 0x7610, R4 ;  /* 0x0000761000047816 */ /* 0x000fc80000000004 */
[----:B------:R-:W-:Y:S01]  /*7040*/  @!P2 PRMT R25, R4, 0x5410, RZ ;  /* 0x000054100419a816 */ /* 0x000fe200000000ff */
[----:B----4-:R-:W-:Y:S01]  /*7050*/  @!P3 HADD2 R2, -R24.H0_H0, -RZ.H0_H0 ;  /* 0xa00000ff1802b230 */ /* 0x010fe20000000900 */
[----:B------:R-:W-:Y:S02]  /*7060*/  FADD.FTZ R4, R221, R220 ;  /* 0x000000dcdd047221 */ /* 0x000fe40000010000 */
[----:B------:R-:W-:Y:S02]  /*7070*/  IMAD.MOV.U32 R221, RZ, RZ, R216 ;  /* 0x000000ffffdd7224 */ /* 0x000fe400078e00d8 */
[----:B------:R-:W-:Y:S01]  /*7080*/  PRMT R29, R2, 0x7610, R29 ;  /* 0x00007610021d7816 */ /* 0x000fe2000000001d */
[----:B------:R-:W-:Y:S01]  /*7090*/  IMAD.MOV.U32 R216, RZ, RZ, R217 ;  /* 0x000000ffffd87224 */ /* 0x000fe200078e00d9 */
[----:B------:R2:W4:Y:S01]  /*70a0*/  LDL.LU.S16 R2, [R1+0x5c] ;  /* 0x00005c0001027983 */ /* 0x0005220000300600 */
[----:B------:R-:W-:Y:S02]  /*70b0*/  IMAD.MOV.U32 R217, RZ, RZ, R226 ;  /* 0x000000ffffd97224 */ /* 0x000fe400078e00e2 */
[----:B------:R-:W-:-:S02]  /*70c0*/  IMAD.MOV.U32 R226, RZ, RZ, R227 ;  /* 0x000000ffffe27224 */ /* 0x000fc400078e00e3 */
[----:B------:R-:W-:Y:S02]  /*70d0*/  IMAD.MOV.U32 R227, RZ, RZ, R176 ;  /* 0x000000ffffe37224 */ /* 0x000fe400078e00b0 */
[----:B------:R2:W5:Y:S01]  /*70e0*/  LDL.LU R176, [R1+0x88] ;  /* 0x0000880001b07983 */ /* 0x0005620000300800 */
[----:B------:R-:W-:-:S03]  /*70f0*/  @!P3 PRMT R24, R29, 0x5410, RZ ;  /* 0x000054101d18b816 */ /* 0x000fc600000000ff */
[----:B------:R2:W2:Y:S04]  /*7100*/  LDL.LU.S16 R129, [R1+0x74] ;  /* 0x0000740001817983 */ /* 0x0004a80000300600 */
[----:B------:R1:W2:Y:S04]  /*7110*/  LDL.LU.S16 R128, [R1+0x70] ;  /* 0x0000700001807983 */ /* 0x0002a80000300600 */
[----:B------:R1:W2:Y:S04]  /*7120*/  LDL.LU.S16 R31, [R1+0x6c] ;  /* 0x00006c00011f7983 */ /* 0x0002a80000300600 */
[----:B------:R1:W2:Y:S04]  /*7130*/  LDL.LU.S16 R30, [R1+0x68] ;  /* 0x00006800011e7983 */ /* 0x0002a80000300600 */
[----:B------:R1:W2:Y:S01]  /*7140*/  LDL.LU.S16 R29, [R1+0x64] ;  /* 0x00006400011d7983 */ /* 0x0002a20000300600 */
[----:B------:R-:W-:-:S04]  /*7150*/  LOP3.LUT R0, R6, 0xff, RZ, 0xc0, !PT ;  /* 0x000000ff06007812 */ /* 0x000fc800078ec0ff */
[----:B------:R-:W-:Y:S02]  /*7160*/  ISETP.GE.U32.AND P2, PT, R223, R0, PT ;  /* 0x00000000df00720c */ /* 0x000fe40003f46070 */
[----:B------:R-:W-:-:S04]  /*7170*/  SHF.R.U32.HI R0, RZ, 0x8, R7 ;  /* 0x00000008ff007819 */ /* 0x000fc80000011607 */
[----:B------:R-:W-:-:S04]  /*7180*/  LOP3.LUT R0, R0, 0xffff, RZ, 0xc0, !PT ;  /* 0x0000ffff00007812 */ /* 0x000fc800078ec0ff */
[----:B------:R-:W-:Y:S01]  /*7190*/  ISETP.GE.U32.AND P3, PT, R223, R0, PT ;  /* 0x00000000df00720c */ /* 0x000fe20003f66070 */
[----:B------:R-:W-:-:S04]  /*71a0*/  FADD.FTZ R0, R216, R4 ;  /* 0x00000004d8007221 */ /* 0x000fc80000010000 */
[----:B------:R-:W-:-:S04]  /*71b0*/  FADD.FTZ R0, R218, R0 ;  /* 0x00000000da007221 */ /* 0x000fc80000010000 */
[----:B------:R-:W-:-:S04]  /*71c0*/  FADD.FTZ R0, R226, R0 ;  /* 0x00000000e2007221 */ /* 0x000fc80000010000 */
[----:B------:R-:W-:-:S04]  /*71d0*/  FADD.FTZ R0, R228, R0 ;  /* 0x00000000e4007221 */ /* 0x000fc80000010000 */
[----:B------:R-:W-:-:S04]  /*71e0*/  FADD.FTZ R0, R230, R0 ;  /* 0x00000000e6007221 */ /* 0x000fc80000010000 */
[----:B------:R-:W-:Y:S02]  /*71f0*/  FADD.FTZ R0, R232, R0 ;  /* 0x00000000e8007221 */ /* 0x000fe40000010000 */
[----:B------:R-:W-:Y:S02]  /*7200*/  IMAD.MOV.U32 R240, RZ, RZ, R241 ;  /* 0x000000fffff07224 */ /* 0x000fe400078e00f1 */
[----:B------:R-:W-:Y:S02]  /*7210*/  FADD.FTZ R0, R234, R0 ;  /* 0x00000000ea007221 */ /* 0x000fe40000010000 */
[----:B------:R-:W-:Y:S02]  /*7220*/  IMAD.MOV.U32 R241, RZ, RZ, R95 ;  /* 0x000000fffff17224 */ /* 0x000fe400078e005f */
[----:B------:R-:W-:Y:S01]  /*7230*/  FADD.FTZ R0, R240, R0 ;  /* 0x00000000f0007221 */ /* 0x000fe20000010000 */
[----:B------:R-:W-:Y:S03]  /*7240*/  HMMA.16816.F32 R100, R112, R104, R160 ;  /* 0x000000687064723c */ /* 0x000fe600000018a0 */
[----:B------:R-:W-:-:S05]  /*7250*/  FADD.FTZ R0, R242, R0 ;  /* 0x00000000f2007221 */ /* 0x000fca0000010000 */
[----:B------:R-:W-:Y:S07]  /*7260*/  HMMA.16816.F32 R104, R112, R106, R208 ;  /* 0x0000006a7068723c */ /* 0x000fee00000018d0 */
[----:B------:R-:W-:-:S04]  /*7270*/  FADD.FTZ R209, R244, R0 ;  /* 0x00000000f4d17221 */ /* 0x000fc80000010000 */
[----:B------:R-:W-:Y:S01]  /*7280*/  FADD.FTZ R209, R246, R209 ;  /* 0x000000d1f6d17221 */ /* 0x000fe20000010000 */
[----:B------:R-:W-:Y:S03]  /*7290*/  HMMA.16816.F32 R88, R112, R90, R132 ;  /* 0x0000005a7058723c */ /* 0x000fe60000001884 */
[----:B------:R-:W-:-:S04]  /*72a0*/  FADD.FTZ R209, R236, R209 ;  /* 0x000000d1ecd17221 */ /* 0x000fc80000010000 */
[----:B------:R-:W-:Y:S01]  /*72b0*/  FADD.FTZ R209, R238, R209 ;  /* 0x000000d1eed17221 */ /* 0x000fe20000010000 */
[----:B---3--:R-:W-:Y:S03]  /*72c0*/  HMMA.16816.F32 R92, R112, R96, R144 ;  /* 0x00000060705c723c */ /* 0x008fe60000001890 */
[----:B------:R-:W-:-:S05]  /*72d0*/  FADD.FTZ R209, R17, R209 ;  /* 0x000000d111d17221 */ /* 0x000fca0000010000 */
[C---:B------:R-:W-:Y:S08]  /*72e0*/  HMMA.16816.F32 R96, R112.reuse, R98, R148 ;  /* 0x000000627060723c */ /* 0x040ff00000001894 */
[----:B-1----:R-:W-:Y:S01]  /*72f0*/  HMMA.16816.F32 R132, R112, R8, R204 ;  /* 0x000000087084723c */ /* 0x002fe200000018cc */
[----:B----4-:R-:W-:-:S05]  /*7300*/  @!P0 HADD2 R2, -R23.H0_H0, -RZ.H0_H0 ;  /* 0xa00000ff17028230 */ /* 0x010fca0000000900 */
[----:B------:R-:W-:Y:S01]  /*7310*/  PRMT R5, R2, 0x7610, R5 ;  /* 0x0000761002057816 */ /* 0x000fe20000000005 */
[----:B------:R-:W-:-:S04]  /*7320*/  FADD.FTZ R2, R222, R221 ;  /* 0x000000ddde027221 */ /* 0x000fc80000010000 */
[----:B------:R-:W-:Y:S01]  /*7330*/  FADD.FTZ R2, R217, R2 ;  /* 0x00000002d9027221 */ /* 0x000fe20000010000 */
[----:B------:R-:W-:Y:S02]  /*7340*/  @!P0 PRMT R23, R5, 0x5410, RZ ;  /* 0x0000541005178816 */ /* 0x000fe400000000ff */
[----:B------:R-:W-:Y:S01]  /*7350*/  LEA R4, P0, R225, c[0x0][0x1f8], 0x1 ;  /* 0x00007e00e1047a11 */ /* 0x000fe200078008ff */
[----:B------:R-:W-:-:S03]  /*7360*/  FADD.FTZ R2, R219, R2 ;  /* 0x00000002db027221 */ /* 0x000fc60000010000 */
[----:B------:R-:W-:Y:S01]  /*7370*/  LEA.HI.X R5, R225, c[0x0][0x1fc], R224, 0x1, P0 ;  /* 0x00007f00e1057a11 */ /* 0x000fe200000f0ce0 */
[----:B------:R-:W-:Y:S01]  /*7380*/  FADD.FTZ R2, R227, R2 ;  /* 0x00000002e3027221 */ /* 0x000fe20000010000 */
[----:B--2---:R-:W-:Y:S02]  /*7390*/  @!P2 HADD2 R30, -R19.H0_H0, -RZ.H0_H0 ;  /* 0xa00000ff131ea230 */ /* 0x004fe40000000900 */
[----:B------:R-:W-:-:S03]  /*73a0*/  @!P1 HADD2 R29, -R18.H0_H0, -RZ.H0_H0 ;  /* 0xa00000ff121d9230 */ /* 0x000fc60000000900 */
[----:B------:R-:W-:Y:S02]  /*73b0*/  PRMT R7, R30, 0x7610, R7 ;  /* 0x000076101e077816 */ /* 0x000fe40000000007 */
[----:B------:R-:W-:-:S04]  /*73c0*/  PRMT R6, R29, 0x7610, R6 ;  /* 0x000076101d067816 */ /* 0x000fc80000000006 */
[----:B------:R-:W-:Y:S02]  /*73d0*/  @!P1 PRMT R18, R6, 0x5410, RZ ;  /* 0x0000541006129816 */ /* 0x000fe400000000ff */
[----:B------:R-:W-:Y:S01]  /*73e0*/  IADD3 R6, P0, R4, UR8, RZ ;  /* 0x0000000804067c10 */ /* 0x000fe2000ff1e0ff */
[----:B------:R-:W-:Y:S01]  /*73f0*/  FADD.FTZ R2, R229, R2 ;  /* 0x00000002e5027221 */ /* 0x000fe20000010000 */
[----:B------:R-:W-:Y:S02]  /*7400*/  @!P2 PRMT R19, R7, 0x5410, RZ ;  /* 0x000054100713a816 */ /* 0x000fe400000000ff */
[----:B------:R-:W-:Y:S01]  /*7410*/  IADD3.X R7, R5, UR9, RZ, P0, !PT ;  /* 0x0000000905077c10 */ /* 0x000fe200087fe4ff */
[----:B------:R-:W-:Y:S01]  /*7420*/  @!P6 HADD2 R129, -R22.H0_H0, -RZ.H0_H0 ;  /* 0xa00000ff1681e230 */ /* 0x000fe20000000900 */
[----:B------:R-:W-:Y:S01]  /*7430*/  FADD.FTZ R2, R231, R2 ;  /* 0x00000002e7027221 */ /* 0x000fe20000010000 */
[----:B------:R-:W-:Y:S01]  /*7440*/  @!P5 HADD2 R128, -R21.H0_H0, -RZ.H0_H0 ;  /* 0xa00000ff1580d230 */ /* 0x000fe20000000900 */
[----:B------:R1:W-:Y:S01]  /*7450*/  STG.E.U16 [R4.64], R158 ;  /* 0x0000009e04007986 */ /* 0x0003e2000c101506 */
[----:B------:R-:W-:-:S03]  /*7460*/  @!P3 HADD2 R31, -R20.H0_H0, -RZ.H0_H0 ;  /* 0xa00000ff141fb230 */ /* 0x000fc60000000900 */
[----:B------:R1:W-:Y:S01]  /*7470*/  STG.E.U16 [R4.64+0x2], R157 ;  /* 0x0000029d04007986 */ /* 0x0003e2000c101506 */
[----:B------:R-:W-:-:S03]  /*7480*/  FADD.FTZ R2, R233, R2 ;  /* 0x00000002e9027221 */ /* 0x000fc60000010000 */
[----:B------:R1:W-:Y:S01]  /*7490*/  STG.E.U16 [R6.64], R168 ;  /* 0x000000a806007986 */ /* 0x0003e2000c101506 */
[----:B------:R-:W-:-:S03]  /*74a0*/  PRMT R28, R129, 0x7610, R28 ;  /* 0x00007610811c7816 */ /* 0x000fc6000000001c */
[----:B------:R1:W-:Y:S01]  /*74b0*/  STG.E.U16 [R6.64+0x2], R166 ;  /* 0x000002a606007986 */ /* 0x0003e2000c101506 */
[----:B------:R-:W-:-:S03]  /*74c0*/  PRMT R27, R128, 0x7610, R27 ;  /* 0x00007610801b7816 */ /* 0x000fc6000000001b */
[----:B------:R1:W-:Y:S01]  /*74d0*/  STG.E.U16 [R4.64+0x10], R164 ;  /* 0x000010a404007986 */ /* 0x0003e2000c101506 */
[----:B------:R-:W-:-:S03]  /*74e0*/  PRMT R26, R31, 0x7610, R26 ;  /* 0x000076101f1a7816 */ /* 0x000fc6000000001a */
[----:B------:R1:W-:Y:S04]  /*74f0*/  STG.E.U16 [R4.64+0x12], R159 ;  /* 0x0000129f04007986 */ /* 0x0003e8000c101506 */
[----:B------:R1:W-:Y:S04]  /*7500*/  STG.E.U16 [R6.64+0x10], R167 ;  /* 0x000010a706007986 */ /* 0x0003e8000c101506 */
[----:B------:R1:W-:Y:S01]  /*7510*/  STG.E.U16 [R6.64+0x12], R165 ;  /* 0x000012a506007986 */ /* 0x0003e2000c101506 */
[----:B------:R-:W-:-:S03]  /*7520*/  FADD.FTZ R2, R235, R2 ;  /* 0x00000002eb027221 */ /* 0x000fc60000010000 */
[----:B------:R1:W-:Y:S04]  /*7530*/  STG.E.U16 [R4.64+0x20], R156 ;  /* 0x0000209c04007986 */ /* 0x0003e8000c101506 */
[----:B------:R1:W-:Y:S01]  /*7540*/  STG.E.U16 [R4.64+0x22], R155 ;  /* 0x0000229b04007986 */ /* 0x0003e2000c101506 */
[----:B------:R-:W-:-:S03]  /*7550*/  @!P6 PRMT R22, R28, 0x5410, RZ ;  /* 0x000054101c16e816 */ /* 0x000fc600000000ff */
[----:B------:R1:W-:Y:S04]  /*7560*/  STG.E.U16 [R6.64+0x20], R154 ;  /* 0x0000209a06007986 */ /* 0x0003e8000c101506 */
[----:B------:R1:W-:Y:S01]  /*7570*/  STG.E.U16 [R6.64+0x22], R153 ;  /* 0x0000229906007986 */ /* 0x0003e2000c101506 */
[----:B------:R-:W-:-:S03]  /*7580*/  @!P5 PRMT R21, R27, 0x5410, RZ ;  /* 0x000054101b15d816 */ /* 0x000fc600000000ff */
[----:B------:R1:W-:Y:S01]  /*7590*/  STG.E.U16 [R4.64+0x30], R152 ;  /* 0x0000309804007986 */ /* 0x0003e2000c101506 */
[----:B------:R-:W-:-:S03]  /*75a0*/  @!P3 PRMT R20, R26, 0x5410, RZ ;  /* 0x000054101a14b816 */ /* 0x000fc600000000ff */
[----:B------:R1:W-:Y:S04]  /*75b0*/  STG.E.U16 [R4.64+0x32], R143 ;  /* 0x0000328f04007986 */ /* 0x0003e8000c101506 */
[----:B------:R1:W-:Y:S04]  /*75c0*/  STG.E.U16 [R6.64+0x30], R142 ;  /* 0x0000308e06007986 */ /* 0x0003e8000c101506 */
[----:B------:R1:W-:Y:S01]  /*75d0*/  STG.E.U16 [R6.64+0x32], R141 ;  /* 0x0000328d06007986 */ /* 0x0003e2000c101506 */
[----:B------:R-:W-:-:S03]  /*75e0*/  FADD.FTZ R2, R241, R2 ;  /* 0x00000002f1027221 */ /* 0x000fc60000010000 */
[----:B------:R1:W-:Y:S04]  /*75f0*/  STG.E.U16 [R4.64+0x40], R140 ;  /* 0x0000408c04007986 */ /* 0x0003e8000c101506 */
[----:B------:R1:W-:Y:S04]  /*7600*/  STG.E.U16 [R4.64+0x42], R139 ;  /* 0x0000428b04007986 */ /* 0x0003e8000c101506 */
[----:B------:R1:W-:Y:S04]  /*7610*/  STG.E.U16 [R6.64+0x40], R137 ;  /* 0x0000408906007986 */ /* 0x0003e8000c101506 */
[----:B------:R1:W-:Y:S04]  /*7620*/  STG.E.U16 [R6.64+0x42], R138 ;  /* 0x0000428a06007986 */ /* 0x0003e8000c101506 */
[----:B------:R1:W-:Y:S04]  /*7630*/  STG.E.U16 [R4.64+0x50], R136 ;  /* 0x0000508804007986 */ /* 0x0003e8000c101506 */
        /* <DEDUP_REMOVED lines=12> */
[----:B------:R-:W-:-:S04]  /*7700*/  FADD.FTZ R0, R245, R2 ;  /* 0x00000002f5007221 */ /* 0x000fc80000010000 */
[----:B------:R-:W-:Y:S01]  /*7710*/  FADD.FTZ R0, R247, R0 ;  /* 0x00000000f7007221 */ /* 0x000fe20000010000 */
[----:B------:R-:W-:Y:S03]  /*7720*/  HMMA.16816.F32 R128, R112, R108, R172 ;  /* 0x0000006c7080723c */ /* 0x000fe600000018ac */
[----:B------:R-:W-:-:S04]  /*7730*/  FADD.FTZ R208, R237, R0 ;  /* 0x00000000edd07221 */ /* 0x000fc80000010000 */
[----:B------:R-:W-:Y:S01]  /*7740*/  FADD.FTZ R208, R239, R208 ;  /* 0x000000d0efd07221 */ /* 0x000fe20000010000 */
[----:B------:R-:W-:Y:S03]  /*7750*/  HMMA.16816.F32 R108, R112, R110, R12 ;  /* 0x0000006e706c723c */ /* 0x000fe6000000180c */
[----:B------:R-:W-:-:S05]  /*7760*/  FADD.FTZ R208, R16, R208 ;  /* 0x000000d010d07221 */ /* 0x000fca0000010000 */
[----:B------:R-:W-:Y:S01]  /*7770*/  HMMA.16816.F32 R112, R112, R10, R32 ;  /* 0x0000000a7070723c */ /* 0x000fe20000001820 */
[----:B------:R-:W-:Y:S07]  /*7780*/  @!P4 BRA `(.L_x_751) ;  /* 0x00004c100000c947 */ /* 0x000fee0003800000 */
[----:B------:R-:W2:Y:S01]  /*7790*/  LDL.LU R16, [R1+0x24] ;  /* 0x0000240001107983 */ /* 0x000ea20000300800 */
[----:B-1----:R-:W-:Y:S01]  /*77a0*/  IMAD.MOV.U32 R117, RZ, RZ, R3 ;  /* 0x000000ffff757224 */ /* 0x002fe200078e0003 */
[----:B------:R-:W-:Y:S01]  /*77b0*/  IADD3 R203, P0, R4, -0x80, RZ ;  /* 0xffffff8004cb7810 */ /* 0x000fe20007f1e0ff */
[----:B------:R-:W-:Y:S01]  /*77c0*/  ULDC.64 UR4, c[0x0][0x1a0] ;  /* 0x0000680000047ab9 */ /* 0x000fe20000000a00 */
[----:B------:R-:W3:Y:S01]  /*77d0*/  LDL.LU R238, [R1+0x78] ;  /* 0x0000780001ee7983 */ /* 0x000ee20000300800 */
[----:B------:R-:W1:Y:S01]  /*77e0*/  LDC.U8 R205, c[0x0][0x2d8] ;  /* 0x0000b600ffcd7b82 */ /* 0x000e620000000000 */
[----:B------:R-:W-:Y:S01]  /*77f0*/  IMAD.MOV.U32 R0, RZ, RZ, R116 ;  /* 0x000000ffff007224 */ /* 0x000fe200078e0074 */
[----:B------:R-:W-:Y:S01]  /*7800*/  IADD3.X R119, R5, -0x1, RZ, P0, !PT ;  /* 0xffffffff05777810 */ /* 0x000fe200007fe4ff */
[----:B------:R-:W4:Y:S01]  /*7810*/  LDL.64 R236, [R1+0x30] ;  /* 0x0000300001ec7983 */ /* 0x000f220000100a00 */
[----:B------:R-:W-:-:S02]  /*7820*/  USHF.L.U64.HI UR5, UR4, 0x4, UR5 ;  /* 0x0000000404057899 */ /* 0x000fc40008010205 */
[----:B------:R-:W-:Y:S01]  /*7830*/  USHF.L.U32 UR4, UR4, 0x4, URZ ;  /* 0x0000000404047899 */ /* 0x000fe2000800063f */
[----:B------:R-:W4:Y:S04]  /*7840*/  LDL R239, [R1+0x40] ;  /* 0x0000400001ef7983 */ /* 0x000f280000100800 */
[----:B------:R-:W4:Y:S01]  /*7850*/  LDL R17, [R1+0x44] ;  /* 0x0000440001117983 */ /* 0x000f220000100800 */
[----:B--2---:R-:W-:-:S03]  /*7860*/  IADD3 R202, R16, -0x2, RZ ;  /* 0xfffffffe10ca7810 */ /* 0x004fc60007ffe0ff */
[----:B------:R-:W2:Y:S01]  /*7870*/  LDL.LU R16, [R1+0x80] ;  /* 0x0000800001107983 */ /* 0x000ea20000300800 */
[----:B---3--:R-:W-:-:S05]  /*7880*/  IMAD.WIDE.U32 R2, R238, -0x326172a9, RZ ;  /* 0xcd9e8d57ee027825 */ /* 0x008fca00078e00ff */
[----:B------:R-:W-:Y:S01]  /*7890*/  LOP3.LUT R220, R3, R171, RZ, 0x3c, !PT ;  /* 0x000000ab03dc7212 */ /* 0x000fe200078e3cff */
[----:B------:R1:W-:Y:S01]  /*78a0*/  STL.64 [R1+0x28], R2 ;  /* 0x0000280201007387 */ /* 0x0003e20000100a00 */
[----:B----4-:R-:W-:Y:S02]  /*78b0*/  ISETP.GE.AND P3, PT, R236, c[0x0][0x220], PT ;  /* 0x00008800ec007a0c */ /* 0x010fe40003f66270 */
[----:B------:R-:W-:Y:S01]  /*78c0*/  ISETP.GE.AND P2, PT, R239, c[0x0][0x220], PT ;  /* 0x00008800ef007a0c */ /* 0x000fe20003f46270 */
[----:B------:R-:W-:Y:S01]  /*78d0*/  IMAD.WIDE.U32 R220, R220, -0x2daee0ad, RZ ;  /* 0xd2511f53dcdc7825 */ /* 0x000fe200078e00ff */
[----:B------:R-:W-:Y:S02]  /*78e0*/  ISETP.GE.AND P1, PT, R17, c[0x0][0x220], PT ;  /* 0x0000880011007a0c */ /* 0x000fe40003f26270 */
[----:B-1----:R-:W-:Y:S01]  /*78f0*/  PRMT R2, R205, 0x7054, R205 ;  /* 0x00007054cd027816 */ /* 0x002fe200000000cd */
[----:B--2---:R-:W-:Y:S01]  /*7900*/  IMAD.WIDE.U32 R222, R16, -0x2daee0ad, RZ ;  /* 0xd2511f5310de7825 */ /* 0x004fe200078e00ff */
[----:B------:R-:W-:Y:S05]  /*7910*/  BRA `(.L_x_752) ;  /* 0x000006b000007947 */ /* 0x000fea0003800000 */
.L_x_754:
[----:B------:R-:W2:Y:S01]  /*7920*/  LDL.64 R206, [R1+0x50] ;  /* 0x0000500001ce7983 */ /* 0x000ea20000100a00 */
[----:B------:R-:W-:Y:S01]  /*7930*/  IADD3 R2, R202, -0x1, RZ ;  /* 0xffffffffca027810 */ /* 0x000fe20007ffe0ff */
[----:B------:R-:W-:Y:S02]  /*7940*/  IMAD.MOV.U32 R204, RZ, RZ, c[0x0][0x198] ;  /* 0x00006600ffcc7624 */ /* 0x000fe400078e00ff */
[----:B------:R-:W3:Y:S01]  /*7950*/  LDL.64 R210, [R1+0x38] ;  /* 0x0000380001d27983 */ /* 0x000ee20000100a00 */
[----:B------:R-:W-:Y:S01]  /*7960*/  SHF.R.S32.HI R3, RZ, 0x1f, R2 ;  /* 0x0000001fff037819 */ /* 0x000fe20000011402 */
[C---:B------:R-:W-:Y:S02]  /*7970*/  IMAD.WIDE.U32 R136, R2.reuse, c[0x0][0x198], RZ ;  /* 0x0000660002887a25 */ /* 0x040fe400078e00ff */
[----:B------:R1:W-:Y:S02]  /*7980*/  @P3 STS.128 [R199+0x6000], RZ ;  /* 0x006000ffc7003388 */ /* 0x0003e40000000c00 */
[----:B------:R-:W-:Y:S04]  /*7990*/  IMAD R3, R3, c[0x0][0x198], RZ ;  /* 0x0000660003037a24 */ /* 0x000fe800078e02ff */
[----:B------:R-:W-:Y:S04]  /*79a0*/  IMAD R3, R2, c[0x0][0x19c], R3 ;  /* 0x0000670002037a24 */ /* 0x000fe800078e0203 */
[----:B------:R-:W-:Y:S01]  /*79b0*/  IMAD.IADD R3, R137, 0x1, R3 ;  /* 0x0000000189037824 */ /* 0x000fe200078e0203 */
[----:B--2---:R-:W-:Y:S01]  /*79c0*/  LEA R2, P4, R136, R206, 0x6 ;  /* 0x000000ce88027211 */ /* 0x004fe200078830ff */
[----:B------:R-:W-:Y:S02]  /*79d0*/  IMAD.MOV.U32 R207, RZ, RZ, c[0x0][0x198] ;  /* 0x00006600ffcf7624 */ /* 0x000fe400078e00ff */
[----:B------:R-:W-:Y:S01]  /*79e0*/  IMAD.MOV.U32 R206, RZ, RZ, 0x4 ;  /* 0x00000004ffce7424 */ /* 0x000fe200078e00ff */
[----:B------:R-:W-:Y:S01]  /*79f0*/  @!P3 LEA R118, P0, R2, c[0x0][0x168], 0x1 ;  /* 0x00005a000276ba11 */ /* 0x000fe200078008ff */
[----:B------:R-:W-:Y:S01]  /*7a00*/  IMAD.SHL.U32 R207, R207, 0x10, RZ ;  /* 0x00000010cfcf7824 */ /* 0x000fe200078e00ff */
[----:B---3--:R-:W-:Y:S02]  /*7a10*/  LEA.HI.X R116, R136, R211, R3, 0x6, P4 ;  /* 0x000000d388747211 */ /* 0x008fe400020f3403 */
        /* <DEDUP_REMOVED lines=8> */
[----:B------:R-:W-:Y:S02]  /*7aa0*/  IADD3 R3, P5, R207, R2, RZ ;  /* 0x00000002cf037210 */ /* 0x000fe40007fbe0ff */
[--C-:B------:R-:W-:Y:S01]  /*7ab0*/  @!P1 LEA.HI.X R155, R2, c[0x0][0x16c], R116.reuse, 0x1, P0 ;  /* 0x00005b00029b9a11 */ /* 0x100fe200000f0c74 */
[----:B------:R1:W-:Y:S01]  /*7ac0*/  @P2 STS.128 [R199+0x8000], RZ ;  /* 0x008000ffc7002388 */ /* 0x0003e20000000c00 */
[C---:B------:R-:W-:Y:S02]  /*7ad0*/  @!P3 LEA R152, P6, R3.reuse, c[0x0][0x168], 0x1 ;  /* 0x00005a000398ba11 */ /* 0x040fe400078c08ff */
[C---:B------:R-:W-:Y:S01]  /*7ae0*/  @!P2 LEA R150, P4, R3.reuse, c[0x0][0x168], 0x1 ;  /* 0x00005a000396aa11 */ /* 0x040fe200078808ff */
[----:B------:R-:W-:Y:S01]  /*7af0*/  @!PT LDS RZ, [RZ] ;  /* 0x00000000fffff984 */ /* 0x000fe20000000800 */
[----:B------:R-:W-:Y:S01]  /*7b00*/  @!PT LDS RZ, [RZ] ;  /* 0x00000000fffff984 */ /* 0x000fe20000000800 */
[----:B------:R-:W-:Y:S01]  /*7b10*/  @!PT LDS RZ, [RZ] ;  /* 0x00000000fffff984 */ /* 0x000fe20000000800 */
[----:B------:R1:W-:Y:S01]  /*7b20*/  @!P2 LDGSTS.E.BYPASS.LTC128B.128 [R199+0x8000], [R156.64+0x80] ;  /* 0x080000809cc7afae */ /* 0x0003e2000b901d46 */
[----:B------:R-:W-:Y:S02]  /*7b30*/  SHF.L.U64.HI R204, R204, R206, c[0x0][0x19c] ;  /* 0x00006700cccc7619 */ /* 0x000fe400000102ce */
[----:B------:R-:W-:Y:S01]  /*7b40*/  @!P1 LEA R148, P0, R3, c[0x0][0x168], 0x1 ;  /* 0x00005a0003949a11 */ /* 0x000fe200078008ff */
[----:B------:R1:W-:Y:S04]  /*7b50*/  @P1 STS.128 [R199+0xa000], RZ ;  /* 0x00a000ffc7001388 */ /* 0x0003e80000000c00 */
[----:B------:R-:W-:Y:S01]  /*7b60*/  @!PT LDS RZ, [RZ] ;  /* 0x00000000fffff984 */ /* 0x000fe20000000800 */
[----:B------:R-:W-:Y:S01]  /*7b70*/  @!PT LDS RZ, [RZ] ;  /* 0x00000000fffff984 */ /* 0x000fe20000000800 */
[----:B------:R-:W-:Y:S01]  /*7b80*/  @!PT LDS RZ, [RZ] ;  /* 0x00000000fffff984 */ /* 0x000fe20000000800 */
[----:B------:R1:W-:Y:S04]  /*7b90*/  @!P1 LDGSTS.E.BYPASS.LTC128B.128 [R199+0xa000], [R154.64+0x100] ;  /* 0x0a0001009ac79fae */ /* 0x0003e8000b901d46 */
[----:B------:R1:W-:Y:S01]  /*7ba0*/  @P3 STS.128 [R199+0x6800], RZ ;  /* 0x006800ffc7003388 */ /* 0x0003e20000000c00 */
[----:B--2---:R-:W-:Y:S01]  /*7bb0*/  IMAD.X R118, R204, 0x1, R116, P5 ;  /* 0x00000001cc767824 */ /* 0x004fe200028e0674 */
[----:B------:R-:W-:Y:S04]  /*7bc0*/  IADD3 R2, P5, R207, R3, RZ ;  /* 0x00000003cf027210 */ /* 0x000fe80007fbe0ff */
[C-C-:B------:R-:W-:Y:S02]  /*7bd0*/  @!P3 LEA.HI.X R153, R3.reuse, c[0x0][0x16c], R118.reuse, 0x1, P6 ;  /* 0x00005b000399ba11 */ /* 0x140fe400030f0c76 */
[C-C-:B------:R-:W-:Y:S02]  /*7be0*/  @!P2 LEA.HI.X R151, R3.reuse, c[0x0][0x16c], R118.reuse, 0x1, P4 ;  /* 0x00005b000397aa11 */ /* 0x140fe400020f0c76 */
[--C-:B------:R-:W-:Y:S01]  /*7bf0*/  @!P1 LEA.HI.X R149, R3, c[0x0][0x16c], R118.reuse, 0x1, P0 ;  /* 0x00005b0003959a11 */ /* 0x100fe200000f0c76 */
[----:B------:R-:W-:Y:S01]  /*7c00*/  @!PT LDS RZ, [RZ] ;  /* 0x00000000fffff984 */ /* 0x000fe20000000800 */
[----:B------:R-:W-:Y:S01]  /*7c10*/  @!PT LDS RZ, [RZ] ;  /* 0x00000000fffff984 */ /* 0x000fe20000000800 */
[----:B------:R-:W-:Y:S01]  /*7c20*/  @!PT LDS RZ, [RZ] ;  /* 0x00000000fffff984 */ /* 0x000fe20000000800 */
[----:B------:R1:W-:Y:S01]  /*7c30*/  @!P3 LDGSTS.E.BYPASS.LTC128B.128 [R199+0x6800], [R152.64] ;  /* 0x0680000098c7bfae */ /* 0x0003e2000b901d46 */
[----:B------:R-:W-:Y:S01]  /*7c40*/  @!P3 LEA R146, P4, R2, c[0x0][0x168], 0x1 ;  /* 0x00005a000292ba11 */ /* 0x000fe200078808ff */
[----:B------:R-:W-:Y:S01]  /*7c50*/  IMAD.X R3, R204, 0x1, R118, P5 ;  /* 0x00000001cc037824 */ /* 0x000fe200028e0676 */
[C---:B------:R-:W-:Y:S01]  /*7c60*/  @!P2 LEA R142, P0, R2.reuse, c[0x0][0x168], 0x1 ;  /* 0x00005a00028eaa11 */ /* 0x040fe200078008ff */
[----:B------:R1:W-:Y:S01]  /*7c70*/  @P2 STS.128 [R199+0x8800], RZ ;  /* 0x008800ffc7002388 */ /* 0x0003e20000000c00 */
[C---:B------:R-:W-:Y:S02]  /*7c80*/  @!P1 LEA R140, P5, R2.reuse, c[0x0][0x168], 0x1 ;  /* 0x00005a00028c9a11 */ /* 0x040fe400078a08ff */
[C-C-:B------:R-:W-:Y:S01]  /*7c90*/  @!P3 LEA.HI.X R147, R2.reuse, c[0x0][0x16c], R3.reuse, 0x1, P4 ;  /* 0x00005b000293ba11 */ /* 0x140fe200020f0c03 */
[----:B------:R-:W-:Y:S01]  /*7ca0*/  @!PT LDS RZ, [RZ] ;  /* 0x00000000fffff984 */ /* 0x000fe20000000800 */
[----:B------:R-:W-:Y:S01]  /*7cb0*/  @!PT LDS RZ, [RZ] ;  /* 0x00000000fffff984 */ /* 0x000fe20000000800 */
[----:B------:R-:W-:Y:S01]  /*7cc0*/  @!PT LDS RZ, [RZ] ;  /* 0x00000000fffff984 */ /* 0x000fe20000000800 */
[----:B------:R1:W-:Y:S01]  /*7cd0*/  @!P2 LDGSTS.E.BYPASS.LTC128B.128 [R199+0x8800], [R150.64+0x80] ;  /* 0x0880008096c7afae */ /* 0x0003e2000b901d46 */
[C-C-:B------:R-:W-:Y:S02]  /*7ce0*/  @!P2 LEA.HI.X R143, R2.reuse, c[0x0][0x16c], R3.reuse, 0x1, P0 ;  /* 0x00005b00028faa11 */ /* 0x140fe400000f0c03 */
[--C-:B------:R-:W-:Y:S01]  /*7cf0*/  @!P1 LEA.HI.X R141, R2, c[0x0][0x16c], R3.reuse, 0x1, P5 ;  /* 0x00005b00028d9a11 */ /* 0x100fe200028f0c03 */
[----:B------:R1:W-:Y:S01]  /*7d00*/  @P1 STS.128 [R199+0xa800], RZ ;  /* 0x00a800ffc7001388 */ /* 0x0003e20000000c00 */
[----:B------:R-:W-:Y:S03]  /*7d10*/  IADD3 R116, P6, R207, R2, RZ ;  /* 0x00000002cf747210 */ /* 0x000fe60007fde0ff */
[----:B------:R-:W-:Y:S01]  /*7d20*/  @!PT LDS RZ, [RZ] ;  /* 0x00000000fffff984 */ /* 0x000fe20000000800 */
[----:B------:R-:W-:Y:S01]  /*7d30*/  @!PT LDS RZ, [RZ] ;  /* 0x00000000fffff984 */ /* 0x000fe20000000800 */
[----:B------:R-:W-:Y:S01]  /*7d40*/  @!PT LDS RZ, [RZ] ;  /* 0x00000000fffff984 */ /* 0x000fe20000000800 */
[----:B------:R1:W-:Y:S01]  /*7d50*/  @!P1 LDGSTS.E.BYPASS.LTC128B.128 [R199+0xa800], [R148.64+0x100] ;  /* 0x0a80010094c79fae */ /* 0x0003e2000b901d46 */
        /* <DEDUP_REMOVED lines=9> */
[----:B------:R1:W-:Y:S01]  /*7df0*/  @!P3 LDGSTS.E.BYPASS.LTC128B.128 [R199+0x7000], [R146.64] ;  /* 0x0700000092c7bfae */ /* 0x0003e2000b901d46 */
        /* <DEDUP_REMOVED lines=29> */
.L_x_752:
[----:B------:R-:W2:Y:S01]  /*7fd0*/  LDL.64 R6, [R1+0x48] ;  /* 0x0000480001067983 */ /* 0x000ea20000100a00 */
[----:B------:R-:W-:Y:S04]  /*7fe0*/  DEPBAR.LE SB0, 0x0 ;  /* 0x000080000000791a */ /* 0x000fe80000000000 */
[----:B------:R-:W3:Y:S01]  /*7ff0*/  LDL R8, [R1+0x58] ;  /* 0x0000580001087983 */ /* 0x000ee20000100800 */
[----:B------:R-:W-:Y:S01]  /*8000*/  SHF.R.S32.HI R2, RZ, 0x1f, R202 ;  /* 0x0000001fff027819 */ /* 0x000fe200000114ca */
[----:B------:R-:W-:Y:S02]  /*8010*/  IMAD.WIDE.U32 R4, R202, c[0x0][0x1a0], RZ ;  /* 0x00006800ca047a25 */ /* 0x000fe400078e00ff */
[----:B------:R-:W-:Y:S02]  /*8020*/  BAR.SYNC.DEFER_BLOCKING 0x0 ;  /* 0x0000000000007b1d */ /* 0x000fe40000010000 */
[----:B------:R-:W-:Y:S04]  /*8030*/  IMAD R2, R2, c[0x0][0x1a0], RZ ;  /* 0x0000680002027a24 */ /* 0x000fe800078e02ff */
[----:B------:R-:W-:Y:S04]  /*8040*/  IMAD R3, R202, c[0x0][0x1a4], R2 ;  /* 0x00006900ca037a24 */ /* 0x000fe800078e0202 */
[----:B------:R-:W-:Y:S01]  /*8050*/  IMAD.IADD R3, R5, 0x1, R3 ;  /* 0x0000000105037824 */ /* 0x000fe200078e0203 */
[----:B------:R-:W-:Y:S01]  /*8060*/  @P3 STS.128 [R199+0xc000], RZ ;  /* 0x00c000ffc7003388 */ /* 0x000fe20000000c00 */
[----:B--2---:R-:W-:Y:S04]  /*8070*/  LEA R2, P4, R4, R6, 0x6 ;  /* 0x0000000604027211 */ /* 0x004fe800078830ff */
[----:B------:R-:W-:Y:S02]  /*8080*/  @!P3 LEA R6, P0, R2, c[0x0][0x170], 0x1 ;  /* 0x00005c000206ba11 */ /* 0x000fe400078008ff */
        /* <DEDUP_REMOVED lines=58> */
[C---:B-1----:R-:W-:Y:S01]  /*8430*/  @!P1 LEA R6, P0, R4.reuse, c[0x0][0x170], 0x1 ;  /* 0x00005c0004069a11 */ /* 0x042fe200078008ff */
[----:B------:R-:W-:Y:S01]  /*8440*/  @!PT LDS RZ, [RZ] ;  /* 0x00000000fffff984 */ /* 0x000fe20000000800 */
[----:B------:R-:W-:Y:S01]  /*8450*/  @!PT LDS RZ, [RZ] ;  /* 0x00000000fffff984 */ /* 0x000fe20000000800 */
[----:B------:R-:W-:Y:S01]  /*8460*/  @!PT LDS RZ, [RZ] ;  /* 0x00000000fffff984 */ /* 0x000fe20000000800 */
[----:B------:R4:W-:Y:S03]  /*8470*/  @!P3 LDGSTS.E.BYPASS.LTC128B.128 [R199+0xd000], [R16.64] ;  /* 0x0d00000010c7bfae */ /* 0x0009e6000b901d46 */
[----:B------:R-:W-:Y:S01]  /*8480*/  @!P1 LEA.HI.X R7, R4, c[0x0][0x174], R5, 0x1, P0 ;  /* 0x00005d0004079a11 */ /* 0x000fe200000f0c05 */
[----:B------:R-:W-:Y:S01]  /*8490*/  @P2 STS.128 [R199+0xf000], RZ ;  /* 0x00f000ffc7002388 */ /* 0x000fe20000000c00 */
[----:B------:R-:W-:Y:S03]  /*84a0*/  ISETP.GE.AND P0, PT, R202, 0x1, PT ;  /* 0x00000001ca00780c */ /* 0x000fe60003f06270 */
        /* <DEDUP_REMOVED lines=25> */
[----:B----45:R-:W-:Y:S04]  /*8640*/  LDSM.16.M88.4 R16, [R176+0x6800] ;  /* 0x00680000b010783b */ /* 0x030fe80000000200 */
[----:B--2---:R-:W-:Y:S04]  /*8650*/  LDSM.16.M88.4 R24, [R176+0x7000] ;  /* 0x00700000b018783b */ /* 0x004fe80000000200 */
[----:B------:R-:W-:Y:S04]  /*8660*/  LDSM.16.M88.4 R136, [R176+0x7800] ;  /* 0x00780000b088783b */ /* 0x000fe80000000200 */
[----:B-1----:R-:W3:Y:S04]  /*8670*/  LDSM.16.M88.4 R8, [R176+0x6000] ;  /* 0x00600000b008783b */ /* 0x002ee80000000200 */
[----:B------:R-:W0:Y:S04]  /*8680*/  LDGDEPBAR ;  /* 0x00000000000079af */ /* 0x000e280000000000 */
[----:B------:R-:W-:Y:S04]  /*8690*/  LDSM.16.M88.4 R140, [R184] ;  /* 0x00000000b88c783b */ /* 0x000fe80000000200 */
[----:B------:R-:W1:Y:S04]  /*86a0*/  LDSM.16.M88.4 R144, [R187] ;  /* 0x00000000bb90783b */ /* 0x000e680000000200 */
[----:B------:R-:W2:Y:S04]  /*86b0*/  LDSM.16.M88.4 R148, [R198] ;  /* 0x00000000c694783b */ /* 0x000ea80000000200 */
[----:B------:R-:W4:Y:S04]  /*86c0*/  LDSM.16.M88.4 R152, [R197] ;  /* 0x00000000c598783b */ /* 0x000f280000000200 */
[----:B------:R-:W1:Y:S04]  /*86d0*/  LDSM.16.M88.4 R156, [R196] ;  /* 0x00000000c49c783b */ /* 0x000e680000000200 */
[----:B------:R-:W-:Y:S04]  /*86e0*/  LDSM.16.M88.4 R160, [R186] ;  /* 0x00000000baa0783b */ /* 0x000fe80000000200 */
[----:B------:R-:W1:Y:S04]  /*86f0*/  LDSM.16.M88.4 R164, [R182+0x6000] ;  /* 0x00600000b6a4783b */ /* 0x000e680000000200 */
[----:B------:R-:W1:Y:S01]  /*8700*/  LDSM.16.M88.4 R168, [R182+0x6800] ;  /* 0x00680000b6a8783b */ /* 0x000e620000000200 */
[C---:B---3--:R-:W-:Y:S03]  /*8710*/  HMMA.16816.F32 R4, R32.reuse, R8, RZ ;  /* 0x000000082004723c */ /* 0x048fe600000018ff */
[----:B------:R-:W-:Y:S05]  /*8720*/  LDSM.16.M88.4 R172, [R182+0x7800] ;  /* 0x00780000b6ac783b */ /* 0x000fea0000000200 */
[C---:B------:R-:W-:Y:S08]  /*8730*/  HMMA.16816.F32 R8, R32.reuse, R10, RZ ;  /* 0x0000000a2008723c */ /* 0x040ff000000018ff */
[C---:B------:R-:W-:Y:S08]  /*8740*/  HMMA.16816.F32 R12, R32.reuse, R16, RZ ;  /* 0x00000010200c723c */ /* 0x040ff000000018ff */
[C---:B------:R-:W-:Y:S08]  /*8750*/  HMMA.16816.F32 R16, R32.reuse, R18, RZ ;  /* 0x000000122010723c */ /* 0x040ff000000018ff */
[C---:B------:R-:W-:Y:S08]  /*8760*/  HMMA.16816.F32 R20, R32.reuse, R24, RZ ;  /* 0x000000182014723c */ /* 0x040ff000000018ff */
[C---:B------:R-:W-:Y:S08]  /*8770*/  HMMA.16816.F32 R24, R32.reuse, R26, RZ ;  /* 0x0000001a2018723c */ /* 0x040ff000000018ff */
[C---:B------:R-:W-:Y:S08]  /*8780*/  HMMA.16816.F32 R28, R32.reuse, R136, RZ ;  /* 0x00000088201c723c */ /* 0x040ff000000018ff */
[----:B------:R-:W-:Y:S01]  /*8790*/  HMMA.16816.F32 R32, R32, R138, RZ ;  /* 0x0000008a2020723c */ /* 0x000fe200000018ff */
[----:B------:R-:W3:Y:S07]  /*87a0*/  LDSM.16.M88.4 R136, [R182+0x7000] ;  /* 0x00700000b688783b */ /* 0x000eee0000000200 */
[C---:B-1----:R-:W-:Y:S08]  /*87b0*/  HMMA.16816.F32 R4, R140.reuse, R144, R4 ;  /* 0x000000908c04723c */ /* 0x042ff00000001804 */
[C---:B------:R-:W-:Y:S01]  /*87c0*/  HMMA.16816.F32 R8, R140.reuse, R146, R8 ;  /* 0x000000928c08723c */ /* 0x040fe20000001808 */
[----:B------:R-:W-:Y:S07]  /*87d0*/  LDSM.16.M88.4 R144, [R185] ;  /* 0x00000000b990783b */ /* 0x000fee0000000200 */
[C---:B--2---:R-:W-:Y:S08]  /*87e0*/  HMMA.16816.F32 R12, R140.reuse, R148, R12 ;  /* 0x000000948c0c723c */ /* 0x044ff0000000180c */
[C---:B------:R-:W-:Y:S01]  /*87f0*/  HMMA.16816.F32 R16, R140.reuse, R150, R16 ;  /* 0x000000968c10723c */ /* 0x040fe20000001810 */
[----:B------:R-:W1:Y:S07]  /*8800*/  LDSM.16.M88.4 R148, [R181] ;  /* 0x00000000b594783b */ /* 0x000e6e0000000200 */
[C---:B----4-:R-:W-:Y:S08]  /*8810*/  HMMA.16816.F32 R20, R140.reuse, R152, R20 ;  /* 0x000000988c14723c */ /* 0x050ff00000001814 */
[C---:B------:R-:W-:Y:S01]  /*8820*/  HMMA.16816.F32 R24, R140.reuse, R154, R24 ;  /* 0x0000009a8c18723c */ /* 0x040fe20000001818 */
[----:B------:R-:W2:Y:S07]  /*8830*/  LDSM.16.M88.4 R152, [R181+0x800] ;  /* 0x00080000b598783b */ /* 0x000eae0000000200 */
[C---:B------:R-:W-:Y:S08]  /*8840*/  HMMA.16816.F32 R28, R140.reuse, R156, R28 ;  /* 0x0000009c8c1c723c */ /* 0x040ff0000000181c */
[----:B------:R-:W-:Y:S01]  /*8850*/  HMMA.16816.F32 R32, R140, R158, R32 ;  /* 0x0000009e8c20723c */ /* 0x000fe20000001820 */
[----:B------:R-:W4:Y:S04]  /*8860*/  LDSM.16.M88.4 R140, [R181+0x1000] ;  /* 0x00100000b58c783b */ /* 0x000f280000000200 */
[----:B------:R-:W1:Y:S03]  /*8870*/  LDSM.16.M88.4 R156, [R181+0x1800] ;  /* 0x00180000b59c783b */ /* 0x000e660000000200 */
        /* <DEDUP_REMOVED lines=8> */
[----:B------:R-:W3:Y:S07]  /*8900*/  LDSM.16.M88.4 R136, [R183+0x2000] ;  /* 0x00200000b788783b */ /* 0x000eee0000000200 */
[C---:B------:R-:W-:Y:S08]  /*8910*/  HMMA.16816.F32 R28, R160.reuse, R172, R28 ;  /* 0x000000aca01c723c */ /* 0x040ff0000000181c */
[----:B------:R-:W-:Y:S01]  /*8920*/  HMMA.16816.F32 R32, R160, R174, R32 ;  /* 0x000000aea020723c */ /* 0x000fe20000001820 */
[----:B------:R-:W3:Y:S04]  /*8930*/  LDSM.16.M88.4 R160, [R176+0x9000] ;  /* 0x00900000b0a0783b */ /* 0x000ee80000000200 */
[----:B------:R-:W3:Y:S03]  /*8940*/  LDSM.16.M88.4 R172, [R176+0x9800] ;  /* 0x00980000b0ac783b */ /* 0x000ee60000000200 */
[C---:B-1----:R-:W-:Y:S08]  /*8950*/  HMMA.16816.F32 R4, R144.reuse, R148, R4 ;  /* 0x000000949004723c */ /* 0x042ff00000001804 */
[C---:B------:R-:W-:Y:S01]  /*8960*/  HMMA.16816.F32 R8, R144.reuse, R150, R8 ;  /* 0x000000969008723c */ /* 0x040fe20000001808 */
[----:B------:R-:W-:Y:S07]  /*8970*/  LDSM.16.M88.4 R148, [R195] ;  /* 0x00000000c394783b */ /* 0x000fee0000000200 */
[C---:B--2---:R-:W-:Y:S08]  /*8980*/  HMMA.16816.F32 R12, R144.reuse, R152, R12 ;  /* 0x00000098900c723c */ /* 0x044ff0000000180c */
[C---:B------:R-:W-:Y:S01]  /*8990*/  HMMA.16816.F32 R16, R144.reuse, R154, R16 ;  /* 0x0000009a9010723c */ /* 0x040fe20000001810 */
[----:B------:R-:W-:Y:S07]  /*89a0*/  LDSM.16.M88.4 R152, [R194] ;  /* 0x00000000c298783b */ /* 0x000fee0000000200 */
[C---:B----4-:R-:W-:Y:S08]  /*89b0*/  HMMA.16816.F32 R20, R144.reuse, R140, R20 ;  /* 0x0000008c9014723c */ /* 0x050ff00000001814 */
[C---:B------:R-:W-:Y:S01]  /*89c0*/  HMMA.16816.F32 R24, R144.reuse, R142, R24 ;  /* 0x0000008e9018723c */ /* 0x040fe20000001818 */
[----:B------:R-:W1:Y:S07]  /*89d0*/  LDSM.16.M88.4 R140, [R184+0x2000] ;  /* 0x00200000b88c783b */ /* 0x000e6e0000000200 */
[C---:B------:R-:W-:Y:S08]  /*89e0*/  HMMA.16816.F32 R28, R144.reuse, R156, R28 ;  /* 0x0000009c901c723c */ /* 0x040ff0000000181c */
[----:B------:R-:W-:Y:S01]  /*89f0*/  HMMA.16816.F32 R32, R144, R158, R32 ;  /* 0x0000009e9020723c */ /* 0x000fe20000001820 */
[----:B------:R-:W2:Y:S04]  /*8a00*/  LDSM.16.M88.4 R144, [R193] ;  /* 0x00000000c190783b */ /* 0x000ea80000000200 */
[----:B------:R-:W4:Y:S03]  /*8a10*/  LDSM.16.M88.4 R156, [R192] ;  /* 0x00000000c09c783b */ /* 0x000f260000000200 */
        /* <DEDUP_REMOVED lines=22> */
[C---:B----4-:R-:W-:Y:S08]  /*8b80*/  HMMA.16816.F32 R28, R140.reuse, R156, R28 ;  /* 0x0000009c8c1c723c */ /* 0x050ff0000000181c */
[----:B------:R-:W-:Y:S01]  /*8b90*/  HMMA.16816.F32 R32, R140, R158, R32 ;  /* 0x0000009e8c20723c */ /* 0x000fe20000001820 */
[----:B------:R-:W2:Y:S04]  /*8ba0*/  LDSM.16.M88.4 R140, [R181+0x3000] ;  /* 0x00300000b58c783b */ /* 0x000ea80000000200 */
[----:B------:R-:W4:Y:S03]  /*8bb0*/  LDSM.16.M88.4 R156, [R181+0x3800] ;  /* 0x00380000b59c783b */ /* 0x000f260000000200 */
        /* <DEDUP_REMOVED lines=16> */
[C---:B------:R-:W-:Y:S08]  /*8cc0*/  HMMA.16816.F32 R12, R144.reuse, R152, R12 ;  /* 0x00000098900c723c */ /* 0x040ff0000000180c */
[C---:B------:R-:W-:Y:S01]  /*8cd0*/  HMMA.16816.F32 R16, R144.reuse, R154, R16 ;  /* 0x0000009a9010723c */ /* 0x040fe20000001810 */
[----:B------:R-:W-:Y:S07]  /*8ce0*/  LDSM.16.M88.4 R152, [R190] ;  /* 0x00000000be98783b */ /* 0x000fee0000000200 */
[C---:B--2---:R-:W-:Y:S08]  /*8cf0*/  HMMA.16816.F32 R20, R144.reuse, R140, R20 ;  /* 0x0000008c9014723c */ /* 0x044ff00000001814 */
[C---:B------:R-:W-:Y:S01]  /*8d00*/  HMMA.16816.F32 R24, R144.reuse, R142, R24 ;  /* 0x0000008e9018723c */ /* 0x040fe20000001818 */
[----:B------:R-:W1:Y:S07]  /*8d10*/  LDSM.16.M88.4 R140, [R184+0x4000] ;  /* 0x00400000b88c783b */ /* 0x000e6e0000000200 */
[C---:B----4-:R-:W-:Y:S08]  /*8d20*/  HMMA.16816.F32 R28, R144.reuse, R156, R28 ;  /* 0x0000009c901c723c */ /* 0x050ff0000000181c */
        /* <DEDUP_REMOVED lines=29> */
[C---:B---3--:R-:W-:Y:S01]  /*8f00*/  HMMA.16816.F32 R4, R160.reuse, R164, R4 ;  /* 0x000000a4a004723c */ /* 0x048fe20000001804 */
[----:B------:R-:W-:Y:S04]  /*8f10*/  DEPBAR.LE SB0, 0x0 ;  /* 0x000080000000791a */ /* 0x000fe80000000000 */
[----:B------:R-:W-:Y:S03]  /*8f20*/  BAR.SYNC.DEFER_BLOCKING 0x0 ;  /* 0x0000000000007b1d */ /* 0x000fe60000010000 */
[C---:B------:R-:W-:Y:S08]  /*8f30*/  HMMA.16816.F32 R8, R160.reuse, R166, R8 ;  /* 0x000000a6a008723c */ /* 0x040ff00000001808 */
[C---:B------:R-:W-:Y:S08]  /*8f40*/  HMMA.16816.F32 R12, R160.reuse, R168, R12 ;  /* 0x000000a8a00c723c */ /* 0x040ff0000000180c */
[C---:B------:R-:W-:Y:S07]  /*8f50*/  HMMA.16816.F32 R16, R160.reuse, R170, R16 ;  /* 0x000000aaa010723c */ /* 0x040fee0000001810 */
[----:B------:R-:W-:Y:S01]  /*8f60*/  IMAD.MOV.U32 R170, RZ, RZ, R203 ;  /* 0x000000ffffaa7224 */ /* 0x000fe200078e00cb */
[C---:B------:R-:W-:Y:S04]  /*8f70*/  HMMA.16816.F32 R20, R160.reuse, R136, R20 ;  /* 0x00000088a014723c */ /* 0x040fe80000001814 */
[----:B------:R-:W-:Y:S04]  /*8f80*/  IMAD.MOV.U32 R171, RZ, RZ, R119 ;  /* 0x000000ffffab7224 */ /* 0x000fe800078e0077 */
        /* <DEDUP_REMOVED lines=9> */
[C---:B----4-:R-:W-:Y:S08]  /*9020*/  HMMA.16816.F32 R28, R144.reuse, R156, R28 ;  /* 0x0000009c901c723c */ /* 0x050ff0000000181c */
[----:B------:R-:W-:Y:S01]  /*9030*/  HMMA.16816.F32 R32, R144, R158, R32 ;  /* 0x0000009e9020723c */ /* 0x000fe20000001820 */
[----:B------:R-:W-:-:S07]  /*9040*/  @P0 BRA `(.L_x_754) ;  /* 0xffffe8d000000947 */ /* 0x000fce000383ffff */
.L_x_753:
[----:B------:R-:W2:Y:S01]  /*9050*/  LDL.64 R214, [R1+0x28] ;  /* 0x0000280001d67983 */ /* 0x000ea20000100a00 */
[----:B------:R-:W-:Y:S01]  /*9060*/  FMNMX.FTZ R2, R4, R0, !PT ;  /* 0x0000000004027209 */ /* 0x000fe20007810000 */
[----:B-1----:R-:W-:Y:S01]  /*9070*/  IMAD.SHL.U32 R152, R202, 0x2, RZ ;  /* 0x00000002ca987824 */ /* 0x002fe200078e00ff */
[C---:B------:R-:W-:Y:S02]  /*9080*/  IADD3 R153, R200.reuse, -0x61c88647, RZ ;  /* 0x9e3779b9c8997810 */ /* 0x040fe40007ffe0ff */
[----:B------:R-:W-:Y:S01]  /*9090*/  FMNMX.FTZ R2, R5, R2, !PT ;  /* 0x0000000205027209 */ /* 0x000fe20007810000 */
[----:B------:R-:W-:Y:S01]  /*90a0*/  LDSM.16.MT88.4 R140, [R177+0xc000] ;  /* 0x00c00000b18c783b */ /* 0x000fe20000004200 */
[----:B------:R-:W-:Y:S02]  /*90b0*/  IADD3 R154, R200, 0x3c6ef372, RZ ;  /* 0x3c6ef372c89a7810 */ /* 0x000fe40007ffe0ff */
[----:B------:R-:W-:Y:S02]  /*90c0*/  FMNMX.FTZ R2, R8, R2, !PT ;  /* 0x0000000208027209 */ /* 0x000fe40007810000 */
[----:B------:R-:W-:Y:S02]  /*90d0*/  IADD3 R155, R201, 0x76cf5d0a, RZ ;  /* 0x76cf5d0ac99b7810 */ /* 0x000fe40007ffe0ff */
        /* <DEDUP_REMOVED lines=27> */
[----:B------:R-:W-:Y:S01]  /*9290*/  IADD3 R157, R201, 0x32370b8f, RZ ;  /* 0x32370b8fc99d7810 */ /* 0x000fe20007ffe0ff */
[----:B------:R-:W1:Y:S01]  /*92a0*/  SHFL.BFLY PT, R118, R116, 0x2, 0x1f ;  /* 0x0c401f0074767f89 */ /* 0x000e6200000e0000 */
[----:B------:R-:W-:Y:S02]  /*92b0*/  FMNMX.FTZ R2, R31, R2, !PT ;  /* 0x000000021f027209 */ /* 0x000fe40007810000 */
[----:B------:R-:W-:Y:S02]  /*92c0*/  IADD3 R156, R200, -0x255992d5, RZ ;  /* 0xdaa66d2bc89c7810 */ /* 0x000fe40007ffe0ff */
[----:B------:R-:W-:Y:S02]  /*92d0*/  FMNMX.FTZ R2, R34, R2, !PT ;  /* 0x0000000222027209 */ /* 0x000fe40007810000 */
[C---:B------:R-:W-:Y:S02]  /*92e0*/  IADD3 R167, R200.reuse, 0x78dde6e4, RZ ;  /* 0x78dde6e4c8a77810 */ /* 0x040fe40007ffe0ff */
[----:B------:R-:W-:Y:S02]  /*92f0*/  FMNMX.FTZ R2, R35, R2, !PT ;  /* 0x0000000223027209 */ /* 0x000fe40007810000 */
[----:B------:R-:W-:Y:S02]  /*9300*/  IADD3 R158, R201, -0x126145ec, RZ ;  /* 0xed9eba14c99e7810 */ /* 0x000fe40007ffe0ff */
[----:B------:R-:W-:Y:S01]  /*9310*/  IADD3 R203, R200, -0x4ab325aa, RZ ;  /* 0xb54cda56c8cb7810 */ /* 0x000fe20007ffe0ff */
[----:B------:R-:W3:Y:S01]  /*9320*/  SHFL.BFLY PT, R3, R2, 0x2, 0x1f ;  /* 0x0c401f0002037f89 */ /* 0x000ee200000e0000 */
[----:B------:R-:W-:Y:S02]  /*9330*/  PRMT R204, R205, 0x7054, R205 ;  /* 0x00007054cdcc7816 */ /* 0x000fe400000000cd */
[----:B-1----:R-:W-:Y:S05]  /*9340*/  FMNMX.FTZ R116, R116, R118, !PT ;  /* 0x0000007674747209 */ /* 0x002fea0007810000 */
[----:B------:R-:W1:Y:S01]  /*9350*/  SHFL.BFLY PT, R118, R116, 0x1, 0x1f ;  /* 0x0c201f0074767f89 */ /* 0x000e6200000e0000 */
[----:B---3--:R-:W-:Y:S07]  /*9360*/  FMNMX.FTZ R2, R2, R3, !PT ;  /* 0x0000000302027209 */ /* 0x008fee0007810000 */
[----:B------:R-:W3:Y:S01]  /*9370*/  SHFL.BFLY PT, R3, R2, 0x1, 0x1f ;  /* 0x0c201f0002037f89 */ /* 0x000ee200000e0000 */
[----:B-1----:R-:W-:Y:S04]  /*9380*/  FMNMX.FTZ R116, R116, R118, !PT ;  /* 0x0000007674747209 */ /* 0x002fe80007810000 */
[C---:B------:R-:W-:Y:S01]  /*9390*/  FSETP.NEU.FTZ.AND P0, PT, R116.reuse, -INF , PT ;  /* 0xff8000007400780b */ /* 0x040fe20003f1d000 */
[C---:B------:R-:W-:Y:S02]  /*93a0*/  FMUL.FTZ R166, R116.reuse, c[0x0][0x23c] ;  /* 0x00008f0074a67a20 */ /* 0x040fe40000410000 */
[----:B------:R-:W-:Y:S03]  /*93b0*/  FADD.FTZ R0, -R116, R0 ;  /* 0x0000000074007221 */ /* 0x000fe60000010100 */
[----:B------:R-:W-:Y:S01]  /*93c0*/  FSEL R166, R166, RZ, P0 ;  /* 0x000000ffa6a67208 */ /* 0x000fe20000000000 */
[----:B------:R-:W-:Y:S01]  /*93d0*/  FMUL.FTZ R0, R0, c[0x0][0x23c] ;  /* 0x00008f0000007a20 */ /* 0x000fe20000410000 */
[----:B---3--:R-:W-:Y:S03]  /*93e0*/  FMNMX.FTZ R3, R2, R3, !PT ;  /* 0x0000000302037209 */ /* 0x008fe60007810000 */
[--C-:B------:R-:W-:Y:S01]  /*93f0*/  FFMA.FTZ R5, R5, c[0x0][0x23c], -R166.reuse ;  /* 0x00008f0005057a23 */ /* 0x100fe200000108a6 */
[----:B------:R-:W-:Y:S01]  /*9400*/  IADD3 R2, R201, -0x4498517b, RZ ;  /* 0xbb67ae85c9027810 */ /* 0x000fe20007ffe0ff */
[----:B------:R-:W-:Y:S01]  /*9410*/  FFMA.FTZ R118, R4, c[0x0][0x23c], -R166 ;  /* 0x00008f0004767a23 */ /* 0x000fe200000108a6 */
[----:B------:R-:W-:Y:S01]  /*9420*/  LOP3.LUT R4, R152, R201, RZ, 0x3c, !PT ;  /* 0x000000c998047212 */ /* 0x000fe200078e3cff */
[----:B------:R-:W-:Y:S01]  /*9430*/  MUFU.EX2 R226, R5 ;  /* 0x0000000500e27308 */ /* 0x000fe20000000800 */
[----:B------:R-:W-:Y:S01]  /*9440*/  LOP3.LUT R2, R221, R222, R2, 0x96, !PT ;  /* 0x000000dedd027212 */ /* 0x000fe200078e9602 */
[--C-:B------:R-:W-:Y:S01]  /*9450*/  FFMA.FTZ R8, R8, c[0x0][0x23c], -R166.reuse ;  /* 0x00008f0008087a23 */ /* 0x100fe200000108a6 */
[----:B------:R-:W-:Y:S01]  /*9460*/  LOP3.LUT R4, R223, R4, RZ, 0x3c, !PT ;  /* 0x00000004df047212 */ /* 0x000fe200078e3cff */
[--C-:B------:R-:W-:Y:S01]  /*9470*/  FFMA.FTZ R9, R9, c[0x0][0x23c], -R166.reuse ;  /* 0x00008f0009097a23 */ /* 0x100fe200000108a6 */
[----:B------:R-:W-:Y:S01]  /*9480*/  FSETP.NEU.FTZ.AND P0, PT, R3, -INF , PT ;  /* 0xff8000000300780b */ /* 0x000fe20003f1d000 */
[----:B------:R-:W-:Y:S04]  /*9490*/  IMAD.WIDE.U32 R174, R2, -0x326172a9, RZ ;  /* 0xcd9e8d5702ae7825 */ /* 0x000fe800078e00ff */
[----:B------:R1:W3:Y:S01]  /*94a0*/  MUFU.EX2 R206, R118 ;  /* 0x0000007600ce7308 */ /* 0x0002e20000000800 */
[----:B------:R-:W-:Y:S04]  /*94b0*/  IMAD.WIDE.U32 R136, R4, -0x326172a9, RZ ;  /* 0xcd9e8d5704887825 */ /* 0x000fe800078e00ff */
[----:B------:R-:W-:Y:S01]  /*94c0*/  FFMA.FTZ R12, R12, c[0x0][0x23c], -R166 ;  /* 0x00008f000c0c7a23 */ /* 0x000fe200000108a6 */
[----:B------:R-:W-:Y:S01]  /*94d0*/  LOP3.LUT R136, R175, R136, R154, 0x96, !PT ;  /* 0x00000088af887212 */ /* 0x000fe200078e969a */
[--C-:B------:R-:W-:Y:S02]  /*94e0*/  FFMA.FTZ R13, R13, c[0x0][0x23c], -R166.reuse ;  /* 0x00008f000d0d7a23 */ /* 0x100fe400000108a6 */
[--C-:B------:R-:W-:Y:S01]  /*94f0*/  FFMA.FTZ R17, R17, c[0x0][0x23c], -R166.reuse ;  /* 0x00008f0011117a23 */ /* 0x100fe200000108a6 */
[----:B------:R-:W-:Y:S01]  /*9500*/  MUFU.EX2 R224, R8 ;  /* 0x0000000800e07308 */ /* 0x000fe20000000800 */
[--C-:B------:R-:W-:Y:S02]  /*9510*/  FFMA.FTZ R25, R25, c[0x0][0x23c], -R166.reuse ;  /* 0x00008f0019197a23 */ /* 0x100fe400000108a6 */
[--C-:B------:R-:W-:Y:S02]  /*9520*/  FFMA.FTZ R21, R21, c[0x0][0x23c], -R166.reuse ;  /* 0x00008f0015157a23 */ /* 0x100fe400000108a6 */
[----:B------:R-:W-:Y:S05]  /*9530*/  FFMA.FTZ R24, R24, c[0x0][0x23c], -R166 ;  /* 0x00008f0018187a23 */ /* 0x000fea00000108a6 */
[----:B------:R-:W4:Y:S01]  /*9540*/  MUFU.EX2 R210, R9 ;  /* 0x0000000900d27308 */ /* 0x000f220000000800 */
[----:B-1----:R-:W-:Y:S01]  /*9550*/  FMUL.FTZ R118, R3, c[0x0][0x23c] ;  /* 0x00008f0003767a20 */ /* 0x002fe20000410000 */
[----:B---3--:R-:W-:Y:S04]  /*9560*/  F2FP.PACK_AB R119, R226, R206 ;  /* 0x000000cee277723e */ /* 0x008fe800000000ff */
[----:B------:R-:W-:Y:S04]  /*9570*/  FSEL R118, R118, RZ, P0 ;  /* 0x000000ff76767208 */ /* 0x000fe80000000000 */
[----:B------:R-:W-:Y:S01]  /*9580*/  MUFU.EX2 R216, R13 ;  /* 0x0000000d00d87308 */ /* 0x000fe20000000800 */
[----:B------:R-:W-:Y:S01]  /*9590*/  PRMT R159, R119, 0x7632, R159 ;  /* 0x00007632779f7816 */ /* 0x000fe2000000009f */
[--C-:B------:R-:W-:Y:S02]  /*95a0*/  FFMA.FTZ R6, R6, c[0x0][0x23c], -R118.reuse ;  /* 0x00008f0006067a23 */ /* 0x100fe40000010876 */
[--C-:B------:R-:W-:Y:S02]  /*95b0*/  FFMA.FTZ R7, R7, c[0x0][0x23c], -R118.reuse ;  /* 0x00008f0007077a23 */ /* 0x100fe40000010876 */
[--C-:B------:R-:W-:Y:S04]  /*95c0*/  FFMA.FTZ R10, R10, c[0x0][0x23c], -R118.reuse ;  /* 0x00008f000a0a7a23 */ /* 0x100fe80000010876 */
[----:B------:R-:W-:Y:S01]  /*95d0*/  MUFU.EX2 R207, R6 ;  /* 0x0000000600cf7308 */ /* 0x000fe20000000800 */
[--C-:B------:R-:W-:Y:S02]  /*95e0*/  FFMA.FTZ R11, R11, c[0x0][0x23c], -R118.reuse ;  /* 0x00008f000b0b7a23 */ /* 0x100fe40000010876 */
[--C-:B------:R-:W-:Y:S01]  /*95f0*/  FFMA.FTZ R14, R14, c[0x0][0x23c], -R118.reuse ;  /* 0x00008f000e0e7a23 */ /* 0x100fe20000010876 */
[----:B----4-:R-:W-:Y:S01]  /*9600*/  F2FP.PACK_AB R162, R210, R224 ;  /* 0x000000e0d2a2723e */ /* 0x010fe200000000ff */
[--C-:B------:R-:W-:Y:S02]  /*9610*/  FFMA.FTZ R15, R15, c[0x0][0x23c], -R118.reuse ;  /* 0x00008f000f0f7a23 */ /* 0x100fe40000010876 */
[--C-:B------:R-:W-:Y:S01]  /*9620*/  FFMA.FTZ R19, R19, c[0x0][0x23c], -R118.reuse ;  /* 0x00008f0013137a23 */ /* 0x100fe20000010876 */
[----:B------:R-:W-:Y:S01]  /*9630*/  PRMT R163, R162, 0x7632, R163 ;  /* 0x00007632a2a37816 */ /* 0x000fe200000000a3 */
[--C-:B------:R-:W-:Y:S01]  /*9640*/  FFMA.FTZ R22, R22, c[0x0][0x23c], -R118.reuse ;  /* 0x00008f0016167a23 */ /* 0x100fe20000010876 */
[----:B------:R-:W1:Y:S01]  /*9650*/  MUFU.EX2 R219, R7 ;  /* 0x0000000700db7308 */ /* 0x000e620000000800 */
[--C-:B------:R-:W-:Y:S02]  /*9660*/  FFMA.FTZ R23, R23, c[0x0][0x23c], -R118.reuse ;  /* 0x00008f0017177a23 */ /* 0x100fe40000010876 */
[----:B------:R-:W-:Y:S07]  /*9670*/  FFMA.FTZ R26, R26, c[0x0][0x23c], -R118 ;  /* 0x00008f001a1a7a23 */ /* 0x000fee0000010876 */
[----:B------:R-:W-:Y:S10]  /*9680*/  MUFU.EX2 R225, R10 ;  /* 0x0000000a00e17308 */ /* 0x000ff40000000800 */
[----:B------:R-:W3:Y:S01]  /*9690*/  MUFU.EX2 R212, R11 ;  /* 0x0000000b00d47308 */ /* 0x000ee20000000800 */
[----:B-1----:R-:W-:Y:S04]  /*96a0*/  F2FP.PACK_AB R160, R219, R207 ;  /* 0x000000cfdba0723e */ /* 0x002fe800000000ff */
[----:B------:R-:W-:Y:S05]  /*96b0*/  PRMT R161, R160, 0x7632, R161 ;  /* 0x00007632a0a17816 */ /* 0x000fea00000000a1 */
[----:B------:R-:W-:Y:S10]  /*96c0*/  MUFU.EX2 R211, R14 ;  /* 0x0000000e00d37308 */ /* 0x000ff40000000800 */
[----:B------:R-:W-:Y:S01]  /*96d0*/  MUFU.EX2 R213, R17 ;  /* 0x0000001100d57308 */ /* 0x000fe20000000800 */
[----:B---3--:R-:W-:Y:S04]  /*96e0*/  F2FP.PACK_AB R165, R212, R225 ;  /* 0x000000e1d4a5723e */ /* 0x008fe800000000ff */
[----:B------:R-:W-:Y:S05]  /*96f0*/  PRMT R164, R165, 0x7632, R164 ;  /* 0x00007632a5a47816 */ /* 0x000fea00000000a4 */
[----:B------:R-:W-:Y:S01]  /*9700*/  MUFU.EX2 R227, R19 ;  /* 0x0000001300e37308 */ /* 0x000fe20000000800 */
[----:B--2---:R-:W-:Y:S01]  /*9710*/  LOP3.LUT R4, R137, R214, R153, 0x96, !PT ;  /* 0x000000d689047212 */ /* 0x004fe200078e9699 */
[----:B------:R-:W-:Y:S08]  /*9720*/  IMAD.WIDE.U32 R136, R136, -0x2daee0ad, RZ ;  /* 0xd2511f5388887825 */ /* 0x000ff000078e00ff */
[----:B------:R-:W-:Y:S01]  /*9730*/  MUFU.EX2 R215, R15 ;  /* 0x0000000f00d77308 */ /* 0x000fe20000000800 */
[----:B------:R-:W-:Y:S05]  /*9740*/  IMAD.WIDE.U32 R4, R4, -0x2daee0ad, RZ ;  /* 0xd2511f5304047825 */ /* 0x000fea00078e00ff */
[----:B------:R-:W-:Y:S02]  /*9750*/  LOP3.LUT R5, R5, R220, R155, 0x96, !PT ;  /* 0x000000dc05057212 */ /* 0x000fe400078e969b */
[----:B------:R-:W-:Y:S03]  /*9760*/  LOP3.LUT R2, R137, R4, R157, 0x96, !PT ;  /* 0x0000000489027212 */ /* 0x000fe600078e969d */
[----:B------:R-:W-:Y:S04]  /*9770*/  IMAD.WIDE.U32 R4, R5, -0x326172a9, RZ ;  /* 0xcd9e8d5705047825 */ /* 0x000fe800078e00ff */
[----:B------:R-:W-:Y:S01]  /*9780*/  IMAD.WIDE.U32 R168, R2, -0x326172a9, RZ ;  /* 0xcd9e8d5702a87825 */ /* 0x000fe200078e00ff */
[----:B------:R-:W-:Y:S04]  /*9790*/  LOP3.LUT R5, R5, R174, R156, 0x96, !PT ;  /* 0x000000ae05057212 */ /* 0x000fe800078e969c */
[----:B------:R-:W-:Y:S01]  /*97a0*/  LOP3.LUT R2, R169, R4, R167, 0x96, !PT ;  /* 0x00000004a9027212 */ /* 0x000fe200078e96a7 */
[----:B------:R-:W-:Y:S01]  /*97b0*/  IMAD.WIDE.U32 R4, R5, -0x2daee0ad, RZ ;  /* 0xd2511f5305047825 */ /* 0x000fe200078e00ff */
[----:B------:R-:W-:Y:S03]  /*97c0*/  IADD3 R169, R201, -0x56f99767, RZ ;  /* 0xa9066899c9a97810 */ /* 0x000fe60007ffe0ff */
[----:B------:R-:W-:Y:S01]  /*97d0*/  IMAD.WIDE.U32 R172, R2, -0x2daee0ad, RZ ;  /* 0xd2511f5302ac7825 */ /* 0x000fe200078e00ff */
[----:B------:R-:W-:Y:S04]  /*97e0*/  LOP3.LUT R5, R5, R136, R158, 0x96, !PT ;  /* 0x0000008805057212 */ /* 0x000fe800078e969e */
[----:B------:R-:W-:Y:S01]  /*97f0*/  LOP3.LUT R148, R173, R4, R169, 0x96, !PT ;  /* 0x00000004ad947212 */ /* 0x000fe200078e96a9 */
[----:B------:R-:W-:Y:S01]  /*9800*/  IMAD.WIDE.U32 R150, R5, -0x326172a9, RZ ;  /* 0xcd9e8d5705967825 */ /* 0x000fe200078e00ff */
[----:B------:R-:W-:Y:S03]  /*9810*/  IADD3 R173, R201, 0x646e171e, RZ ;  /* 0x646e171ec9ad7810 */ /* 0x000fe60007ffe0ff */
[----:B------:R-:W-:Y:S05]  /*9820*/  IMAD.WIDE.U32 R148, R148, -0x326172a9, RZ ;  /* 0xcd9e8d5794947825 */ /* 0x000fea00078e00ff */
[C---:B------:R-:W-:Y:S02]  /*9830*/  LOP3.LUT R2, R148.reuse, 0xffff, RZ, 0xc0, !PT ;  /* 0x0000ffff94027812 */ /* 0x040fe400078ec0ff */
[----:B------:R-:W-:Y:S02]  /*9840*/  SHF.R.U32.HI R4, RZ, 0x10, R148 ;  /* 0x00000010ff047819 */ /* 0x000fe40000011694 */
[----:B------:R-:W-:Y:S02]  /*9850*/  LOP3.LUT R6, R148, 0xff, RZ, 0xc0, !PT ;  /* 0x000000ff94067812 */ /* 0x000fe400078ec0ff */
[----:B------:R-:W-:Y:S02]  /*9860*/  SHF.R.U32.HI R2, RZ, 0x8, R2 ;  /* 0x00000008ff027819 */ /* 0x000fe40000011602 */
[----:B------:R-:W-:Y:S02]  /*9870*/  SHF.R.U32.HI R5, RZ, 0x18, R148 ;  /* 0x00000018ff057819 */ /* 0x000fe40000011694 */
[----:B------:R-:W-:Y:S02]  /*9880*/  PRMT R138, R6, 0x5410, R2 ;  /* 0x00005410068a7816 */ /* 0x000fe40000000002 */
[----:B------:R-:W-:Y:S02]  /*9890*/  LOP3.LUT R2, R149, R150, R203, 0x96, !PT ;  /* 0x0000009695027212 */ /* 0x000fe400078e96cb */
[----:B------:R-:W-:Y:S01]  /*98a0*/  LOP3.LUT R4, R4, 0xff, RZ, 0xc0, !PT ;  /* 0x000000ff04047812 */ /* 0x000fe200078ec0ff */
[--C-:B------:R-:W-:Y:S01]  /*98b0*/  HSET2.LE.AND R138, R138, R204.reuse, PT ;  /* 0x000000cc8a8a7233 */ /* 0x100fe20003803000 */
[----:B------:R-:W-:Y:S02]  /*98c0*/  LOP3.LUT R7, R2, 0xff, RZ, 0xc0, !PT ;  /* 0x000000ff02077812 */ /* 0x000fe400078ec0ff */
[--C-:B------:R-:W-:Y:S02]  /*98d0*/  SHF.R.U32.HI R6, RZ, 0x18, R2.reuse ;  /* 0x00000018ff067819 */ /* 0x100fe40000011602 */
[----:B------:R-:W-:Y:S02]  /*98e0*/  PRMT R139, R4, 0x5410, R5 ;  /* 0x00005410048b7816 */ /* 0x000fe40000000005 */
[----:B------:R-:W-:Y:S02]  /*98f0*/  LOP3.LUT R4, R2, 0xffff, RZ, 0xc0, !PT ;  /* 0x0000ffff02047812 */ /* 0x000fe400078ec0ff */
[----:B------:R-:W-:Y:S01]  /*9900*/  SHF.R.U32.HI R5, RZ, 0x10, R2 ;  /* 0x00000010ff057819 */ /* 0x000fe20000011602 */
[--C-:B------:R-:W-:Y:S01]  /*9910*/  HSET2.LE.AND R139, R139, R204.reuse, PT ;  /* 0x000000cc8b8b7233 */ /* 0x100fe20003803000 */
[----:B------:R1:W2:Y:S01]  /*9920*/  MUFU.EX2 R2, R0 ;  /* 0x0000000000027308 */ /* 0x0002a20000000800 */
[----:B------:R-:W-:Y:S02]  /*9930*/  SHF.R.U32.HI R4, RZ, 0x8, R4 ;  /* 0x00000008ff047819 */ /* 0x000fe40000011604 */
[----:B------:R-:W-:Y:S02]  /*9940*/  LOP3.LUT R5, R5, 0xff, RZ, 0xc0, !PT ;  /* 0x000000ff05057812 */ /* 0x000fe400078ec0ff */
[----:B------:R-:W-:Y:S02]  /*9950*/  PRMT R4, R7, 0x5410, R4 ;  /* 0x0000541007047816 */ /* 0x000fe40000000004 */
[----:B------:R-:W-:Y:S02]  /*9960*/  PRMT R5, R5, 0x5410, R6 ;  /* 0x0000541005057816 */ /* 0x000fe40000000006 */
[----:B------:R-:W-:Y:S01]  /*9970*/  LOP3.LUT R13, R148, 0xff, RZ, 0xc0, !PT ;  /* 0x000000ff940d7812 */ /* 0x000fe200078ec0ff */
[--C-:B------:R-:W-:Y:S01]  /*9980*/  HSET2.LE.AND R136, R4, R204.reuse, PT ;  /* 0x000000cc04887233 */ /* 0x100fe20003803000 */
[----:B------:R-:W-:Y:S01]  /*9990*/  PRMT R4, R119, 0x5410, R159 ;  /* 0x0000541077047816 */ /* 0x000fe2000000009f */
[----:B------:R-:W-:Y:S01]  /*99a0*/  HSET2.LE.AND R137, R5, R204, PT ;  /* 0x000000cc05897233 */ /* 0x000fe20003803000 */
[----:B------:R-:W-:Y:S01]  /*99b0*/  ISETP.GE.U32.AND P5, PT, R205, R13, PT ;  /* 0x0000000dcd00720c */ /* 0x000fe20003fa6070 */
[----:B------:R3:W-:Y:S01]  /*99c0*/  MUFU.EX2 R204, R12 ;  /* 0x0000000c00cc7308 */ /* 0x0007e20000000800 */
[----:B------:R-:W-:Y:S02]  /*99d0*/  LOP3.LUT R136, R136, R4, RZ, 0xc0, !PT ;  /* 0x0000000488887212 */ /* 0x000fe400078ec0ff */
[----:B------:R-:W-:Y:S04]  /*99e0*/  PRMT R4, R160, 0x5410, R161 ;  /* 0x00005410a0047816 */ /* 0x000fe800000000a1 */
[----:B------:R-:W-:Y:S02]  /*99f0*/  LOP3.LUT R137, R137, R4, RZ, 0xc0, !PT ;  /* 0x0000000489897212 */ /* 0x000fe400078ec0ff */
[----:B------:R-:W-:Y:S01]  /*9a00*/  PRMT R4, R162, 0x5410, R163 ;  /* 0x00005410a2047816 */ /* 0x000fe200000000a3 */
[----:B-1----:R-:W-:Y:S01]  /*9a10*/  FADD.FTZ R0, -R3, R117 ;  /* 0x0000007503007221 */ /* 0x002fe20000010100 */
[----:B------:R-:W-:Y:S01]  /*9a20*/  IADD3 R117, R152, 0x1, RZ ;  /* 0x0000000198757810 */ /* 0x000fe20007ffe0ff */
[----:B--2---:R-:W-:Y:S01]  /*9a30*/  FMUL.FTZ R5, R2, R121 ;  /* 0x0000007902057220 */ /* 0x004fe20000410000 */
[----:B------:R-:W-:Y:S01]  /*9a40*/  LOP3.LUT R138, R138, R4, RZ, 0xc0, !PT ;  /* 0x000000048a8a7212 */ /* 0x000fe200078ec0ff */
[----:B------:R-:W-:Y:S01]  /*9a50*/  FMUL.FTZ R0, R0, c[0x0][0x23c] ;  /* 0x00008f0000007a20 */ /* 0x000fe20000410000 */
[----:B------:R-:W-:Y:S01]  /*9a60*/  PRMT R4, R165, 0x5410, R164 ;  /* 0x00005410a5047816 */ /* 0x000fe200000000a4 */
[C---:B------:R-:W-:Y:S01]  /*9a70*/  FMUL.FTZ R8, R2.reuse, R124 ;  /* 0x0000007c02087220 */ /* 0x040fe20000410000 */
[----:B------:R-:W-:Y:S01]  /*9a80*/  LOP3.LUT R117, R117, R201, RZ, 0x3c, !PT ;  /* 0x000000c975757212 */ /* 0x000fe200078e3cff */
[C---:B------:R-:W-:Y:S01]  /*9a90*/  FMUL.FTZ R9, R2.reuse, R125 ;  /* 0x0000007d02097220 */ /* 0x040fe20000410000 */
[----:B------:R-:W-:Y:S01]  /*9aa0*/  LOP3.LUT R139, R139, R4, RZ, 0xc0, !PT ;  /* 0x000000048b8b7212 */ /* 0x000fe200078ec0ff */
[----:B------:R-:W1:Y:S01]  /*9ab0*/  MUFU.EX2 R0, R0 ;  /* 0x0000000000007308 */ /* 0x000e620000000800 */
[C---:B------:R-:W-:Y:S01]  /*9ac0*/  FMUL.FTZ R4, R2.reuse, R120 ;  /* 0x0000007802047220 */ /* 0x040fe20000410000 */
[----:B------:R-:W-:Y:S01]  /*9ad0*/  LOP3.LUT R117, R223, R117, RZ, 0x3c, !PT ;  /* 0x00000075df757212 */ /* 0x000fe200078e3cff */
[C---:B------:R-:W-:Y:S01]  /*9ae0*/  FMUL.FTZ R36, R2.reuse, R36 ;  /* 0x0000002402247220 */ /* 0x040fe20000410000 */
[----:B---3--:R-:W-:Y:S01]  /*9af0*/  SHF.R.U32.HI R12, RZ, 0x18, R148 ;  /* 0x00000018ff0c7819 */ /* 0x008fe20000011694 */
[C---:B------:R-:W-:Y:S02]  /*9b00*/  FMUL.FTZ R37, R2.reuse, R37 ;  /* 0x0000002502257220 */ /* 0x040fe40000410000 */
[C---:B------:R-:W-:Y:S01]  /*9b10*/  FMUL.FTZ R40, R2.reuse, R40 ;  /* 0x0000002802287220 */ /* 0x040fe20000410000 */
[----:B------:R-:W-:Y:S01]  /*9b20*/  ISETP.GE.U32.AND P4, PT, R205, R12, PT ;  /* 0x0000000ccd00720c */ /* 0x000fe20003f86070 */
[C---:B------:R-:W-:Y:S02]  /*9b30*/  FMUL.FTZ R41, R2.reuse, R41 ;  /* 0x0000002902297220 */ /* 0x040fe40000410000 */
[C---:B------:R-:W-:Y:S02]  /*9b40*/  FMUL.FTZ R44, R2.reuse, R44 ;  /* 0x0000002c022c7220 */ /* 0x040fe40000410000 */
[C---:B------:R-:W-:Y:S02]  /*9b50*/  FMUL.FTZ R45, R2.reuse, R45 ;  /* 0x0000002d022d7220 */ /* 0x040fe40000410000 */
[C---:B------:R-:W-:Y:S02]  /*9b60*/  FMUL.FTZ R48, R2.reuse, R48 ;  /* 0x0000003002307220 */ /* 0x040fe40000410000 */
[C---:B------:R-:W-:Y:S02]  /*9b70*/  FMUL.FTZ R49, R2.reuse, R49 ;  /* 0x0000003102317220 */ /* 0x040fe40000410000 */
[C---:B------:R-:W-:Y:S02]  /*9b80*/  FMUL.FTZ R52, R2.reuse, R52 ;  /* 0x0000003402347220 */ /* 0x040fe40000410000 */
[C---:B------:R-:W-:Y:S01]  /*9b90*/  FMUL.FTZ R53, R2.reuse, R53 ;  /* 0x0000003502357220 */ /* 0x040fe20000410000 */
[----:B------:R-:W-:Y:S01]  /*9ba0*/  @!P4 HADD2 R247, -R164.H0_H0, -RZ.H0_H0 ;  /* 0xa00000ffa4f7c230 */ /* 0x000fe20000000900 */
[----:B------:R-:W-:Y:S02]  /*9bb0*/  FMUL.FTZ R56, R2, R56 ;  /* 0x0000003802387220 */ /* 0x000fe40000410000 */
[C---:B-1----:R-:W-:Y:S02]  /*9bc0*/  FMUL.FTZ R6, R0.reuse, R122 ;  /* 0x0000007a00067220 */ /* 0x042fe40000410000 */
[C---:B------:R-:W-:Y:S01]  /*9bd0*/  FMUL.FTZ R7, R0.reuse, R123 ;  /* 0x0000007b00077220 */ /* 0x040fe20000410000 */
[----:B------:R-:W-:Y:S01]  /*9be0*/  @!P4 PRMT R164, R247, 0x5410, RZ ;  /* 0x00005410f7a4c816 */ /* 0x000fe200000000ff */
[----:B------:R-:W1:Y:S01]  /*9bf0*/  LDSM.16.MT88.4 R120, [R180+0xc000] ;  /* 0x00c00000b478783b */ /* 0x000e620000004200 */
[C---:B------:R-:W-:Y:S02]  /*9c00*/  FMUL.FTZ R10, R0.reuse, R126 ;  /* 0x0000007e000a7220 */ /* 0x040fe40000410000 */
[C---:B------:R-:W-:Y:S02]  /*9c10*/  FMUL.FTZ R11, R0.reuse, R127 ;  /* 0x0000007f000b7220 */ /* 0x040fe40000410000 */
[C---:B------:R-:W-:Y:S01]  /*9c20*/  HMMA.16816.F32 R4, R136.reuse, R140, R4 ;  /* 0x0000008c8804723c */ /* 0x040fe20000001804 */
[C---:B------:R-:W-:Y:S02]  /*9c30*/  FMUL.FTZ R14, R0.reuse, R130 ;  /* 0x00000082000e7220 */ /* 0x040fe40000410000 */
[----:B------:R-:W2:Y:S01]  /*9c40*/  LDSM.16.MT88.4 R124, [R179+0xc000] ;  /* 0x00c00000b37c783b */ /* 0x000ea20000004200 */
[C---:B------:R-:W-:Y:S02]  /*9c50*/  FMUL.FTZ R15, R0.reuse, R131 ;  /* 0x00000083000f7220 */ /* 0x040fe40000410000 */
[C---:B------:R-:W-:Y:S02]  /*9c60*/  FMUL.FTZ R19, R0.reuse, R135 ;  /* 0x0000008700137220 */ /* 0x040fe40000410000 */
[C---:B------:R-:W-:Y:S01]  /*9c70*/  HMMA.16816.F32 R8, R136.reuse, R142, R8 ;  /* 0x0000008e8808723c */ /* 0x040fe20000001808 */
[C---:B------:R-:W-:Y:S02]  /*9c80*/  FMUL.FTZ R38, R0.reuse, R38 ;  /* 0x0000002600267220 */ /* 0x040fe40000410000 */
[----:B------:R-:W3:Y:S01]  /*9c90*/  LDSM.16.MT88.4 R140, [R177+0xe000] ;  /* 0x00e00000b18c783b */ /* 0x000ee20000004200 */
[C---:B------:R-:W-:Y:S02]  /*9ca0*/  FMUL.FTZ R39, R0.reuse, R39 ;  /* 0x0000002700277220 */ /* 0x040fe40000410000 */
[C---:B------:R-:W-:Y:S02]  /*9cb0*/  FMUL.FTZ R42, R0.reuse, R42 ;  /* 0x0000002a002a7220 */ /* 0x040fe40000410000 */
[C---:B------:R-:W-:Y:S03]  /*9cc0*/  FMUL.FTZ R43, R0.reuse, R43 ;  /* 0x0000002b002b7220 */ /* 0x040fe60000410000 */
[C---:B------:R-:W-:Y:S01]  /*9cd0*/  HMMA.16816.F32 R36, R136.reuse, R144, R36 ;  /* 0x000000908824723c */ /* 0x040fe20000001824 */
[C---:B------:R-:W-:Y:S02]  /*9ce0*/  FMUL.FTZ R46, R0.reuse, R46 ;  /* 0x0000002e002e7220 */ /* 0x040fe40000410000 */
[C---:B------:R-:W-:Y:S02]  /*9cf0*/  FMUL.FTZ R47, R0.reuse, R47 ;  /* 0x0000002f002f7220 */ /* 0x040fe40000410000 */
[C---:B------:R-:W-:Y:S02]  /*9d00*/  FMUL.FTZ R50, R0.reuse, R50 ;  /* 0x0000003200327220 */ /* 0x040fe40000410000 */
[C---:B------:R-:W-:Y:S01]  /*9d10*/  FMUL.FTZ R51, R0.reuse, R51 ;  /* 0x0000003300337220 */ /* 0x040fe20000410000 */
[C---:B------:R-:W-:Y:S01]  /*9d20*/  HMMA.16816.F32 R40, R136.reuse, R146, R40 ;  /* 0x000000928828723c */ /* 0x040fe20000001828 */
[C---:B------:R-:W-:Y:S03]  /*9d30*/  FMUL.FTZ R54, R0.reuse, R54 ;  /* 0x0000003600367220 */ /* 0x040fe60000410000 */
[----:B------:R-:W-:Y:S02]  /*9d40*/  FMUL.FTZ R55, R0, R55 ;  /* 0x0000003700377220 */ /* 0x000fe40000410000 */
[----:B------:R-:W-:Y:S02]  /*9d50*/  FMUL.FTZ R57, R2, R57 ;  /* 0x0000003902397220 */ /* 0x000fe40000410000 */
[C---:B-1----:R-:W-:Y:S01]  /*9d60*/  HMMA.16816.F32 R44, R136.reuse, R120, R44 ;  /* 0x00000078882c723c */ /* 0x042fe2000000182c */
[C---:B------:R-:W-:Y:S03]  /*9d70*/  FMUL.FTZ R58, R0.reuse, R58 ;  /* 0x0000003a003a7220 */ /* 0x040fe60000410000 */
[----:B------:R-:W-:Y:S02]  /*9d80*/  FMUL.FTZ R59, R0, R59 ;  /* 0x0000003b003b7220 */ /* 0x000fe40000410000 */
[C---:B------:R-:W-:Y:S02]  /*9d90*/  FMUL.FTZ R60, R2.reuse, R60 ;  /* 0x0000003c023c7220 */ /* 0x040fe40000410000 */
[C---:B------:R-:W-:Y:S01]  /*9da0*/  HMMA.16816.F32 R48, R136.reuse, R122, R48 ;  /* 0x0000007a8830723c */ /* 0x040fe20000001830 */
[----:B------:R-:W1:Y:S03]  /*9db0*/  LDSM.16.MT88.4 R120, [R178+0xe000] ;  /* 0x00e00000b278783b */ /* 0x000e660000004200 */
[----:B------:R-:W-:Y:S02]  /*9dc0*/  FMUL.FTZ R61, R2, R61 ;  /* 0x0000003d023d7220 */ /* 0x000fe40000410000 */
[C---:B------:R-:W-:Y:S02]  /*9dd0*/  FMUL.FTZ R62, R0.reuse, R62 ;  /* 0x0000003e003e7220 */ /* 0x040fe40000410000 */
[C---:B--2---:R-:W-:Y:S01]  /*9de0*/  HMMA.16816.F32 R52, R136.reuse, R124, R52 ;  /* 0x0000007c8834723c */ /* 0x044fe20000001834 */
[----:B------:R-:W-:Y:S03]  /*9df0*/  FMUL.FTZ R63, R0, R63 ;  /* 0x0000003f003f7220 */ /* 0x000fe60000410000 */
[C---:B------:R-:W-:Y:S02]  /*9e00*/  FMUL.FTZ R64, R2.reuse, R64 ;  /* 0x0000004002407220 */ /* 0x040fe40000410000 */
[----:B------:R-:W-:Y:S02]  /*9e10*/  FMUL.FTZ R65, R2, R65 ;  /* 0x0000004102417220 */ /* 0x000fe40000410000 */
[C---:B------:R-:W-:Y:S01]  /*9e20*/  HMMA.16816.F32 R56, R136.reuse, R126, R56 ;  /* 0x0000007e8838723c */ /* 0x040fe20000001838 */
[----:B------:R-:W2:Y:S03]  /*9e30*/  LDSM.16.MT88.4 R124, [R180+0xe000] ;  /* 0x00e00000b47c783b */ /* 0x000ea60000004200 */
[C---:B------:R-:W-:Y:S02]  /*9e40*/  FMUL.FTZ R66, R0.reuse, R66 ;  /* 0x0000004200427220 */ /* 0x040fe40000410000 */
[----:B------:R-:W-:Y:S02]  /*9e50*/  FMUL.FTZ R67, R0, R67 ;  /* 0x0000004300437220 */ /* 0x000fe40000410000 */
[C---:B---3--:R-:W-:Y:S01]  /*9e60*/  HMMA.16816.F32 R60, R136.reuse, R140, R60 ;  /* 0x0000008c883c723c */ /* 0x048fe2000000183c */
[C---:B------:R-:W-:Y:S03]  /*9e70*/  FMUL.FTZ R68, R2.reuse, R68 ;  /* 0x0000004402447220 */ /* 0x040fe60000410000 */
[----:B------:R-:W-:Y:S02]  /*9e80*/  FMUL.FTZ R69, R2, R69 ;  /* 0x0000004502457220 */ /* 0x000fe40000410000 */
[C---:B------:R-:W-:Y:S02]  /*9e90*/  FMUL.FTZ R70, R0.reuse, R70 ;  /* 0x0000004600467220 */ /* 0x040fe40000410000 */
[C---:B------:R-:W-:Y:S01]  /*9ea0*/  HMMA.16816.F32 R64, R136.reuse, R142, R64 ;  /* 0x0000008e8840723c */ /* 0x040fe20000001840 */
[----:B------:R-:W3:Y:S03]  /*9eb0*/  LDSM.16.MT88.4 R140, [R179+0xe000] ;  /* 0x00e00000b38c783b */ /* 0x000ee60000004200 */
[----:B------:R-:W-:Y:S02]  /*9ec0*/  FMUL.FTZ R71, R0, R71 ;  /* 0x0000004700477220 */ /* 0x000fe40000410000 */
[C---:B------:R-:W-:Y:S02]  /*9ed0*/  FMUL.FTZ R72, R2.reuse, R72 ;  /* 0x0000004802487220 */ /* 0x040fe40000410000 */
[----:B------:R-:W-:Y:S03]  /*9ee0*/  FMUL.FTZ R73, R2, R73 ;  /* 0x0000004902497220 */ /* 0x000fe60000410000 */
[C---:B-1----:R-:W-:Y:S01]  /*9ef0*/  HMMA.16816.F32 R68, R136.reuse, R120, R68 ;  /* 0x000000788844723c */ /* 0x042fe20000001844 */
[C---:B------:R-:W-:Y:S02]  /*9f00*/  FMUL.FTZ R74, R0.reuse, R74 ;  /* 0x0000004a004a7220 */ /* 0x040fe40000410000 */
[----:B------:R-:W-:Y:S02]  /*9f10*/  FMUL.FTZ R75, R0, R75 ;  /* 0x0000004b004b7220 */ /* 0x000fe40000410000 */
[C---:B------:R-:W-:Y:S02]  /*9f20*/  FMUL.FTZ R76, R2.reuse, R76 ;  /* 0x0000004c024c7220 */ /* 0x040fe40000410000 */
[----:B------:R-:W-:Y:S02]  /*9f30*/  FMUL.FTZ R77, R2, R77 ;  /* 0x0000004d024d7220 */ /* 0x000fe40000410000 */
[C---:B------:R-:W-:Y:S01]  /*9f40*/  FMUL.FTZ R78, R0.reuse, R78 ;  /* 0x0000004e004e7220 */ /* 0x040fe20000410000 */
[C---:B------:R-:W-:Y:S01]  /*9f50*/  HMMA.16816.F32 R72, R136.reuse, R122, R72 ;  /* 0x0000007a8848723c */ /* 0x040fe20000001848 */
[----:B------:R-:W1:Y:S01]  /*9f60*/  LDSM.16.MT88.4 R120, [R177+0x10000] ;  /* 0x01000000b178783b */ /* 0x000e620000004200 */
[----:B------:R-:W-:Y:S02]  /*9f70*/  FMUL.FTZ R79, R0, R79 ;  /* 0x0000004f004f7220 */ /* 0x000fe40000410000 */
[C---:B------:R-:W-:Y:S02]  /*9f80*/  FMUL.FTZ R80, R2.reuse, R80 ;  /* 0x0000005002507220 */ /* 0x040fe40000410000 */
[----:B------:R-:W-:Y:S02]  /*9f90*/  FMUL.FTZ R81, R2, R81 ;  /* 0x0000005102517220 */ /* 0x000fe40000410000 */
[C---:B------:R-:W-:Y:S01]  /*9fa0*/  FMUL.FTZ R82, R0.reuse, R82 ;  /* 0x0000005200527220 */ /* 0x040fe20000410000 */
[C---:B--2---:R-:W-:Y:S03]  /*9fb0*/  HMMA.16816.F32 R76, R136.reuse, R124, R76 ;  /* 0x0000007c884c723c */ /* 0x044fe6000000184c */
[----:B------:R-:W-:Y:S02]  /*9fc0*/  FMUL.FTZ R83, R0, R83 ;  /* 0x0000005300537220 */ /* 0x000fe40000410000 */
[C---:B------:R-:W-:Y:S02]  /*9fd0*/  FMUL.FTZ R84, R2.reuse, R84 ;  /* 0x0000005402547220 */ /* 0x040fe40000410000 */
[----:B------:R-:W-:Y:S02]  /*9fe0*/  FMUL.FTZ R85, R2, R85 ;  /* 0x0000005502557220 */ /* 0x000fe40000410000 */
[C---:B------:R-:W-:Y:S01]  /*9ff0*/  FMUL.FTZ R86, R0.reuse, R86 ;  /* 0x0000005600567220 */ /* 0x040fe20000410000 */
[C---:B------:R-:W-:Y:S01]  /*a000*/  HMMA.16816.F32 R80, R136.reuse, R126, R80 ;  /* 0x0000007e8850723c */ /* 0x040fe20000001850 */
[----:B------:R-:W2:Y:S01]  /*a010*/  LDSM.16.MT88.4 R124, [R178+0x10000] ;  /* 0x01000000b27c783b */ /* 0x000ea20000004200 */
[----:B------:R-:W-:Y:S02]  /*a020*/  FMUL.FTZ R87, R0, R87 ;  /* 0x0000005700577220 */ /* 0x000fe40000410000 */
[C---:B------:R-:W-:Y:S02]  /*a030*/  FMUL.FTZ R88, R2.reuse, R88 ;  /* 0x0000005802587220 */ /* 0x040fe40000410000 */
[----:B------:R-:W-:Y:S02]  /*a040*/  FMUL.FTZ R89, R2, R89 ;  /* 0x0000005902597220 */ /* 0x000fe40000410000 */
[C---:B------:R-:W-:Y:S01]  /*a050*/  FMUL.FTZ R90, R0.reuse, R90 ;  /* 0x0000005a005a7220 */ /* 0x040fe20000410000 */
[C---:B---3--:R-:W-:Y:S03]  /*a060*/  HMMA.16816.F32 R84, R136.reuse, R140, R84 ;  /* 0x0000008c8854723c */ /* 0x048fe60000001854 */
[----:B------:R-:W-:Y:S02]  /*a070*/  FMUL.FTZ R91, R0, R91 ;  /* 0x0000005b005b7220 */ /* 0x000fe40000410000 */
[C---:B------:R-:W-:Y:S02]  /*a080*/  FMUL.FTZ R92, R2.reuse, R92 ;  /* 0x0000005c025c7220 */ /* 0x040fe40000410000 */
[----:B------:R-:W-:Y:S02]  /*a090*/  FMUL.FTZ R93, R2, R93 ;  /* 0x0000005d025d7220 */ /* 0x000fe40000410000 */
[C---:B------:R-:W-:Y:S01]  /*a0a0*/  FMUL.FTZ R94, R0.reuse, R94 ;  /* 0x0000005e005e7220 */ /* 0x040fe20000410000 */
[C---:B------:R-:W-:Y:S02]  /*a0b0*/  HMMA.16816.F32 R88, R136.reuse, R142, R88 ;  /* 0x0000008e8858723c */ /* 0x040fe40000001858 */
[----:B------:R-:W-:Y:S02]  /*a0c0*/  FMUL.FTZ R95, R0, R95 ;  /* 0x0000005f005f7220 */ /* 0x000fe40000410000 */
[----:B------:R-:W-:Y:S01]  /*a0d0*/  IMAD.WIDE.U32 R146, R117, -0x326172a9, RZ ;  /* 0xcd9e8d5775927825 */ /* 0x000fe200078e00ff */
[----:B------:R-:W-:Y:S03]  /*a0e0*/  IADD3 R117, R200, 0x1715609d, RZ ;  /* 0x1715609dc8757810 */ /* 0x000fe60007ffe0ff */
[C---:B------:R-:W-:Y:S01]  /*a0f0*/  FMUL.FTZ R96, R2.reuse, R96 ;  /* 0x0000006002607220 */ /* 0x040fe20000410000 */
[C---:B-1----:R-:W-:Y:S03]  /*a100*/  HMMA.16816.F32 R92, R136.reuse, R120, R92 ;  /* 0x00000078885c723c */ /* 0x042fe6000000185c */
[----:B------:R-:W-:Y:S01]  /*a110*/  FMUL.FTZ R97, R2, R97 ;  /* 0x0000006102617220 */ /* 0x000fe20000410000 */
[----:B------:R-:W-:Y:S01]  /*a120*/  LOP3.LUT R144, R147, R214, R153, 0x96, !PT ;  /* 0x000000d693907212 */ /* 0x000fe200078e9699 */
[C---:B------:R-:W-:Y:S01]  /*a130*/  FMUL.FTZ R98, R0.reuse, R98 ;  /* 0x0000006200627220 */ /* 0x040fe20000410000 */
[----:B------:R-:W-:Y:S01]  /*a140*/  LOP3.LUT R146, R175, R146, R154, 0x96, !PT ;  /* 0x00000092af927212 */ /* 0x000fe200078e969a */
[----:B------:R-:W-:Y:S01]  /*a150*/  FMUL.FTZ R99, R0, R99 ;  /* 0x0000006300637220 */ /* 0x000fe20000410000 */
[----:B------:R1:W3:Y:S01]  /*a160*/  LDL.S16 R214, [R1+0xc] ;  /* 0x00000c0001d67983 */ /* 0x0002e20000100600 */
[C---:B------:R-:W-:Y:S03]  /*a170*/  FMUL.FTZ R100, R2.reuse, R100 ;  /* 0x0000006402647220 */ /* 0x040fe60000410000 */
[----:B------:R-:W-:Y:S02]  /*a180*/  FMUL.FTZ R101, R2, R101 ;  /* 0x0000006502657220 */ /* 0x000fe40000410000 */
[C---:B------:R-:W-:Y:S01]  /*a190*/  HMMA.16816.F32 R96, R136.reuse, R122, R96 ;  /* 0x0000007a8860723c */ /* 0x040fe20000001860 */
[----:B------:R-:W4:Y:S01]  /*a1a0*/  LDSM.16.MT88.4 R120, [R180+0x10000] ;  /* 0x01000000b478783b */ /* 0x000f220000004200 */
[----:B------:R-:W-:Y:S04]  /*a1b0*/  IMAD.WIDE.U32 R144, R144, -0x2daee0ad, RZ ;  /* 0xd2511f5390907825 */ /* 0x000fe800078e00ff */
[----:B------:R-:W-:Y:S01]  /*a1c0*/  IMAD.WIDE.U32 R146, R146, -0x2daee0ad, RZ ;  /* 0xd2511f5392927825 */ /* 0x000fe200078e00ff */
[----:B------:R-:W-:Y:S05]  /*a1d0*/  LOP3.LUT R140, R145, R220, R155, 0x96, !PT ;  /* 0x000000dc918c7212 */ /* 0x000fea00078e969b */
[----:B------:R-:W-:Y:S01]  /*a1e0*/  LOP3.LUT R144, R147, R144, R157, 0x96, !PT ;  /* 0x0000009093907212 */ /* 0x000fe200078e969d */
[----:B------:R-:W-:Y:S04]  /*a1f0*/  IMAD.WIDE.U32 R140, R140, -0x326172a9, RZ ;  /* 0xcd9e8d578c8c7825 */ /* 0x000fe800078e00ff */
[----:B------:R-:W-:Y:S01]  /*a200*/  IMAD.WIDE.U32 R144, R144, -0x326172a9, RZ ;  /* 0xcd9e8d5790907825 */ /* 0x000fe200078e00ff */
[----:B------:R-:W-:Y:S02]  /*a210*/  LOP3.LUT R142, R141, R174, R156, 0x96, !PT ;  /* 0x000000ae8d8e7212 */ /* 0x000fe400078e969c */
[----:B------:R-:W-:Y:S01]  /*a220*/  F2FP.PACK_AB R156, R216, R204 ;  /* 0x000000ccd89c723e */ /* 0x000fe200000000ff */
[C---:B------:R-:W-:Y:S01]  /*a230*/  FMUL.FTZ R102, R0.reuse, R102 ;  /* 0x0000006600667220 */ /* 0x040fe20000410000 */
[----:B------:R-:W-:Y:S01]  /*a240*/  LOP3.LUT R140, R145, R140, R167, 0x96, !PT ;  /* 0x0000008c918c7212 */ /* 0x000fe200078e96a7 */
[----:B------:R-:W-:Y:S01]  /*a250*/  FMUL.FTZ R103, R0, R103 ;  /* 0x0000006700677220 */ /* 0x000fe20000410000 */
[----:B------:R-:W-:Y:S01]  /*a260*/  PRMT R155, R156, 0x7632, R155 ;  /* 0x000076329c9b7816 */ /* 0x000fe2000000009b */
[----:B------:R-:W-:Y:S04]  /*a270*/  IMAD.WIDE.U32 R142, R142, -0x2daee0ad, RZ ;  /* 0xd2511f538e8e7825 */ /* 0x000fe800078e00ff */
[----:B------:R-:W-:Y:S01]  /*a280*/  IMAD.WIDE.U32 R174, R140, -0x2daee0ad, RZ ;  /* 0xd2511f538cae7825 */ /* 0x000fe200078e00ff */
[C---:B--2---:R-:W-:Y:S01]  /*a290*/  HMMA.16816.F32 R100, R136.reuse, R124, R100 ;  /* 0x0000007c8864723c */ /* 0x044fe20000001864 */
[----:B------:R-:W-:Y:S02]  /*a2a0*/  LOP3.LUT R146, R143, R146, R158, 0x96, !PT ;  /* 0x000000928f927212 */ /* 0x000fe400078e969e */
[C---:B------:R-:W-:Y:S01]  /*a2b0*/  FMUL.FTZ R104, R2.reuse, R104 ;  /* 0x0000006802687220 */ /* 0x040fe20000410000 */
[----:B------:R-:W-:Y:S01]  /*a2c0*/  LOP3.LUT R167, R175, R142, R169, 0x96, !PT ;  /* 0x0000008eafa77212 */ /* 0x000fe200078e96a9 */
[----:B------:R-:W-:Y:S01]  /*a2d0*/  FMUL.FTZ R105, R2, R105 ;  /* 0x0000006902697220 */ /* 0x000fe20000410000 */
[----:B------:R-:W-:Y:S01]  /*a2e0*/  LOP3.LUT R142, R149, R150, R203, 0x96, !PT ;  /* 0x00000096958e7212 */ /* 0x000fe200078e96cb */
[C---:B------:R-:W-:Y:S01]  /*a2f0*/  FMUL.FTZ R106, R0.reuse, R106 ;  /* 0x0000006a006a7220 */ /* 0x040fe20000410000 */
[--C-:B------:R-:W-:Y:S01]  /*a300*/  LOP3.LUT R140, R151, R168, R117.reuse, 0x96, !PT ;  /* 0x000000a8978c7212 */ /* 0x100fe200078e9675 */
[----:B------:R-:W-:Y:S03]  /*a310*/  FMUL.FTZ R107, R0, R107 ;  /* 0x0000006b006b7220 */ /* 0x000fe60000410000 */
[----:B------:R-:W-:Y:S01]  /*a320*/  SHF.R.U32.HI R12, RZ, 0x10, R142 ;  /* 0x00000010ff0c7819 */ /* 0x000fe2000001168e */
[----:B------:R-:W-:Y:S01]  /*a330*/  FMUL.FTZ R13, R2, R129 ;  /* 0x00000081020d7220 */ /* 0x000fe20000410000 */
[----:B------:R-:W-:Y:S01]  /*a340*/  IADD3 R168, P0, R170, UR8, RZ ;  /* 0x00000008aaa87c10 */ /* 0x000fe2000ff1e0ff */
[----:B------:R-:W-:Y:S01]  /*a350*/  IMAD.WIDE.U32 R140, R140, -0x2daee0ad, RZ ;  /* 0xd2511f538c8c7825 */ /* 0x000fe200078e00ff */
[C---:B------:R-:W-:Y:S01]  /*a360*/  HMMA.16816.F32 R104, R136.reuse, R126, R104 ;  /* 0x0000007e8868723c */ /* 0x040fe20000001868 */
[----:B------:R-:W-:Y:S01]  /*a370*/  LOP3.LUT R145, R12, 0xff, RZ, 0xc0, !PT ;  /* 0x000000ff0c917812 */ /* 0x000fe200078ec0ff */
[----:B------:R-:W2:Y:S01]  /*a380*/  LDSM.16.MT88.4 R124, [R179+0x10000] ;  /* 0x01000000b37c783b */ /* 0x000ea20000004200 */
[----:B------:R-:W-:Y:S01]  /*a390*/  FMUL.FTZ R12, R2, R128 ;  /* 0x00000080020c7220 */ /* 0x000fe20000410000 */
[----:B------:R-:W-:Y:S01]  /*a3a0*/  SHF.R.U32.HI R129, RZ, 0x18, R140 ;  /* 0x00000018ff817819 */ /* 0x000fe2000001168c */
[----:B------:R-:W-:Y:S01]  /*a3b0*/  IMAD.WIDE.U32 R146, R146, -0x326172a9, RZ ;  /* 0xcd9e8d5792927825 */ /* 0x000fe200078e00ff */
[----:B------:R-:W-:Y:S02]  /*a3c0*/  IADD3.X R169, R171, UR9, RZ, P0, !PT ;  /* 0x00000009aba97c10 */ /* 0x000fe400087fe4ff */
[----:B------:R-:W-:Y:S01]  /*a3d0*/  ISETP.GE.U32.AND P0, PT, R205, R145, PT ;  /* 0x00000091cd00720c */ /* 0x000fe20003f06070 */
[C---:B------:R-:W-:Y:S01]  /*a3e0*/  FMUL.FTZ R108, R2.reuse, R108 ;  /* 0x0000006c026c7220 */ /* 0x040fe20000410000 */
[C---:B----4-:R-:W-:Y:S02]  /*a3f0*/  HMMA.16816.F32 R12, R136.reuse, R120, R12 ;  /* 0x00000078880c723c */ /* 0x050fe4000000180c */
[----:B------:R-:W-:Y:S01]  /*a400*/  LOP3.LUT R175, R147, R144, R117, 0x96, !PT ;  /* 0x0000009093af7212 */ /* 0x000fe200078e9675 */
[----:B------:R-:W-:Y:S01]  /*a410*/  FMUL.FTZ R109, R2, R109 ;  /* 0x0000006d026d7220 */ /* 0x000fe20000410000 */
[----:B------:R-:W-:Y:S01]  /*a420*/  LOP3.LUT R117, R142, 0xff, RZ, 0xc0, !PT ;  /* 0x000000ff8e757812 */ /* 0x000fe200078ec0ff */
[----:B------:R-:W-:Y:S01]  /*a430*/  FMUL.FTZ R110, R0, R110 ;  /* 0x0000006e006e7220 */ /* 0x000fe20000410000 */
[----:B------:R-:W-:Y:S01]  /*a440*/  LOP3.LUT R144, R140, 0xff, RZ, 0xc0, !PT ;  /* 0x000000ff8c907812 */ /* 0x000fe200078ec0ff */
[----:B------:R-:W-:Y:S01]  /*a450*/  FMUL.FTZ R111, R0, R111 ;  /* 0x0000006f006f7220 */ /* 0x000fe20000410000 */
[----:B------:R-:W-:Y:S01]  /*a460*/  ISETP.GE.U32.AND P6, PT, R205, R117, PT ;  /* 0x00000075cd00720c */ /* 0x000fe20003fc6070 */
[----:B------:R-:W-:Y:S03]  /*a470*/  FFMA.FTZ R143, R16, c[0x0][0x23c], -R166 ;  /* 0x00008f00108f7a23 */ /* 0x000fe600000108a6 */
[----:B------:R-:W-:Y:S01]  /*a480*/  LOP3.LUT R117, R140, 0xffff, RZ, 0xc0, !PT ;  /* 0x0000ffff8c757812 */ /* 0x000fe200078ec0ff */
[----:B------:R-:W4:Y:S01]  /*a490*/  MUFU.EX2 R218, R143 ;  /* 0x0000008f00da7308 */ /* 0x000f220000000800 */
[C---:B------:R-:W-:Y:S01]  /*a4a0*/  HMMA.16816.F32 R108, R136.reuse, R122, R108 ;  /* 0x0000007a886c723c */ /* 0x040fe2000000186c */
[----:B------:R-:W-:Y:S01]  /*a4b0*/  SHF.R.U32.HI R17, RZ, 0x10, R140 ;  /* 0x00000010ff117819 */ /* 0x000fe2000001168c */
[----:B------:R-:W-:Y:S01]  /*a4c0*/  FMUL.FTZ R112, R2, R112 ;  /* 0x0000007002707220 */ /* 0x000fe20000410000 */
[----:B------:R-:W-:Y:S01]  /*a4d0*/  SHF.R.U32.HI R16, RZ, 0x8, R117 ;  /* 0x00000008ff107819 */ /* 0x000fe20000011675 */
[----:B------:R-:W-:Y:S01]  /*a4e0*/  FFMA.FTZ R117, R18, c[0x0][0x23c], -R118 ;  /* 0x00008f0012757a23 */ /* 0x000fe20000010876 */
[----:B------:R-:W-:Y:S01]  /*a4f0*/  LOP3.LUT R18, R142, 0xffff, RZ, 0xc0, !PT ;  /* 0x0000ffff8e127812 */ /* 0x000fe200078ec0ff */
[----:B------:R-:W-:Y:S01]  /*a500*/  FMUL.FTZ R113, R2, R113 ;  /* 0x0000007102717220 */ /* 0x000fe20000410000 */
[----:B------:R-:W-:Y:S01]  /*a510*/  PRMT R144, R144, 0x5410, R16 ;  /* 0x0000541090907816 */ /* 0x000fe20000000010 */
[----:B------:R-:W-:Y:S01]  /*a520*/  @!P6 HADD2 R239, -R119.H0_H0, -RZ.H0_H0 ;  /* 0xa00000ff77efe230 */ /* 0x000fe20000000900 */
[----:B------:R-:W-:Y:S01]  /*a530*/  SHF.R.U32.HI R18, RZ, 0x8, R18 ;  /* 0x00000008ff127819 */ /* 0x000fe20000011612 */
[----:B------:R5:W1:Y:S02]  /*a540*/  MUFU.EX2 R217, R117 ;  /* 0x0000007500d97308 */ /* 0x000a640000000800 */
[----:B------:R-:W-:Y:S01]  /*a550*/  LOP3.LUT R16, R141, R172, R173, 0x96, !PT ;  /* 0x000000ac8d107212 */ /* 0x000fe200078e96ad */
[----:B------:R-:W-:Y:S01]  /*a560*/  FMUL.FTZ R114, R0, R114 ;  /* 0x0000007200727220 */ /* 0x000fe20000410000 */
[----:B------:R-:W-:Y:S01]  /*a570*/  LOP3.LUT R122, R18, 0xffff, RZ, 0xc0, !PT ;  /* 0x0000ffff127a7812 */ /* 0x000fe200078ec0ff */
[----:B------:R-:W-:Y:S01]  /*a580*/  FMUL.FTZ R18, R0, R134 ;  /* 0x0000008600127220 */ /* 0x000fe20000410000 */
[----:B------:R-:W-:Y:S01]  /*a590*/  LOP3.LUT R128, R17, 0xff, RZ, 0xc0, !PT ;  /* 0x000000ff11807812 */ /* 0x000fe200078ec0ff */
[----:B------:R1:W3:Y:S01]  /*a5a0*/  LDL.S16 R134, [R1+0x18] ;  /* 0x0000180001867983 */ /* 0x0002e20000100600 */
[----:B------:R-:W-:Y:S01]  /*a5b0*/  LOP3.LUT R17, R16, 0xffff, RZ, 0xc0, !PT ;  /* 0x0000ffff10117812 */ /* 0x000fe200078ec0ff */
[----:B------:R-:W-:Y:S01]  /*a5c0*/  FMUL.FTZ R115, R0, R115 ;  /* 0x0000007300737220 */ /* 0x000fe20000410000 */
[----:B------:R-:W-:Y:S02]  /*a5d0*/  @!P6 PRMT R119, R239, 0x5410, RZ ;  /* 0x00005410ef77e816 */ /* 0x000fe400000000ff */
[C---:B------:R-:W-:Y:S02]  /*a5e0*/  ISETP.GE.U32.AND P6, PT, R205.reuse, R122, PT ;  /* 0x0000007acd00720c */ /* 0x040fe40003fc6070 */
[----:B------:R-:W-:Y:S01]  /*a5f0*/  LOP3.LUT R123, R16, 0xff, RZ, 0xc0, !PT ;  /* 0x000000ff107b7812 */ /* 0x000fe200078ec0ff */
[----:B------:R-:W-:Y:S01]  /*a600*/  STG.E.U16 [R170.64], R119 ;  /* 0x00000077aa007986 */ /* 0x000fe2000c101506 */
[----:B------:R-:W-:Y:S02]  /*a610*/  SHF.R.U32.HI R121, RZ, 0x18, R16 ;  /* 0x00000018ff797819 */ /* 0x000fe40000011610 */
[----:B------:R-:W-:Y:S01]  /*a620*/  SHF.R.U32.HI R120, RZ, 0x8, R17 ;  /* 0x00000008ff787819 */ /* 0x000fe20000011611 */
[C---:B------:R-:W-:Y:S01]  /*a630*/  FMUL.FTZ R17, R2.reuse, R133 ;  /* 0x0000008502117220 */ /* 0x040fe20000410000 */
[----:B------:R-:W-:Y:S02]  /*a640*/  PRMT R133, R205, 0x7054, R205 ;  /* 0x00007054cd857816 */ /* 0x000fe400000000cd */
[----:B------:R-:W-:Y:S02]  /*a650*/  PRMT R120, R123, 0x5410, R120 ;  /* 0x000054107b787816 */ /* 0x000fe40000000078 */
[----:B-----5:R-:W-:Y:S01]  /*a660*/  SHF.R.U32.HI R117, RZ, 0x10, R16 ;  /* 0x00000010ff757819 */ /* 0x020fe20000011610 */
[----:B------:R-:W-:Y:S01]  /*a670*/  FMUL.FTZ R16, R2, R132 ;  /* 0x0000008402107220 */ /* 0x000fe20000410000 */
[----:B------:R-:W-:Y:S01]  /*a680*/  PRMT R132, R128, 0x5410, R129 ;  /* 0x0000541080847816 */ /* 0x000fe20000000081 */
[--C-:B------:R-:W-:Y:S01]  /*a690*/  HSET2.LE.AND R120, R120, R133.reuse, PT ;  /* 0x0000008578787233 */ /* 0x100fe20003803000 */
[----:B------:R-:W-:Y:S01]  /*a6a0*/  LOP3.LUT R117, R117, 0xff, RZ, 0xc0, !PT ;  /* 0x000000ff75757812 */ /* 0x000fe200078ec0ff */
[--C-:B------:R-:W-:Y:S01]  /*a6b0*/  HSET2.LE.AND R122, R144, R133.reuse, PT ;  /* 0x00000085907a7233 */ /* 0x100fe20003803000 */
[----:B------:R-:W-:Y:S01]  /*a6c0*/  F2FP.PACK_AB R158, R215, R211 ;  /* 0x000000d3d79e723e */ /* 0x000fe200000000ff */
[--C-:B------:R-:W-:Y:S01]  /*a6d0*/  HSET2.LE.AND R123, R132, R133.reuse, PT ;  /* 0x00000085847b7233 */ /* 0x100fe20003803000 */
[C---:B--2---:R-:W-:Y:S01]  /*a6e0*/  HMMA.16816.F32 R16, R136.reuse, R124, R16 ;  /* 0x0000007c8810723c */ /* 0x044fe20000001810 */
[----:B------:R-:W-:Y:S01]  /*a6f0*/  PRMT R121, R117, 0x5410, R121 ;  /* 0x0000541075797816 */ /* 0x000fe20000000079 */
[----:B------:R-:W2:Y:S01]  /*a700*/  LDSM.16.MT88.4 R128, [R177+0xc800] ;  /* 0x00c80000b180783b */ /* 0x000ea20000004200 */
[----:B----4-:R-:W-:Y:S02]  /*a710*/  F2FP.PACK_AB R152, R213, R218 ;  /* 0x000000dad598723e */ /* 0x010fe400000000ff */
[----:B------:R-:W-:Y:S01]  /*a720*/  PRMT R157, R158, 0x7632, R157 ;  /* 0x000076329e9d7816 */ /* 0x000fe2000000009d */
[----:B------:R-:W-:Y:S01]  /*a730*/  HSET2.LE.AND R121, R121, R133, PT ;  /* 0x0000008579797233 */ /* 0x000fe20003803000 */
[----:B------:R-:W-:Y:S01]  /*a740*/  PRMT R117, R156, 0x5410, R155 ;  /* 0x000054109c757816 */ /* 0x000fe2000000009b */
[----:B------:R-:W-:Y:S01]  /*a750*/  HMMA.16816.F32 R112, R136, R126, R112 ;  /* 0x0000007e8870723c */ /* 0x000fe20000001870 */
[----:B-1----:R-:W-:Y:S01]  /*a760*/  F2FP.PACK_AB R153, R227, R217 ;  /* 0x000000d9e399723e */ /* 0x002fe200000000ff */
[----:B------:R1:W4:Y:S02]  /*a770*/  LDL.S16 R133, [R1+0x8] ;  /* 0x0000080001857983 */ /* 0x0003240000100600 */
[----:B------:R-:W-:Y:S02]  /*a780*/  LOP3.LUT R120, R120, R117, RZ, 0xc0, !PT ;  /* 0x0000007578787212 */ /* 0x000fe400078ec0ff */
[----:B------:R-:W-:Y:S01]  /*a790*/  PRMT R151, R152, 0x7632, R151 ;  /* 0x0000763298977816 */ /* 0x000fe20000000097 */
[----:B------:R-:W5:Y:S01]  /*a7a0*/  LDSM.16.MT88.4 R124, [R178+0xc800] ;  /* 0x00c80000b27c783b */ /* 0x000f620000004200 */
[----:B------:R-:W-:Y:S04]  /*a7b0*/  PRMT R117, R158, 0x5410, R157 ;  /* 0x000054109e757816 */ /* 0x000fe8000000009d */
[----:B------:R-:W-:Y:S02]  /*a7c0*/  LOP3.LUT R121, R121, R117, RZ, 0xc0, !PT ;  /* 0x0000007579797212 */ /* 0x000fe400078ec0ff */
[C---:B------:R-:W-:Y:S02]  /*a7d0*/  PRMT R154, R153.reuse, 0x7632, R154 ;  /* 0x00007632999a7816 */ /* 0x040fe4000000009a */
[----:B------:R-:W-:Y:S02]  /*a7e0*/  PRMT R117, R152, 0x5410, R151 ;  /* 0x0000541098757816 */ /* 0x000fe40000000097 */
[----:B------:R-:W-:Y:S02]  /*a7f0*/  SHF.R.U32.HI R142, RZ, 0x18, R142 ;  /* 0x00000018ff8e7819 */ /* 0x000fe4000001168e */
[----:B------:R-:W-:Y:S02]  /*a800*/  LOP3.LUT R122, R122, R117, RZ, 0xc0, !PT ;  /* 0x000000757a7a7212 */ /* 0x000fe400078ec0ff */
[----:B------:R-:W-:Y:S04]  /*a810*/  PRMT R117, R153, 0x5410, R154 ;  /* 0x0000541099757816 */ /* 0x000fe8000000009a */
[----:B------:R-:W-:Y:S07]  /*a820*/  LOP3.LUT R123, R123, R117, RZ, 0xc0, !PT ;  /* 0x000000757b7b7212 */ /* 0x000fee00078ec0ff */
[C---:B--2---:R-:W-:Y:S08]  /*a830*/  HMMA.16816.F32 R4, R120.reuse, R128, R4 ;  /* 0x000000807804723c */ /* 0x044ff00000001804 */
[C---:B------:R-:W-:Y:S01]  /*a840*/  HMMA.16816.F32 R8, R120.reuse, R130, R8 ;  /* 0x000000827808723c */ /* 0x040fe20000001808 */
[----:B------:R-:W2:Y:S07]  /*a850*/  LDSM.16.MT88.4 R128, [R180+0xc800] ;  /* 0x00c80000b480783b */ /* 0x000eae0000004200 */
[C---:B-----5:R-:W-:Y:S08]  /*a860*/  HMMA.16816.F32 R36, R120.reuse, R124, R36 ;  /* 0x0000007c7824723c */ /* 0x060ff00000001824 */
[C---:B------:R-:W-:Y:S08]  /*a870*/  HMMA.16816.F32 R40, R120.reuse, R126, R40 ;  /* 0x0000007e7828723c */ /* 0x040ff00000001828 */
[C---:B--2---:R-:W-:Y:S08]  /*a880*/  HMMA.16816.F32 R44, R120.reuse, R128, R44 ;  /* 0x00000080782c723c */ /* 0x044ff0000000182c */
[C---:B------:R-:W-:Y:S01]  /*a890*/  HMMA.16816.F32 R48, R120.reuse, R130, R48 ;  /* 0x000000827830723c */ /* 0x040fe20000001830 */
[----:B---3--:R-:W-:Y:S05]  /*a8a0*/  @!P6 HADD2 R214, -R159.H0_H0, -RZ.H0_H0 ;  /* 0xa00000ff9fd6e230 */ /* 0x008fea0000000900 */
[----:B------:R2:W-:Y:S01]  /*a8b0*/  @!P6 STL.S16 [R1+0xc], R214 ;  /* 0x00000cd60100e387 */ /* 0x0005e20000100600 */
[----:B------:R-:W-:Y:S05]  /*a8c0*/  PRMT R117, R214, 0x7610, R117 ;  /* 0x00007610d6757816 */ /* 0x000fea0000000075 */
[----:B------:R-:W-:Y:S02]  /*a8d0*/  @!P6 PRMT R159, R117, 0x5410, RZ ;  /* 0x00005410759fe816 */ /* 0x000fe400000000ff */
[----:B------:R-:W-:Y:S02]  /*a8e0*/  ISETP.GE.U32.AND P6, PT, R205, R142, PT ;  /* 0x0000008ecd00720c */ /* 0x000fe40003fc6070 */
[----:B------:R-:W-:Y:S01]  /*a8f0*/  LOP3.LUT R117, R148, 0xffff, RZ, 0xc0, !PT ;  /* 0x0000ffff94757812 */ /* 0x000fe200078ec0ff */
[----:B------:R-:W-:Y:S01]  /*a900*/  STG.E.U16 [R170.64+0x2], R159 ;  /* 0x0000029faa007986 */ /* 0x000fe2000c101506 */
[----:B------:R-:W-:Y:S02]  /*a910*/  SHF.R.U32.HI R148, RZ, 0x10, R148 ;  /* 0x00000010ff947819 */ /* 0x000fe40000011694 */
[----:B------:R-:W-:Y:S02]  /*a920*/  SHF.R.U32.HI R117, RZ, 0x8, R117 ;  /* 0x00000008ff757819 */ /* 0x000fe40000011675 */
[----:B------:R-:W-:Y:S02]  /*a930*/  LOP3.LUT R124, R148, 0xff, RZ, 0xc0, !PT ;  /* 0x000000ff947c7812 */ /* 0x000fe400078ec0ff */
[----:B------:R-:W-:Y:S01]  /*a940*/  LOP3.LUT R117, R117, 0xffff, RZ, 0xc0, !PT ;  /* 0x0000ffff75757812 */ /* 0x000fe200078ec0ff */
[----:B--2---:R1:W2:Y:S01]  /*a950*/  LDL.S16 R214, [R1] ;  /* 0x0000000001d67983 */ /* 0x0042a20000100600 */
[----:B------:R-:W-:Y:S05]  /*a960*/  @!P0 HADD2 R134, -R160.H0_H0, -RZ.H0_H0 ;  /* 0xa00000ffa0868230 */ /* 0x000fea0000000900 */
[----:B------:R-:W-:Y:S01]  /*a970*/  @!P0 STL.S16 [R1+0x18], R134 ;  /* 0x0000188601008387 */ /* 0x000fe20000100600 */
[----:B------:R-:W-:Y:S03]  /*a980*/  PRMT R132, R134, 0x7610, R132 ;  /* 0x0000761086847816 */ /* 0x000fe60000000084 */
[----:B------:R1:W3:Y:S01]  /*a990*/  LDL.S16 R136, [R1+0x14] ;  /* 0x0000140001887983 */ /* 0x0002e20000100600 */
[----:B------:R-:W-:Y:S02]  /*a9a0*/  @!P0 PRMT R160, R132, 0x5410, RZ ;  /* 0x0000541084a08816 */ /* 0x000fe400000000ff */
[----:B------:R-:W-:Y:S02]  /*a9b0*/  ISETP.GE.U32.AND P0, PT, R205, R117, PT ;  /* 0x00000075cd00720c */ /* 0x000fe40003f06070 */
[----:B------:R-:W-:Y:S01]  /*a9c0*/  LOP3.LUT R117, R141, R172, R173, 0x96, !PT ;  /* 0x000000ac8d757212 */ /* 0x000fe200078e96ad */
[----:B------:R-:W-:Y:S03]  /*a9d0*/  STG.E.U16 [R168.64], R160 ;  /* 0x000000a0a8007986 */ /* 0x000fe6000c101506 */
[C---:B------:R-:W-:Y:S02]  /*a9e0*/  LOP3.LUT R129, R117.reuse, 0xff, RZ, 0xc0, !PT ;  /* 0x000000ff75817812 */ /* 0x040fe400078ec0ff */
[----:B------:R-:W-:Y:S04]  /*a9f0*/  LOP3.LUT R128, R117, 0xffff, RZ, 0xc0, !PT ;  /* 0x0000ffff75807812 */ /* 0x000fe800078ec0ff */
[----:B------:R-:W-:Y:S04]  /*aa00*/  SHF.R.U32.HI R128, RZ, 0x8, R128 ;  /* 0x00000008ff807819 */ /* 0x000fe80000011680 */
[----:B------:R-:W-:Y:S01]  /*aa10*/  LOP3.LUT R128, R128, 0xffff, RZ, 0xc0, !PT ;  /* 0x0000ffff80807812 */ /* 0x000fe200078ec0ff */
[----:B----4-:R-:W-:Y:S05]  /*aa20*/  @!P6 HADD2 R133, -R161.H0_H0, -RZ.H0_H0 ;  /* 0xa00000ffa185e230 */ /* 0x010fea0000000900 */
[----:B------:R-:W-:Y:S01]  /*aa30*/  @!P6 STL.S16 [R1+0x8], R133 ;  /* 0x000008850100e387 */ /* 0x000fe20000100600 */
[----:B------:R-:W-:Y:S03]  /*aa40*/  PRMT R138, R133, 0x7610, R138 ;  /* 0x00007610858a7816 */ /* 0x000fe6000000008a */
[----:B------:R-:W4:Y:S01]  /*aa50*/  LDSM.16.MT88.4 R132, [R179+0xc800] ;  /* 0x00c80000b384783b */ /* 0x000f220000004200 */
[----:B------:R-:W-:Y:S02]  /*aa60*/  @!P6 PRMT R161, R138, 0x5410, RZ ;  /* 0x000054108aa1e816 */ /* 0x000fe400000000ff */
[C---:B------:R-:W-:Y:S02]  /*aa70*/  ISETP.GE.U32.AND P6, PT, R205.reuse, R124, PT ;  /* 0x0000007ccd00720c */ /* 0x040fe40003fc6070 */
[--C-:B------:R-:W-:Y:S03]  /*aa80*/  SHF.R.U32.HI R138, RZ, 0x18, R140.reuse ;  /* 0x00000018ff8a7819 */ /* 0x100fe6000001168c */
[----:B------:R-:W5:Y:S08]  /*aa90*/  LDSM.16.MT88.4 R124, [R177+0xe800] ;  /* 0x00e80000b17c783b */ /* 0x000f700000004200 */
[----:B------:R-:W-:Y:S01]  /*aaa0*/  STG.E.U16 [R168.64+0x2], R161 ;  /* 0x000002a1a8007986 */ /* 0x000fe2000c101506 */
[----:B------:R-:W-:Y:S05]  /*aab0*/  @!P6 HADD2 R248, -R165.H0_H0, -RZ.H0_H0 ;  /* 0xa00000ffa5f8e230 */ /* 0x000fea0000000900 */
[----:B------:R-:W-:Y:S01]  /*aac0*/  @!P6 PRMT R165, R248, 0x5410, RZ ;  /* 0x00005410f8a5e816 */ /* 0x000fe200000000ff */
[C---:B----4-:R-:W-:Y:S07]  /*aad0*/  HMMA.16816.F32 R52, R120.reuse, R132, R52 ;  /* 0x000000847834723c */ /* 0x050fee0000001834 */
[----:B------:R-:W-:Y:S01]  /*aae0*/  SHF.R.U32.HI R133, RZ, 0x18, R117 ;  /* 0x00000018ff857819 */ /* 0x000fe20000011675 */
[C---:B------:R-:W-:Y:S01]  /*aaf0*/  HMMA.16816.F32 R56, R120.reuse, R134, R56 ;  /* 0x000000867838723c */ /* 0x040fe20000001838 */
[----:B------:R-:W-:Y:S02]  /*ab00*/  LOP3.LUT R132, R140, 0xff, RZ, 0xc0, !PT ;  /* 0x000000ff8c847812 */ /* 0x000fe400078ec0ff */
[C---:B------:R-:W-:Y:S02]  /*ab10*/  ISETP.GE.U32.AND P4, PT, R205.reuse, R133, PT ;  /* 0x00000085cd00720c */ /* 0x040fe40003f86070 */
[----:B------:R-:W-:Y:S02]  /*ab20*/  ISETP.GE.U32.AND P6, PT, R205, R132, PT ;  /* 0x00000084cd00720c */ /* 0x000fe40003fc6070 */
[----:B------:R-:W-:Y:S01]  /*ab30*/  LDSM.16.MT88.4 R132, [R180+0xe800] ;  /* 0x00e80000b484783b */ /* 0x000fe20000004200 */
[C---:B-----5:R-:W-:Y:S08]  /*ab40*/  HMMA.16816.F32 R60, R120.reuse, R124, R60 ;  /* 0x0000007c783c723c */ /* 0x060ff0000000183c */
[C---:B------:R-:W-:Y:S01]  /*ab50*/  HMMA.16816.F32 R64, R120.reuse, R126, R64 ;  /* 0x0000007e7840723c */ /* 0x040fe20000001840 */
[----:B------:R-:W-:Y:S03]  /*ab60*/  LDSM.16.MT88.4 R124, [R179+0xe800] ;  /* 0x00e80000b37c783b */ /* 0x000fe60000004200 */
[----:B------:R-:W-:Y:S05]  /*ab70*/  @!P4 HADD2 R251, -R157.H0_H0, -RZ.H0_H0 ;  /* 0xa00000ff9dfbc230 */ /* 0x000fea0000000900 */
[----:B------:R-:W-:Y:S03]  /*ab80*/  @!P4 PRMT R157, R251, 0x5410, RZ ;  /* 0x00005410fb9dc816 */ /* 0x000fe600000000ff */
[----:B--2---:R-:W-:Y:S05]  /*ab90*/  @!P5 HADD2 R214, -R162.H0_H0, -RZ.H0_H0 ;  /* 0xa00000ffa2d6d230 */ /* 0x004fea0000000900 */
[----:B------:R-:W-:Y:S01]  /*aba0*/  PRMT R137, R214, 0x7610, R137 ;  /* 0x00007610d6897816 */ /* 0x000fe20000000089 */
[----:B------:R-:W-:Y:S03]  /*abb0*/  @!P5 STL.S16 [R1], R214 ;  /* 0x000000d60100d387 */ /* 0x000fe60000100600 */
[----:B------:R-:W-:Y:S02]  /*abc0*/  @!P5 PRMT R162, R137, 0x5410, RZ ;  /* 0x0000541089a2d816 */ /* 0x000fe400000000ff */
[----:B------:R1:W2:Y:S01]  /*abd0*/  LDL.S16 R137, [R1+0x4] ;  /* 0x0000040001897983 */ /* 0x0002a20000100600 */
[----:B------:R-:W-:Y:S03]  /*abe0*/  ISETP.GE.U32.AND P5, PT, R205, R129, PT ;  /* 0x00000081cd00720c */ /* 0x000fe60003fa6070 */
[----:B------:R-:W-:Y:S10]  /*abf0*/  STG.E.U16 [R170.64+0x10], R162 ;  /* 0x000010a2aa007986 */ /* 0x000ff4000c101506 */
[----:B------:R-:W-:Y:S05]  /*ac00*/  @!P5 HADD2 R246, -R156.H0_H0, -RZ.H0_H0 ;  /* 0xa00000ff9cf6d230 */ /* 0x000fea0000000900 */
[----:B------:R-:W-:Y:S01]  /*ac10*/  @!P5 PRMT R156, R246, 0x5410, RZ ;  /* 0x00005410f69cd816 */ /* 0x000fe200000000ff */
[----:B---3--:R-:W-:Y:S05]  /*ac20*/  @!P0 HADD2 R136, -R163.H0_H0, -RZ.H0_H0 ;  /* 0xa00000ffa3888230 */ /* 0x008fea0000000900 */
[----:B------:R3:W-:Y:S01]  /*ac30*/  @!P0 STL.S16 [R1+0x14], R136 ;  /* 0x0000148801008387 */ /* 0x0007e20000100600 */
[----:B------:R-:W-:Y:S03]  /*ac40*/  PRMT R129, R136, 0x7610, R129 ;  /* 0x0000761088817816 */ /* 0x000fe60000000081 */
[----:B------:R1:W4:Y:S01]  /*ac50*/  LDL.S16 R172, [R1+0x10] ;  /* 0x0000100001ac7983 */ /* 0x0003220000100600 */
[----:B------:R-:W-:Y:S02]  /*ac60*/  @!P0 PRMT R163, R129, 0x5410, RZ ;  /* 0x0000541081a38816 */ /* 0x000fe400000000ff */
[C---:B------:R-:W-:Y:S02]  /*ac70*/  ISETP.GE.U32.AND P0, PT, R205.reuse, R128, PT ;  /* 0x00000080cd00720c */ /* 0x040fe40003f06070 */
[----:B------:R-:W5:Y:S08]  /*ac80*/  LDSM.16.MT88.4 R128, [R178+0xe800] ;  /* 0x00e80000b280783b */ /* 0x000f700000004200 */
[----:B------:R-:W-:Y:S03]  /*ac90*/  STG.E.U16 [R170.64+0x12], R163 ;  /* 0x000012a3aa007986 */ /* 0x000fe6000c101506 */
[----:B------:R-:W-:Y:S01]  /*aca0*/  @!P0 HADD2 R252, -R155.H0_H0, -RZ.H0_H0 ;  /* 0xa00000ff9bfc8230 */ /* 0x000fe20000000900 */
[----:B------:R-:W-:Y:S01]  /*acb0*/  STG.E.U16 [R168.64+0x10], R165 ;  /* 0x000010a5a8007986 */ /* 0x000fe2000c101506 */
[----:B---3--:R-:W-:Y:S03]  /*acc0*/  SHF.R.U32.HI R136, RZ, 0x10, R117 ;  /* 0x00000010ff887819 */ /* 0x008fe60000011675 */
[----:B------:R-:W-:Y:S01]  /*acd0*/  STG.E.U16 [R168.64+0x12], R164 ;  /* 0x000012a4a8007986 */ /* 0x000fe2000c101506 */
[----:B------:R-:W-:Y:S02]  /*ace0*/  @!P0 PRMT R155, R252, 0x5410, RZ ;  /* 0x00005410fc9b8816 */ /* 0x000fe400000000ff */
[----:B------:R-:W-:Y:S01]  /*acf0*/  LOP3.LUT R117, R136, 0xff, RZ, 0xc0, !PT ;  /* 0x000000ff88757812 */ /* 0x000fe200078ec0ff */
[----:B------:R-:W-:Y:S03]  /*ad00*/  STG.E.U16 [R170.64+0x20], R156 ;  /* 0x0000209caa007986 */ /* 0x000fe6000c101506 */
[----:B------:R-:W-:Y:S01]  /*ad10*/  ISETP.GE.U32.AND P5, PT, R205, R117, PT ;  /* 0x00000075cd00720c */ /* 0x000fe20003fa6070 */
[----:B------:R-:W-:Y:S01]  /*ad20*/  STG.E.U16 [R170.64+0x22], R155 ;  /* 0x0000229baa007986 */ /* 0x000fe2000c101506 */
[----:B------:R-:W-:Y:S02]  /*ad30*/  LOP3.LUT R117, R140, 0xffff, RZ, 0xc0, !PT ;  /* 0x0000ffff8c757812 */ /* 0x000fe400078ec0ff */
[----:B------:R-:W-:Y:S01]  /*ad40*/  SHF.R.U32.HI R140, RZ, 0x10, R140 ;  /* 0x00000010ff8c7819 */ /* 0x000fe2000001168c */
[----:B------:R-:W-:Y:S01]  /*ad50*/  STG.E.U16 [R168.64+0x22], R157 ;  /* 0x0000229da8007986 */ /* 0x000fe2000c101506 */
[----:B------:R-:W-:Y:S04]  /*ad60*/  SHF.R.U32.HI R117, RZ, 0x8, R117 ;  /* 0x00000008ff757819 */ /* 0x000fe80000011675 */
[----:B------:R-:W-:Y:S04]  /*ad70*/  LOP3.LUT R117, R117, 0xffff, RZ, 0xc0, !PT ;  /* 0x0000ffff75757812 */ /* 0x000fe800078ec0ff */
[C---:B------:R-:W-:Y:S01]  /*ad80*/  ISETP.GE.U32.AND P0, PT, R205.reuse, R117, PT ;  /* 0x00000075cd00720c */ /* 0x040fe20003f06070 */
[C---:B-----5:R-:W-:Y:S01]  /*ad90*/  HMMA.16816.F32 R68, R120.reuse, R128, R68 ;  /* 0x000000807844723c */ /* 0x060fe20000001844 */
[----:B------:R-:W-:Y:S04]  /*ada0*/  LOP3.LUT R117, R140, 0xff, RZ, 0xc0, !PT ;  /* 0x000000ff8c757812 */ /* 0x000fe800078ec0ff */
[----:B------:R-:W-:Y:S03]  /*adb0*/  ISETP.GE.U32.AND P4, PT, R205, R117, PT ;  /* 0x00000075cd00720c */ /* 0x000fe60003f86070 */
[C---:B------:R-:W-:Y:S01]  /*adc0*/  HMMA.16816.F32 R72, R120.reuse, R130, R72 ;  /* 0x000000827848723c */ /* 0x040fe20000001848 */
[----:B------:R-:W3:Y:S03]  /*add0*/  LDSM.16.MT88.4 R128, [R177+0x10800] ;  /* 0x01080000b180783b */ /* 0x000ee60000004200 */
[----:B------:R-:W-:Y:S04]  /*ade0*/  @!P0 HADD2 R250, -R151.H0_H0, -RZ.H0_H0 ;  /* 0xa00000ff97fa8230 */ /* 0x000fe80000000900 */
[C---:B------:R-:W-:Y:S01]  /*adf0*/  HMMA.16816.F32 R76, R120.reuse, R132, R76 ;  /* 0x00000084784c723c */ /* 0x040fe2000000184c */
[----:B------:R-:W-:Y:S03]  /*ae00*/  @!P0 PRMT R151, R250, 0x5410, RZ ;  /* 0x00005410fa978816 */ /* 0x000fe600000000ff */
[----:B------:R-:W-:Y:S04]  /*ae10*/  @!P4 HADD2 R245, -R153.H0_H0, -RZ.H0_H0 ;  /* 0xa00000ff99f5c230 */ /* 0x000fe80000000900 */
[C---:B------:R-:W-:Y:S01]  /*ae20*/  HMMA.16816.F32 R80, R120.reuse, R134, R80 ;  /* 0x000000867850723c */ /* 0x040fe20000001850 */
[----:B------:R-:W5:Y:S03]  /*ae30*/  LDSM.16.MT88.4 R132, [R178+0x10800] ;  /* 0x01080000b284783b */ /* 0x000f660000004200 */
[----:B------:R-:W-:Y:S04]  /*ae40*/  @!P4 PRMT R153, R245, 0x5410, RZ ;  /* 0x00005410f599c816 */ /* 0x000fe800000000ff */
[C---:B------:R-:W-:Y:S08]  /*ae50*/  HMMA.16816.F32 R84, R120.reuse, R124, R84 ;  /* 0x0000007c7854723c */ /* 0x040ff00000001854 */
[C---:B------:R-:W-:Y:S01]  /*ae60*/  HMMA.16816.F32 R88, R120.reuse, R126, R88 ;  /* 0x0000007e7858723c */ /* 0x040fe20000001858 */
[----:B------:R-:W-:Y:S07]  /*ae70*/  LDSM.16.MT88.4 R124, [R179+0x10800] ;  /* 0x01080000b37c783b */ /* 0x000fee0000004200 */
[C---:B---3--:R-:W-:Y:S07]  /*ae80*/  HMMA.16816.F32 R92, R120.reuse, R128, R92 ;  /* 0x00000080785c723c */ /* 0x048fee000000185c */
[----:B------:R-:W-:Y:S01]  /*ae90*/  FFMA.FTZ R128, R0, R209, R207 ;  /* 0x000000d100807223 */ /* 0x000fe200000100cf */
[C---:B------:R-:W-:Y:S01]  /*aea0*/  HMMA.16816.F32 R96, R120.reuse, R130, R96 ;  /* 0x000000827860723c */ /* 0x040fe20000001860 */
[----:B------:R-:W-:Y:S03]  /*aeb0*/  MUFU.EX2 R209, R24 ;  /* 0x0000001800d17308 */ /* 0x000fe60000000800 */
[----:B------:R-:W-:Y:S02]  /*aec0*/  FFMA.FTZ R129, R30, c[0x0][0x23c], -R118 ;  /* 0x00008f001e817a23 */ /* 0x000fe40000010876 */
[----:B------:R-:W-:Y:S02]  /*aed0*/  FADD.FTZ R128, R219, R128 ;  /* 0x00000080db807221 */ /* 0x000fe40000010000 */
[C---:B-----5:R-:W-:Y:S01]  /*aee0*/  HMMA.16816.F32 R100, R120.reuse, R132, R100 ;  /* 0x000000847864723c */ /* 0x060fe20000001864 */
[----:B------:R-:W-:Y:S02]  /*aef0*/  FFMA.FTZ R131, R31, c[0x0][0x23c], -R118 ;  /* 0x00008f001f837a23 */ /* 0x000fe40000010876 */
[----:B------:R-:W-:Y:S01]  /*af00*/  MUFU.EX2 R207, R26 ;  /* 0x0000001a00cf7308 */ /* 0x000fe20000000800 */
[----:B------:R-:W-:Y:S03]  /*af10*/  FADD.FTZ R128, R225, R128 ;  /* 0x00000080e1807221 */ /* 0x000fe60000010000 */
[--C-:B------:R-:W-:Y:S01]  /*af20*/  FFMA.FTZ R132, R28, c[0x0][0x23c], -R166.reuse ;  /* 0x00008f001c847a23 */ /* 0x100fe200000108a6 */
[C---:B------:R-:W-:Y:S01]  /*af30*/  HMMA.16816.F32 R104, R120.reuse, R134, R104 ;  /* 0x000000867868723c */ /* 0x040fe20000001868 */
[----:B------:R-:W-:Y:S02]  /*af40*/  FFMA.FTZ R133, R29, c[0x0][0x23c], -R166 ;  /* 0x00008f001d857a23 */ /* 0x000fe400000108a6 */
[----:B------:R-:W-:Y:S01]  /*af50*/  LDSM.16.MT88.4 R28, [R178+0xd000] ;  /* 0x00d00000b21c783b */ /* 0x000fe20000004200 */
[----:B--2---:R-:W-:Y:S07]  /*af60*/  @!P5 HADD2 R137, -R158.H0_H0, -RZ.H0_H0 ;  /* 0xa00000ff9e89d230 */ /* 0x004fee0000000900 */
[----:B------:R2:W-:Y:S01]  /*af70*/  @!P5 STL.S16 [R1+0x4], R137 ;  /* 0x000004890100d387 */ /* 0x0005e20000100600 */
[----:B------:R-:W-:Y:S04]  /*af80*/  PRMT R141, R137, 0x7610, R141 ;  /* 0x00007610898d7816 */ /* 0x000fe8000000008d */
[----:B------:R-:W-:Y:S02]  /*af90*/  @!P5 PRMT R158, R141, 0x5410, RZ ;  /* 0x000054108d9ed816 */ /* 0x000fe400000000ff */
[----:B------:R-:W-:Y:S03]  /*afa0*/  ISETP.GE.U32.AND P5, PT, R205, R138, PT ;  /* 0x0000008acd00720c */ /* 0x000fe60003fa6070 */
[----:B------:R-:W-:Y:S04]  /*afb0*/  STG.E.U16 [R168.64+0x20], R158 ;  /* 0x0000209ea8007986 */ /* 0x000fe8000c101506 */
[----:B------:R-:W-:Y:S06]  /*afc0*/  STG.E.U16 [R170.64+0x32], R151 ;  /* 0x00003297aa007986 */ /* 0x000fec000c101506 */
[----:B------:R-:W-:Y:S01]  /*afd0*/  @!P5 HADD2 R244, -R154.H0_H0, -RZ.H0_H0 ;  /* 0xa00000ff9af4d230 */ /* 0x000fe20000000900 */
[----:B--2---:R-:W-:Y:S04]  /*afe0*/  IMAD.WIDE.U32 R136, R167, -0x326172a9, RZ ;  /* 0xcd9e8d57a7887825 */ /* 0x004fe800078e00ff */
[----:B------:R-:W-:Y:S01]  /*aff0*/  @!P5 PRMT R154, R244, 0x5410, RZ ;  /* 0x00005410f49ad816 */ /* 0x000fe200000000ff */
[----:B------:R-:W-:Y:S01]  /*b000*/  IMAD.MOV.U32 R167, RZ, RZ, R212 ;  /* 0x000000ffffa77224 */ /* 0x000fe200078e00d4 */
[----:B------:R-:W-:Y:S01]  /*b010*/  LOP3.LUT R138, R137, R146, R203, 0x96, !PT ;  /* 0x00000092898a7212 */ /* 0x000fe200078e96cb */
[----:B------:R-:W-:Y:S01]  /*b020*/  MUFU.EX2 R212, R22 ;  /* 0x0000001600d47308 */ /* 0x000fe20000000800 */
[----:B------:R-:W-:Y:S02]  /*b030*/  LOP3.LUT R0, R136, 0xffff, RZ, 0xc0, !PT ;  /* 0x0000ffff88007812 */ /* 0x000fe400078ec0ff */
[----:B------:R-:W-:Y:S02]  /*b040*/  LOP3.LUT R117, R138, 0xff, RZ, 0xc0, !PT ;  /* 0x000000ff8a757812 */ /* 0x000fe400078ec0ff */
[----:B------:R-:W-:Y:S04]  /*b050*/  SHF.R.U32.HI R0, RZ, 0x8, R0 ;  /* 0x00000008ff007819 */ /* 0x000fe80000011600 */
[----:B------:R-:W-:Y:S01]  /*b060*/  LOP3.LUT R0, R0, 0xffff, RZ, 0xc0, !PT ;  /* 0x0000ffff00007812 */ /* 0x000fe200078ec0ff */
[----:B----4-:R-:W-:Y:S05]  /*b070*/  @!P6 HADD2 R172, -R152.H0_H0, -RZ.H0_H0 ;  /* 0xa00000ff98ace230 */ /* 0x010fea0000000900 */
[----:B------:R2:W-:Y:S01]  /*b080*/  @!P6 STL.S16 [R1+0x10], R172 ;  /* 0x000010ac0100e387 */ /* 0x0005e20000100600 */
[----:B------:R-:W-:Y:S04]  /*b090*/  PRMT R139, R172, 0x7610, R139 ;  /* 0x00007610ac8b7816 */ /* 0x000fe8000000008b */
[----:B------:R-:W-:Y:S02]  /*b0a0*/  @!P6 PRMT R152, R139, 0x5410, RZ ;  /* 0x000054108b98e816 */ /* 0x000fe400000000ff */
[C---:B------:R-:W-:Y:S01]  /*b0b0*/  ISETP.GE.U32.AND P6, PT, R205.reuse, R117, PT ;  /* 0x00000075cd00720c */ /* 0x040fe20003fc6070 */
[----:B------:R-:W-:Y:S01]  /*b0c0*/  FFMA.FTZ R117, R20, c[0x0][0x23c], -R166 ;  /* 0x00008f0014757a23 */ /* 0x000fe200000108a6 */
[----:B------:R-:W-:Y:S01]  /*b0d0*/  LOP3.LUT R20, R138, 0xffff, RZ, 0xc0, !PT ;  /* 0x0000ffff8a147812 */ /* 0x000fe200078ec0ff */
[----:B------:R-:W-:Y:S01]  /*b0e0*/  STG.E.U16 [R170.64+0x30], R152 ;  /* 0x00003098aa007986 */ /* 0x000fe2000c101506 */
[----:B------:R-:W-:Y:S01]  /*b0f0*/  LOP3.LUT R139, R136, 0xff, RZ, 0xc0, !PT ;  /* 0x000000ff888b7812 */ /* 0x000fe200078ec0ff */
[----:B------:R3:W-:Y:S01]  /*b100*/  MUFU.EX2 R214, R117 ;  /* 0x0000007500d67308 */ /* 0x0007e20000000800 */
[----:B------:R-:W-:Y:S01]  /*b110*/  SHF.R.U32.HI R20, RZ, 0x8, R20 ;  /* 0x00000008ff147819 */ /* 0x000fe20000011614 */
[----:B------:R-:W-:Y:S03]  /*b120*/  STG.E.U16 [R168.64+0x30], R153 ;  /* 0x00003099a8007986 */ /* 0x000fe6000c101506 */
[----:B------:R-:W-:Y:S01]  /*b130*/  LOP3.LUT R20, R20, 0xffff, RZ, 0xc0, !PT ;  /* 0x0000ffff14147812 */ /* 0x000fe200078ec0ff */
[----:B------:R-:W-:Y:S03]  /*b140*/  STG.E.U16 [R168.64+0x32], R154 ;  /* 0x0000329aa8007986 */ /* 0x000fe6000c101506 */
[----:B------:R-:W-:Y:S02]  /*b150*/  ISETP.GE.U32.AND P0, PT, R205, R20, PT ;  /* 0x00000014cd00720c */ /* 0x000fe40003f06070 */
[----:B------:R-:W-:Y:S01]  /*b160*/  LOP3.LUT R20, R136, 0xffff, RZ, 0xc0, !PT ;  /* 0x0000ffff88147812 */ /* 0x000fe200078ec0ff */
[----:B--2---:R-:W-:Y:S02]  /*b170*/  IMAD.MOV.U32 R172, RZ, RZ, R213 ;  /* 0x000000ffffac7224 */ /* 0x004fe400078e00d5 */
[----:B------:R-:W2:Y:S01]  /*b180*/  MUFU.EX2 R213, R21 ;  /* 0x0000001500d57308 */ /* 0x000ea20000000800 */
[----:B------:R-:W-:Y:S04]  /*b190*/  SHF.R.U32.HI R20, RZ, 0x8, R20 ;  /* 0x00000008ff147819 */ /* 0x000fe80000011614 */
[----:B------:R-:W-:Y:S01]  /*b1a0*/  PRMT R141, R139, 0x5410, R20 ;  /* 0x000054108b8d7816 */ /* 0x000fe20000000014 */
[----:B------:R-:W-:Y:S01]  /*b1b0*/  FFMA.FTZ R139, R2, R208, R206 ;  /* 0x000000d0028b7223 */ /* 0x000fe200000100ce */
[----:B------:R-:W-:Y:S02]  /*b1c0*/  SHF.R.U32.HI R20, RZ, 0x10, R136 ;  /* 0x00000010ff147819 */ /* 0x000fe40000011688 */
[----:B---3--:R-:W-:Y:S01]  /*b1d0*/  LOP3.LUT R117, R137, R146, R203, 0x96, !PT ;  /* 0x0000009289757212 */ /* 0x008fe200078e96cb */
[----:B------:R-:W-:Y:S01]  /*b1e0*/  IMAD.MOV.U32 R203, RZ, RZ, R210 ;  /* 0x000000ffffcb7224 */ /* 0x000fe200078e00d2 */
[----:B------:R-:W-:Y:S01]  /*b1f0*/  SHF.R.U32.HI R2, RZ, 0x18, R138 ;  /* 0x00000018ff027819 */ /* 0x000fe2000001168a */
[----:B------:R3:W4:Y:S01]  /*b200*/  MUFU.EX2 R210, R23 ;  /* 0x0000001700d27308 */ /* 0x0007220000000800 */
[----:B------:R-:W-:Y:S01]  /*b210*/  LOP3.LUT R20, R20, 0xff, RZ, 0xc0, !PT ;  /* 0x000000ff14147812 */ /* 0x000fe200078ec0ff */
[--C-:B------:R-:W-:Y:S01]  /*b220*/  FFMA.FTZ R137, R32, c[0x0][0x23c], -R166.reuse ;  /* 0x00008f0020897a23 */ /* 0x100fe200000108a6 */
[----:B------:R-:W-:Y:S01]  /*b230*/  ISETP.GE.U32.AND P5, PT, R205, R2, PT ;  /* 0x00000002cd00720c */ /* 0x000fe20003fa6070 */
[----:B------:R-:W-:Y:S01]  /*b240*/  FFMA.FTZ R166, R33, c[0x0][0x23c], -R166 ;  /* 0x00008f0021a67a23 */ /* 0x000fe200000108a6 */
[----:B------:R-:W-:Y:S02]  /*b250*/  SHF.R.U32.HI R138, RZ, 0x10, R138 ;  /* 0x00000010ff8a7819 */ /* 0x000fe4000001168a */
[----:B------:R-:W-:Y:S02]  /*b260*/  SHF.R.U32.HI R24, RZ, 0x10, R117 ;  /* 0x00000010ff187819 */ /* 0x000fe40000011675 */
[----:B------:R-:W-:Y:S01]  /*b270*/  LOP3.LUT R138, R138, 0xff, RZ, 0xc0, !PT ;  /* 0x000000ff8a8a7812 */ /* 0x000fe200078ec0ff */
[----:B------:R-:W5:Y:S01]  /*b280*/  MUFU.EX2 R208, R25 ;  /* 0x0000001900d07308 */ /* 0x000f620000000800 */
[----:B------:R-:W-:Y:S02]  /*b290*/  LOP3.LUT R26, R117, 0xff, RZ, 0xc0, !PT ;  /* 0x000000ff751a7812 */ /* 0x000fe400078ec0ff */
[----:B--2---:R-:W-:Y:S02]  /*b2a0*/  F2FP.PACK_AB R150, R213, R214 ;  /* 0x000000d6d596723e */ /* 0x004fe400000000ff */
[----:B------:R-:W-:Y:S02]  /*b2b0*/  LOP3.LUT R21, R136, 0xff, RZ, 0xc0, !PT ;  /* 0x000000ff88157812 */ /* 0x000fe400078ec0ff */
[C---:B------:R-:W-:Y:S01]  /*b2c0*/  PRMT R149, R150.reuse, 0x7632, R149 ;  /* 0x0000763296957816 */ /* 0x040fe20000000095 */
[----:B------:R-:W-:Y:S01]  /*b2d0*/  @!P6 HADD2 R238, -R150.H0_H0, -RZ.H0_H0 ;  /* 0xa00000ff96eee230 */ /* 0x000fe20000000900 */
[----:B------:R-:W-:Y:S01]  /*b2e0*/  ISETP.GE.U32.AND P4, PT, R205, R21, PT ;  /* 0x00000015cd00720c */ /* 0x000fe20003f86070 */
[----:B------:R-:W-:Y:S01]  /*b2f0*/  MUFU.EX2 R166, R166 ;  /* 0x000000a600a67308 */ /* 0x000fe20000000800 */
[----:B------:R-:W-:Y:S01]  /*b300*/  SHF.R.U32.HI R21, RZ, 0x18, R136 ;  /* 0x00000018ff157819 */ /* 0x000fe20000011688 */
[----:B------:R-:W-:Y:S01]  /*b310*/  @!P0 HADD2 R241, -R149.H0_H0, -RZ.H0_H0 ;  /* 0xa00000ff95f18230 */ /* 0x000fe20000000900 */
[----:B------:R-:W-:Y:S02]  /*b320*/  PRMT R2, R150, 0x5410, R149 ;  /* 0x0000541096027816 */ /* 0x000fe40000000095 */
[----:B------:R-:W-:Y:S02]  /*b330*/  PRMT R140, R20, 0x5410, R21 ;  /* 0x00005410148c7816 */ /* 0x000fe40000000015 */
[----:B------:R-:W-:Y:S01]  /*b340*/  @!P0 PRMT R149, R241, 0x5410, RZ ;  /* 0x00005410f1958816 */ /* 0x000fe200000000ff */
[----:B---3--:R-:W2:Y:S01]  /*b350*/  LDSM.16.MT88.4 R20, [R180+0x10800] ;  /* 0x01080000b414783b */ /* 0x008ea20000004200 */
[----:B------:R-:W-:Y:S01]  /*b360*/  ISETP.GE.U32.AND P0, PT, R205, R0, PT ;  /* 0x00000000cd00720c */ /* 0x000fe20003f06070 */
[----:B------:R-:W-:Y:S01]  /*b370*/  FFMA.FTZ R0, R27, c[0x0][0x23c], -R118 ;  /* 0x00008f001b007a23 */ /* 0x000fe20000010876 */
[----:B------:R-:W-:Y:S02]  /*b380*/  @!P6 PRMT R150, R238, 0x5410, RZ ;  /* 0x00005410ee96e816 */ /* 0x000fe400000000ff */
[----:B------:R-:W-:Y:S01]  /*b390*/  ISETP.GE.U32.AND P6, PT, R205, R138, PT ;  /* 0x0000008acd00720c */ /* 0x000fe20003fc6070 */
[----:B------:R3:W1:Y:S01]  /*b3a0*/  MUFU.EX2 R206, R0 ;  /* 0x0000000000ce7308 */ /* 0x0006620000000800 */
[----:B----4-:R-:W-:Y:S01]  /*b3b0*/  F2FP.PACK_AB R148, R210, R212 ;  /* 0x000000d4d294723e */ /* 0x010fe200000000ff */
[----:B------:R-:W-:Y:S01]  /*b3c0*/  STG.E.U16 [R170.64+0x40], R150 ;  /* 0x00004096aa007986 */ /* 0x000fe2000c101506 */
[----:B------:R-:W-:Y:S01]  /*b3d0*/  SHF.R.U32.HI R27, RZ, 0x10, R136 ;  /* 0x00000010ff1b7819 */ /* 0x000fe20000011688 */
[----:B------:R-:W-:Y:S01]  /*b3e0*/  IMAD.MOV.U32 R138, RZ, RZ, R172 ;  /* 0x000000ffff8a7224 */ /* 0x000fe200078e00ac */
[----:B------:R-:W-:Y:S01]  /*b3f0*/  LOP3.LUT R24, R24, 0xff, RZ, 0xc0, !PT ;  /* 0x000000ff18187812 */ /* 0x000fe200078ec0ff */
[----:B------:R-:W-:Y:S01]  /*b400*/  STG.E.U16 [R170.64+0x42], R149 ;  /* 0x00004295aa007986 */ /* 0x000fe2000c101506 */
[----:B------:R-:W-:Y:S02]  /*b410*/  LOP3.LUT R27, R27, 0xff, RZ, 0xc0, !PT ;  /* 0x000000ff1b1b7812 */ /* 0x000fe400078ec0ff */
[----:B------:R-:W-:Y:S01]  /*b420*/  PRMT R147, R148, 0x7632, R147 ;  /* 0x0000763294937816 */ /* 0x000fe20000000093 */
[----:B------:R-:W-:Y:S01]  /*b430*/  MUFU.EX2 R172, R131 ;  /* 0x0000008300ac7308 */ /* 0x000fe20000000800 */
[----:B-----5:R-:W-:Y:S01]  /*b440*/  F2FP.PACK_AB R143, R208, R209 ;  /* 0x000000d1d08f723e */ /* 0x020fe200000000ff */
[----:B------:R-:W-:Y:S01]  /*b450*/  @!P6 HADD2 R249, -R148.H0_H0, -RZ.H0_H0 ;  /* 0xa00000ff94f9e230 */ /* 0x000fe20000000900 */
[----:B------:R-:W-:Y:S01]  /*b460*/  SHF.R.U32.HI R136, RZ, 0x18, R136 ;  /* 0x00000018ff887819 */ /* 0x000fe20000011688 */
[----:B------:R-:W-:Y:S01]  /*b470*/  @!P5 HADD2 R243, -R147.H0_H0, -RZ.H0_H0 ;  /* 0xa00000ff93f3d230 */ /* 0x000fe20000000900 */
[----:B------:R-:W-:Y:S01]  /*b480*/  PRMT R144, R143, 0x7632, R144 ;  /* 0x000076328f907816 */ /* 0x000fe20000000090 */
[----:B------:R-:W-:Y:S04]  /*b490*/  @!P4 HADD2 R242, -R143.H0_H0, -RZ.H0_H0 ;  /* 0xa00000ff8ff2c230 */ /* 0x000fe80000000900 */
[----:B------:R-:W-:Y:S01]  /*b4a0*/  @!P0 HADD2 R235, -R144.H0_H0, -RZ.H0_H0 ;  /* 0xa00000ff90eb8230 */ /* 0x000fe20000000900 */
[----:B---3--:R-:W-:Y:S02]  /*b4b0*/  LOP3.LUT R0, R117, 0xffff, RZ, 0xc0, !PT ;  /* 0x0000ffff75007812 */ /* 0x008fe400078ec0ff */
[----:B------:R-:W-:Y:S02]  /*b4c0*/  SHF.R.U32.HI R117, RZ, 0x18, R117 ;  /* 0x00000018ff757819 */ /* 0x000fe40000011675 */
[----:B------:R-:W-:Y:S02]  /*b4d0*/  SHF.R.U32.HI R25, RZ, 0x8, R0 ;  /* 0x00000008ff197819 */ /* 0x000fe40000011600 */
[----:B------:R-:W-:Y:S01]  /*b4e0*/  PRMT R32, R24, 0x5410, R117 ;  /* 0x0000541018207816 */ /* 0x000fe20000000075 */
[--C-:B------:R-:W-:Y:S01]  /*b4f0*/  FFMA.FTZ R117, R34, c[0x0][0x23c], -R118.reuse ;  /* 0x00008f0022757a23 */ /* 0x100fe20000010876 */
[----:B------:R-:W-:Y:S01]  /*b500*/  PRMT R33, R26, 0x5410, R25 ;  /* 0x000054101a217816 */ /* 0x000fe20000000019 */
[----:B------:R-:W-:Y:S01]  /*b510*/  FFMA.FTZ R118, R35, c[0x0][0x23c], -R118 ;  /* 0x00008f0023767a23 */ /* 0x000fe20000010876 */
[C---:B--2---:R-:W-:Y:S01]  /*b520*/  HMMA.16816.F32 R12, R120.reuse, R20, R12 ;  /* 0x00000014780c723c */ /* 0x044fe2000000180c */
[----:B------:R-:W-:Y:S01]  /*b530*/  PRMT R0, R148, 0x5410, R147 ;  /* 0x0000541094007816 */ /* 0x000fe20000000093 */
[----:B------:R2:W-:Y:S01]  /*b540*/  MUFU.EX2 R159, R117 ;  /* 0x00000075009f7308 */ /* 0x0005e20000000800 */
[----:B------:R-:W-:Y:S02]  /*b550*/  @!P6 PRMT R148, R249, 0x5410, RZ ;  /* 0x00005410f994e816 */ /* 0x000fe400000000ff */
[C---:B------:R-:W-:Y:S02]  /*b560*/  ISETP.GE.U32.AND P6, PT, R205.reuse, R27, PT ;  /* 0x0000001bcd00720c */ /* 0x040fe40003fc6070 */
[----:B------:R-:W3:Y:S01]  /*b570*/  LDSM.16.MT88.4 R24, [R177+0xd000] ;  /* 0x00d00000b118783b */ /* 0x000ee20000004200 */
[C---:B------:R-:W-:Y:S01]  /*b580*/  HMMA.16816.F32 R108, R120.reuse, R22, R108 ;  /* 0x00000016786c723c */ /* 0x040fe2000000186c */
[----:B------:R-:W-:Y:S03]  /*b590*/  FADD.FTZ R20, R226, R139 ;  /* 0x0000008be2147221 */ /* 0x000fe60000010000 */
[----:B------:R-:W-:Y:S01]  /*b5a0*/  PRMT R139, R205, 0x7054, R205 ;  /* 0x00007054cd8b7816 */ /* 0x000fe200000000cd */
[----:B------:R-:W-:Y:S01]  /*b5b0*/  FADD.FTZ R130, R224, R20 ;  /* 0x00000014e0827221 */ /* 0x000fe20000010000 */
[----:B-1----:R-:W-:Y:S01]  /*b5c0*/  F2FP.PACK_AB R146, R206, R207 ;  /* 0x000000cfce92723e */ /* 0x002fe200000000ff */
[----:B------:R-:W-:Y:S01]  /*b5d0*/  STG.E.U16 [R168.64+0x40], R148 ;  /* 0x00004094a8007986 */ /* 0x000fe2000c101506 */
[C---:B------:R-:W-:Y:S01]  /*b5e0*/  HMMA.16816.F32 R16, R120.reuse, R124, R16 ;  /* 0x0000007c7810723c */ /* 0x040fe20000001810 */
[--C-:B------:R-:W-:Y:S01]  /*b5f0*/  HSET2.LE.AND R21, R32, R139.reuse, PT ;  /* 0x0000008b20157233 */ /* 0x100fe20003803000 */
[----:B------:R-:W-:Y:S02]  /*b600*/  MUFU.EX2 R118, R118 ;  /* 0x0000007600767308 */ /* 0x000fe40000000800 */
[--C-:B------:R-:W-:Y:S01]  /*b610*/  HSET2.LE.AND R22, R141, R139.reuse, PT ;  /* 0x0000008b8d167233 */ /* 0x100fe20003803000 */
[----:B------:R-:W-:Y:S01]  /*b620*/  PRMT R145, R146, 0x7632, R145 ;  /* 0x0000763292917816 */ /* 0x000fe20000000091 */
[--C-:B------:R-:W-:Y:S01]  /*b630*/  HSET2.LE.AND R20, R33, R139.reuse, PT ;  /* 0x0000008b21147233 */ /* 0x100fe20003803000 */
[----:B------:R-:W-:Y:S01]  /*b640*/  LOP3.LUT R21, R21, R0, RZ, 0xc0, !PT ;  /* 0x0000000015157212 */ /* 0x000fe200078ec0ff */
[----:B------:R-:W-:Y:S01]  /*b650*/  HMMA.16816.F32 R112, R120, R126, R112 ;  /* 0x0000007e7870723c */ /* 0x000fe20000001870 */
[----:B------:R-:W-:Y:S01]  /*b660*/  PRMT R0, R143, 0x5410, R144 ;  /* 0x000054108f007816 */ /* 0x000fe20000000090 */
[----:B------:R-:W1:Y:S02]  /*b670*/  LDSM.16.MT88.4 R32, [R180+0xd000] ;  /* 0x00d00000b420783b */ /* 0x000e640000004200 */
[--C-:B------:R-:W-:Y:S01]  /*b680*/  HSET2.LE.AND R23, R140, R139.reuse, PT ;  /* 0x0000008b8c177233 */ /* 0x100fe20003803000 */
[----:B------:R-:W-:Y:S01]  /*b690*/  LOP3.LUT R22, R22, R0, RZ, 0xc0, !PT ;  /* 0x0000000016167212 */ /* 0x000fe200078ec0ff */
[----:B------:R-:W-:Y:S01]  /*b6a0*/  IMAD.MOV.U32 R226, RZ, RZ, R138 ;  /* 0x000000ffffe27224 */ /* 0x000fe200078e008a */
[----:B------:R-:W-:Y:S01]  /*b6b0*/  PRMT R0, R146, 0x5410, R145 ;  /* 0x0000541092007816 */ /* 0x000fe20000000091 */
[----:B------:R-:W-:Y:S01]  /*b6c0*/  @!P6 HADD2 R237, -R146.H0_H0, -RZ.H0_H0 ;  /* 0xa00000ff92ede230 */ /* 0x000fe20000000900 */
[----:B------:R-:W-:Y:S01]  /*b6d0*/  LOP3.LUT R20, R20, R2, RZ, 0xc0, !PT ;  /* 0x0000000214147212 */ /* 0x000fe200078ec0ff */
[----:B------:R-:W4:Y:S02]  /*b6e0*/  LDSM.16.MT88.4 R120, [R179+0xd000] ;  /* 0x00d00000b378783b */ /* 0x000f240000004200 */
[----:B------:R-:W-:Y:S01]  /*b6f0*/  LOP3.LUT R23, R23, R0, RZ, 0xc0, !PT ;  /* 0x0000000017177212 */ /* 0x000fe200078ec0ff */
[----:B------:R-:W-:Y:S01]  /*b700*/  FADD.FTZ R2, R203, R130 ;  /* 0x00000082cb027221 */ /* 0x000fe20000010000 */
[----:B------:R-:W-:Y:S01]  /*b710*/  @!P4 PRMT R143, R242, 0x5410, RZ ;  /* 0x00005410f28fc816 */ /* 0x000fe200000000ff */
[----:B------:R-:W-:Y:S01]  /*b720*/  MUFU.EX2 R203, R132 ;  /* 0x0000008400cb7308 */ /* 0x000fe20000000800 */
[----:B------:R-:W-:Y:S02]  /*b730*/  @!P5 PRMT R147, R243, 0x5410, RZ ;  /* 0x00005410f393d816 */ /* 0x000fe400000000ff */
[----:B------:R-:W5:Y:S01]  /*b740*/  LDSM.16.MT88.4 R124, [R177+0xf000] ;  /* 0x00f00000b17c783b */ /* 0x000f620000004200 */
[----:B------:R-:W-:Y:S02]  /*b750*/  @!P0 PRMT R144, R235, 0x5410, RZ ;  /* 0x00005410eb908816 */ /* 0x000fe400000000ff */
[----:B------:R-:W-:Y:S01]  /*b760*/  @!P6 PRMT R146, R237, 0x5410, RZ ;  /* 0x00005410ed92e816 */ /* 0x000fe200000000ff */
[C---:B---3--:R-:W-:Y:S01]  /*b770*/  HMMA.16816.F32 R4, R20.reuse, R24, R4 ;  /* 0x000000181404723c */ /* 0x048fe20000001804 */
[----:B------:R-:W-:Y:S03]  /*b780*/  ISETP.GE.U32.AND P5, PT, R205, R136, PT ;  /* 0x00000088cd00720c */ /* 0x000fe60003fa6070 */
[----:B------:R-:W-:Y:S04]  /*b790*/  STG.E.U16 [R168.64+0x42], R147 ;  /* 0x00004293a8007986 */ /* 0x000fe8000c101506 */
[----:B------:R-:W-:Y:S01]  /*b7a0*/  STG.E.U16 [R170.64+0x50], R143 ;  /* 0x0000508faa007986 */ /* 0x000fe2000c101506 */
[C---:B------:R-:W-:Y:S03]  /*b7b0*/  HMMA.16816.F32 R8, R20.reuse, R26, R8 ;  /* 0x0000001a1408723c */ /* 0x040fe60000001808 */
[----:B------:R-:W3:Y:S02]  /*b7c0*/  LDSM.16.MT88.4 R24, [R178+0xf000] ;  /* 0x00f00000b218783b */ /* 0x000ee40000004200 */
[----:B------:R-:W-:Y:S03]  /*b7d0*/  @!P5 HADD2 R234, -R145.H0_H0, -RZ.H0_H0 ;  /* 0xa00000ff91ead230 */ /* 0x000fe60000000900 */
[C---:B------:R-:W-:Y:S03]  /*b7e0*/  HMMA.16816.F32 R36, R20.reuse, R28, R36 ;  /* 0x0000001c1424723c */ /* 0x040fe60000001824 */
[----:B------:R-:W-:Y:S01]  /*b7f0*/  STG.E.U16 [R170.64+0x52], R144 ;  /* 0x00005290aa007986 */ /* 0x000fe2000c101506 */
[----:B------:R-:W-:Y:S03]  /*b800*/  @!P5 PRMT R145, R234, 0x5410, RZ ;  /* 0x00005410ea91d816 */ /* 0x000fe600000000ff */
[----:B------:R-:W-:Y:S01]  /*b810*/  STG.E.U16 [R168.64+0x50], R146 ;  /* 0x00005092a8007986 */ /* 0x000fe2000c101506 */
[C---:B------:R-:W-:Y:S03]  /*b820*/  HMMA.16816.F32 R40, R20.reuse, R30, R40 ;  /* 0x0000001e1428723c */ /* 0x040fe60000001828 */
[----:B------:R-:W2:Y:S05]  /*b830*/  LDSM.16.MT88.4 R28, [R180+0xf000] ;  /* 0x00f00000b41c783b */ /* 0x000eaa0000004200 */
[C---:B-1----:R-:W-:Y:S03]  /*b840*/  HMMA.16816.F32 R44, R20.reuse, R32, R44 ;  /* 0x00000020142c723c */ /* 0x042fe6000000182c */
[----:B------:R-:W-:Y:S05]  /*b850*/  STG.E.U16 [R168.64+0x52], R145 ;  /* 0x00005291a8007986 */ /* 0x000fea000c101506 */
[C---:B------:R-:W-:Y:S01]  /*b860*/  HMMA.16816.F32 R48, R20.reuse, R34, R48 ;  /* 0x000000221430723c */ /* 0x040fe20000001830 */
[----:B------:R-:W1:Y:S07]  /*b870*/  LDSM.16.MT88.4 R32, [R179+0xf000] ;  /* 0x00f00000b320783b */ /* 0x000e6e0000004200 */
[C---:B----4-:R-:W-:Y:S07]  /*b880*/  HMMA.16816.F32 R52, R20.reuse, R120, R52 ;  /* 0x000000781434723c */ /* 0x050fee0000001834 */
[----:B------:R-:W-:Y:S01]  /*b890*/  FADD.FTZ R120, R167, R128 ;  /* 0x00000080a7787221 */ /* 0x000fe20000010000 */
[C---:B------:R-:W-:Y:S01]  /*b8a0*/  HMMA.16816.F32 R56, R20.reuse, R122, R56 ;  /* 0x0000007a1438723c */ /* 0x040fe20000001838 */
[----:B------:R-:W-:Y:S03]  /*b8b0*/  MUFU.EX2 R167, R137 ;  /* 0x0000008900a77308 */ /* 0x000fe60000000800 */
[----:B------:R-:W-:Y:S03]  /*b8c0*/  FADD.FTZ R120, R211, R120 ;  /* 0x00000078d3787221 */ /* 0x000fe60000010000 */
[----:B------:R-:W-:Y:S01]  /*b8d0*/  IMAD.WIDE.U32 R122, R175, -0x2daee0ad, RZ ;  /* 0xd2511f53af7a7825 */ /* 0x000fe200078e00ff */
[C---:B-----5:R-:W-:Y:S03]  /*b8e0*/  HMMA.16816.F32 R60, R20.reuse, R124, R60 ;  /* 0x0000007c143c723c */ /* 0x060fe6000000183c */
[----:B------:R-:W4:Y:S01]  /*b8f0*/  MUFU.EX2 R175, R129 ;  /* 0x0000008100af7308 */ /* 0x000f220000000800 */
[----:B------:R-:W-:Y:S01]  /*b900*/  FADD.FTZ R136, R215, R120 ;  /* 0x00000078d7887221 */ /* 0x000fe20000010000 */
[----:B------:R-:W-:Y:S02]  /*b910*/  LOP3.LUT R0, R123, R174, R173, 0x96, !PT ;  /* 0x000000ae7b007212 */ /* 0x000fe400078e96ad */
[----:B------:R-:W-:Y:S01]  /*b920*/  FADD.FTZ R124, R204, R2 ;  /* 0x00000002cc7c7221 */ /* 0x000fe20000010000 */
[C---:B------:R-:W-:Y:S01]  /*b930*/  HMMA.16816.F32 R64, R20.reuse, R126, R64 ;  /* 0x0000007e1440723c */ /* 0x040fe20000001840 */
[----:B------:R-:W-:Y:S03]  /*b940*/  FADD.FTZ R160, R217, R136 ;  /* 0x00000088d9a07221 */ /* 0x000fe60000010000 */
[----:B------:R-:W-:Y:S01]  /*b950*/  FADD.FTZ R128, R216, R124 ;  /* 0x0000007cd8807221 */ /* 0x000fe20000010000 */
[----:B------:R-:W5:Y:S01]  /*b960*/  MUFU.EX2 R204, R133 ;  /* 0x0000008500cc7308 */ /* 0x000f620000000800 */
[----:B------:R-:W-:Y:S01]  /*b970*/  LDSM.16.MT88.4 R124, [R177+0xd800] ;  /* 0x00d80000b17c783b */ /* 0x000fe20000004200 */
[----:B------:R-:W-:Y:S01]  /*b980*/  LOP3.LUT R2, R0, 0xff, RZ, 0xc0, !PT ;  /* 0x000000ff00027812 */ /* 0x000fe200078ec0ff */
[C---:B---3--:R-:W-:Y:S01]  /*b990*/  HMMA.16816.F32 R68, R20.reuse, R24, R68 ;  /* 0x000000181444723c */ /* 0x048fe20000001844 */
[----:B------:R-:W-:Y:S02]  /*b9a0*/  FADD.FTZ R161, R218, R128 ;  /* 0x00000080daa17221 */ /* 0x000fe40000010000 */
[C---:B------:R-:W-:Y:S02]  /*b9b0*/  ISETP.GE.U32.AND P4, PT, R205.reuse, R2, PT ;  /* 0x00000002cd00720c */ /* 0x040fe40003f86070 */
[----:B------:R-:W-:Y:S02]  /*b9c0*/  LOP3.LUT R2, R0, 0xffff, RZ, 0xc0, !PT ;  /* 0x0000ffff00027812 */ /* 0x000fe400078ec0ff */
[----:B--2---:R-:W-:Y:S01]  /*b9d0*/  SHF.R.U32.HI R117, RZ, 0x18, R122 ;  /* 0x00000018ff757819 */ /* 0x004fe2000001167a */
[C---:B------:R-:W-:Y:S01]  /*b9e0*/  HMMA.16816.F32 R72, R20.reuse, R26, R72 ;  /* 0x0000001a1448723c */ /* 0x040fe20000001848 */
[----:B------:R-:W2:Y:S03]  /*b9f0*/  LDSM.16.MT88.4 R24, [R177+0x11000] ;  /* 0x01100000b118783b */ /* 0x000ea60000004200 */
[----:B----4-:R-:W-:Y:S02]  /*ba00*/  F2FP.PACK_AB R140, R172, R175 ;  /* 0x000000afac8c723e */ /* 0x010fe400000000ff */
[----:B------:R-:W-:Y:S02]  /*ba10*/  SHF.R.U32.HI R2, RZ, 0x8, R2 ;  /* 0x00000008ff027819 */ /* 0x000fe40000011602 */
[C---:B------:R-:W-:Y:S01]  /*ba20*/  HMMA.16816.F32 R76, R20.reuse, R28, R76 ;  /* 0x0000001c144c723c */ /* 0x040fe2000000184c */
[----:B------:R-:W-:Y:S03]  /*ba30*/  LDSM.16.MT88.4 R128, [R180+0xd800] ;  /* 0x00d80000b480783b */ /* 0x000fe60000004200 */
[----:B------:R-:W-:Y:S02]  /*ba40*/  PRMT R119, R140, 0x7632, R119 ;  /* 0x000076328c777816 */ /* 0x000fe40000000077 */
[----:B-----5:R-:W-:Y:S02]  /*ba50*/  F2FP.PACK_AB R142, R204, R203 ;  /* 0x000000cbcc8e723e */ /* 0x020fe400000000ff */
[C---:B------:R-:W-:Y:S01]  /*ba60*/  HMMA.16816.F32 R80, R20.reuse, R30, R80 ;  /* 0x0000001e1450723c */ /* 0x040fe20000001850 */
[----:B------:R-:W3:Y:S03]  /*ba70*/  LDSM.16.MT88.4 R28, [R178+0x11000] ;  /* 0x01100000b21c783b */ /* 0x000ee60000004200 */
[----:B------:R-:W-:Y:S01]  /*ba80*/  @!P4 HADD2 R236, -R142.H0_H0, -RZ.H0_H0 ;  /* 0xa00000ff8eecc230 */ /* 0x000fe20000000900 */
[----:B------:R-:W-:Y:S02]  /*ba90*/  PRMT R141, R142, 0x7632, R141 ;  /* 0x000076328e8d7816 */ /* 0x000fe4000000008d */
[----:B------:R-:W-:Y:S01]  /*baa0*/  PRMT R120, R140, 0x5410, R119 ;  /* 0x000054108c787816 */ /* 0x000fe20000000077 */
[C---:B-1----:R-:W-:Y:S01]  /*bab0*/  HMMA.16816.F32 R84, R20.reuse, R32, R84 ;  /* 0x000000201454723c */ /* 0x042fe20000001854 */
[----:B------:R-:W-:Y:S03]  /*bac0*/  LDSM.16.MT88.4 R132, [R179+0xd800] ;  /* 0x00d80000b384783b */ /* 0x000fe60000004200 */
[----:B------:R-:W-:Y:S02]  /*bad0*/  PRMT R121, R142, 0x5410, R141 ;  /* 0x000054108e797816 */ /* 0x000fe4000000008d */
[----:B------:R-:W-:Y:S02]  /*bae0*/  @!P4 PRMT R142, R236, 0x5410, RZ ;  /* 0x00005410ec8ec816 */ /* 0x000fe400000000ff */
[C---:B------:R-:W-:Y:S01]  /*baf0*/  HMMA.16816.F32 R88, R20.reuse, R34, R88 ;  /* 0x000000221458723c */ /* 0x040fe20000001858 */
[----:B------:R-:W1:Y:S03]  /*bb00*/  LDSM.16.MT88.4 R32, [R180+0x11000] ;  /* 0x01100000b420783b */ /* 0x000e660000004200 */
[----:B------:R-:W-:Y:S04]  /*bb10*/  LOP3.LUT R2, R2, 0xffff, RZ, 0xc0, !PT ;  /* 0x0000ffff02027812 */ /* 0x000fe800078ec0ff */
[C---:B------:R-:W-:Y:S01]  /*bb20*/  ISETP.GE.U32.AND P0, PT, R205.reuse, R2, PT ;  /* 0x00000002cd00720c */ /* 0x040fe20003f06070 */
[C---:B--2---:R-:W-:Y:S01]  /*bb30*/  HMMA.16816.F32 R92, R20.reuse, R24, R92 ;  /* 0x00000018145c723c */ /* 0x044fe2000000185c */
[----:B------:R-:W-:Y:S02]  /*bb40*/  STG.E.U16 [R170.64+0x60], R142 ;  /* 0x0000608eaa007986 */ /* 0x000fe4000c101506 */
[--C-:B------:R-:W-:Y:S04]  /*bb50*/  SHF.R.U32.HI R2, RZ, 0x18, R0.reuse ;  /* 0x00000018ff027819 */ /* 0x100fe80000011600 */
[C---:B------:R-:W-:Y:S01]  /*bb60*/  ISETP.GE.U32.AND P6, PT, R205.reuse, R2, PT ;  /* 0x00000002cd00720c */ /* 0x040fe20003fc6070 */
[C---:B------:R-:W-:Y:S01]  /*bb70*/  HMMA.16816.F32 R96, R20.reuse, R26, R96 ;  /* 0x0000001a1460723c */ /* 0x040fe20000001860 */
[----:B------:R-:W2:Y:S03]  /*bb80*/  LDSM.16.MT88.4 R24, [R179+0x11000] ;  /* 0x01100000b318783b */ /* 0x000ea60000004200 */
[C---:B------:R-:W-:Y:S01]  /*bb90*/  LOP3.LUT R2, R122.reuse, 0xff, RZ, 0xc0, !PT ;  /* 0x000000ff7a027812 */ /* 0x040fe200078ec0ff */
[----:B------:R-:W-:Y:S03]  /*bba0*/  @!P0 HADD2 R240, -R141.H0_H0, -RZ.H0_H0 ;  /* 0xa00000ff8df08230 */ /* 0x000fe60000000900 */
[C---:B---3--:R-:W-:Y:S01]  /*bbb0*/  HMMA.16816.F32 R100, R20.reuse, R28, R100 ;  /* 0x0000001c1464723c */ /* 0x048fe20000001864 */
[C---:B------:R-:W-:Y:S03]  /*bbc0*/  ISETP.GE.U32.AND P5, PT, R205.reuse, R2, PT ;  /* 0x00000002cd00720c */ /* 0x040fe60003fa6070 */
[----:B------:R-:W-:Y:S01]  /*bbd0*/  SHF.R.U32.HI R2, RZ, 0x10, R0 ;  /* 0x00000010ff027819 */ /* 0x000fe20000011600 */
[----:B------:R-:W-:Y:S01]  /*bbe0*/  @!P6 HADD2 R232, -R119.H0_H0, -RZ.H0_H0 ;  /* 0xa00000ff77e8e230 */ /* 0x000fe20000000900 */
[----:B------:R-:W-:Y:S02]  /*bbf0*/  LOP3.LUT R0, R122, 0xffff, RZ, 0xc0, !PT ;  /* 0x0000ffff7a007812 */ /* 0x000fe400078ec0ff */
[C---:B------:R-:W-:Y:S01]  /*bc00*/  HMMA.16816.F32 R104, R20.reuse, R30, R104 ;  /* 0x0000001e1468723c */ /* 0x040fe20000001868 */
[----:B------:R-:W-:Y:S03]  /*bc10*/  LOP3.LUT R2, R2, 0xff, RZ, 0xc0, !PT ;  /* 0x000000ff02027812 */ /* 0x000fe600078ec0ff */
[----:B------:R-:W-:Y:S02]  /*bc20*/  SHF.R.U32.HI R0, RZ, 0x8, R0 ;  /* 0x00000008ff007819 */ /* 0x000fe40000011600 */
[C---:B------:R-:W-:Y:S02]  /*bc30*/  ISETP.GE.U32.AND P4, PT, R205.reuse, R2, PT ;  /* 0x00000002cd00720c */ /* 0x040fe40003f86070 */
[C---:B-1----:R-:W-:Y:S01]  /*bc40*/  HMMA.16816.F32 R12, R20.reuse, R32, R12 ;  /* 0x00000020140c723c */ /* 0x042fe2000000180c */
[----:B------:R-:W-:Y:S03]  /*bc50*/  LOP3.LUT R2, R0, 0xffff, RZ, 0xc0, !PT ;  /* 0x0000ffff00027812 */ /* 0x000fe600078ec0ff */
[----:B------:R-:W-:Y:S02]  /*bc60*/  @!P0 PRMT R141, R240, 0x5410, RZ ;  /* 0x00005410f08d8816 */ /* 0x000fe400000000ff */
[----:B------:R-:W-:Y:S02]  /*bc70*/  ISETP.GE.U32.AND P0, PT, R205, R2, PT ;  /* 0x00000002cd00720c */ /* 0x000fe40003f06070 */
[C---:B------:R-:W-:Y:S01]  /*bc80*/  HMMA.16816.F32 R108, R20.reuse, R34, R108 ;  /* 0x00000022146c723c */ /* 0x040fe2000000186c */
[--C-:B------:R-:W-:Y:S01]  /*bc90*/  SHF.R.U32.HI R2, RZ, 0x10, R122.reuse ;  /* 0x00000010ff027819 */ /* 0x100fe2000001167a */
[----:B------:R-:W1:Y:S02]  /*bca0*/  LDSM.16.MT88.4 R32, [R178+0xd800] ;  /* 0x00d80000b220783b */ /* 0x000e640000004200 */
[----:B------:R-:W-:Y:S01]  /*bcb0*/  @!P4 HADD2 R233, -R140.H0_H0, -RZ.H0_H0 ;  /* 0xa00000ff8ce9c230 */ /* 0x000fe20000000900 */
[----:B------:R-:W-:Y:S02]  /*bcc0*/  LOP3.LUT R2, R2, 0xff, RZ, 0xc0, !PT ;  /* 0x000000ff02027812 */ /* 0x000fe400078ec0ff */
[C---:B------:R-:W-:Y:S01]  /*bcd0*/  LOP3.LUT R28, R122.reuse, 0xffff, RZ, 0xc0, !PT ;  /* 0x0000ffff7a1c7812 */ /* 0x040fe200078ec0ff */
[C---:B--2---:R-:W-:Y:S02]  /*bce0*/  HMMA.16816.F32 R16, R20.reuse, R24, R16 ;  /* 0x000000181410723c */ /* 0x044fe40000001810 */
[----:B------:R-:W-:Y:S02]  /*bcf0*/  STG.E.U16 [R170.64+0x62], R141 ;  /* 0x0000628daa007986 */ /* 0x000fe4000c101506 */
[----:B------:R-:W-:Y:S02]  /*bd00*/  @!P4 PRMT R140, R233, 0x5410, RZ ;  /* 0x00005410e98cc816 */ /* 0x000fe400000000ff */
[----:B------:R-:W-:Y:S02]  /*bd10*/  ISETP.GE.U32.AND P4, PT, R205, R2, PT ;  /* 0x00000002cd00720c */ /* 0x000fe40003f86070 */
[--C-:B------:R-:W-:Y:S01]  /*bd20*/  SHF.R.U32.HI R2, RZ, 0x10, R122.reuse ;  /* 0x00000010ff027819 */ /* 0x100fe2000001167a */
[----:B------:R-:W-:Y:S03]  /*bd30*/  HMMA.16816.F32 R112, R20, R26, R112 ;  /* 0x0000001a1470723c */ /* 0x000fe60000001870 */
[----:B------:R-:W-:Y:S01]  /*bd40*/  LOP3.LUT R0, R123, R174, R173, 0x96, !PT ;  /* 0x000000ae7b007212 */ /* 0x000fe200078e96ad */
[----:B------:R-:W-:Y:S01]  /*bd50*/  LDSM.16.MT88.4 R24, [R178+0xf800] ;  /* 0x00f80000b218783b */ /* 0x000fe20000004200 */
[----:B------:R-:W-:Y:S02]  /*bd60*/  SHF.R.U32.HI R29, RZ, 0x18, R122 ;  /* 0x00000018ff1d7819 */ /* 0x000fe4000001167a */
[----:B------:R-:W-:Y:S02]  /*bd70*/  LOP3.LUT R122, R122, 0xff, RZ, 0xc0, !PT ;  /* 0x000000ff7a7a7812 */ /* 0x000fe400078ec0ff */
[----:B------:R-:W-:Y:S03]  /*bd80*/  LOP3.LUT R2, R2, 0xff, RZ, 0xc0, !PT ;  /* 0x000000ff02027812 */ /* 0x000fe600078ec0ff */
[----:B------:R-:W-:Y:S01]  /*bd90*/  STG.E.U16 [R168.64+0x60], R140 ;  /* 0x0000608ca8007986 */ /* 0x000fe2000c101506 */
[----:B------:R-:W-:Y:S02]  /*bda0*/  SHF.R.U32.HI R28, RZ, 0x8, R28 ;  /* 0x00000008ff1c7819 */ /* 0x000fe4000001161c */
[----:B------:R-:W-:Y:S02]  /*bdb0*/  PRMT R31, R2, 0x5410, R117 ;  /* 0x00005410021f7816 */ /* 0x000fe40000000075 */
[----:B------:R-:W-:Y:S02]  /*bdc0*/  PRMT R122, R122, 0x5410, R28 ;  /* 0x000054107a7a7816 */ /* 0x000fe4000000001c */
[----:B------:R-:W-:Y:S01]  /*bdd0*/  LOP3.LUT R2, R0, 0xffff, RZ, 0xc0, !PT ;  /* 0x0000ffff00027812 */ /* 0x000fe200078ec0ff */
[--C-:B------:R-:W-:Y:S01]  /*bde0*/  HSET2.LE.AND R31, R31, R139.reuse, PT ;  /* 0x0000008b1f1f7233 */ /* 0x100fe20003803000 */
[--C-:B------:R-:W-:Y:S02]  /*bdf0*/  SHF.R.U32.HI R28, RZ, 0x10, R0.reuse ;  /* 0x00000010ff1c7819 */ /* 0x100fe40000011600 */
[----:B------:R-:W-:Y:S02]  /*be00*/  @!P6 PRMT R119, R232, 0x5410, RZ ;  /* 0x00005410e877e816 */ /* 0x000fe400000000ff */
[----:B------:R-:W-:Y:S02]  /*be10*/  ISETP.GE.U32.AND P6, PT, R205, R29, PT ;  /* 0x0000001dcd00720c */ /* 0x000fe40003fc6070 */
[----:B------:R-:W-:Y:S01]  /*be20*/  LOP3.LUT R28, R28, 0xff, RZ, 0xc0, !PT ;  /* 0x000000ff1c1c7812 */ /* 0x000fe200078ec0ff */
[----:B------:R-:W-:Y:S01]  /*be30*/  STG.E.U16 [R168.64+0x62], R119 ;  /* 0x00006277a8007986 */ /* 0x000fe2000c101506 */
[----:B------:R-:W-:Y:S02]  /*be40*/  LOP3.LUT R30, R0, 0xff, RZ, 0xc0, !PT ;  /* 0x000000ff001e7812 */ /* 0x000fe400078ec0ff */
[----:B------:R-:W-:Y:S02]  /*be50*/  SHF.R.U32.HI R29, RZ, 0x18, R0 ;  /* 0x00000018ff1d7819 */ /* 0x000fe40000011600 */
[----:B------:R-:W-:Y:S02]  /*be60*/  SHF.R.U32.HI R0, RZ, 0x8, R2 ;  /* 0x00000008ff007819 */ /* 0x000fe40000011602 */
[----:B------:R-:W-:Y:S02]  /*be70*/  F2FP.PACK_AB R2, R166, R167 ;  /* 0x000000a7a602723e */ /* 0x000fe400000000ff */
[--C-:B------:R-:W-:Y:S02]  /*be80*/  PRMT R30, R30, 0x5410, R0.reuse ;  /* 0x000054101e1e7816 */ /* 0x100fe40000000000 */
[----:B------:R-:W-:Y:S01]  /*be90*/  PRMT R29, R28, 0x5410, R29 ;  /* 0x000054101c1d7816 */ /* 0x000fe2000000001d */
[----:B------:R-:W-:Y:S01]  /*bea0*/  @!P5 HADD2 R228, -R2.H0_H0, -RZ.H0_H0 ;  /* 0xa00000ff02e4d230 */ /* 0x000fe20000000900 */
[----:B------:R-:W-:Y:S01]  /*beb0*/  PRMT R0, R2, 0x7632, R0 ;  /* 0x0000763202007816 */ /* 0x000fe20000000000 */
[--C-:B------:R-:W-:Y:S01]  /*bec0*/  HSET2.LE.AND R28, R30, R139.reuse, PT ;  /* 0x0000008b1e1c7233 */ /* 0x100fe20003803000 */
[----:B------:R-:W-:Y:S01]  /*bed0*/  F2FP.PACK_AB R117, R118, R159 ;  /* 0x0000009f7675723e */ /* 0x000fe200000000ff */
[--C-:B------:R-:W-:Y:S01]  /*bee0*/  HSET2.LE.AND R29, R29, R139.reuse, PT ;  /* 0x0000008b1d1d7233 */ /* 0x100fe20003803000 */
[----:B------:R-:W-:Y:S01]  /*bef0*/  PRMT R20, R2, 0x5410, R0 ;  /* 0x0000541002147816 */ /* 0x000fe20000000000 */
[----:B------:R-:W-:Y:S01]  /*bf00*/  HSET2.LE.AND R30, R122, R139, PT ;  /* 0x0000008b7a1e7233 */ /* 0x000fe20003803000 */
[----:B------:R-:W-:Y:S01]  /*bf10*/  LOP3.LUT R31, R31, R117, RZ, 0xc0, !PT ;  /* 0x000000751f1f7212 */ /* 0x000fe200078ec0ff */
[----:B------:R-:W-:Y:S01]  /*bf20*/  LDSM.16.MT88.4 R136, [R180+0xf800] ;  /* 0x00f80000b488783b */ /* 0x000fe20000004200 */
[----:B------:R-:W-:Y:S01]  /*bf30*/  LOP3.LUT R28, R28, R121, RZ, 0xc0, !PT ;  /* 0x000000791c1c7212 */ /* 0x000fe200078ec0ff */
[----:B------:R-:W-:Y:S01]  /*bf40*/  @!P0 HADD2 R231, -R0.H0_H0, -RZ.H0_H0 ;  /* 0xa00000ff00e78230 */ /* 0x000fe20000000900 */
[----:B------:R-:W-:Y:S01]  /*bf50*/  LOP3.LUT R30, R30, R20, RZ, 0xc0, !PT ;  /* 0x000000141e1e7212 */ /* 0x000fe200078ec0ff */
[C---:B------:R-:W-:Y:S01]  /*bf60*/  @!P4 HADD2 R230, -R117.reuse.H0_H0, -RZ.H0_H0 ;  /* 0xa00000ff75e6c230 */ /* 0x040fe20000000900 */
[----:B------:R-:W-:Y:S01]  /*bf70*/  LOP3.LUT R29, R29, R120, RZ, 0xc0, !PT ;  /* 0x000000781d1d7212 */ /* 0x000fe200078ec0ff */
[----:B------:R-:W-:Y:S01]  /*bf80*/  @!P6 HADD2 R229, -R117.H1_H1, -RZ.H0_H0 ;  /* 0xa00000ff75e5e230 */ /* 0x000fe20000000d00 */
[----:B------:R-:W-:Y:S01]  /*bf90*/  @!P0 PRMT R0, R231, 0x5410, RZ ;  /* 0x00005410e7008816 */ /* 0x000fe200000000ff */
[----:B------:R-:W2:Y:S01]  /*bfa0*/  LDSM.16.MT88.4 R20, [R177+0xf800] ;  /* 0x00f80000b114783b */ /* 0x000ea20000004200 */
[----:B------:R-:W-:Y:S03]  /*bfb0*/  @!P5 PRMT R2, R228, 0x5410, RZ ;  /* 0x00005410e402d816 */ /* 0x000fe600000000ff */
[C---:B------:R-:W-:Y:S04]  /*bfc0*/  HMMA.16816.F32 R120, R28.reuse, R124, R4 ;  /* 0x0000007c1c78723c */ /* 0x040fe80000001804 */
[----:B------:R-:W3:Y:S04]  /*bfd0*/  LDSM.16.MT88.4 R4, [R179+0xf800] ;  /* 0x00f80000b304783b */ /* 0x000ee80000004200 */
[C---:B------:R-:W-:Y:S04]  /*bfe0*/  HMMA.16816.F32 R124, R28.reuse, R126, R8 ;  /* 0x0000007e1c7c723c */ /* 0x040fe80000001808 */
[----:B------:R-:W4:Y:S04]  /*bff0*/  LDSM.16.MT88.4 R8, [R177+0x11800] ;  /* 0x01180000b108783b */ /* 0x000f280000004200 */
[C---:B-1----:R-:W-:Y:S04]  /*c000*/  HMMA.16816.F32 R36, R28.reuse, R32, R36 ;  /* 0x000000201c24723c */ /* 0x042fe80000001824 */
[----:B------:R1:W-:Y:S04]  /*c010*/  STG.E.U16 [R170.64+0x72], R0 ;  /* 0x00007200aa007986 */ /* 0x0003e8000c101506 */
[C---:B------:R-:W-:Y:S01]  /*c020*/  HMMA.16816.F32 R40, R28.reuse, R34, R40 ;  /* 0x000000221c28723c */ /* 0x040fe20000001828 */
[----:B------:R-:W5:Y:S07]  /*c030*/  LDSM.16.MT88.4 R32, [R178+0x11800] ;  /* 0x01180000b220783b */ /* 0x000f6e0000004200 */
[C---:B------:R-:W-:Y:S01]  /*c040*/  HMMA.16816.F32 R44, R28.reuse, R128, R44 ;  /* 0x000000801c2c723c */ /* 0x040fe2000000182c */
[----:B------:R1:W-:Y:S07]  /*c050*/  STG.E.U16 [R170.64+0x70], R2 ;  /* 0x00007002aa007986 */ /* 0x0003ee000c101506 */
[C---:B------:R-:W-:Y:S08]  /*c060*/  HMMA.16816.F32 R48, R28.reuse, R130, R48 ;  /* 0x000000821c30723c */ /* 0x040ff00000001830 */
[C---:B------:R-:W-:Y:S08]  /*c070*/  HMMA.16816.F32 R52, R28.reuse, R132, R52 ;  /* 0x000000841c34723c */ /* 0x040ff00000001834 */
[C---:B------:R-:W-:Y:S08]  /*c080*/  HMMA.16816.F32 R56, R28.reuse, R134, R56 ;  /* 0x000000861c38723c */ /* 0x040ff00000001838 */
[C---:B--2---:R-:W-:Y:S07]  /*c090*/  HMMA.16816.F32 R60, R28.reuse, R20, R60 ;  /* 0x000000141c3c723c */ /* 0x044fee000000183c */
[----:B------:R-:W-:Y:S01]  /*c0a0*/  @P6 PRMT R20, R117, 0x7632, R20 ;  /* 0x0000763275146816 */ /* 0x000fe20000000014 */
[C---:B------:R-:W-:Y:S01]  /*c0b0*/  HMMA.16816.F32 R64, R28.reuse, R22, R64 ;  /* 0x000000161c40723c */ /* 0x040fe20000001840 */
[----:B------:R-:W-:Y:S02]  /*c0c0*/  @!P4 PRMT R117, R230, 0x5410, RZ ;  /* 0x00005410e675c816 */ /* 0x000fe400000000ff */
[----:B------:R-:W-:Y:S01]  /*c0d0*/  ISETP.GT.AND P4, PT, R202, RZ, PT ;  /* 0x000000ffca00720c */ /* 0x000fe20003f84270 */
[----:B------:R-:W-:Y:S01]  /*c0e0*/  FADD.FTZ R21, R226, R161 ;  /* 0x000000a1e2157221 */ /* 0x000fe20000010000 */
[----:B------:R-:W-:Y:S01]  /*c0f0*/  @!P6 PRMT R20, R229, 0x5410, RZ ;  /* 0x00005410e514e816 */ /* 0x000fe200000000ff */
[----:B------:R2:W-:Y:S01]  /*c100*/  STG.E.U16 [R168.64+0x70], R117 ;  /* 0x00007075a8007986 */ /* 0x0005e2000c101506 */
[----:B------:R-:W-:Y:S01]  /*c110*/  FADD.FTZ R23, R227, R160 ;  /* 0x000000a0e3177221 */ /* 0x000fe20000010000 */
[C---:B------:R-:W-:Y:S01]  /*c120*/  HMMA.16816.F32 R68, R28.reuse, R24, R68 ;  /* 0x000000181c44723c */ /* 0x040fe20000001844 */
[----:B------:R-:W-:Y:S01]  /*c130*/  FADD.FTZ R22, R214, R21 ;  /* 0x00000015d6167221 */ /* 0x000fe20000010000 */
[----:B------:R-:W-:Y:S02]  /*c140*/  STG.E.U16 [R168.64+0x72], R20 ;  /* 0x00007214a8007986 */ /* 0x000fe4000c101506 */
[----:B------:R-:W-:Y:S02]  /*c150*/  FADD.FTZ R21, R212, R23 ;  /* 0x00000017d4157221 */ /* 0x000fe40000010000 */
[----:B------:R-:W-:Y:S02]  /*c160*/  FADD.FTZ R22, R213, R22 ;  /* 0x00000016d5167221 */ /* 0x000fe40000010000 */
[C---:B------:R-:W-:Y:S01]  /*c170*/  HMMA.16816.F32 R72, R28.reuse, R26, R72 ;  /* 0x0000001a1c48723c */ /* 0x040fe20000001848 */
[----:B------:R-:W-:Y:S03]  /*c180*/  FADD.FTZ R21, R210, R21 ;  /* 0x00000015d2157221 */ /* 0x000fe60000010000 */
[----:B------:R-:W-:Y:S02]  /*c190*/  FADD.FTZ R22, R209, R22 ;  /* 0x00000016d1167221 */ /* 0x000fe40000010000 */
[----:B------:R-:W-:Y:S02]  /*c1a0*/  FADD.FTZ R21, R207, R21 ;  /* 0x00000015cf157221 */ /* 0x000fe40000010000 */
[C---:B------:R-:W-:Y:S01]  /*c1b0*/  HMMA.16816.F32 R76, R28.reuse, R136, R76 ;  /* 0x000000881c4c723c */ /* 0x040fe2000000184c */
[----:B------:R-:W-:Y:S03]  /*c1c0*/  FADD.FTZ R22, R208, R22 ;  /* 0x00000016d0167221 */ /* 0x000fe60000010000 */
[----:B------:R-:W-:Y:S02]  /*c1d0*/  FADD.FTZ R21, R206, R21 ;  /* 0x00000015ce157221 */ /* 0x000fe40000010000 */
[----:B------:R-:W-:Y:S01]  /*c1e0*/  FADD.FTZ R22, R203, R22 ;  /* 0x00000016cb167221 */ /* 0x000fe20000010000 */
[----:B------:R-:W-:Y:S01]  /*c1f0*/  IADD3 R203, P0, R170, -0x80, RZ ;  /* 0xffffff80aacb7810 */ /* 0x000fe20007f1e0ff */
[C---:B------:R-:W-:Y:S01]  /*c200*/  HMMA.16816.F32 R80, R28.reuse, R138, R80 ;  /* 0x0000008a1c50723c */ /* 0x040fe20000001850 */
[----:B-1----:R-:W-:Y:S03]  /*c210*/  FADD.FTZ R0, R175, R21 ;  /* 0x00000015af007221 */ /* 0x002fe60000010000 */
[----:B------:R-:W-:Y:S01]  /*c220*/  FADD.FTZ R2, R204, R22 ;  /* 0x00000016cc027221 */ /* 0x000fe20000010000 */
[----:B------:R-:W-:Y:S01]  /*c230*/  IADD3.X R119, R171, -0x1, RZ, P0, !PT ;  /* 0xffffffffab777810 */ /* 0x000fe200007fe4ff */
[----:B------:R-:W-:Y:S02]  /*c240*/  FADD.FTZ R0, R172, R0 ;  /* 0x00000000ac007221 */ /* 0x000fe40000010000 */
[C---:B---3--:R-:W-:Y:S01]  /*c250*/  HMMA.16816.F32 R84, R28.reuse, R4, R84 ;  /* 0x000000041c54723c */ /* 0x048fe20000001854 */
[----:B------:R-:W-:Y:S03]  /*c260*/  FADD.FTZ R2, R167, R2 ;  /* 0x00000002a7027221 */ /* 0x000fe60000010000 */
[----:B------:R-:W-:Y:S01]  /*c270*/  FADD.FTZ R159, R159, R0 ;  /* 0x000000009f9f7221 */ /* 0x000fe20000010000 */
[----:B------:R-:W-:Y:S01]  /*c280*/  IADD3 R0, R202, -0x1, RZ ;  /* 0xffffffffca007810 */ /* 0x000fe20007ffe0ff */
[----:B------:R-:W-:Y:S02]  /*c290*/  FADD.FTZ R208, R166, R2 ;  /* 0x00000002a6d07221 */ /* 0x000fe40000010000 */
[C---:B------:R-:W-:Y:S01]  /*c2a0*/  HMMA.16816.F32 R88, R28.reuse, R6, R88 ;  /* 0x000000061c58723c */ /* 0x040fe20000001858 */
[----:B------:R-:W1:Y:S03]  /*c2b0*/  LDSM.16.MT88.4 R4, [R180+0x11800] ;  /* 0x01180000b404783b */ /* 0x000e660000004200 */
[----:B------:R-:W-:Y:S02]  /*c2c0*/  FADD.FTZ R209, R118, R159 ;  /* 0x0000009f76d17221 */ /* 0x000fe40000010000 */
[----:B------:R-:W-:Y:S02]  /*c2d0*/  IMAD.MOV.U32 R202, RZ, RZ, R0 ;  /* 0x000000ffffca7224 */ /* 0x000fe400078e0000 */
[C---:B----4-:R-:W-:Y:S01]  /*c2e0*/  HMMA.16816.F32 R92, R28.reuse, R8, R92 ;  /* 0x000000081c5c723c */ /* 0x050fe2000000185c */
[----:B--2---:R-:W-:Y:S03]  /*c2f0*/  IMAD.MOV.U32 R117, RZ, RZ, R3 ;  /* 0x000000ffff757224 */ /* 0x004fe600078e0003 */
[----:B------:R-:W-:Y:S04]  /*c300*/  IMAD.MOV.U32 R0, RZ, RZ, R116 ;  /* 0x000000ffff007224 */ /* 0x000fe800078e0074 */
[C---:B------:R-:W-:Y:S01]  /*c310*/  HMMA.16816.F32 R96, R28.reuse, R10, R96 ;  /* 0x0000000a1c60723c */ /* 0x040fe20000001860 */
[----:B------:R-:W2:Y:S07]  /*c320*/  LDSM.16.MT88.4 R8, [R179+0x11800] ;  /* 0x01180000b308783b */ /* 0x000eae0000004200 */
[C---:B-----5:R-:W-:Y:S08]  /*c330*/  HMMA.16816.F32 R100, R28.reuse, R32, R100 ;  /* 0x000000201c64723c */ /* 0x060ff00000001864 */
[C---:B------:R-:W-:Y:S08]  /*c340*/  HMMA.16816.F32 R104, R28.reuse, R34, R104 ;  /* 0x000000221c68723c */ /* 0x040ff00000001868 */
[C---:B-1----:R-:W-:Y:S08]  /*c350*/  HMMA.16816.F32 R128, R28.reuse, R4, R12 ;  /* 0x000000041c80723c */ /* 0x042ff0000000180c */
[C---:B------:R-:W-:Y:S08]  /*c360*/  HMMA.16816.F32 R108, R28.reuse, R6, R108 ;  /* 0x000000061c6c723c */ /* 0x040ff0000000186c */
[C---:B--2---:R-:W-:Y:S08]  /*c370*/  HMMA.16816.F32 R132, R28.reuse, R8, R16 ;  /* 0x000000081c84723c */ /* 0x044ff00000001810 */
[----:B------:R-:W-:Y:S01]  /*c380*/  HMMA.16816.F32 R112, R28, R10, R112 ;  /* 0x0000000a1c70723c */ /* 0x000fe20000001870 */
[----:B------:R-:W-:-:S07]  /*c390*/  @P4 BRA `(.L_x_752) ;  /* 0xffffbc3000004947 */ /* 0x000fce000383ffff */
.L_x_751:
[----:B-1----:R-:W2:Y:S01]  /*c3a0*/  LDL.LU R143, [R1+0x60] ;  /* 0x00006000018f7983 */ /* 0x002ea20000300800 */
[----:B------:R-:W-:-:S03]  /*c3b0*/  MOV R6, 0x3f800000 ;  /* 0x3f80000000067802 */ /* 0x000fc60000000f00 */
[----:B------:R-:W1:Y:S04]  /*c3c0*/  SHFL.BFLY PT, R2, R208, 0x2, 0x1f ;  /* 0x0c401f00d0027f89 */ /* 0x000e6800000e0000 */
[----:B------:R-:W3:Y:S04]  /*c3d0*/  SHFL.BFLY PT, R0, R209, 0x2, 0x1f ;  /* 0x0c401f00d1007f89 */ /* 0x000ee800000e0000 */
[----:B------:R-:W4:Y:S01]  /*c3e0*/  S2R R141, SR_TID.X ;  /* 0x00000000008d7919 */ /* 0x000f220000002100 */
[----:B-1----:R-:W-:Y:S02]  /*c3f0*/  FADD.FTZ R2, R2, R208 ;  /* 0x000000d002027221 */ /* 0x002fe40000010000 */
[----:B---3--:R-:W-:-:S03]  /*c400*/  FADD.FTZ R0, R0, R209 ;  /* 0x000000d100007221 */ /* 0x008fc60000010000 */
[----:B------:R-:W1:Y:S01]  /*c410*/  SHFL.BFLY PT, R5, R2, 0x1, 0x1f ;  /* 0x0c201f0002057f89 */ /* 0x000e6200000e0000 */
[----:B----4-:R-:W-:-:S03]  /*c420*/  SHF.R.S32.HI R142, RZ, 0x1f, R141 ;  /* 0x0000001fff8e7819 */ /* 0x010fc6000001148d */
[----:B------:R-:W3:Y:S01]  /*c430*/  SHFL.BFLY PT, R4, R0, 0x1, 0x1f ;  /* 0x0c201f0000047f89 */ /* 0x000ee200000e0000 */
[CC--:B------:R-:W-:Y:S02]  /*c440*/  LEA.HI R8, R142.reuse, R141.reuse, RZ, 0x2 ;  /* 0x0000008d8e087211 */ /* 0x0c0fe400078f10ff */
[----:B------:R-:W-:Y:S02]  /*c450*/  LEA.HI R140, R142, R141, RZ, 0x5 ;  /* 0x0000008d8e8c7211 */ /* 0x000fe400078f28ff */
[----:B------:R-:W-:Y:S01]  /*c460*/  SHF.R.S32.HI R7, RZ, 0x1f, R8 ;  /* 0x0000001fff077819 */ /* 0x000fe20000011408 */
[----:B-1----:R-:W-:Y:S01]  /*c470*/  FADD.FTZ R117, R2, R5 ;  /* 0x0000000502757221 */ /* 0x002fe20000010000 */
[----:B------:R-:W-:Y:S01]  /*c480*/  MOV R2, 0x3f800000 ;  /* 0x3f80000000027802 */ /* 0x000fe20000000f00 */
[----:B---3--:R-:W-:-:S03]  /*c490*/  FADD.FTZ R118, R0, R4 ;  /* 0x0000000400767221 */ /* 0x008fc60000010000 */
[----:B------:R-:W-:Y:S02]  /*c4a0*/  FSETP.NE.FTZ.AND P4, PT, R117, RZ, PT ;  /* 0x000000ff7500720b */ /* 0x000fe40003f95000 */
[----:B------:R-:W-:Y:S02]  /*c4b0*/  SHF.R.S32.HI R0, RZ, 0x2, R8 ;  /* 0x00000002ff007819 */ /* 0x000fe40000011408 */
[----:B------:R-:W-:Y:S02]  /*c4c0*/  FSETP.NE.FTZ.AND P3, PT, R118, RZ, PT ;  /* 0x000000ff7600720b */ /* 0x000fe40003f75000 */
[----:B------:R-:W-:Y:S02]  /*c4d0*/  LEA.HI R7, R7, R0, RZ, 0x3 ;  /* 0x0000000007077211 */ /* 0x000fe400078f18ff */
[----:B------:R-:W-:Y:S02]  /*c4e0*/  LOP3.LUT R8, R8, 0x3ffffffc, RZ, 0xc0, !PT ;  /* 0x3ffffffc08087812 */ /* 0x000fe400078ec0ff */
[----:B------:R-:W-:-:S02]  /*c4f0*/  LOP3.LUT R7, R7, 0xfffffff8, RZ, 0xc0, !PT ;  /* 0xfffffff807077812 */ /* 0x000fc400078ec0ff */
[----:B------:R-:W-:Y:S01]  /*c500*/  IADD3 R8, -R8, R141, RZ ;  /* 0x0000008d08087210 */ /* 0x000fe20007ffe1ff */
[----:B------:R-:W1:Y:S01]  /*c510*/  @P4 MUFU.RCP R2, R117 ;  /* 0x0000007500024308 */ /* 0x000e620000001000 */
[----:B------:R-:W-:-:S07]  /*c520*/  IADD3 R14, R0, -R7, RZ ;  /* 0x80000007000e7210 */ /* 0x000fce0007ffe0ff */
[----:B------:R-:W3:Y:S01]  /*c530*/  @P3 MUFU.RCP R6, R118 ;  /* 0x0000007600063308 */ /* 0x000ee20000001000 */
[----:B-1----:R-:W-:-:S04]  /*c540*/  FMUL.FTZ R2, R2, c[0x0][0x2dc] ;  /* 0x0000b70002027a20 */ /* 0x002fc80000410000 */
[C---:B------:R-:W-:Y:S02]  /*c550*/  FMUL.FTZ R13, R2.reuse, R37 ;  /* 0x00000025020d7220 */ /* 0x040fe40000410000 */
[C---:B------:R-:W-:Y:S02]  /*c560*/  FMUL.FTZ R68, R2.reuse, R68 ;  /* 0x0000004402447220 */ /* 0x040fe40000410000 */
[----:B------:R-:W-:Y:S02]  /*c570*/  FMUL.FTZ R37, R2, R69 ;  /* 0x0000004502257220 */ /* 0x000fe40000410000 */
[----:B---3--:R-:W-:Y:S02]  /*c580*/  FMUL.FTZ R0, R6, c[0x0][0x2dc] ;  /* 0x0000b70006007a20 */ /* 0x008fe40000410000 */
[C---:B------:R-:W-:Y:S01]  /*c590*/  FMUL.FTZ R136, R2.reuse, R120 ;  /* 0x0000007802887220 */ /* 0x040fe20000410000 */
[----:B------:R-:W-:Y:S01]  /*c5a0*/  F2FP.PACK_AB R37, R37, R68 ;  /* 0x000000442525723e */ /* 0x000fe200000000ff */
[C---:B------:R-:W-:Y:S01]  /*c5b0*/  FMUL.FTZ R11, R2.reuse, R41 ;  /* 0x00000029020b7220 */ /* 0x040fe20000410000 */
[----:B------:R1:W5:Y:S01]  /*c5c0*/  LDL R68, [R1+0x7c] ;  /* 0x00007c0001447983 */ /* 0x0003620000100800 */
[----:B------:R-:W-:-:S02]  /*c5d0*/  FMUL.FTZ R19, R2, R45 ;  /* 0x0000002d02137220 */ /* 0x000fc40000410000 */
[C---:B------:R-:W-:Y:S02]  /*c5e0*/  FMUL.FTZ R124, R2.reuse, R124 ;  /* 0x0000007c027c7220 */ /* 0x040fe40000410000 */
[C---:B------:R-:W-:Y:S02]  /*c5f0*/  FMUL.FTZ R7, R2.reuse, R125 ;  /* 0x0000007d02077220 */ /* 0x040fe40000410000 */
[C---:B------:R-:W-:Y:S02]  /*c600*/  FMUL.FTZ R120, R2.reuse, R40 ;  /* 0x0000002802787220 */ /* 0x040fe40000410000 */
[C---:B------:R-:W-:Y:S01]  /*c610*/  FMUL.FTZ R119, R2.reuse, R44 ;  /* 0x0000002c02777220 */ /* 0x040fe20000410000 */
[----:B------:R-:W-:Y:S01]  /*c620*/  F2FP.PACK_AB R7, R7, R124 ;  /* 0x0000007c0707723e */ /* 0x000fe200000000ff */
[C---:B------:R-:W-:Y:S01]  /*c630*/  FMUL.FTZ R48, R2.reuse, R48 ;  /* 0x0000003002307220 */ /* 0x040fe20000410000 */
[----:B------:R-:W-:Y:S01]  /*c640*/  F2FP.PACK_AB R11, R11, R120 ;  /* 0x000000780b0b723e */ /* 0x000fe200000000ff */
[----:B------:R-:W-:-:S02]  /*c650*/  FMUL.FTZ R17, R2, R49 ;  /* 0x0000003102117220 */ /* 0x000fc40000410000 */
[C---:B------:R-:W-:Y:S02]  /*c660*/  FMUL.FTZ R52, R2.reuse, R52 ;  /* 0x0000003402347220 */ /* 0x040fe40000410000 */
[C---:B------:R-:W-:Y:S02]  /*c670*/  FMUL.FTZ R45, R2.reuse, R53 ;  /* 0x00000035022d7220 */ /* 0x040fe40000410000 */
[C---:B------:R-:W-:Y:S02]  /*c680*/  FMUL.FTZ R56, R2.reuse, R56 ;  /* 0x0000003802387220 */ /* 0x040fe40000410000 */
[C---:B------:R-:W-:Y:S01]  /*c690*/  FMUL.FTZ R57, R2.reuse, R57 ;  /* 0x0000003902397220 */ /* 0x040fe20000410000 */
[----:B------:R-:W-:Y:S01]  /*c6a0*/  F2FP.PACK_AB R45, R45, R52 ;  /* 0x000000342d2d723e */ /* 0x000fe200000000ff */
[C---:B------:R-:W-:Y:S02]  /*c6b0*/  FMUL.FTZ R60, R2.reuse, R60 ;  /* 0x0000003c023c7220 */ /* 0x040fe40000410000 */
[----:B------:R-:W-:-:S02]  /*c6c0*/  FMUL.FTZ R41, R2, R61 ;  /* 0x0000003d02297220 */ /* 0x000fc40000410000 */
[C---:B------:R-:W-:Y:S02]  /*c6d0*/  FMUL.FTZ R64, R2.reuse, R64 ;  /* 0x0000004002407220 */ /* 0x040fe40000410000 */
[C---:B------:R-:W-:Y:S01]  /*c6e0*/  FMUL.FTZ R65, R2.reuse, R65 ;  /* 0x0000004102417220 */ /* 0x040fe20000410000 */
[----:B------:R-:W-:Y:S01]  /*c6f0*/  F2FP.PACK_AB R41, R41, R60 ;  /* 0x0000003c2929723e */ /* 0x000fe200000000ff */
[C---:B------:R-:W-:Y:S02]  /*c700*/  FMUL.FTZ R72, R2.reuse, R72 ;  /* 0x0000004802487220 */ /* 0x040fe40000410000 */
[C---:B------:R-:W-:Y:S02]  /*c710*/  FMUL.FTZ R35, R2.reuse, R73 ;  /* 0x0000004902237220 */ /* 0x040fe40000410000 */
        /* <DEDUP_REMOVED lines=25> */
[C---:B------:R-:W-:Y:S02]  /*c8b0*/  FMUL.FTZ R129, R2.reuse, R129 ;  /* 0x0000008102817220 */ /* 0x040fe40000410000 */
[C---:B------:R-:W-:Y:S02]  /*c8c0*/  FMUL.FTZ R108, R2.reuse, R108 ;  /* 0x0000006c026c7220 */ /* 0x040fe40000410000 */
[C---:B------:R-:W-:Y:S02]  /*c8d0*/  FMUL.FTZ R109, R2.reuse, R109 ;  /* 0x0000006d026d7220 */ /* 0x040fe40000410000 */
[----:B------:R-:W-:-:S02]  /*c8e0*/  FMUL.FTZ R132, R2, R132 ;  /* 0x0000008402847220 */ /* 0x000fc40000410000 */
[C---:B------:R-:W-:Y:S02]  /*c8f0*/  FMUL.FTZ R133, R2.reuse, R133 ;  /* 0x0000008502857220 */ /* 0x040fe40000410000 */
[C---:B------:R-:W-:Y:S02]  /*c900*/  FMUL.FTZ R112, R2.reuse, R112 ;  /* 0x0000007002707220 */ /* 0x040fe40000410000 */
[----:B------:R-:W-:Y:S02]  /*c910*/  FMUL.FTZ R113, R2, R113 ;  /* 0x0000007102717220 */ /* 0x000fe40000410000 */
[C---:B------:R-:W-:Y:S02]  /*c920*/  FMUL.FTZ R9, R0.reuse, R38 ;  /* 0x0000002600097220 */ /* 0x040fe40000410000 */
[C---:B------:R-:W-:Y:S01]  /*c930*/  FMUL.FTZ R6, R0.reuse, R42 ;  /* 0x0000002a00067220 */ /* 0x040fe20000410000 */
[----:B------:R-:W-:Y:S01]  /*c940*/  F2FP.PACK_AB R52, R113, R112 ;  /* 0x000000707134723e */ /* 0x000fe200000000ff */
        /* <DEDUP_REMOVED lines=10> */
[----:B------:R-:W-:Y:S01]  /*c9f0*/  FMUL.FTZ R50, R0, R50 ;  /* 0x0000003200327220 */ /* 0x000fe20000410000 */
[----:B------:R-:W-:Y:S01]  /*ca00*/  F2FP.PACK_AB R12, R12, R9 ;  /* 0x000000090c0c723e */ /* 0x000fe200000000ff */
[----:B------:R-:W-:Y:S01]  /*ca10*/  FMUL.FTZ R54, R0, R54 ;  /* 0x0000003600367220 */ /* 0x000fe20000410000 */
[----:B------:R-:W-:Y:S01]  /*ca20*/  F2FP.PACK_AB R10, R10, R6 ;  /* 0x000000060a0a723e */ /* 0x000fe200000000ff */
[C---:B------:R-:W-:Y:S01]  /*ca30*/  FMUL.FTZ R44, R0.reuse, R55 ;  /* 0x00000037002c7220 */ /* 0x040fe20000410000 */
[----:B------:R-:W-:Y:S01]  /*ca40*/  MOV R6, 0x20 ;  /* 0x0000002000067802 */ /* 0x000fe20000000f00 */
[C---:B------:R-:W-:Y:S01]  /*ca50*/  FMUL.FTZ R58, R0.reuse, R58 ;  /* 0x0000003a003a7220 */ /* 0x040fe20000410000 */
[----:B------:R-:W-:Y:S01]  /*ca60*/  F2FP.PACK_AB R9, R19, R119 ;  /* 0x000000771309723e */ /* 0x000fe200000000ff */
[----:B------:R-:W-:Y:S01]  /*ca70*/  FMUL.FTZ R42, R0, R59 ;  /* 0x0000003b002a7220 */ /* 0x000fe20000410000 */
[----:B------:R-:W-:Y:S01]  /*ca80*/  F2FP.PACK_AB R44, R44, R54 ;  /* 0x000000362c2c723e */ /* 0x000fe200000000ff */
[C---:B------:R-:W-:Y:S01]  /*ca90*/  FMUL.FTZ R62, R0.reuse, R62 ;  /* 0x0000003e003e7220 */ /* 0x040fe20000410000 */
[----:B------:R-:W-:Y:S01]  /*caa0*/  F2FP.PACK_AB R19, R105, R104 ;  /* 0x000000686913723e */ /* 0x000fe200000000ff */
[----:B------:R-:W-:Y:S01]  /*cab0*/  FMUL.FTZ R40, R0, R63 ;  /* 0x0000003f00287220 */ /* 0x000fe20000410000 */
[----:B------:R-:W-:Y:S01]  /*cac0*/  F2FP.PACK_AB R42, R42, R58 ;  /* 0x0000003a2a2a723e */ /* 0x000fe200000000ff */
[C---:B------:R-:W-:Y:S01]  /*cad0*/  FMUL.FTZ R66, R0.reuse, R66 ;  /* 0x0000004200427220 */ /* 0x040fe20000410000 */
[----:B------:R-:W3:Y:S01]  /*cae0*/  S2R R65, SR_CTAID.X ;  /* 0x0000000000417919 */ /* 0x000ee20000002500 */
[----:B------:R-:W-:Y:S01]  /*caf0*/  FMUL.FTZ R38, R0, R67 ;  /* 0x0000004300267220 */ /* 0x000fe20000410000 */
[----:B------:R-:W-:Y:S01]  /*cb00*/  F2FP.PACK_AB R40, R40, R62 ;  /* 0x0000003e2828723e */ /* 0x000fe200000000ff */
[C---:B------:R-:W-:Y:S01]  /*cb10*/  FMUL.FTZ R70, R0.reuse, R70 ;  /* 0x0000004600467220 */ /* 0x040fe20000410000 */
[----:B------:R-:W4:Y:S01]  /*cb20*/  S2R R64, SR_CTAID.Z ;  /* 0x0000000000407919 */ /* 0x000f220000002700 */
[----:B------:R-:W-:Y:S01]  /*cb30*/  FMUL.FTZ R74, R0, R74 ;  /* 0x0000004a004a7220 */ /* 0x000fe20000410000 */
[----:B------:R-:W-:Y:S01]  /*cb40*/  F2FP.PACK_AB R38, R38, R66 ;  /* 0x000000422626723e */ /* 0x000fe200000000ff */
[----:B------:R-:W-:-:S02]  /*cb50*/  FMUL.FTZ R34, R0, R75 ;  /* 0x0000004b00227220 */ /* 0x000fc40000410000 */
[C---:B------:R-:W-:Y:S02]  /*cb60*/  FMUL.FTZ R78, R0.reuse, R78 ;  /* 0x0000004e004e7220 */ /* 0x040fe40000410000 */
        /* <DEDUP_REMOVED lines=30> */
[C---:B------:R-:W-:Y:S01]  /*cd50*/  FMUL.FTZ R53, R0.reuse, R135 ;  /* 0x0000008700357220 */ /* 0x040fe20000410000 */
[----:B------:R-:W-:Y:S01]  /*cd60*/  F2FP.PACK_AB R49, R49, R110 ;  /* 0x0000006e3131723e */ /* 0x000fe200000000ff */
[----:B------:R-:W-:-:S03]  /*cd70*/  FMUL.FTZ R114, R0, R114 ;  /* 0x0000007200727220 */ /* 0x000fc60000410000 */
[----:B------:R-:W-:Y:S02]  /*cd80*/  F2FP.PACK_AB R53, R53, R134 ;  /* 0x000000863535723e */ /* 0x000fe400000000ff */
[----:B--2---:R-:W-:-:S04]  /*cd90*/  ISETP.NE.AND P0, PT, R143, -0x1, PT ;  /* 0xffffffff8f00780c */ /* 0x004fc80003f05270 */
[----:B------:R-:W-:-:S05]  /*cda0*/  R2P PR, R14, 0x6 ;  /* 0x000000060e007804 */ /* 0x000fca0000000000 */
[----:B------:R-:W-:-:S04]  /*cdb0*/  SEL R6, R6, 0xffffffe0, !P1 ;  /* 0xffffffe006067807 */ /* 0x000fc80004800000 */
[----:B------:R-:W-:-:S04]  /*cdc0*/  @P0 IMAD.WIDE.U32 R4, R143, c[0x0][0x1e8], RZ ;  /* 0x00007a008f040a25 */ /* 0x000fc800078e00ff */
[----:B------:R-:W-:Y:S01]  /*cdd0*/  @P0 IMAD R138, R143, c[0x0][0x1ec], R5 ;  /* 0x00007b008f8a0a24 */ /* 0x000fe200078e0205 */
[----:B------:R-:W-:Y:S02]  /*cde0*/  SHF.R.S32.HI R5, RZ, 0x5, R140 ;  /* 0x00000005ff057819 */ /* 0x000fe4000001148c */
[----:B------:R-:W-:Y:S01]  /*cdf0*/  @P0 MOV R137, R4 ;  /* 0x0000000400890202 */ /* 0x000fe20000000f00 */
[----:B------:R-:W-:Y:S01]  /*ce00*/  FMUL.FTZ R4, R0, R123 ;  /* 0x0000007b00047220 */ /* 0x000fe20000410000 */
[----:B------:R-:W-:Y:S01]  /*ce10*/  LEA R139, R5, R8, 0x9 ;  /* 0x00000008058b7211 */ /* 0x000fe200078e48ff */
[C---:B------:R-:W-:Y:S02]  /*ce20*/  FMUL.FTZ R5, R2.reuse, R121 ;  /* 0x0000007902057220 */ /* 0x040fe40000410000 */
[----:B------:R-:W-:Y:S01]  /*ce30*/  FMUL.FTZ R121, R2, R36 ;  /* 0x0000002402797220 */ /* 0x000fe20000410000 */
        /* <DEDUP_REMOVED lines=9> */
[----:B------:R-:W-:Y:S01]  /*ced0*/  FMUL.FTZ R51, R0, R115 ;  /* 0x0000007300337220 */ /* 0x000fe20000410000 */
[----:B------:R-:W-:-:S02]  /*cee0*/  SHF.L.U32 R0, R14, 0x6, RZ ;  /* 0x000000060e007819 */ /* 0x000fc400000006ff */
[----:B------:R-:W-:Y:S02]  /*cef0*/  ISETP.NE.U32.AND P5, PT, R2, 0x1, PT ;  /* 0x000000010200780c */ /* 0x000fe40003fa5070 */
[----:B------:R-:W-:Y:S02]  /*cf00*/  LOP3.LUT R0, R0, 0x1c0, RZ, 0xc0, !PT ;  /* 0x000001c000007812 */ /* 0x000fe400078ec0ff */
[----:B------:R-:W-:Y:S02]  /*cf10*/  MOV R14, 0x40 ;  /* 0x00000040000e7802 */ /* 0x000fe40000000f00 */
[----:B------:R-:W-:Y:S02]  /*cf20*/  LEA.HI R0, R0, R0, RZ, 0x1d ;  /* 0x0000000000007211 */ /* 0x000fe400078fe8ff */
[----:B------:R-:W-:Y:S02]  /*cf30*/  F2FP.PACK_AB R8, R8, R126 ;  /* 0x0000007e0808723e */ /* 0x000fe400000000ff */
[----:B------:R-:W-:-:S02]  /*cf40*/  LEA R0, R139, R0, 0x1 ;  /* 0x000000008b007211 */ /* 0x000fc400078e08ff */
[----:B------:R-:W-:Y:S02]  /*cf50*/  SEL R14, R14, 0xffffffc0, !P2 ;  /* 0xffffffc00e0e7807 */ /* 0x000fe40005000000 */
[----:B------:R-:W-:Y:S02]  /*cf60*/  SHF.L.U32 R0, R0, 0x1, RZ ;  /* 0x0000000100007819 */ /* 0x000fe400000006ff */
[----:B------:R-:W-:Y:S02]  /*cf70*/  F2FP.PACK_AB R46, R46, R50 ;  /* 0x000000322e2e723e */ /* 0x000fe400000000ff */
[C---:B------:R-:W-:Y:S01]  /*cf80*/  IADD3 R2, R0.reuse, -0x10, RZ ;  /* 0xfffffff000027810 */ /* 0x040fe20007ffe0ff */
[----:B------:R2:W-:Y:S01]  /*cf90*/  STS [R0], R5 ;  /* 0x0000000500007388 */ /* 0x0005e20000000800 */
[----:B------:R-:W-:Y:S02]  /*cfa0*/  @P5 IADD3 R2, R0, 0x10, RZ ;  /* 0x0000001000025810 */ /* 0x000fe40007ffe0ff */
[----:B------:R-:W-:Y:S01]  /*cfb0*/  F2FP.PACK_AB R36, R36, R70 ;  /* 0x000000462424723e */ /* 0x000fe200000000ff */
[----:B------:R1:W-:Y:S01]  /*cfc0*/  STS [R0+0x400], R4 ;  /* 0x0004000400007388 */ /* 0x0003e20000000800 */
[----:B------:R-:W-:-:S02]  /*cfd0*/  F2FP.PACK_AB R50, R109, R108 ;  /* 0x0000006c6d32723e */ /* 0x000fc400000000ff */
[----:B------:R-:W-:Y:S01]  /*cfe0*/  F2FP.PACK_AB R51, R51, R114 ;  /* 0x000000723333723e */ /* 0x000fe200000000ff */
[----:B------:R3:W-:Y:S04]  /*cff0*/  STS [R2+0x400], R8 ;  /* 0x0004000802007388 */ /* 0x0007e80000000800 */
[----:B------:R4:W-:Y:S01]  /*d000*/  STS [R2], R7 ;  /* 0x0000000702007388 */ /* 0x0009e20000000800 */
[----:B--2---:R-:W-:Y:S02]  /*d010*/  IADD3 R5, R0, R6, RZ ;  /* 0x0000000600057210 */ /* 0x004fe40007ffe0ff */
[----:B-1----:R-:W-:-:S03]  /*d020*/  IADD3 R4, R6, R2, RZ ;  /* 0x0000000206047210 */ /* 0x002fc60007ffe0ff */
[----:B------:R-:W-:Y:S01]  /*d030*/  STS [R5], R13 ;  /* 0x0000000d05007388 */ /* 0x000fe20000000800 */
[----:B---3--:R-:W-:-:S03]  /*d040*/  IADD3 R8, R0, R14, RZ ;  /* 0x0000000e00087210 */ /* 0x008fc60007ffe0ff */
[----:B------:R1:W-:Y:S01]  /*d050*/  STS [R5+0x400], R12 ;  /* 0x0004000c05007388 */ /* 0x0003e20000000800 */
[-C--:B------:R-:W-:Y:S02]  /*d060*/  IADD3 R6, R4, R14.reuse, RZ ;  /* 0x0000000e04067210 */ /* 0x080fe40007ffe0ff */
[----:B----4-:R-:W-:Y:S01]  /*d070*/  IADD3 R7, R5, R14, RZ ;  /* 0x0000000e05077210 */ /* 0x010fe20007ffe0ff */
[----:B------:R2:W-:Y:S04]  /*d080*/  STS [R4], R11 ;  /* 0x0000000b04007388 */ /* 0x0005e80000000800 */
[----:B------:R-:W-:Y:S04]  /*d090*/  STS [R4+0x400], R10 ;  /* 0x0004000a04007388 */ /* 0x000fe80000000800 */
[----:B------:R3:W-:Y:S04]  /*d0a0*/  STS [R8], R9 ;  /* 0x0000000908007388 */ /* 0x0007e80000000800 */
[----:B------:R-:W-:Y:S01]  /*d0b0*/  STS [R8+0x400], R15 ;  /* 0x0004000f08007388 */ /* 0x000fe20000000800 */
[----:B-1----:R-:W-:Y:S01]  /*d0c0*/  @P4 MUFU.LG2 R12, R117 ;  /* 0x00000075000c4308 */ /* 0x002fe20000000c00 */
[----:B--2---:R-:W1:Y:S01]  /*d0d0*/  LDC.U8 R11, c[0x0][0x328] ;  /* 0x0000ca00ff0b7b82 */ /* 0x004e620000000000 */
[----:B---3--:R-:W-:-:S07]  /*d0e0*/  IADD3 R9, R14, R2, RZ ;  /* 0x000000020e097210 */ /* 0x008fce0007ffe0ff */
[----:B------:R-:W2:Y:S01]  /*d0f0*/  LDC.U8 R10, c[0x0][0x329] ;  /* 0x0000ca40ff0a7b82 */ /* 0x000ea20000000000 */
[----:B------:R-:W3:Y:S04]  /*d100*/  S2R R14, SR_CTAID.Y ;  /* 0x00000000000e7919 */ /* 0x000ee80000002600 */
[----:B------:R-:W-:Y:S04]  /*d110*/  STS [R9], R47 ;  /* 0x0000002f09007388 */ /* 0x000fe80000000800 */
[----:B------:R-:W-:Y:S04]  /*d120*/  STS [R9+0x400], R46 ;  /* 0x0004002e09007388 */ /* 0x000fe80000000800 */
[----:B------:R-:W-:Y:S01]  /*d130*/  STS [R7], R45 ;  /* 0x0000002d07007388 */ /* 0x000fe20000000800 */
[----:B-1----:R-:W-:-:S03]  /*d140*/  ISETP.NE.AND P5, PT, R11, RZ, PT ;  /* 0x000000ff0b00720c */ /* 0x002fc60003fa5270 */
[----:B------:R-:W-:Y:S04]  /*d150*/  STS [R7+0x400], R44 ;  /* 0x0004002c07007388 */ /* 0x000fe80000000800 */
[----:B------:R-:W-:Y:S01]  /*d160*/  STS [R6], R43 ;  /* 0x0000002b06007388 */ /* 0x000fe20000000800 */
[----:B--2---:R-:W-:-:S03]  /*d170*/  ISETP.NE.AND P2, PT, R10, RZ, PT ;  /* 0x000000ff0a00720c */ /* 0x004fc60003f45270 */
[----:B------:R-:W-:Y:S01]  /*d180*/  STS [R6+0x400], R42 ;  /* 0x0004002a06007388 */ /* 0x000fe20000000800 */
[----:B------:R-:W-:-:S03]  /*d190*/  ISETP.NE.OR P1, PT, R10, RZ, !P5 ;  /* 0x000000ff0a00720c */ /* 0x000fc60006f25670 */
        /* <DEDUP_REMOVED lines=19> */
[----:B------:R2:W-:Y:S04]  /*d2d0*/  STS [R2+0x4400], R22 ;  /* 0x0044001602007388 */ /* 0x0005e80000000800 */
[----:B------:R-:W-:Y:S04]  /*d2e0*/  STS [R5+0x4000], R21 ;  /* 0x0040001505007388 */ /* 0x000fe80000000800 */
[----:B------:R-:W-:Y:S04]  /*d2f0*/  STS [R5+0x4400], R20 ;  /* 0x0044001405007388 */ /* 0x000fe80000000800 */
[----:B------:R-:W-:Y:S04]  /*d300*/  STS [R4+0x4000], R19 ;  /* 0x0040001304007388 */ /* 0x000fe80000000800 */
[----:B------:R-:W-:Y:S01]  /*d310*/  STS [R4+0x4400], R18 ;  /* 0x0044001204007388 */ /* 0x000fe20000000800 */
[----:B-1----:R-:W-:-:S03]  /*d320*/  @!P2 MOV R0, c[0x0][0x214] ;  /* 0x000085000000aa02 */ /* 0x002fc60000000f00 */
[----:B------:R-:W-:Y:S04]  /*d330*/  STS [R8+0x4000], R17 ;  /* 0x0040001108007388 */ /* 0x000fe80000000800 */
[----:B------:R1:W-:Y:S01]  /*d340*/  STS [R8+0x4400], R16 ;  /* 0x0044001008007388 */ /* 0x0003e20000000800 */
[----:B--2---:R-:W-:-:S03]  /*d350*/  @P2 MOV R2, c[0x0][0x210] ;  /* 0x0000840000022a02 */ /* 0x004fc60000000f00 */
[----:B------:R-:W-:Y:S02]  /*d360*/  STS [R9+0x4000], R50 ;  /* 0x0040003209007388 */ /* 0x000fe40000000800 */
[----:B------:R-:W-:Y:S01]  /*d370*/  @P2 IMAD R2, R2, c[0x0][0x214], RZ ;  /* 0x0000850002022a24 */ /* 0x000fe200078e02ff */
[----:B------:R-:W-:Y:S01]  /*d380*/  @!P2 SEL R2, R0, c[0x0][0x234], !P5 ;  /* 0x00008d000002aa07 */ /* 0x000fe20006800000 */
[----:B------:R-:W-:Y:S01]  /*d390*/  STS [R9+0x4400], R49 ;  /* 0x0044003109007388 */ /* 0x000fe20000000800 */
[----:B---3--:R-:W-:-:S03]  /*d3a0*/  @!P1 IMAD R0, R14, c[0x0][0x214], RZ ;  /* 0x000085000e009a24 */ /* 0x008fc600078e02ff */
[----:B------:R-:W-:Y:S01]  /*d3b0*/  STS [R7+0x4000], R48 ;  /* 0x0040003007007388 */ /* 0x000fe20000000800 */
[----:B------:R-:W2:Y:S01]  /*d3c0*/  @P3 MUFU.LG2 R10, R118 ;  /* 0x00000076000a3308 */ /* 0x000ea20000000c00 */
[----:B------:R-:W-:Y:S02]  /*d3d0*/  @!P1 SEL R0, R0, R143, !P0 ;  /* 0x0000008f00009207 */ /* 0x000fe40004000000 */
[----:B------:R3:W-:Y:S04]  /*d3e0*/  STS [R7+0x4400], R53 ;  /* 0x0044003507007388 */ /* 0x0007e80000000800 */
[----:B------:R-:W-:Y:S04]  /*d3f0*/  STS [R6+0x4000], R52 ;  /* 0x0040003406007388 */ /* 0x000fe80000000800 */
[----:B------:R4:W-:Y:S04]  /*d400*/  STS [R6+0x4400], R51 ;  /* 0x0044003306007388 */ /* 0x0009e80000000800 */
[----:B------:R-:W-:Y:S01]  /*d410*/  BAR.SYNC.DEFER_BLOCKING 0x0 ;  /* 0x0000000000007b1d */ /* 0x000fe20000010000 */
[----:B-1----:R-:W-:Y:S01]  /*d420*/  LOP3.LUT R8, R140, 0xffffffe0, RZ, 0xc0, !PT ;  /* 0xffffffe08c087812 */ /* 0x002fe200078ec0ff */
[----:B------:R-:W-:-:S03]  /*d430*/  CS2R R4, SRZ ;  /* 0x0000000000047805 */ /* 0x000fc6000001ff00 */
[----:B------:R-:W-:Y:S02]  /*d440*/  IADD3 R8, R141, -R8, RZ ;  /* 0x800000088d087210 */ /* 0x000fe40007ffe0ff */
[----:B---3--:R-:W-:Y:S01]  /*d450*/  @P2 MOV R7, 0x1 ;  /* 0x0000000100072802 */ /* 0x008fe20000000f00 */
[----:B------:R1:W3:Y:S04]  /*d460*/  LDS.128 R24, [R199] ;  /* 0x00000000c7187984 */ /* 0x0002e80000000c00 */
        /* <DEDUP_REMOVED lines=11> */
[----:B------:R-:W-:Y:S01]  /*d520*/  @!P2 IMAD R7, R2, c[0x0][0x1c0], RZ ;  /* 0x000070000207aa24 */ /* 0x000fe200078e02ff */
[----:B----4-:R-:W-:-:S02]  /*d530*/  @P2 MOV R6, c[0x0][0x210] ;  /* 0x0000840000062a02 */ /* 0x010fc40000000f00 */
[----:B------:R-:W-:Y:S01]  /*d540*/  @!P2 MOV R6, 0x1 ;  /* 0x000000010006a802 */ /* 0x000fe20000000f00 */
[----:B------:R-:W-:Y:S01]  /*d550*/  IMAD R7, R14, R7, RZ ;  /* 0x000000070e077224 */ /* 0x000fe200078e02ff */
[----:B------:R-:W-:Y:S02]  /*d560*/  @!P0 SHF.R.S32.HI R9, RZ, 0x1f, R14 ;  /* 0x0000001fff098819 */ /* 0x000fe4000001140e */
[----:B------:R-:W-:Y:S02]  /*d570*/  @!P1 SHF.R.S32.HI R5, RZ, 0x1f, R0 ;  /* 0x0000001fff059819 */ /* 0x000fe40000011400 */
[----:B------:R-:W-:Y:S02]  /*d580*/  LOP3.LUT P5, RZ, R8, 0x3, RZ, 0xc0, !PT ;  /* 0x0000000308ff7812 */ /* 0x000fe400078ac0ff */
[----:B------:R-:W-:Y:S02]  /*d590*/  SEL R7, R7, RZ, P1 ;  /* 0x000000ff07077207 */ /* 0x000fe40000800000 */
[----:B------:R-:W-:Y:S01]  /*d5a0*/  @!P1 MOV R4, R0 ;  /* 0x0000000000049202 */ /* 0x000fe20000000f00 */
[----:B------:R-:W-:-:S02]  /*d5b0*/  IMAD R0, R65, R6, RZ ;  /* 0x0000000641007224 */ /* 0x000fc400078e02ff */
[----:B------:R-:W-:Y:S02]  /*d5c0*/  @!P0 IMAD R9, R9, c[0x0][0x1e0], RZ ;  /* 0x0000780009098a24 */ /* 0x000fe400078e02ff */
[----:B------:R-:W-:Y:S01]  /*d5d0*/  IMAD R2, R64, R2, R7 ;  /* 0x0000000240027224 */ /* 0x000fe200078e0207 */
[----:B------:R-:W-:Y:S01]  /*d5e0*/  SHF.L.U32 R0, R0, 0x6, RZ ;  /* 0x0000000600007819 */ /* 0x000fe200000006ff */
[C---:B------:R-:W-:Y:S02]  /*d5f0*/  @!P0 IMAD R13, R14.reuse, c[0x0][0x1e4], R9 ;  /* 0x000079000e0d8a24 */ /* 0x040fe400078e0209 */
[----:B------:R-:W-:Y:S01]  /*d600*/  @!P0 IMAD.WIDE.U32 R14, R14, c[0x0][0x1e0], RZ ;  /* 0x000078000e0e8a25 */ /* 0x000fe200078e00ff */
[----:B------:R-:W-:Y:S01]  /*d610*/  IADD3 R4, P2, P1, R0, R4, R2 ;  /* 0x0000000400047210 */ /* 0x000fe2000795e002 */
[----:B------:R-:W-:Y:S01]  /*d620*/  BSSY B0, `(.L_x_755) ;  /* 0x000001e000007945 */ /* 0x000fe20003800000 */
[----:B------:R-:W-:Y:S01]  /*d630*/  SHF.R.S32.HI R0, RZ, 0x1f, R0 ;  /* 0x0000001fff007819 */ /* 0x000fe20000011400 */
[----:B--2---:R-:W-:Y:S01]  /*d640*/  @P3 FMUL.FTZ R7, R10, 0.69314718246459960938 ;  /* 0x3f3172180a073820 */ /* 0x004fe20000410000 */
[----:B------:R-:W-:Y:S01]  /*d650*/  SHF.R.S32.HI R2, RZ, 0x1f, R2 ;  /* 0x0000001fff027819 */ /* 0x000fe20000011402 */
[----:B------:R-:W-:Y:S01]  /*d660*/  @P4 FMUL.FTZ R8, R12, 0.69314718246459960938 ;  /* 0x3f3172180c084820 */ /* 0x000fe20000410000 */
[----:B------:R-:W-:Y:S01]  /*d670*/  MOV R11, 0x7f800000 ;  /* 0x7f800000000b7802 */ /* 0x000fe20000000f00 */
[----:B------:R-:W-:Y:S01]  /*d680*/  @P3 FFMA.FTZ R11, R3, c[0x0][0x238], R7 ;  /* 0x00008e00030b3a23 */ /* 0x000fe20000010007 */
[----:B------:R-:W-:Y:S01]  /*d690*/  MOV R9, 0x7f800000 ;  /* 0x7f80000000097802 */ /* 0x000fe20000000f00 */
[----:B------:R-:W-:Y:S01]  /*d6a0*/  @P4 FFMA.FTZ R9, R116, c[0x0][0x238], R8 ;  /* 0x00008e0074094a23 */ /* 0x000fe20000010008 */
[----:B------:R-:W-:-:S02]  /*d6b0*/  @!P0 MOV R137, R14 ;  /* 0x0000000e00898202 */ /* 0x000fc40000000f00 */
[----:B------:R-:W-:Y:S02]  /*d6c0*/  @!P0 IADD3 R138, R15, R13, RZ ;  /* 0x0000000d0f8a8210 */ /* 0x000fe40007ffe0ff */
[----:B------:R-:W-:Y:S01]  /*d6d0*/  IADD3.X R3, R0, R5, R2, P2, P1 ;  /* 0x0000000500037210 */ /* 0x000fe200017e2402 */
[----:B------:R-:W-:Y:S05]  /*d6e0*/  @P5 BRA `(.L_x_756) ;  /* 0x0000011000005947 */ /* 0x000fea0003800000 */
[----:B---3--:R-:W2:Y:S01]  /*d6f0*/  LDL.LU R66, [R1+0x84] ;  /* 0x0000840001427983 */ /* 0x008ea20000300800 */
[----:B-----5:R-:W-:Y:S01]  /*d700*/  IMAD R2, R65, -0x40, R68 ;  /* 0xffffffc041027824 */ /* 0x020fe200078e0244 */
[----:B--2---:R-:W-:-:S04]  /*d710*/  IADD3 R0, R66, 0x8, RZ ;  /* 0x0000000842007810 */ /* 0x004fc80007ffe0ff */
        /* <DEDUP_REMOVED lines=14> */
.L_x_756:
[----:B---3--:R-:W-:Y:S05]  /*d800*/  BSYNC B0 ;  /* 0x0000000000007941 */ /* 0x008fea0003800000 */
.L_x_755:
[----:B------:R-:W3:Y:S04]  /*d810*/  LDL.64 R66, [R1+0x30] ;  /* 0x0000300001427983 */ /* 0x000ee80000100a00 */
[----:B------:R4:W5:Y:S04]  /*d820*/  LDL R15, [R1+0x40] ;  /* 0x00004000010f7983 */ /* 0x0009680000100800 */
[----:B------:R4:W5:Y:S01]  /*d830*/  LDL R14, [R1+0x44] ;  /* 0x00004400010e7983 */ /* 0x0009620000100800 */
[----:B------:R-:W-:Y:S01]  /*d840*/  LEA.HI R13, R142, R141, RZ, 0x3 ;  /* 0x0000008d8e0d7211 */ /* 0x000fe200078f18ff */
[----:B-----5:R-:W-:Y:S01]  /*d850*/  IMAD R12, R65, -0x40, R68 ;  /* 0xffffffc0410c7824 */ /* 0x020fe200078e0244 */
[----:B--2---:R-:W-:Y:S01]  /*d860*/  SHF.R.S32.HI R3, RZ, 0x1f, R64 ;  /* 0x0000001fff037819 */ /* 0x004fe20000011440 */
[----:B------:R-:W2:Y:S01]  /*d870*/  S2R R6, SR_TID.X ;  /* 0x0000000000067919 */ /* 0x000ea20000002100 */
[----:B------:R-:W-:Y:S03]  /*d880*/  BSSY B0, `(.L_x_757) ;  /* 0x000001e000007945 */ /* 0x000fe60003800000 */
[----:B------:R-:W1:Y:S01]  /*d890*/  S2R R7, SR_CTAID.X ;  /* 0x0000000000077919 */ /* 0x000e620000002500 */
[----:B------:R-:W-:Y:S01]  /*d8a0*/  IMAD R3, R3, c[0x0][0x1f0], RZ ;  /* 0x00007c0003037a24 */ /* 0x000fe200078e02ff */
[----:B--2---:R-:W-:-:S04]  /*d8b0*/  SHF.R.S32.HI R2, RZ, 0x1f, R6 ;  /* 0x0000001fff027819 */ /* 0x004fc80000011406 */
[----:B------:R-:W-:-:S04]  /*d8c0*/  LEA.HI R2, R2, R6, RZ, 0x3 ;  /* 0x0000000602027211 */ /* 0x000fc800078f18ff */
[----:B------:R-:W-:Y:S02]  /*d8d0*/  SHF.R.S32.HI R2, RZ, 0x3, R2 ;  /* 0x00000003ff027819 */ /* 0x000fe40000011402 */
[----:B---3--:R-:W-:Y:S02]  /*d8e0*/  IADD3 R4, P0, R66, R137, RZ ;  /* 0x0000008942047210 */ /* 0x008fe40007f1e0ff */
[----:B------:R-:W-:-:S05]  /*d8f0*/  SHF.R.S32.HI R0, RZ, 0x1f, R66 ;  /* 0x0000001fff007819 */ /* 0x000fca0000011442 */
[----:B------:R-:W-:Y:S01]  /*d900*/  IMAD.X R5, R0, 0x1, R138, P0 ;  /* 0x0000000100057824 */ /* 0x000fe200000e068a */
[----:B------:R-:W-:-:S03]  /*d910*/  SHF.R.S32.HI R0, RZ, 0x3, R13 ;  /* 0x00000003ff007819 */ /* 0x000fc6000001140d */
[----:B------:R-:W-:Y:S01]  /*d920*/  IMAD.WIDE.U32 R10, R64, c[0x0][0x1f0], R4 ;  /* 0x00007c00400a7a25 */ /* 0x000fe200078e0004 */
[----:B------:R-:W-:-:S03]  /*d930*/  ISETP.GE.AND P0, PT, R0, R12, PT ;  /* 0x0000000c0000720c */ /* 0x000fc60003f06270 */
[----:B------:R-:W-:Y:S01]  /*d940*/  IMAD R0, R64, c[0x0][0x1f4], R3 ;  /* 0x00007d0040007a24 */ /* 0x000fe200078e0203 */
[----:B------:R-:W-:-:S03]  /*d950*/  SHF.R.S32.HI R3, RZ, 0x1f, R2 ;  /* 0x0000001fff037819 */ /* 0x000fc60000011402 */
[----:B------:R-:W-:Y:S02]  /*d960*/  IMAD.IADD R9, R11, 0x1, R0 ;  /* 0x000000010b097824 */ /* 0x000fe400078e0200 */
[----:B-1----:R-:W-:-:S04]  /*d970*/  IMAD.WIDE R2, R7, 0x40, R2 ;  /* 0x0000004007027825 */ /* 0x002fc800078e0202 */
[----:B------:R-:W-:Y:S05]  /*d980*/  @P0 BRA `(.L_x_758) ;  /* 0x000000d000000947 */ /* 0x000fea0003800000 */
[----:B----4-:R-:W-:Y:S01]  /*d990*/  IMAD R0, R3, c[0x0][0x1e8], RZ ;  /* 0x00007a0003007a24 */ /* 0x010fe200078e02ff */
        /* <DEDUP_REMOVED lines=12> */
.L_x_758:
[----:B----4-:R-:W-:Y:S05]  /*da60*/  BSYNC B0 ;  /* 0x0000000000007941 */ /* 0x010fea0003800000 */
.L_x_757:
[----:B------:R-:W-:Y:S01]  /*da70*/  LEA.HI.SX32 R0, R13, 0x10, 0x1d ;  /* 0x000000100d007811 */ /* 0x000fe200078feaff */
        /* <DEDUP_REMOVED lines=19> */
.L_x_760:
[----:B------:R-:W-:Y:S05]  /*dbb0*/  BSYNC B0 ;  /* 0x0000000000007941 */ /* 0x000fea0003800000 */
.L_x_759:
        /* <DEDUP_REMOVED lines=20> */
.L_x_762:
[----:B------:R-:W-:Y:S05]  /*dd00*/  BSYNC B0 ;  /* 0x0000000000007941 */ /* 0x000fea0003800000 */
.L_x_761:
[----:B------:R-:W-:-:S04]  /*dd10*/  LEA.HI.SX32 R0, R13, 0x30, 0x1d ;  /* 0x000000300d007811 */ /* 0x000fc800078feaff */
[----:B------:R-:W-:-:S13]  /*dd20*/  ISETP.GE.AND P0, PT, R0, R12, PT ;  /* 0x0000000c0000720c */ /* 0x000fda0003f06270 */
[----:B------:R-:W-:Y:S05]  /*dd30*/  @P0 EXIT ;  /* 0x000000000000094d */ /* 0x000fea0003800000 */
[----:B------:R-:W-:Y:S02]  /*dd40*/  IADD3 R0, P0, R2, 0x30, RZ ;  /* 0x0000003002007810 */ /* 0x000fe40007f1e0ff */
[----:B------:R-:W-:-:S03]  /*dd50*/  ISETP.GE.AND P1, PT, R66, c[0x0][0x220], PT ;  /* 0x0000880042007a0c */ /* 0x000fc60003f26270 */
[----:B------:R-:W-:Y:S01]  /*dd60*/  IMAD.X R2, RZ, RZ, R3, P0 ;  /* 0x000000ffff027224 */ /* 0x000fe200000e0603 */
[----:B------:R-:W-:Y:S02]  /*dd70*/  MOV R3, R9 ;  /* 0x0000000900037202 */ /* 0x000fe40000000f00 */
[----:B------:R-:W-:Y:S01]  /*dd80*/  ISETP.GE.AND P0, PT, R15, c[0x0][0x220], PT ;  /* 0x000088000f007a0c */ /* 0x000fe20003f06270 */
[----:B------:R-:W-:Y:S02]  /*dd90*/  IMAD R6, R2, c[0x0][0x1e8], RZ ;  /* 0x00007a0002067a24 */ /* 0x000fe400078e02ff */
[----:B------:R-:W-:-:S04]  /*dda0*/  IMAD.MOV.U32 R2, RZ, RZ, R10 ;  /* 0x000000ffff027224 */ /* 0x000fc800078e000a */
[----:B-1----:R-:W-:-:S04]  /*ddb0*/  IMAD.WIDE.U32 R4, R0, c[0x0][0x1e8], R2 ;  /* 0x00007a0000047a25 */ /* 0x002fc800078e0002 */
[----:B------:R-:W-:Y:S01]  /*ddc0*/  IMAD R0, R0, c[0x0][0x1ec], R6 ;  /* 0x00007b0000007a24 */ /* 0x000fe200078e0206 */
[----:B------:R-:W-:-:S03]  /*ddd0*/  LEA R2, P2, R4, c[0x0][0x1d0], 0x1 ;  /* 0x0000740004027a11 */ /* 0x000fc600078408ff */
        /* <DEDUP_REMOVED lines=8> */
.L_x_721:
[----:B------:R-:W3:Y:S04]  /*de60*/  LDL.LU R9, [R1+0x60] ;  /* 0x0000600001097983 */ /* 0x000ee80000300800 */
[----:B------:R-:W4:Y:S01]  /*de70*/  LDL.LU R12, [R1+0x7c] ;  /* 0x00007c00010c7983 */ /* 0x000f220000300800 */
[----:B------:R-:W1:Y:S01]  /*de80*/  LDC.U8 R3, c[0x0][0x329] ;  /* 0x0000ca40ff037b82 */ /* 0x000e620000000000 */
[----:B------:R-:W-:Y:S01]  /*de90*/  LEA.HI R10, R17, R38, RZ, 0x3 ;  /* 0x00000026110a7211 */ /* 0x000fe200078f18ff */
[----:B------:R-:W-:Y:S03]  /*dea0*/  BSSY B0, `(.L_x_763) ;  /* 0x0000045000007945 */ /* 0x000fe60003800000 */
[----:B------:R-:W-:-:S02]  /*deb0*/  LOP3.LUT R8, R10, 0xfffffff8, RZ, 0xc0, !PT ;  /* 0xfffffff80a087812 */ /* 0x000fc400078ec0ff */
[----:B------:R-:W-:Y:S01]  /*dec0*/  SHF.R.S32.HI R10, RZ, 0x3, R10 ;  /* 0x00000003ff0a7819 */ /* 0x000fe2000001140a */
[----:B------:R-:W5:Y:S02]  /*ded0*/  LDC.U8 R2, c[0x0][0x328] ;  /* 0x0000ca00ff027b82 */ /* 0x000f640000000000 */
[----:B------:R-:W-:Y:S01]  /*dee0*/  IMAD.IADD R20, R38, 0x1, -R8 ;  /* 0x0000000126147824 */ /* 0x000fe200078e0a08 */
[----:B------:R-:W-:Y:S02]  /*def0*/  SHF.R.S32.HI R8, RZ, 0x1f, R25 ;  /* 0x0000001fff087819 */ /* 0x000fe40000011419 */
[----:B------:R-:W-:Y:S01]  /*df00*/  SHF.R.S32.HI R11, RZ, 0x1f, R10 ;  /* 0x0000001fff0b7819 */ /* 0x000fe2000001140a */
[----:B------:R-:W-:Y:S02]  /*df10*/  IMAD.SHL.U32 R14, R20, 0x8, RZ ;  /* 0x00000008140e7824 */ /* 0x000fe400078e00ff */
[----:B------:R-:W-:-:S03]  /*df20*/  IMAD R8, R8, c[0x0][0x1f0], RZ ;  /* 0x00007c0008087a24 */ /* 0x000fc600078e02ff */
[C---:B------:R-:W-:Y:S01]  /*df30*/  IADD3 R24, R14.reuse, 0x40, RZ ;  /* 0x000000400e187810 */ /* 0x040fe20007ffe0ff */
[----:B------:R-:W-:Y:S01]  /*df40*/  IMAD R8, R25, c[0x0][0x1f4], R8 ;  /* 0x00007d0019087a24 */ /* 0x000fe200078e0208 */
[----:B------:R-:W-:Y:S02]  /*df50*/  IADD3 R23, R14, 0x80, RZ ;  /* 0x000000800e177810 */ /* 0x000fe40007ffe0ff */
[----:B-1----:R-:W-:Y:S02]  /*df60*/  ISETP.NE.AND P1, PT, R3, RZ, PT ;  /* 0x000000ff0300720c */ /* 0x002fe40003f25270 */
[----:B-----5:R-:W-:-:S04]  /*df70*/  ISETP.NE.AND P3, PT, R2, RZ, PT ;  /* 0x000000ff0200720c */ /* 0x020fc80003f65270 */
[----:B------:R-:W-:-:S07]  /*df80*/  ISETP.EQ.AND P3, PT, R3, RZ, P3 ;  /* 0x000000ff0300720c */ /* 0x000fce0001f62270 */
[----:B------:R-:W-:Y:S01]  /*df90*/  @P1 IMAD.MOV.U32 R0, RZ, RZ, c[0x0][0x210] ;  /* 0x00008400ff001624 */ /* 0x000fe200078e00ff */
[----:B------:R-:W-:Y:S01]  /*dfa0*/  @!P1 ISETP.NE.AND P0, PT, R2, RZ, PT ;  /* 0x000000ff0200920c */ /* 0x000fe20003f05270 */
[----:B------:R-:W-:Y:S02]  /*dfb0*/  @!P1 IMAD.MOV.U32 R2, RZ, RZ, c[0x0][0x214] ;  /* 0x00008500ff029624 */ /* 0x000fe400078e00ff */
[----:B------:R-:W-:Y:S02]  /*dfc0*/  @P1 IMAD R0, R0, c[0x0][0x214], RZ ;  /* 0x0000850000001a24 */ /* 0x000fe400078e02ff */
[----:B--2---:R-:W-:Y:S01]  /*dfd0*/  @P1 IMAD.MOV.U32 R4, RZ, RZ, 0x1 ;  /* 0x00000001ff041424 */ /* 0x004fe200078e00ff */
[----:B------:R-:W-:-:S05]  /*dfe0*/  @!P1 SEL R0, R2, c[0x0][0x234], !P0 ;  /* 0x00008d0002009a07 */ /* 0x000fca0004000000 */
[----:B------:R-:W-:Y:S01]  /*dff0*/  @!P1 IMAD R4, R0, c[0x0][0x1c0], RZ ;  /* 0x0000700000049a24 */ /* 0x000fe200078e02ff */
[C---:B---3--:R-:W-:Y:S02]  /*e000*/  ISETP.NE.AND P2, PT, R9.reuse, -0x1, PT ;  /* 0xffffffff0900780c */ /* 0x048fe40003f45270 */
[----:B------:R-:W-:Y:S02]  /*e010*/  ISETP.NE.OR P0, PT, R9, -0x1, !P3 ;  /* 0xffffffff0900780c */ /* 0x000fe40005f05670 */
[----:B----4-:R-:W-:-:S09]  /*e020*/  IADD3 R15, -R27, R12, RZ ;  /* 0x0000000c1b0f7210 */ /* 0x010fd20007ffe1ff */
[----:B------:R-:W-:Y:S01]  /*e030*/  @P2 IMAD.WIDE.U32 R2, R9, c[0x0][0x1e8], RZ ;  /* 0x00007a0009022a25 */ /* 0x000fe200078e00ff */
[----:B------:R-:W-:-:S03]  /*e040*/  @!P2 SHF.R.S32.HI R5, RZ, 0x1f, R19 ;  /* 0x0000001fff05a819 */ /* 0x000fc60000011413 */
[----:B------:R-:W-:Y:S02]  /*e050*/  @P2 IMAD R7, R9, c[0x0][0x1ec], R3 ;  /* 0x00007b0009072a24 */ /* 0x000fe400078e0203 */
[----:B------:R-:W-:Y:S02]  /*e060*/  @!P2 IMAD R6, R5, c[0x0][0x1e0], RZ ;  /* 0x000078000506aa24 */ /* 0x000fe400078e02ff */
[C---:B------:R-:W-:Y:S02]  /*e070*/  IMAD R3, R19.reuse, R4, RZ ;  /* 0x0000000413037224 */ /* 0x040fe400078e02ff */
[----:B------:R-:W-:-:S03]  /*e080*/  @!P2 IMAD.WIDE.U32 R4, R19, c[0x0][0x1e0], RZ ;  /* 0x000078001304aa25 */ /* 0x000fc600078e00ff */
[----:B------:R-:W-:Y:S01]  /*e090*/  SEL R3, R3, RZ, !P3 ;  /* 0x000000ff03037207 */ /* 0x000fe20005800000 */
[C---:B------:R-:W-:Y:S01]  /*e0a0*/  @!P0 IMAD R9, R19.reuse, c[0x0][0x214], RZ ;  /* 0x0000850013098a24 */ /* 0x040fe200078e02ff */
[----:B------:R-:W-:Y:S01]  /*e0b0*/  @!P2 MOV R2, R4 ;  /* 0x000000040002a202 */ /* 0x000fe20000000f00 */
[----:B------:R-:W-:Y:S02]  /*e0c0*/  @!P2 IMAD R6, R19, c[0x0][0x1e4], R6 ;  /* 0x000079001306aa24 */ /* 0x000fe400078e0206 */
[----:B------:R-:W-:Y:S01]  /*e0d0*/  @P1 IMAD.MOV.U32 R19, RZ, RZ, c[0x0][0x210] ;  /* 0x00008400ff131624 */ /* 0x000fe200078e00ff */
[----:B------:R1:W-:Y:S01]  /*e0e0*/  @!P0 STL [R1+0x60], R9 ;  /* 0x0000600901008387 */ /* 0x0003e20000100800 */
[----:B------:R-:W-:Y:S01]  /*e0f0*/  @!P2 IMAD.IADD R7, R5, 0x1, R6 ;  /* 0x000000010507a824 */ /* 0x000fe200078e0206 */
[----:B------:R-:W-:Y:S01]  /*e100*/  IADD3 R4, P0, R14, R2, RZ ;  /* 0x000000020e047210 */ /* 0x000fe20007f1e0ff */
[----:B------:R-:W-:Y:S01]  /*e110*/  IMAD R6, R25, R0, R3 ;  /* 0x0000000019067224 */ /* 0x000fe200078e0203 */
[----:B------:R-:W-:Y:S01]  /*e120*/  ISETP.GE.AND P2, PT, R10, R15, PT ;  /* 0x0000000f0a00720c */ /* 0x000fe20003f46270 */
[----:B------:R-:W-:Y:S01]  /*e130*/  @!P3 CS2R R2, SRZ ;  /* 0x000000000002b805 */ /* 0x000fe2000001ff00 */
[----:B------:R-:W-:Y:S01]  /*e140*/  @!P1 IMAD.MOV.U32 R19, RZ, RZ, 0x1 ;  /* 0x00000001ff139424 */ /* 0x000fe200078e00ff */
[----:B------:R-:W-:-:S02]  /*e150*/  @P3 SHF.R.S32.HI R3, RZ, 0x1f, R9 ;  /* 0x0000001fff033819 */ /* 0x000fc40000011409 */
[----:B------:R-:W-:Y:S01]  /*e160*/  @P3 MOV R2, R9 ;  /* 0x0000000900023202 */ /* 0x000fe20000000f00 */
[----:B------:R-:W-:Y:S01]  /*e170*/  IMAD R0, R27, R19, RZ ;  /* 0x000000131b007224 */ /* 0x000fe200078e02ff */
[----:B------:R-:W-:-:S04]  /*e180*/  LEA.HI.X.SX32 R5, R14, R7, 0x1, P0 ;  /* 0x000000070e057211 */ /* 0x000fc800000f0eff */
[----:B------:R-:W-:Y:S01]  /*e190*/  IADD3 R22, P1, P0, R0, R2, R6 ;  /* 0x0000000200167210 */ /* 0x000fe2000783e006 */
[----:B------:R-:W-:Y:S01]  /*e1a0*/  IMAD.WIDE.U32 R12, R25, c[0x0][0x1f0], R4 ;  /* 0x00007c00190c7a25 */ /* 0x000fe200078e0004 */
[----:B------:R-:W-:Y:S02]  /*e1b0*/  SHF.R.S32.HI R4, RZ, 0x1f, R0 ;  /* 0x0000001fff047819 */ /* 0x000fe40000011400 */
[----:B------:R-:W-:-:S04]  /*e1c0*/  SHF.R.S32.HI R0, RZ, 0x1f, R6 ;  /* 0x0000001fff007819 */ /* 0x000fc80000011406 */
[----:B------:R-:W-:Y:S01]  /*e1d0*/  IADD3.X R21, R4, R3, R0, P1, P0 ;  /* 0x0000000304157210 */ /* 0x000fe20000fe0400 */
[----:B-1----:R-:W1:Y:S02]  /*e1e0*/  S2R R9, SR_CTAID.X ;  /* 0x0000000000097919 */ /* 0x002e640000002500 */
[----:B-1----:R-:W-:-:S04]  /*e1f0*/  IMAD.WIDE R6, R9, 0x40, R10 ;  /* 0x0000004009067825 */ /* 0x002fc800078e020a */
[----:B------:R-:W-:Y:S01]  /*e200*/  IMAD.IADD R9, R8, 0x1, R13 ;  /* 0x0000000108097824 */ /* 0x000fe200078e020d */
        /* <DEDUP_REMOVED lines=14> */
.L_x_764:
[----:B------:R-:W-:Y:S05]  /*e2f0*/  BSYNC B0 ;  /* 0x0000000000007941 */ /* 0x000fea0003800000 */
.L_x_763:
[----:B------:R-:W-:Y:S01]  /*e300*/  IADD3 R18, R10, 0x10, RZ ;  /* 0x000000100a127810 */ /* 0x000fe20007ffe0ff */
[----:B------:R-:W-:Y:S03]  /*e310*/  BSSY B0, `(.L_x_765) ;  /* 0x0000013000007945 */ /* 0x000fe60003800000 */
[----:B------:R-:W-:-:S13]  /*e320*/  ISETP.GE.AND P0, PT, R18, R15, PT ;  /* 0x0000000f1200720c */ /* 0x000fda0003f06270 */
[----:B------:R-:W-:Y:S05]  /*e330*/  @P0 BRA `(.L_x_766) ;  /* 0x0000010000000947 */ /* 0x000fea0003800000 */
[----:B------:R-:W-:Y:S01]  /*e340*/  IADD3 R0, P0, R6, 0x10, RZ ;  /* 0x0000001006007810 */ /* 0x000fe20007f1e0ff */
[----:B------:R-:W-:Y:S01]  /*e350*/  IMAD.MOV.U32 R4, RZ, RZ, R12 ;  /* 0x000000ffff047224 */ /* 0x000fe200078e000c */
[----:B------:R-:W-:Y:S02]  /*e360*/  MOV R5, R9 ;  /* 0x0000000900057202 */ /* 0x000fe40000000f00 */
[----:B------:R-:W-:Y:S01]  /*e370*/  ISETP.GE.AND P2, PT, R14, c[0x0][0x220], PT ;  /* 0x000088000e007a0c */ /* 0x000fe20003f46270 */
[----:B-1----:R-:W-:Y:S01]  /*e380*/  IMAD.X R2, RZ, RZ, R7, P0 ;  /* 0x000000ffff027224 */ /* 0x002fe200000e0607 */
        /* <DEDUP_REMOVED lines=11> */
.L_x_766:
[----:B------:R-:W-:Y:S05]  /*e440*/  BSYNC B0 ;  /* 0x0000000000007941 */ /* 0x000fea0003800000 */
.L_x_765:
        /* <DEDUP_REMOVED lines=20> */
.L_x_768:
[----:B------:R-:W-:Y:S05]  /*e590*/  BSYNC B0 ;  /* 0x0000000000007941 */ /* 0x000fea0003800000 */
.L_x_767:
        /* <DEDUP_REMOVED lines=20> */
.L_x_770:
[----:B------:R-:W-:Y:S05]  /*e6e0*/  BSYNC B0 ;  /* 0x0000000000007941 */ /* 0x000fea0003800000 */
.L_x_769:
[----:B------:R-:W-:-:S04]  /*e6f0*/  ISETP.NE.AND P6, PT, R20, RZ, PT ;  /* 0x000000ff1400720c */ /* 0x000fc80003fc5270 */
[-C--:B------:R-:W-:Y:S02]  /*e700*/  ISETP.GE.OR P5, PT, R10, R15.reuse, P6 ;  /* 0x0000000f0a00720c */ /* 0x080fe400037a6670 */
[-C--:B------:R-:W-:Y:S02]  /*e710*/  ISETP.GE.OR P4, PT, R18, R15.reuse, P6 ;  /* 0x0000000f1200720c */ /* 0x080fe40003786670 */
[-C--:B------:R-:W-:Y:S02]  /*e720*/  ISETP.GE.OR P3, PT, R16, R15.reuse, P6 ;  /* 0x0000000f1000720c */ /* 0x080fe40003766670 */
[----:B------:R-:W-:-:S07]  /*e730*/  ISETP.GE.OR P6, PT, R17, R15, P6 ;  /* 0x0000000f1100720c */ /* 0x000fce00037c6670 */
[-C--:B------:R-:W-:Y:S02]  /*e740*/  @!P5 IMAD R0, R10, R19.reuse, RZ ;  /* 0x000000130a00d224 */ /* 0x080fe400078e02ff */
[-C--:B-1----:R-:W-:Y:S02]  /*e750*/  @!P4 IMAD R3, R18, R19.reuse, RZ ;  /* 0x000000131203c224 */ /* 0x082fe400078e02ff */
[----:B------:R-:W-:Y:S01]  /*e760*/  @!P3 IMAD R5, R16, R19, RZ ;  /* 0x000000131005b224 */ /* 0x000fe200078e02ff */
[CC--:B------:R-:W-:Y:S02]  /*e770*/  @!P5 IADD3 R2, P0, R0.reuse, R22.reuse, RZ ;  /* 0x000000160002d210 */ /* 0x0c0fe40007f1e0ff */
        /* <DEDUP_REMOVED lines=18> */
[----:B-1----:R-:W-:-:S05]  /*e8a0*/  IMAD R0, R17, R19, RZ ;  /* 0x0000001311007224 */ /* 0x002fca00078e02ff */
[----:B------:R-:W-:-:S04]  /*e8b0*/  IADD3 R3, P0, R0, R22, RZ ;  /* 0x0000001600037210 */ /* 0x000fc80007f1e0ff */
[----:B------:R-:W-:Y:S02]  /*e8c0*/  LEA.HI.X.SX32 R0, R0, R21, 0x1, P0 ;  /* 0x0000001500007211 */ /* 0x000fe400000f0eff */
[----:B------:R-:W-:-:S04]  /*e8d0*/  LEA R2, P0, R3, c[0x0][0x200], 0x2 ;  /* 0x0000800003027a11 */ /* 0x000fc800078010ff */
[----:B------:R-:W-:Y:S01]  /*e8e0*/  LEA.HI.X R3, R3, c[0x0][0x204], R0, 0x2, P0 ;  /* 0x0000810003037a11 */ /* 0x000fe200000f1400 */
[----:B------:R-:W-:-:S05]  /*e8f0*/  IMAD.MOV.U32 R0, RZ, RZ, 0x7f800000 ;  /* 0x7f800000ff007424 */ /* 0x000fca00078e00ff */
[----:B------:R-:W-:Y:S01]  /*e900*/  STG.E [R2.64], R0 ;  /* 0x0000000002007986 */ /* 0x000fe2000c101906 */
[----:B------:R-:W-:Y:S05]  /*e910*/  EXIT ;  /* 0x000000000000794d */ /* 0x000fea0003800000 */
.L_x_771:
        /* <DEDUP_REMOVED lines=14> */
.L_x_1291:


//--------------------- .text._ZN5flash16flash_fwd_kernelI23Flash_fwd_kernel_traitsILi192ELi64ELi64ELi4ELb0ELb0EN7cutlass6half_tE19Flash_kernel_traitsILi192ELi64ELi64ELi4ES3_EELb0ELb0ELb0ELb0ELb0ELb0ELb1ELb0EEEvNS_16Flash_fwd_paramsE --------------------------
	.section	.text._ZN5flash16flash_fwd_kernelI23Flash_fwd_kernel_traitsILi192ELi64ELi64ELi4ELb0ELb0EN7cutlass6half_tE19Flash_kernel_traitsILi192ELi64ELi64ELi4ES3_EELb0ELb0ELb0ELb0ELb0ELb0ELb1ELb0EEEvNS_16Flash_fwd_paramsE,"ax",@progbits
	.sectioninfo	@"SHI_REGISTERS=255"
	.align	128
        .global         _ZN5flash16flash_fwd_kernelI23Flash_fwd_kernel_traitsILi192ELi64ELi64ELi4ELb0ELb0EN7cutlass6half_tE19Flash_kernel_traitsILi192ELi64ELi64ELi4ES3_EELb0ELb0ELb0ELb0ELb0ELb0ELb1ELb0EEEvNS_16Flash_fwd_paramsE
        .type           _ZN5flash16flash_fwd_kernelI23Flash_fwd_kernel_traitsILi192ELi64ELi64ELi4ELb0ELb0EN7cutlass6half_tE19Flash_kernel_traitsILi192ELi64ELi64ELi4ES3_EELb0ELb0ELb0ELb0ELb0ELb0ELb1ELb0EEEvNS_16Flash_fwd_paramsE,@function
        .size           _ZN5flash16flash_fwd_kernelI23Flash_fwd_kernel_traitsILi192ELi64ELi64ELi4ELb0ELb0EN7cutlass6half_tE19Flash_kernel_traitsILi192ELi64ELi64ELi4ES3_EELb0ELb0ELb0ELb0ELb0ELb0ELb1ELb0EEEvNS_16Flash_fwd_paramsE,(.L_x_1292 - _ZN5flash16flash_fwd_kernelI23Flash_fwd_kernel_traitsILi192ELi64ELi64ELi4ELb0ELb0EN7cutlass6half_tE19Flash_kernel_traitsILi192ELi64ELi64ELi4ES3_EELb0ELb0ELb0ELb0ELb0ELb0ELb1ELb0EEEvNS_16Flash_fwd_paramsE)
        .other          _ZN5flash16flash_fwd_kernelI23Flash_fwd_kernel_traitsILi192ELi64ELi64ELi4ELb0ELb0EN7cutlass6half_tE19Flash_kernel_traitsILi192ELi64ELi64ELi4ES3_EELb0ELb0ELb0ELb0ELb0ELb0ELb1ELb0EEEvNS_16Flash_fwd_paramsE,@"STO_CUDA_ENTRY STV_DEFAULT"
_ZN5flash16flash_fwd_kernelI23Flash_fwd_kernel_traitsILi192ELi64ELi64ELi4ELb0ELb0EN7cutlass6half_tE19Flash_kernel_traitsILi192ELi64ELi64ELi4ES3_EELb0ELb0ELb0ELb0ELb0ELb0ELb1ELb0EEEvNS_16Flash_fwd_paramsE:
.text._ZN5flash16flash_fwd_kernelI23Flash_fwd_kernel_traitsILi192ELi64ELi64ELi4ELb0ELb0EN7cutlass6half_tE19Flash_kernel_traitsILi192ELi64ELi64ELi4ES3_EELb0ELb0ELb0ELb0ELb0ELb0ELb1ELb0EEEvNS_16Flash_fwd_paramsE:
        /* <DEDUP_REMOVED lines=34> */
.L_x_772:
[----:B-1-34-:R-:W-:Y:S02]  /*0220*/  MOV R2, c[0x0][0x218] ;  /* 0x0000860000027a02 */ /* 0x01afe40000000f00 */
.L_x_773:
        /* <DEDUP_REMOVED lines=41> */
.L_x_775:
[----:B------:R-:W-:Y:S02]  /*04c0*/  IABS R7, c[0x0][0x1c8] ;  /* 0x0000720000077a13 */ /* 0x000fe40000000000 */
[----:B------:R-:W-:Y:S02]  /*04d0*/  SHF.R.S32.HI R25, RZ, 0x1f, R22 ;  /* 0x0000001fff197819 */ /* 0x000fe40000011416 */
        /* <DEDUP_REMOVED lines=19> */
[----:B------:R-:W-:-:S03]  /*0610*/  LOP3.LUT R2, R22, c[0x0][0x1c8], RZ, 0x3c, !PT ;  /* 0x0000720016027a12 */ /* 0x000fc600078e3cff */
[----:B------:R-:W-:Y:S01]  /*0620*/  @P0 IMAD.WIDE.U32 R10, R7, c[0x0][0x1a0], RZ ;  /* 0x00006800070a0a25 */ /* 0x000fe200078e00ff */
[----:B------:R-:W-:-:S03]  /*0630*/  ISETP.GE.AND P1, PT, R2, RZ, PT ;  /* 0x000000ff0200720c */ /* 0x000fc60003f26270 */
[----:B------:R-:W-:-:S04]  /*0640*/  @P0 IMAD R7, R7, c[0x0][0x1a4], R11 ;  /* 0x0000690007070a24 */ /* 0x000fc800078e020b */
        /* <DEDUP_REMOVED lines=14> */
.L_x_776:
        /* <DEDUP_REMOVED lines=19> */
[----:B------:R-:W-:Y:S01]  /*0860*/  LOP3.LUT R0, R213, 0x38, R224, 0xf8, !PT ;  /* 0x00000038d5007812 */ /* 0x000fe200078ef8e0 */
[----:B------:R-:W-:Y:S01]  /*0870*/  IMAD.IADD R205, R4, 0x1, -R205 ;  /* 0x0000000104cd7824 */ /* 0x000fe200078e0acd */
[----:B------:R-:W-:Y:S01]  /*0880*/  SHF.R.U32.HI R213, RZ, 0x3, R213 ;  /* 0x00000003ffd57819 */ /* 0x000fe200000116d5 */
[----:B------:R-:W-:Y:S01]  /*0890*/  IMAD R9, R27, c[0x0][0x198], RZ ;  /* 0x000066001b097a24 */ /* 0x000fe200078e02ff */
[----:B------:R-:W-:Y:S01]  /*08a0*/  SHF.R.S32.HI R4, RZ, 0x1f, R11 ;  /* 0x0000001fff047819 */ /* 0x000fe2000001140b */
[----:B------:R-:W-:Y:S01]  /*08b0*/  IMAD.WIDE R28, R212, 0x40, R26 ;  /* 0x00000040d41c7825 */ /* 0x000fe200078e021a */
[----:B------:R-:W-:Y:S02]  /*08c0*/  LOP3.LUT R213, R0, R213, RZ, 0x3c, !PT ;  /* 0x000000d500d57212 */ /* 0x000fe400078e3cff */
[----:B------:R-:W-:Y:S02]  /*08d0*/  LEA.HI R5, R4, R11, RZ, 0x3 ;  /* 0x0000000b04057211 */ /* 0x000fe400078f18ff */
[----:B------:R-:W-:-:S02]  /*08e0*/  LEA.HI R0, R21, R6, RZ, 0x6 ;  /* 0x0000000615007211 */ /* 0x000fc400078f30ff */
[--C-:B------:R-:W-:Y:S02]  /*08f0*/  SHF.R.S32.HI R225, RZ, 0x1f, R224.reuse ;  /* 0x0000001fffe17819 */ /* 0x100fe400000114e0 */
[----:B------:R-:W-:Y:S01]  /*0900*/  IADD3 R12, P0, R224, R12, RZ ;  /* 0x0000000ce00c7210 */ /* 0x000fe20007f1e0ff */
[----:B------:R-:W-:Y:S01]  /*0910*/  IMAD.SHL.U32 R0, R0, 0x8, RZ ;  /* 0x0000000800007824 */ /* 0x000fe200078e00ff */
[----:B------:R-:W-:Y:S01]  /*0920*/  LOP3.LUT R4, R5, 0xfffffff8, RZ, 0xc0, !PT ;  /* 0xfffffff805047812 */ /* 0x000fe200078ec0ff */
[----:B------:R-:W-:Y:S01]  /*0930*/  IMAD.WIDE.U32 R14, R26, c[0x0][0x198], R224 ;  /* 0x000066001a0e7a25 */ /* 0x000fe200078e00e0 */
[----:B------:R-:W-:Y:S02]  /*0940*/  IADD3 R215, R224, 0x40, RZ ;  /* 0x00000040e0d77810 */ /* 0x000fe40007ffe0ff */
[----:B------:R-:W-:Y:S01]  /*0950*/  LOP3.LUT R213, R213, 0xfffffe00, R0, 0xf8, !PT ;  /* 0xfffffe00d5d57812 */ /* 0x000fe200078ef800 */
[----:B------:R-:W-:Y:S01]  /*0960*/  IMAD.X R13, R225, 0x1, R13, P0 ;  /* 0x00000001e10d7824 */ /* 0x000fe200000e060d */
[----:B------:R-:W-:Y:S01]  /*0970*/  IADD3 R220, P0, R220, R14, RZ ;  /* 0x0000000edcdc7210 */ /* 0x000fe20007f1e0ff */
[----:B------:R-:W-:Y:S01]  /*0980*/  IMAD.IADD R4, R11, 0x1, -R4 ;  /* 0x000000010b047824 */ /* 0x000fe200078e0a04 */
[----:B------:R-:W-:Y:S01]  /*0990*/  IADD3 R214, R224, 0x80, RZ ;  /* 0x00000080e0d67810 */ /* 0x000fe20007ffe0ff */
[----:B------:R-:W-:-:S02]  /*09a0*/  IMAD R0, R26, c[0x0][0x19c], R9 ;  /* 0x000067001a007a24 */ /* 0x000fc400078e0209 */
[----:B------:R-:W-:Y:S01]  /*09b0*/  IMAD.WIDE.U32 R22, R22, c[0x0][0x1a8], R12 ;  /* 0x00006a0016167a25 */ /* 0x000fe200078e000c */
[C---:B------:R-:W-:Y:S02]  /*09c0*/  LOP3.LUT P2, RZ, R4.reuse, 0x4, RZ, 0xc0, !PT ;  /* 0x0000000404ff7812 */ /* 0x040fe4000784c0ff */
[----:B------:R-:W-:Y:S01]  /*09d0*/  LOP3.LUT P1, RZ, R4, 0x2, RZ, 0xc0, !PT ;  /* 0x0000000204ff7812 */ /* 0x000fe2000782c0ff */
[----:B------:R-:W-:Y:S01]  /*09e0*/  IMAD R11, R27, c[0x0][0x1a0], RZ ;  /* 0x000068001b0b7a24 */ /* 0x000fe200078e02ff */
[----:B------:R-:W-:Y:S01]  /*09f0*/  IADD3.X R221, R3, R15, R0, P0, !PT ;  /* 0x0000000f03dd7210 */ /* 0x000fe200007fe400 */
[----:B------:R-:W-:Y:S01]  /*0a00*/  IMAD.WIDE.U32 R12, R26, c[0x0][0x1a0], R224 ;  /* 0x000068001a0c7a25 */ /* 0x000fe200078e00e0 */
[----:B------:R-:W-:-:S03]  /*0a10*/  SHF.R.S32.HI R3, RZ, 0x1f, R218 ;  /* 0x0000001fff037819 */ /* 0x000fc600000114da */
[----:B------:R-:W-:Y:S01]  /*0a20*/  IMAD.SHL.U32 R4, R4, 0x40, RZ ;  /* 0x0000004004047824 */ /* 0x000fe200078e00ff */
[----:B------:R-:W-:Y:S01]  /*0a30*/  IADD3 R10, P0, R10, R12, RZ ;  /* 0x0000000c0a0a7210 */ /* 0x000fe20007f1e0ff */
[----:B------:R-:W-:Y:S02]  /*0a40*/  IMAD R0, R26, c[0x0][0x1a4], R11 ;  /* 0x000069001a007a24 */ /* 0x000fe400078e020b */
[----:B------:R-:W-:Y:S01]  /*0a50*/  IMAD.SHL.U32 R9, R205, 0x8, RZ ;  /* 0x00000008cd097824 */ /* 0x000fe200078e00ff */
[----:B------:R-:W-:Y:S01]  /*0a60*/  LOP3.LUT R4, R4, 0x1c0, RZ, 0xc0, !PT ;  /* 0x000001c004047812 */ /* 0x000fe200078ec0ff */
[----:B------:R-:W-:Y:S01]  /*0a70*/  IMAD.SHL.U32 R5, R5, 0x40, RZ ;  /* 0x0000004005057824 */ /* 0x000fe200078e00ff */
[----:B------:R-:W-:Y:S01]  /*0a80*/  IADD3.X R11, R7, R13, R0, P0, !PT ;  /* 0x0000000d070b7210 */ /* 0x000fe200007fe400 */
[C---:B------:R-:W-:Y:S01]  /*0a90*/  IMAD R223, R3.reuse, c[0x0][0x1b0], RZ ;  /* 0x00006c0003df7a24 */ /* 0x040fe200078e02ff */
[----:B------:R-:W-:Y:S01]  /*0aa0*/  LOP3.LUT R9, R4, 0x8, R9, 0xf8, !PT ;  /* 0x0000000804097812 */ /* 0x000fe200078ef809 */
[----:B------:R-:W-:Y:S01]  /*0ab0*/  IMAD R3, R3, c[0x0][0x1b8], RZ ;  /* 0x00006e0003037a24 */ /* 0x000fe200078e02ff */
[----:B------:R-:W-:Y:S01]  /*0ac0*/  ISETP.GE.AND P0, PT, R26, R207, PT ;  /* 0x000000cf1a00720c */ /* 0x000fe20003f06270 */
[C---:B------:R-:W-:Y:S01]  /*0ad0*/  IMAD R223, R218.reuse, c[0x0][0x1b4], R223 ;  /* 0x00006d00dadf7a24 */ /* 0x040fe200078e02df */
[----:B------:R-:W-:Y:S01]  /*0ae0*/  SHF.R.U32.HI R4, RZ, 0x3, R4 ;  /* 0x00000003ff047819 */ /* 0x000fe20000011604 */
[----:B------:R-:W-:-:S02]  /*0af0*/  IMAD R3, R218, c[0x0][0x1bc], R3 ;  /* 0x00006f00da037a24 */ /* 0x000fc400078e0203 */
        /* <DEDUP_REMOVED lines=43> */
.L_x_778:
[----:B------:R-:W-:Y:S05]  /*0db0*/  BSYNC B0 ;  /* 0x0000000000007941 */ /* 0x000fea0003800000 */
.L_x_777:
[----:B------:R-:W-:Y:S01]  /*0dc0*/  IADD3 R19, R26, 0x10, RZ ;  /* 0x000000101a137810 */ /* 0x000fe20007ffe0ff */
        /* <DEDUP_REMOVED lines=13> */
[C---:B-1----:R-:W-:Y:S01]  /*0ea0*/  @!P3 LEA R14, P4, R10.reuse, c[0x0][0x160], 0x1 ;  /* 0x000058000a0eba11 */ /* 0x042fe200078808ff */
        /* <DEDUP_REMOVED lines=22> */
.L_x_780:
[----:B------:R-:W-:Y:S05]  /*1010*/  BSYNC B0 ;  /* 0x0000000000007941 */ /* 0x000fea0003800000 */
.L_x_779:
        /* <DEDUP_REMOVED lines=37> */
.L_x_782:
[----:B------:R-:W-:Y:S05]  /*1270*/  BSYNC B0 ;  /* 0x0000000000007941 */ /* 0x000fea0003800000 */
.L_x_781:
[----:B-1----:R-:W-:Y:S01]  /*1280*/  IADD3 R15, R26, 0x30, RZ ;  /* 0x000000301a0f7810 */ /* 0x002fe20007ffe0ff */
        /* <DEDUP_REMOVED lines=39> */
.L_x_784:
[----:B------:R-:W-:Y:S05]  /*1500*/  BSYNC B0 ;  /* 0x0000000000007941 */ /* 0x000fea0003800000 */
.L_x_783:
[----:B------:R-:W-:Y:S01]  /*1510*/  LEA.HI.SX32 R4, R133, 0xffffffff, 0x1a ;  /* 0xffffffff85047811 */ /* 0x000fe200078fd2ff */
[----:B------:R-:W-:Y:S01]  /*1520*/  BSSY B0, `(.L_x_785) ;  /* 0x0000023000007945 */ /* 0x000fe20003800000 */
[----:B------:R-:W-:Y:S02]  /*1530*/  MOV R222, R220 ;  /* 0x000000dc00de7202 */ /* 0x000fe40000000f00 */
[----:B------:R-:W-:Y:S01]  /*1540*/  SHF.R.S32.HI R12, RZ, 0x1f, R4 ;  /* 0x0000001fff0c7819 */ /* 0x000fe20000011404 */
[C---:B------:R-:W-:Y:S02]  /*1550*/  IMAD R10, R4.reuse, -0x40, R99 ;  /* 0xffffffc0040a7824 */ /* 0x040fe400078e0263 */
[----:B-1----:R-:W-:Y:S02]  /*1560*/  IMAD R25, R3, R4, RZ ;  /* 0x0000000403197224 */ /* 0x002fe400078e02ff */
[----:B------:R-:W-:Y:S01]  /*1570*/  IMAD.WIDE.U32 R22, R4, R97, R222 ;  /* 0x0000006104167225 */ /* 0x000fe200078e00de */
[----:B------:R-:W-:-:S03]  /*1580*/  ISETP.GE.AND P0, PT, R26, R10, PT ;  /* 0x0000000a1a00720c */ /* 0x000fc60003f06270 */
[----:B------:R-:W-:-:S05]  /*1590*/  IMAD R25, R12, R97, R25 ;  /* 0x000000610c197224 */ /* 0x000fca00078e0219 */
        /* <DEDUP_REMOVED lines=27> */
.L_x_786:
[----:B------:R-:W-:Y:S05]  /*1750*/  BSYNC B0 ;  /* 0x0000000000007941 */ /* 0x000fea0003800000 */
.L_x_785:
        /* <DEDUP_REMOVED lines=32> */
.L_x_788:
[----:B------:R-:W-:Y:S05]  /*1960*/  BSYNC B0 ;  /* 0x0000000000007941 */ /* 0x000fea0003800000 */
.L_x_787:
[----:B------:R-:W-:Y:S01]  /*1970*/  ISETP.GE.AND P0, PT, R17, R10, PT ;  /* 0x0000000a1100720c */ /* 0x000fe20003f06270 */
[----:B------:R-:W-:-:S12]  /*1980*/  BSSY B0, `(.L_x_789) ;  /* 0x000001e000007945 */ /* 0x000fd80003800000 */
[----:B------:R-:W-:Y:S05]  /*1990*/  @P0 BRA `(.L_x_790) ;  /* 0x000001c000000947 */ /* 0x000fea0003800000 */
[----:B------:R-:W-:Y:S01]  /*19a0*/  ISETP.GE.AND P3, PT, R224, c[0x0][0x220], PT ;  /* 0x00008800e0007a0c */ /* 0x000fe20003f66270 */
[----:B------:R-:W-:Y:S01]  /*19b0*/  IMAD.MOV.U32 R8, RZ, RZ, c[0x0][0x19c] ;  /* 0x00006700ff087624 */ /* 0x000fe200078e00ff */
[----:B------:R-:W-:Y:S02]  /*19c0*/  ISETP.GE.AND P2, PT, R215, c[0x0][0x220], PT ;  /* 0x00008800d7007a0c */ /* 0x000fe40003f46270 */
[C---:B------:R-:W-:Y:S02]  /*19d0*/  LEA R9, P1, R11.reuse, R22, 0x5 ;  /* 0x000000160b097211 */ /* 0x040fe400078228ff */
[----:B------:R-:W-:Y:S02]  /*19e0*/  ISETP.GE.AND P0, PT, R214, c[0x0][0x220], PT ;  /* 0x00008800d6007a0c */ /* 0x000fe40003f06270 */
[----:B------:R-:W-:-:S05]  /*19f0*/  LEA.HI.X R8, R11, R25, R8, 0x5, P1 ;  /* 0x000000190b087211 */ /* 0x000fca00008f2c08 */
        /* <DEDUP_REMOVED lines=22> */
.L_x_790:
[----:B------:R-:W-:Y:S05]  /*1b60*/  BSYNC B0 ;  /* 0x0000000000007941 */ /* 0x000fea0003800000 */
.L_x_789:
        /* <DEDUP_REMOVED lines=9> */
[----:B------:R-:W-:-:S05]  /*1c00*/  IMAD.WIDE.U32 R24, R11, 0x30, R24 ;  /* 0x000000300b187825 */ /* 0x000fca00078e0018 */
[----:B------:R-:W-:Y:S02]  /*1c10*/  IADD3 R8, R25, UR4, RZ ;  /* 0x0000000419087c10 */ /* 0x000fe4000fffe0ff */
        /* <DEDUP_REMOVED lines=22> */
.L_x_792:
[----:B------:R-:W-:Y:S05]  /*1d80*/  BSYNC B0 ;  /* 0x0000000000007941 */ /* 0x000fea0003800000 */
.L_x_791:
[----:B------:R-:W0:Y:S01]  /*1d90*/  LDGDEPBAR ;  /* 0x00000000000079af */ /* 0x000e220000000000 */
[----:B------:R-:W-:Y:S01]  /*1da0*/  ISETP.GE.AND P1, PT, R26, R10, PT ;  /* 0x0000000a1a00720c */ /* 0x000fe20003f26270 */
[----:B------:R-:W-:Y:S01]  /*1db0*/  IMAD R9, R12, c[0x0][0x1a0], RZ ;  /* 0x000068000c097a24 */ /* 0x000fe200078e02ff */
[----:B------:R-:W-:Y:S01]  /*1dc0*/  BSSY B0, `(.L_x_793) ;  /* 0x0000025000007945 */ /* 0x000fe20003800000 */
[----:B------:R-:W-:-:S04]  /*1dd0*/  IMAD.WIDE.U32 R24, R4, c[0x0][0x1a0], RZ ;  /* 0x0000680004187a25 */ /* 0x000fc800078e00ff */
[----:B------:R-:W-:Y:S01]  /*1de0*/  IMAD R8, R4, c[0x0][0x1a4], R9 ;  /* 0x0000690004087a24 */ /* 0x000fe200078e0209 */
[----:B-1----:R-:W-:-:S04]  /*1df0*/  LEA R22, P0, R24, R218, 0x6 ;  /* 0x000000da18167211 */ /* 0x002fc800078030ff */
        /* <DEDUP_REMOVED lines=33> */
.L_x_794:
[----:B------:R-:W-:Y:S05]  /*2010*/  BSYNC B0 ;  /* 0x0000000000007941 */ /* 0x000fea0003800000 */
.L_x_793:
[----:B------:R-:W-:Y:S01]  /*2020*/  ISETP.GE.AND P0, PT, R19, R10, PT ;  /* 0x0000000a1300720c */ /* 0x000fe20003f06270 */
[----:B------:R-:W-:-:S12]  /*2030*/  BSSY B0, `(.L_x_795) ;  /* 0x0000022000007945 */ /* 0x000fd80003800000 */
        /* <DEDUP_REMOVED lines=8> */
[----:B--2---:R-:W-:-:S04]  /*20c0*/  IADD3 R9, P0, R22, R18, RZ ;  /* 0x0000001216097210 */ /* 0x004fc80007f1e0ff */
        /* <DEDUP_REMOVED lines=24> */
.L_x_796:
[----:B------:R-:W-:Y:S05]  /*2250*/  BSYNC B0 ;  /* 0x0000000000007941 */ /* 0x000fea0003800000 */
.L_x_795:
        /* <DEDUP_REMOVED lines=35> */
.L_x_798:
[----:B------:R-:W-:Y:S05]  /*2490*/  BSYNC B0 ;  /* 0x0000000000007941 */ /* 0x000fea0003800000 */
.L_x_797:
        /* <DEDUP_REMOVED lines=9> */
[----:B--2---:R-:W-:Y:S01]  /*2530*/  IMAD.MOV.U32 R9, RZ, RZ, c[0x0][0x1a0] ;  /* 0x00006800ff097624 */ /* 0x004fe200078e00ff */
        /* <DEDUP_REMOVED lines=28> */
.L_x_800:
[----:B------:R-:W-:Y:S05]  /*2700*/  BSYNC B0 ;  /* 0x0000000000007941 */ /* 0x000fea0003800000 */
.L_x_799:
[C---:B--2---:R-:W-:Y:S01]  /*2710*/  IMAD.SHL.U32 R8, R2.reuse, 0x40, RZ ;  /* 0x0000004002087824 */ /* 0x044fe200078e00ff */
[----:B------:R-:W-:Y:S01]  /*2720*/  R2P PR, R2, 0x6 ;  /* 0x0000000602007804 */ /* 0x000fe20000000000 */
[----:B------:R-:W-:Y:S01]  /*2730*/  IMAD.SHL.U32 R26, R26, 0x8, RZ ;  /* 0x000000081a1a7824 */ /* 0x000fe200078e00ff */
[----:B------:R-:W0:Y:S01]  /*2740*/  LDGDEPBAR ;  /* 0x00000000000079af */ /* 0x000e220000000000 */
[----:B------:R-:W-:Y:S01]  /*2750*/  IMAD R206, R11, 0x400, R0 ;  /* 0x000004000bce7824 */ /* 0x000fe200078e0200 */
[----:B------:R-:W-:-:S03]  /*2760*/  LOP3.LUT R9, R8, 0x1c0, RZ, 0xc0, !PT ;  /* 0x000001c008097812 */ /* 0x000fc600078ec0ff */
        /* <DEDUP_REMOVED lines=8> */
[----:B------:R-:W-:Y:S03]  /*27f0*/  LDSM.16.M88.4 R36, [R204] ;  /* 0x00000000cc24783b */ /* 0x000fe60000000200 */
[----:B------:R-:W-:Y:S01]  /*2800*/  IMAD R205, R205, 0x200, R8 ;  /* 0x00000200cdcd7824 */ /* 0x000fe200078e0208 */
[----:B------:R-:W-:Y:S03]  /*2810*/  LDSM.16.M88.4 R72, [R202] ;  /* 0x00000000ca48783b */ /* 0x000fe60000000200 */
[----:B------:R-:W-:Y:S01]  /*2820*/  IMAD.SHL.U32 R205, R205, 0x2, RZ ;  /* 0x00000002cdcd7824 */ /* 0x000fe200078e00ff */
[----:B------:R-:W-:Y:S04]  /*2830*/  LDSM.16.M88.4 R84, [R202+0x2000] ;  /* 0x00200000ca54783b */ /* 0x000fe80000000200 */
[----:B------:R-:W2:Y:S01]  /*2840*/  LDSM.16.M88.4 R20, [R205+0x6000] ;  /* 0x00600000cd14783b */ /* 0x000ea20000000200 */
        /* <DEDUP_REMOVED lines=8> */
[----:B------:R-:W1:Y:S01]  /*28d0*/  LDSM.16.M88.4 R16, [R203] ;  /* 0x00000000cb10783b */ /* 0x000e620000000200 */
[----:B------:R-:W-:-:S02]  /*28e0*/  IADD3 R194, R203, 0x1000, RZ ;  /* 0x00001000cbc27810 */ /* 0x000fc40007ffe0ff */
[----:B------:R-:W-:Y:S01]  /*28f0*/  IADD3 R193, R203, 0x1800, RZ ;  /* 0x00001800cbc17810 */ /* 0x000fe20007ffe0ff */
[----:B------:R-:W3:Y:S01]  /*2900*/  LDSM.16.M88.4 R28, [R205+0x7800] ;  /* 0x00780000cd1c783b */ /* 0x000ee20000000200 */
[----:B------:R-:W-:Y:S01]  /*2910*/  IMAD.IADD R199, R205, 0x1, R2 ;  /* 0x00000001cdc77824 */ /* 0x000fe200078e0202 */
[C---:B------:R-:W-:Y:S01]  /*2920*/  IADD3 R191, R203.reuse, 0x2000, RZ ;  /* 0x00002000cbbf7810 */ /* 0x040fe20007ffe0ff */
[----:B------:R-:W-:Y:S01]  /*2930*/  IMAD.IADD R192, R2, 0x1, R203 ;  /* 0x0000000102c07824 */ /* 0x000fe200078e02cb */
[----:B------:R-:W-:Y:S01]  /*2940*/  LDSM.16.M88.4 R52, [R203+0x800] ;  /* 0x00080000cb34783b */ /* 0x000fe20000000200 */
[C---:B------:R-:W-:Y:S02]  /*2950*/  IADD3 R190, R203.reuse, 0x2800, RZ ;  /* 0x00002800cbbe7810 */ /* 0x040fe40007ffe0ff */
[C---:B------:R-:W-:Y:S01]  /*2960*/  IADD3 R189, R203.reuse, 0x3000, RZ ;  /* 0x00003000cbbd7810 */ /* 0x040fe20007ffe0ff */
[----:B------:R-:W4:Y:S01]  /*2970*/  LDSM.16.M88.4 R24, [R199+0x6000] ;  /* 0x00600000c718783b */ /* 0x000f220000000200 */
[----:B------:R-:W-:-:S02]  /*2980*/  IADD3 R188, R203, 0x3800, RZ ;  /* 0x00003800cbbc7810 */ /* 0x000fc40007ffe0ff */
[C---:B------:R-:W-:Y:S01]  /*2990*/  IADD3 R187, R203.reuse, 0x4000, RZ ;  /* 0x00004000cbbb7810 */ /* 0x040fe20007ffe0ff */
[----:B------:R-:W3:Y:S01]  /*29a0*/  LDSM.16.M88.4 R48, [R203+0x1000] ;  /* 0x00100000cb30783b */ /* 0x000ee20000000200 */
[C---:B------:R-:W-:Y:S02]  /*29b0*/  IADD3 R186, R203.reuse, 0x4800, RZ ;  /* 0x00004800cbba7810 */ /* 0x040fe40007ffe0ff */
[C---:B------:R-:W-:Y:S01]  /*29c0*/  IADD3 R185, R203.reuse, 0x5000, RZ ;  /* 0x00005000cbb97810 */ /* 0x040fe20007ffe0ff */
[----:B------:R-:W3:Y:S01]  /*29d0*/  LDSM.16.M88.4 R40, [R203+0x1800] ;  /* 0x00180000cb28783b */ /* 0x000ee20000000200 */
[----:B------:R-:W-:-:S03]  /*29e0*/  IADD3 R184, R203, 0x5800, RZ ;  /* 0x00005800cbb87810 */ /* 0x000fc60007ffe0ff */
[----:B------:R-:W-:Y:S01]  /*29f0*/  LDSM.16.M88.4 R80, [R199+0x6800] ;  /* 0x00680000c750783b */ /* 0x000fe20000000200 */
[C---:B--2---:R-:W-:Y:S03]  /*2a00*/  HMMA.16816.F32 R8, R12.reuse, R20, RZ ;  /* 0x000000140c08723c */ /* 0x044fe600000018ff */
[----:B------:R-:W-:Y:S04]  /*2a10*/  LDSM.16.M88.4 R68, [R199+0x7000] ;  /* 0x00700000c744783b */ /* 0x000fe80000000200 */
[----:B------:R-:W-:Y:S01]  /*2a20*/  LDSM.16.M88.4 R64, [R199+0x7800] ;  /* 0x00780000c740783b */ /* 0x000fe20000000200 */
[C---:B------:R-:W-:Y:S03]  /*2a30*/  HMMA.16816.F32 R20, R12.reuse, R22, RZ ;  /* 0x000000160c14723c */ /* 0x040fe600000018ff */
[----:B------:R-:W-:Y:S04]  /*2a40*/  LDSM.16.M88.4 R92, [R205+0xa800] ;  /* 0x00a80000cd5c783b */ /* 0x000fe80000000200 */
[----:B------:R-:W-:Y:S01]  /*2a50*/  LDSM.16.M88.4 R88, [R199+0xa000] ;  /* 0x00a00000c758783b */ /* 0x000fe20000000200 */
[----:B-----5:R-:W-:Y:S08]  /*2a60*/  HMMA.16816.F32 R32, R12, R44, RZ ;  /* 0x0000002c0c20723c */ /* 0x020ff000000018ff */
[----:B-1----:R-:W-:Y:S08]  /*2a70*/  HMMA.16816.F32 R8, R36, R16, R8 ;  /* 0x000000102408723c */ /* 0x002ff00000001808 */
[C---:B------:R-:W-:Y:S08]  /*2a80*/  HMMA.16816.F32 R60, R12.reuse, R56, RZ ;  /* 0x000000380c3c723c */ /* 0x040ff000000018ff */
[C---:B------:R-:W-:Y:S08]  /*2a90*/  HMMA.16816.F32 R44, R12.reuse, R46, RZ ;  /* 0x0000002e0c2c723c */ /* 0x040ff000000018ff */
[C---:B------:R-:W-:Y:S08]  /*2aa0*/  HMMA.16816.F32 R56, R12.reuse, R58, RZ ;  /* 0x0000003a0c38723c */ /* 0x040ff000000018ff */
[----:B---3--:R-:W-:Y:S08]  /*2ab0*/  HMMA.16816.F32 R76, R12, R28, RZ ;  /* 0x0000001c0c4c723c */ /* 0x008ff000000018ff */
[----:B------:R-:W-:Y:S01]  /*2ac0*/  HMMA.16816.F32 R20, R36, R18, R20 ;  /* 0x000000122414723c */ /* 0x000fe20000001814 */
[----:B------:R-:W-:Y:S07]  /*2ad0*/  LDSM.16.M88.4 R16, [R192] ;  /* 0x00000000c010783b */ /* 0x000fee0000000200 */
[----:B------:R-:W-:Y:S01]  /*2ae0*/  HMMA.16816.F32 R12, R12, R30, RZ ;  /* 0x0000001e0c0c723c */ /* 0x000fe200000018ff */
[----:B------:R-:W1:Y:S07]  /*2af0*/  LDSM.16.M88.4 R28, [R201] ;  /* 0x00000000c91c783b */ /* 0x000e6e0000000200 */
[----:B----4-:R-:W-:Y:S08]  /*2b00*/  HMMA.16816.F32 R8, R72, R24, R8 ;  /* 0x000000184808723c */ /* 0x010ff00000001808 */
        /* <DEDUP_REMOVED lines=102> */
[----:B------:R-:W1:Y:S02]  /*3170*/  MUFU.TANH R2, R2 ;  /* 0x0000000200027308 */ /* 0x000e640000002400 */
[----:B------:R-:W4:Y:S03]  /*3180*/  LDSM.16.M88.4 R8, [R205+0xb800] ;  /* 0x00b80000cd08783b */ /* 0x000f260000000200 */
[----:B------:R-:W-:Y:S03]  /*3190*/  HMMA.16816.F32 R56, R68, R66, R56 ;  /* 0x000000424438723c */ /* 0x000fe60000001838 */
[----:B------:R-:W-:Y:S05]  /*31a0*/  MUFU.TANH R48, R48 ;  /* 0x0000003000307308 */ /* 0x000fea0000002400 */
[----:B--2---:R-:W-:Y:S01]  /*31b0*/  HMMA.16816.F32 R60, R40, R88, R60 ;  /* 0x00000058283c723c */ /* 0x004fe2000000183c */
[----:B------:R-:W-:-:S02]  /*31c0*/  FMUL.FTZ R65, R20, c[0x0][0x2ec] ;  /* 0x0000bb0014417a20 */ /* 0x000fc40000410000 */
[----:B------:R-:W2:Y:S05]  /*31d0*/  MUFU.TANH R64, R64 ;  /* 0x0000004000407308 */ /* 0x000eaa0000002400 */
[----:B---3--:R-:W-:Y:S03]  /*31e0*/  HMMA.16816.F32 R32, R28, R24, R32 ;  /* 0x000000181c20723c */ /* 0x008fe60000001820 */
[----:B------:R-:W3:Y:S05]  /*31f0*/  MUFU.TANH R49, R49 ;  /* 0x0000003100317308 */ /* 0x000eea0000002400 */
[C---:B-1----:R-:W-:Y:S03]  /*3200*/  HMMA.16816.F32 R76, R68.reuse, R36, R76 ;  /* 0x00000024444c723c */ /* 0x042fe6000000184c */
[----:B------:R-:W-:Y:S04]  /*3210*/  MUFU.TANH R65, R65 ;  /* 0x0000004100417308 */ /* 0x000fe80000002400 */
[----:B------:R-:W-:Y:S01]  /*3220*/  FMUL.FTZ R36, R22, c[0x0][0x2ec] ;  /* 0x0000bb0016247a20 */ /* 0x000fe20000410000 */
[----:B------:R-:W-:Y:S05]  /*3230*/  HMMA.16816.F32 R80, R68, R38, R80 ;  /* 0x000000264450723c */ /* 0x000fea0000001850 */
[----:B------:R-:W1:Y:S03]  /*3240*/  MUFU.TANH R36, R36 ;  /* 0x0000002400247308 */ /* 0x000e660000002400 */
[----:B------:R-:W-:Y:S07]  /*3250*/  HMMA.16816.F32 R56, R52, R50, R56 ;  /* 0x000000323438723c */ /* 0x000fee0000001838 */
[----:B------:R-:W-:Y:S01]  /*3260*/  FMUL.FTZ R50, R21, c[0x0][0x2ec] ;  /* 0x0000bb0015327a20 */ /* 0x000fe20000410000 */
[----:B----4-:R-:W-:Y:S05]  /*3270*/  HMMA.16816.F32 R60, R28, R12, R60 ;  /* 0x0000000c1c3c723c */ /* 0x010fea000000183c */
[----:B------:R-:W-:Y:S02]  /*3280*/  MUFU.TANH R50, R50 ;  /* 0x0000003200327308 */ /* 0x000fe40000002400 */
[----:B------:R-:W-:Y:S01]  /*3290*/  FMUL.FTZ R12, R23, c[0x0][0x2ec] ;  /* 0x0000bb00170c7a20 */ /* 0x000fe20000410000 */
[----:B-----5:R-:W-:Y:S01]  /*32a0*/  HMMA.16816.F32 R32, R16, R72, R32 ;  /* 0x000000481020723c */ /* 0x020fe20000001820 */
[----:B------:R-:W4:Y:S04]  /*32b0*/  LDSM.16.M88.4 R20, [R203+0x5800] ;  /* 0x00580000cb14783b */ /* 0x000f280000000200 */
[----:B------:R-:W5:Y:S03]  /*32c0*/  MUFU.TANH R12, R12 ;  /* 0x0000000c000c7308 */ /* 0x000f660000002400 */
[C---:B------:R-:W-:Y:S08]  /*32d0*/  HMMA.16816.F32 R76, R52.reuse, R8, R76 ;  /* 0x00000008344c723c */ /* 0x040ff0000000184c */
[----:B------:R-:W-:Y:S01]  /*32e0*/  HMMA.16816.F32 R80, R52, R10, R80 ;  /* 0x0000000a3450723c */ /* 0x000fe20000001850 */
[----:B------:R-:W-:Y:S07]  /*32f0*/  LDSM.16.M88.4 R8, [R192+0x5800] ;  /* 0x00580000c008783b */ /* 0x000fee0000000200 */
[----:B------:R-:W-:Y:S01]  /*3300*/  FMUL.FTZ R13, R32, c[0x0][0x2ec] ;  /* 0x0000bb00200d7a20 */ /* 0x000fe20000410000 */
[----:B------:R-:W-:Y:S01]  /*3310*/  HMMA.16816.F32 R44, R28, R26, R44 ;  /* 0x0000001a1c2c723c */ /* 0x000fe2000000182c */
[----:B------:R-:W-:Y:S01]  /*3320*/  FMUL.FTZ R37, R33, c[0x0][0x2ec] ;  /* 0x0000bb0021257a20 */ /* 0x000fe20000410000 */
[----:B------:R-:W-:Y:S01]  /*3330*/  LDSM.16.M88.4 R24, [R192+0x5000] ;  /* 0x00500000c018783b */ /* 0x000fe20000000200 */
[----:B------:R-:W-:-:S02]  /*3340*/  FMUL.FTZ R51, R34, c[0x0][0x2ec] ;  /* 0x0000bb0022337a20 */ /* 0x000fc40000410000 */
[----:B------:R-:W-:Y:S01]  /*3350*/  FMUL.FTZ R38, R35, c[0x0][0x2ec] ;  /* 0x0000bb0023267a20 */ /* 0x000fe20000410000 */
[----:B------:R-:W-:Y:S01]  /*3360*/  MUFU.TANH R13, R13 ;  /* 0x0000000d000d7308 */ /* 0x000fe20000002400 */
[----:B------:R-:W1:Y:S01]  /*3370*/  LDSM.16.M88.4 R32, [R199+0xb800] ;  /* 0x00b80000c720783b */ /* 0x000e620000000200 */
[----:B------:R-:W-:Y:S01]  /*3380*/  HMMA.16816.F32 R56, R40, R90, R56 ;  /* 0x0000005a2838723c */ /* 0x000fe20000001838 */
[----:B------:R-:W-:-:S05]  /*3390*/  DEPBAR.LE SB0, 0x0 ;  /* 0x000080000000791a */ /* 0x000fca0000000000 */
[----:B------:R-:W1:Y:S02]  /*33a0*/  MUFU.TANH R51, R51 ;  /* 0x0000003300337308 */ /* 0x000e640000002400 */
[C---:B----4-:R-:W-:Y:S06]  /*33b0*/  HMMA.16816.F32 R76, R40.reuse, R20, R76 ;  /* 0x00000014284c723c */ /* 0x050fec000000184c */
[----:B------:R-:W-:Y:S02]  /*33c0*/  MUFU.TANH R37, R37 ;  /* 0x0000002500257308 */ /* 0x000fe40000002400 */
[----:B------:R-:W-:Y:S06]  /*33d0*/  HMMA.16816.F32 R80, R40, R22, R80 ;  /* 0x000000162850723c */ /* 0x000fec0000001850 */
[----:B------:R-:W4:Y:S02]  /*33e0*/  MUFU.TANH R38, R38 ;  /* 0x0000002600267308 */ /* 0x000f240000002400 */
[----:B------:R-:W-:Y:S07]  /*33f0*/  HMMA.16816.F32 R56, R28, R14, R56 ;  /* 0x0000000e1c38723c */ /* 0x000fee0000001838 */
[----:B------:R-:W-:Y:S01]  /*3400*/  IMAD.SHL.U32 R15, R6, 0x2, RZ ;  /* 0x00000002060f7824 */ /* 0x000fe200078e00ff */
[----:B------:R-:W-:Y:S04]  /*3410*/  HMMA.16816.F32 R44, R16, R74, R44 ;  /* 0x0000004a102c723c */ /* 0x000fe8000000182c */
[----:B------:R-:W-:-:S04]  /*3420*/  LOP3.LUT R15, R15, 0x6, RZ, 0xc0, !PT ;  /* 0x000000060f0f7812 */ /* 0x000fc800078ec0ff */
[----:B-1----:R-:W-:Y:S01]  /*3430*/  HMMA.16816.F32 R76, R28, R32, R76 ;  /* 0x000000201c4c723c */ /* 0x002fe2000000184c */
[----:B------:R-:W-:-:S05]  /*3440*/  IMAD R4, R4, 0x40, R15 ;  /* 0x0000004004047824 */ /* 0x000fca00078e020f */
[C---:B------:R-:W-:Y:S02]  /*3450*/  IADD3 R6, R4.reuse, 0x1, RZ ;  /* 0x0000000104067810 */ /* 0x040fe40007ffe0ff */
[----:B------:R-:W-:Y:S01]  /*3460*/  HMMA.16816.F32 R80, R28, R34, R80 ;  /* 0x000000221c50723c */ /* 0x000fe20000001850 */
[-C--:B------:R-:W-:Y:S02]  /*3470*/  ISETP.GE.AND P1, PT, R4, R99.reuse, PT ;  /* 0x000000630400720c */ /* 0x080fe40003f26270 */
[-C--:B------:R-:W-:Y:S02]  /*3480*/  ISETP.GE.AND P4, PT, R6, R99.reuse, PT ;  /* 0x000000630600720c */ /* 0x080fe40003f86270 */
[----:B------:R-:W-:Y:S02]  /*3490*/  IADD3 R6, R4, 0x8, RZ ;  /* 0x0000000804067810 */ /* 0x000fe40007ffe0ff */
[----:B------:R-:W-:Y:S01]  /*34a0*/  FSEL R23, R2, -INF , !P1 ;  /* 0xff80000002177808 */ /* 0x000fe20004800000 */
[----:B------:R-:W-:Y:S01]  /*34b0*/  HMMA.16816.F32 R60, R16, R24, R60 ;  /* 0x00000018103c723c */ /* 0x000fe2000000183c */
[----:B------:R-:W-:Y:S01]  /*34c0*/  ISETP.GE.AND P0, PT, R6, R99, PT ;  /* 0x000000630600720c */ /* 0x000fe20003f06270 */
[----:B------:R-:W-:Y:S01]  /*34d0*/  FMUL.FTZ R20, R46, c[0x0][0x2ec] ;  /* 0x0000bb002e147a20 */ /* 0x000fe20000410000 */
[C---:B------:R-:W-:Y:S01]  /*34e0*/  IADD3 R6, R4.reuse, 0x10, RZ ;  /* 0x0000001004067810 */ /* 0x040fe20007ffe0ff */
[----:B------:R-:W-:Y:S01]  /*34f0*/  FMUL.FTZ R21, R47, c[0x0][0x2ec] ;  /* 0x0000bb002f157a20 */ /* 0x000fe20000410000 */
[----:B------:R-:W-:-:S02]  /*3500*/  IADD3 R2, R4, 0x20, RZ ;  /* 0x0000002004027810 */ /* 0x000fc40007ffe0ff */
[-C--:B------:R-:W-:Y:S01]  /*3510*/  ISETP.GE.AND P5, PT, R6, R99.reuse, PT ;  /* 0x000000630600720c */ /* 0x080fe20003fa6270 */
[C---:B------:R-:W-:Y:S01]  /*3520*/  HMMA.16816.F32 R56, R16.reuse, R26, R56 ;  /* 0x0000001a1038723c */ /* 0x040fe20000001838 */
[----:B------:R-:W-:Y:S01]  /*3530*/  IADD3 R6, R4, 0x18, RZ ;  /* 0x0000001804067810 */ /* 0x000fe20007ffe0ff */
[----:B------:R-:W-:Y:S01]  /*3540*/  FMUL.FTZ R24, R44, c[0x0][0x2ec] ;  /* 0x0000bb002c187a20 */ /* 0x000fe20000410000 */
[----:B--2---:R-:W-:Y:S01]  /*3550*/  FSEL R64, R64, -INF , !P4 ;  /* 0xff80000040407808 */ /* 0x004fe20006000000 */
[----:B------:R-:W-:Y:S01]  /*3560*/  FMUL.FTZ R25, R45, c[0x0][0x2ec] ;  /* 0x0000bb002d197a20 */ /* 0x000fe20000410000 */
[----:B------:R-:W-:Y:S01]  /*3570*/  ISETP.GE.AND P2, PT, R6, R99, PT ;  /* 0x000000630600720c */ /* 0x000fe20003f46270 */
[----:B------:R-:W-:Y:S01]  /*3580*/  MUFU.TANH R20, R20 ;  /* 0x0000001400147308 */ /* 0x000fe20000002400 */
[----:B------:R-:W-:Y:S01]  /*3590*/  IADD3 R6, R4, 0x19, RZ ;  /* 0x0000001904067810 */ /* 0x000fe20007ffe0ff */
[----:B------:R-:W-:Y:S01]  /*35a0*/  HMMA.16816.F32 R76, R16, R8, R76 ;  /* 0x00000008104c723c */ /* 0x000fe2000000184c */
[----:B------:R-:W-:-:S02]  /*35b0*/  FSEL R48, R48, -INF , !P4 ;  /* 0xff80000030307808 */ /* 0x000fc40006000000 */
[-C--:B------:R-:W-:Y:S02]  /*35c0*/  ISETP.GE.AND P4, PT, R2, R99.reuse, PT ;  /* 0x000000630200720c */ /* 0x080fe40003f86270 */
[----:B---3--:R-:W-:Y:S01]  /*35d0*/  FSEL R49, R49, -INF , !P1 ;  /* 0xff80000031317808 */ /* 0x008fe20004800000 */
[----:B------:R-:W-:Y:S01]  /*35e0*/  MUFU.TANH R24, R24 ;  /* 0x0000001800187308 */ /* 0x000fe20000002400 */
[----:B------:R-:W-:Y:S01]  /*35f0*/  IADD3 R8, R4, 0x9, RZ ;  /* 0x0000000904087810 */ /* 0x000fe20007ffe0ff */
[----:B------:R-:W-:Y:S01]  /*3600*/  HMMA.16816.F32 R80, R16, R10, R80 ;  /* 0x0000000a1050723c */ /* 0x000fe20000001850 */
[----:B------:R-:W-:Y:S01]  /*3610*/  FMUL.FTZ R60, R60, c[0x0][0x2ec] ;  /* 0x0000bb003c3c7a20 */ /* 0x000fe20000410000 */
[----:B------:R-:W-:Y:S01]  /*3620*/  IADD3 R2, R4, 0x21, RZ ;  /* 0x0000002104027810 */ /* 0x000fe20007ffe0ff */
[----:B------:R-:W-:Y:S01]  /*3630*/  FMUL.FTZ R62, R62, c[0x0][0x2ec] ;  /* 0x0000bb003e3e7a20 */ /* 0x000fe20000410000 */
[-C--:B------:R-:W-:Y:S01]  /*3640*/  ISETP.GE.AND P6, PT, R8, R99.reuse, PT ;  /* 0x000000630800720c */ /* 0x080fe20003fc6270 */
[----:B------:R-:W-:Y:S01]  /*3650*/  FMUL.FTZ R61, R61, c[0x0][0x2ec] ;  /* 0x0000bb003d3d7a20 */ /* 0x000fe20000410000 */
[----:B------:R-:W-:Y:S01]  /*3660*/  MUFU.TANH R167, R60 ;  /* 0x0000003c00a77308 */ /* 0x000fe20000002400 */
[-C--:B------:R-:W-:Y:S01]  /*3670*/  ISETP.GE.AND P1, PT, R6, R99.reuse, PT ;  /* 0x000000630600720c */ /* 0x080fe20003f26270 */
[----:B------:R-:W-:Y:S01]  /*3680*/  FMUL.FTZ R63, R63, c[0x0][0x2ec] ;  /* 0x0000bb003f3f7a20 */ /* 0x000fe20000410000 */
[----:B------:R-:W-:Y:S01]  /*3690*/  IADD3 R6, R4, 0x28, RZ ;  /* 0x0000002804067810 */ /* 0x000fe20007ffe0ff */
[----:B------:R-:W-:Y:S01]  /*36a0*/  FMUL.FTZ R56, R56, c[0x0][0x2ec] ;  /* 0x0000bb0038387a20 */ /* 0x000fe20000410000 */
[----:B------:R-:W-:Y:S01]  /*36b0*/  FSEL R36, R36, -INF , !P0 ;  /* 0xff80000024247808 */ /* 0x000fe20004000000 */
[----:B------:R-:W-:Y:S01]  /*36c0*/  FMUL.FTZ R57, R57, c[0x0][0x2ec] ;  /* 0x0000bb0039397a20 */ /* 0x000fe20000410000 */
[----:B------:R-:W-:Y:S01]  /*36d0*/  FSEL R65, R65, -INF , !P0 ;  /* 0xff80000041417808 */ /* 0x000fe20004000000 */
[----:B------:R-:W1:Y:S01]  /*36e0*/  MUFU.TANH R160, R62 ;  /* 0x0000003e00a07308 */ /* 0x000e620000002400 */
[-C--:B------:R-:W-:Y:S01]  /*36f0*/  ISETP.GE.AND P0, PT, R2, R99.reuse, PT ;  /* 0x000000630200720c */ /* 0x080fe20003f06270 */
[----:B------:R-:W-:Y:S01]  /*3700*/  FMUL.FTZ R58, R58, c[0x0][0x2ec] ;  /* 0x0000bb003a3a7a20 */ /* 0x000fe20000410000 */
[----:B-----5:R-:W-:Y:S01]  /*3710*/  FSEL R2, R12, -INF , !P6 ;  /* 0xff8000000c027808 */ /* 0x020fe20007000000 */
[----:B------:R-:W-:Y:S01]  /*3720*/  FMUL.FTZ R59, R59, c[0x0][0x2ec] ;  /* 0x0000bb003b3b7a20 */ /* 0x000fe20000410000 */
[----:B------:R-:W-:Y:S01]  /*3730*/  FSEL R17, R50, -INF , !P6 ;  /* 0xff80000032117808 */ /* 0x000fe20007000000 */
[----:B------:R-:W-:Y:S01]  /*3740*/  FMUL.FTZ R76, R76, c[0x0][0x2ec] ;  /* 0x0000bb004c4c7a20 */ /* 0x000fe20000410000 */
[-C--:B------:R-:W-:Y:S01]  /*3750*/  ISETP.GE.AND P6, PT, R6, R99.reuse, PT ;  /* 0x000000630600720c */ /* 0x080fe20003fc6270 */
[----:B------:R-:W-:Y:S01]  /*3760*/  MUFU.TANH R25, R25 ;  /* 0x0000001900197308 */ /* 0x000fe20000002400 */
[C---:B------:R-:W-:Y:S01]  /*3770*/  IADD3 R8, R4.reuse, 0x11, RZ ;  /* 0x0000001104087810 */ /* 0x040fe20007ffe0ff */
[----:B------:R-:W-:Y:S01]  /*3780*/  FMUL.FTZ R77, R77, c[0x0][0x2ec] ;  /* 0x0000bb004d4d7a20 */ /* 0x000fe20000410000 */
[----:B------:R-:W-:Y:S01]  /*3790*/  IADD3 R6, R4, 0x29, RZ ;  /* 0x0000002904067810 */ /* 0x000fe20007ffe0ff */
[----:B------:R-:W-:Y:S01]  /*37a0*/  FMUL.FTZ R78, R78, c[0x0][0x2ec] ;  /* 0x0000bb004e4e7a20 */ /* 0x000fe20000410000 */
[----:B------:R-:W-:Y:S01]  /*37b0*/  FSEL R14, R51, -INF , !P5 ;  /* 0xff800000330e7808 */ /* 0x000fe20006800000 */
[----:B------:R-:W-:Y:S01]  /*37c0*/  FMUL.FTZ R79, R79, c[0x0][0x2ec] ;  /* 0x0000bb004f4f7a20 */ /* 0x000fe20000410000 */
[----:B------:R-:W-:Y:S01]  /*37d0*/  FSEL R15, R13, -INF , !P5 ;  /* 0xff8000000d0f7808 */ /* 0x000fe20006800000 */
[----:B------:R-:W2:Y:S01]  /*37e0*/  MUFU.TANH R21, R21 ;  /* 0x0000001500157308 */ /* 0x000ea20000002400 */
[-C--:B------:R-:W-:Y:S01]  /*37f0*/  ISETP.GE.AND P3, PT, R8, R99.reuse, PT ;  /* 0x000000630800720c */ /* 0x080fe20003f66270 */
[----:B------:R-:W-:Y:S01]  /*3800*/  FMUL.FTZ R80, R80, c[0x0][0x2ec] ;  /* 0x0000bb0050507a20 */ /* 0x000fe20000410000 */
[----:B------:R-:W-:Y:S01]  /*3810*/  ISETP.GE.AND P5, PT, R6, R99, PT ;  /* 0x000000630600720c */ /* 0x000fe20003fa6270 */
[----:B------:R-:W-:Y:S01]  /*3820*/  FMUL.FTZ R82, R82, c[0x0][0x2ec] ;  /* 0x0000bb0052527a20 */ /* 0x000fe20000410000 */
[----:B------:R-:W-:Y:S01]  /*3830*/  IADD3 R6, R4, 0x30, RZ ;  /* 0x0000003004067810 */ /* 0x000fe20007ffe0ff */
[----:B------:R-:W-:Y:S01]  /*3840*/  FMUL.FTZ R81, R81, c[0x0][0x2ec] ;  /* 0x0000bb0051517a20 */ /* 0x000fe20000410000 */
[----:B----4-:R-:W-:Y:S01]  /*3850*/  FSEL R12, R38, -INF , !P3 ;  /* 0xff800000260c7808 */ /* 0x010fe20005800000 */
[----:B------:R-:W-:Y:S01]  /*3860*/  MUFU.TANH R159, R61 ;  /* 0x0000003d009f7308 */ /* 0x000fe20000002400 */
[----:B------:R-:W-:Y:S01]  /*3870*/  FMUL.FTZ R83, R83, c[0x0][0x2ec] ;  /* 0x0000bb0053537a20 */ /* 0x000fe20000410000 */
[----:B------:R-:W-:-:S02]  /*3880*/  FSEL R13, R37, -INF , !P3 ;  /* 0xff800000250d7808 */ /* 0x000fc40005800000 */
[----:B-1----:R-:W-:Y:S02]  /*3890*/  FSEL R160, R160, -INF , !P4 ;  /* 0xff800000a0a07808 */ /* 0x002fe40006000000 */
[----:B------:R-:W-:Y:S02]  /*38a0*/  FSEL R167, R167, -INF , !P4 ;  /* 0xff800000a7a77808 */ /* 0x000fe40006000000 */
[----:B------:R-:W1:Y:S01]  /*38b0*/  MUFU.TANH R170, R63 ;  /* 0x0000003f00aa7308 */ /* 0x000e620000002400 */
[----:B------:R-:W-:Y:S02]  /*38c0*/  ISETP.GE.AND P3, PT, R6, R99, PT ;  /* 0x000000630600720c */ /* 0x000fe40003f66270 */
[----:B------:R-:W-:Y:S02]  /*38d0*/  ISETP.GE.AND P4, PT, R99, 0x41, PT ;  /* 0x000000416300780c */ /* 0x000fe40003f86270 */
[----:B------:R-:W-:Y:S02]  /*38e0*/  IADD3 R6, R4, 0x31, RZ ;  /* 0x0000003104067810 */ /* 0x000fe40007ffe0ff */
[----:B------:R-:W-:Y:S01]  /*38f0*/  FSEL R10, R20, -INF , !P2 ;  /* 0xff800000140a7808 */ /* 0x000fe20005000000 */
[----:B------:R-:W3:Y:S01]  /*3900*/  MUFU.TANH R165, R56 ;  /* 0x0000003800a57308 */ /* 0x000ee20000002400 */
[----:B------:R-:W-:-:S02]  /*3910*/  FSEL R11, R24, -INF , !P2 ;  /* 0xff800000180b7808 */ /* 0x000fc40005000000 */
[----:B------:R-:W-:Y:S02]  /*3920*/  ISETP.GE.AND P2, PT, R6, R99, PT ;  /* 0x000000630600720c */ /* 0x000fe40003f46270 */
[C---:B------:R-:W-:Y:S02]  /*3930*/  IADD3 R6, R4.reuse, 0x38, RZ ;  /* 0x0000003804067810 */ /* 0x040fe40007ffe0ff */
[----:B------:R-:W-:Y:S01]  /*3940*/  IADD3 R4, R4, 0x39, RZ ;  /* 0x0000003904047810 */ /* 0x000fe20007ffe0ff */
[----:B------:R-:W4:Y:S01]  /*3950*/  MUFU.TANH R161, R57 ;  /* 0x0000003900a17308 */ /* 0x000f220000002400 */
[----:B--2---:R-:W-:Y:S02]  /*3960*/  FSEL R8, R21, -INF , !P1 ;  /* 0xff80000015087808 */ /* 0x004fe40004800000 */
[----:B------:R-:W-:Y:S02]  /*3970*/  FSEL R9, R25, -INF , !P1 ;  /* 0xff80000019097808 */ /* 0x000fe40004800000 */
[----:B-1----:R-:W-:-:S02]  /*3980*/  FSEL R170, R170, -INF , !P0 ;  /* 0xff800000aaaa7808 */ /* 0x002fc40004000000 */
[----:B------:R-:W-:Y:S01]  /*3990*/  FSEL R159, R159, -INF , !P0 ;  /* 0xff8000009f9f7808 */ /* 0x000fe20004000000 */
[----:B------:R-:W1:Y:S01]  /*39a0*/  MUFU.TANH R162, R58 ;  /* 0x0000003a00a27308 */ /* 0x000e620000002400 */
[-C--:B------:R-:W-:Y:S02]  /*39b0*/  ISETP.GE.AND P1, PT, R6, R99.reuse, PT ;  /* 0x000000630600720c */ /* 0x080fe40003f26270 */
[----:B------:R-:W-:Y:S02]  /*39c0*/  ISETP.GE.AND P0, PT, R4, R99, PT ;  /* 0x000000630400720c */ /* 0x000fe40003f06270 */
[----:B---3--:R-:W-:-:S03]  /*39d0*/  FSEL R165, R165, -INF , !P6 ;  /* 0xff800000a5a57808 */ /* 0x008fc60007000000 */
[----:B------:R-:W2:Y:S01]  /*39e0*/  MUFU.TANH R168, R59 ;  /* 0x0000003b00a87308 */ /* 0x000ea20000002400 */
[----:B----4-:R-:W-:-:S07]  /*39f0*/  FSEL R161, R161, -INF , !P5 ;  /* 0xff800000a1a17808 */ /* 0x010fce0006800000 */
        /* <DEDUP_REMOVED lines=34> */
[----:B------:R-:W-:Y:S02]  /*3c20*/  @!P1 LEA R26, P0, R18, c[0x0][0x168], 0x1 ;  /* 0x00005a00121a9a11 */ /* 0x000fe400078008ff */
        /* <DEDUP_REMOVED lines=16> */
[C---:B------:R-:W-:Y:S02]  /*3d30*/  @!P1 LEA R24, P0, R3.reuse, c[0x0][0x168], 0x1 ;  /* 0x00005a0003189a11 */ /* 0x040fe400078008ff */
[----:B------:R-:W-:Y:S01]  /*3d40*/  IADD3 R19, P5, R210, R3, RZ ;  /* 0x00000003d2137210 */ /* 0x000fe20007fbe0ff */
[----:B------:R1:W-:Y:S01]  /*3d50*/  @P1 STS.128 [R213+0xa000], RZ ;  /* 0x00a000ffd5001388 */ /* 0x0003e20000000c00 */
[----:B------:R-:W-:-:S02]  /*3d60*/  @!P2 LEA.HI.X R33, R3, c[0x0][0x16c], R4, 0x1, P6 ;  /* 0x00005b000321aa11 */ /* 0x000fc400030f0c04 */
[--C-:B------:R-:W-:Y:S01]  /*3d70*/  @!P1 LEA.HI.X R25, R3, c[0x0][0x16c], R4.reuse, 0x1, P0 ;  /* 0x00005b0003199a11 */ /* 0x100fe200000f0c04 */
[----:B------:R-:W-:Y:S01]  /*3d80*/  IMAD.X R4, R209, 0x1, R4, P5 ;  /* 0x00000001d1047824 */ /* 0x000fe200028e0604 */
[----:B------:R-:W-:Y:S01]  /*3d90*/  @!PT LDS RZ, [RZ] ;  /* 0x00000000fffff984 */ /* 0x000fe20000000800 */
[----:B------:R-:W-:Y:S01]  /*3da0*/  @!PT LDS RZ, [RZ] ;  /* 0x00000000fffff984 */ /* 0x000fe20000000800 */
[----:B------:R-:W-:Y:S01]  /*3db0*/  @!PT LDS RZ, [RZ] ;  /* 0x00000000fffff984 */ /* 0x000fe20000000800 */
[----:B------:R4:W-:Y:S01]  /*3dc0*/  @!P1 LDGSTS.E.BYPASS.LTC128B.128 [R213+0xa000], [R26.64+0x100] ;  /* 0x0a0001001ad59fae */ /* 0x0009e2000b901d46 */
[----:B------:R-:W-:-:S03]  /*3dd0*/  @!P1 LEA R18, P0, R19, c[0x0][0x168], 0x1 ;  /* 0x00005a0013129a11 */ /* 0x000fc600078008ff */
[----:B------:R1:W-:Y:S01]  /*3de0*/  @P3 STS.128 [R213+0x6800], RZ ;  /* 0x006800ffd5003388 */ /* 0x0003e20000000c00 */
[----:B--2---:R-:W-:-:S03]  /*3df0*/  @!P3 LEA R20, P6, R19, c[0x0][0x168], 0x1 ;  /* 0x00005a001314ba11 */ /* 0x004fc600078c08ff */
[----:B------:R-:W-:Y:S01]  /*3e00*/  @!PT LDS RZ, [RZ] ;  /* 0x00000000fffff984 */ /* 0x000fe20000000800 */
[----:B------:R-:W-:Y:S01]  /*3e10*/  @!PT LDS RZ, [RZ] ;  /* 0x00000000fffff984 */ /* 0x000fe20000000800 */
[----:B------:R-:W-:Y:S01]  /*3e20*/  @!PT LDS RZ, [RZ] ;  /* 0x00000000fffff984 */ /* 0x000fe20000000800 */
[----:B------:R2:W-:Y:S01]  /*3e30*/  @!P3 LDGSTS.E.BYPASS.LTC128B.128 [R213+0x6800], [R28.64] ;  /* 0x068000001cd5bfae */ /* 0x0005e2000b901d46 */
[----:B------:R-:W-:-:S03]  /*3e40*/  @!P3 LEA.HI.X R21, R19, c[0x0][0x16c], R4, 0x1, P6 ;  /* 0x00005b001315ba11 */ /* 0x000fc600030f0c04 */
[----:B------:R1:W-:Y:S01]  /*3e50*/  @P2 STS.128 [R213+0x8800], RZ ;  /* 0x008800ffd5002388 */ /* 0x0003e20000000c00 */
[----:B------:R-:W-:-:S03]  /*3e60*/  IADD3 R3, P6, R210, R19, RZ ;  /* 0x00000013d2037210 */ /* 0x000fc60007fde0ff */
        /* <DEDUP_REMOVED lines=9> */
[----:B----4-:R-:W-:-:S03]  /*3f00*/  @!P2 LEA R26, P5, R19, c[0x0][0x168], 0x1 ;  /* 0x00005a00131aaa11 */ /* 0x010fc600078a08ff */
[----:B------:R1:W-:Y:S01]  /*3f10*/  @P3 STS.128 [R213+0x7000], RZ ;  /* 0x007000ffd5003388 */ /* 0x0003e20000000c00 */
[C-C-:B------:R-:W-:Y:S02]  /*3f20*/  @!P2 LEA.HI.X R27, R19.reuse, c[0x0][0x16c], R4.reuse, 0x1, P5 ;  /* 0x00005b00131baa11 */ /* 0x140fe400028f0c04 */
[--C-:B------:R-:W-:Y:S01]  /*3f30*/  @!P1 LEA.HI.X R19, R19, c[0x0][0x16c], R4.reuse, 0x1, P0 ;  /* 0x00005b0013139a11 */ /* 0x100fe200000f0c04 */
[----:B------:R-:W-:Y:S01]  /*3f40*/  IMAD.X R4, R209, 0x1, R4, P6 ;  /* 0x00000001d1047824 */ /* 0x000fe200030e0604 */
[C---:B---3--:R-:W-:Y:S01]  /*3f50*/  @!P2 LEA R30, P0, R3.reuse, c[0x0][0x168], 0x1 ;  /* 0x00005a00031eaa11 */ /* 0x048fe200078008ff */
[----:B------:R-:W-:Y:S01]  /*3f60*/  @!PT LDS RZ, [RZ] ;  /* 0x00000000fffff984 */ /* 0x000fe20000000800 */
[----:B------:R-:W-:Y:S01]  /*3f70*/  @!PT LDS RZ, [RZ] ;  /* 0x00000000fffff984 */ /* 0x000fe20000000800 */
[----:B------:R-:W-:Y:S01]  /*3f80*/  @!PT LDS RZ, [RZ] ;  /* 0x00000000fffff984 */ /* 0x000fe20000000800 */
[----:B------:R1:W-:Y:S01]  /*3f90*/  @!P3 LDGSTS.E.BYPASS.LTC128B.128 [R213+0x7000], [R20.64] ;  /* 0x0700000014d5bfae */ /* 0x0003e2000b901d46 */
[C---:B--2---:R-:W-:Y:S02]  /*3fa0*/  @!P3 LEA R28, P5, R3.reuse, c[0x0][0x168], 0x1 ;  /* 0x00005a00031cba11 */ /* 0x044fe400078a08ff */
        /* <DEDUP_REMOVED lines=30> */
.L_x_803:
[----:B------:R-:W-:Y:S05]  /*4190*/  BSYNC B0 ;  /* 0x0000000000007941 */ /* 0x000fea0003800000 */
.L_x_802:
[----:B------:R-:W0:Y:S02]  /*41a0*/  LDGDEPBAR ;  /* 0x00000000000079af */ /* 0x000e240000000000 */
.L_x_801:
[----:B------:R-:W-:Y:S02]  /*41b0*/  FMNMX.FTZ R6, R23, R48, !PT ;  /* 0x0000003017067209 */ /* 0x000fe40007810000 */
[----:B-1----:R-:W-:Y:S02]  /*41c0*/  FMNMX.FTZ R21, R49, R64, !PT ;  /* 0x0000004031157209 */ /* 0x002fe40007810000 */
        /* <DEDUP_REMOVED lines=304> */
[----:B------:R-:W-:Y:S01]  /*54d0*/  ISETP.GE.AND P4, PT, R224, c[0x0][0x220], PT ;  /* 0x00008800e0007a0c */ /* 0x000fe20003f86270 */
[----:B------:R-:W-:Y:S01]  /*54e0*/  IMAD.MOV.U32 R135, RZ, RZ, R132 ;  /* 0x000000ffff877224 */ /* 0x000fe200078e0084 */
[----:B------:R-:W-:Y:S01]  /*54f0*/  ISETP.GE.AND P3, PT, R215, c[0x0][0x220], PT ;  /* 0x00008800d7007a0c */ /* 0x000fe20003f66270 */
[----:B------:R-:W-:Y:S01]  /*5500*/  USHF.L.U64.HI UR5, UR4, 0x4, UR5 ;  /* 0x0000000404057899 */ /* 0x000fe20008010205 */
[----:B------:R-:W-:Y:S01]  /*5510*/  ISETP.GE.AND P2, PT, R214, c[0x0][0x220], PT ;  /* 0x00008800d6007a0c */ /* 0x000fe20003f46270 */
[----:B------:R-:W-:-:S02]  /*5520*/  USHF.L.U32 UR4, UR4, 0x4, URZ ;  /* 0x0000000404047899 */ /* 0x000fc4000800063f */
[----:B------:R-:W-:Y:S01]  /*5530*/  ULDC.64 UR6, c[0x0][0x118] ;  /* 0x0000460000067ab9 */ /* 0x000fe20000000a00 */
[----:B------:R-:W-:Y:S05]  /*5540*/  BRA `(.L_x_805) ;  /* 0x0000064000007947 */ /* 0x000fea0003800000 */
.L_x_807:
[----:B------:R1:W-:Y:S01]  /*5550*/  @P4 STS.128 [R213+0x6000], RZ ;  /* 0x006000ffd5004388 */ /* 0x0003e20000000c00 */
[----:B------:R-:W-:Y:S04]  /*5560*/  IADD3 R2, R217, -0x1, RZ ;  /* 0xffffffffd9027810 */ /* 0x000fe80007ffe0ff */
[----:B------:R-:W-:Y:S01]  /*5570*/  SHF.R.S32.HI R3, RZ, 0x1f, R2 ;  /* 0x0000001fff037819 */ /* 0x000fe20000011402 */
[----:B------:R-:W-:Y:S04]  /*5580*/  IMAD.WIDE.U32 R4, R2, c[0x0][0x198], RZ ;  /* 0x0000660002047a25 */ /* 0x000fe800078e00ff */
[----:B------:R-:W-:Y:S01]  /*5590*/  IMAD R3, R3, c[0x0][0x198], RZ ;  /* 0x0000660003037a24 */ /* 0x000fe200078e02ff */
[----:B------:R-:W-:Y:S03]  /*55a0*/  LEA R7, P0, R4, R220, 0x6 ;  /* 0x000000dc04077211 */ /* 0x000fe600078030ff */
[----:B------:R-:W-:Y:S01]  /*55b0*/  IMAD R3, R2, c[0x0][0x19c], R3 ;  /* 0x0000670002037a24 */ /* 0x000fe200078e0203 */
[----:B------:R-:W-:Y:S03]  /*55c0*/  @!P3 LEA R8, P6, R7, c[0x0][0x168], 0x1 ;  /* 0x00005a000708ba11 */ /* 0x000fe600078c08ff */
[----:B------:R-:W-:Y:S01]  /*55d0*/  IMAD.IADD R3, R5, 0x1, R3 ;  /* 0x0000000105037824 */ /* 0x000fe200078e0203 */
[----:B------:R-:W-:Y:S04]  /*55e0*/  IADD3 R5, P1, R210, R7, RZ ;  /* 0x00000007d2057210 */ /* 0x000fe80007f3e0ff */
[----:B------:R-:W-:Y:S02]  /*55f0*/  LEA.HI.X R4, R4, R223, R3, 0x6, P0 ;  /* 0x000000df04047211 */ /* 0x000fe400000f3403 */
[C---:B------:R-:W-:Y:S02]  /*5600*/  @!P4 LEA R10, P0, R7.reuse, c[0x0][0x168], 0x1 ;  /* 0x00005a00070aca11 */ /* 0x040fe400078008ff */
[--C-:B------:R-:W-:Y:S01]  /*5610*/  @!P3 LEA.HI.X R9, R7, c[0x0][0x16c], R4.reuse, 0x1, P6 ;  /* 0x00005b000709ba11 */ /* 0x100fe200030f0c04 */
[--C-:B------:R-:W-:Y:S01]  /*5620*/  IMAD.X R2, R209, 0x1, R4.reuse, P1 ;  /* 0x00000001d1027824 */ /* 0x100fe200008e0604 */
[C-C-:B------:R-:W-:Y:S02]  /*5630*/  @!P4 LEA.HI.X R11, R7.reuse, c[0x0][0x16c], R4.reuse, 0x1, P0 ;  /* 0x00005b00070bca11 */ /* 0x140fe400000f0c04 */
[----:B------:R-:W-:Y:S02]  /*5640*/  @!P2 LEA R6, P1, R7, c[0x0][0x168], 0x1 ;  /* 0x00005a000706aa11 */ /* 0x000fe400078208ff */
[----:B------:R-:W-:Y:S01]  /*5650*/  @!P3 LEA R14, P6, R5, c[0x0][0x168], 0x1 ;  /* 0x00005a00050eba11 */ /* 0x000fe200078c08ff */
[----:B------:R-:W-:Y:S01]  /*5660*/  @!PT LDS RZ, [RZ] ;  /* 0x00000000fffff984 */ /* 0x000fe20000000800 */
[----:B------:R-:W-:Y:S01]  /*5670*/  @!PT LDS RZ, [RZ] ;  /* 0x00000000fffff984 */ /* 0x000fe20000000800 */
[----:B------:R-:W-:Y:S01]  /*5680*/  @!PT LDS RZ, [RZ] ;  /* 0x00000000fffff984 */ /* 0x000fe20000000800 */
[----:B------:R1:W-:Y:S01]  /*5690*/  @!P4 LDGSTS.E.BYPASS.LTC128B.128 [R213+0x6000], [R10.64] ;  /* 0x060000000ad5cfae */ /* 0x0003e2000b901d46 */
[----:B------:R-:W-:Y:S02]  /*56a0*/  @!P2 LEA.HI.X R7, R7, c[0x0][0x16c], R4, 0x1, P1 ;  /* 0x00005b000707aa11 */ /* 0x000fe400008f0c04 */
[C---:B------:R-:W-:Y:S01]  /*56b0*/  @!P4 LEA R18, P1, R5.reuse, c[0x0][0x168], 0x1 ;  /* 0x00005a000512ca11 */ /* 0x040fe200078208ff */
[----:B------:R1:W-:Y:S01]  /*56c0*/  @P3 STS.128 [R213+0x8000], RZ ;  /* 0x008000ffd5003388 */ /* 0x0003e20000000c00 */
[C-C-:B------:R-:W-:Y:S02]  /*56d0*/  @!P3 LEA.HI.X R15, R5.reuse, c[0x0][0x16c], R2.reuse, 0x1, P6 ;  /* 0x00005b00050fba11 */ /* 0x140fe400030f0c02 */
[--C-:B------:R-:W-:Y:S01]  /*56e0*/  @!P4 LEA.HI.X R19, R5, c[0x0][0x16c], R2.reuse, 0x1, P1 ;  /* 0x00005b000513ca11 */ /* 0x100fe200008f0c02 */
[----:B------:R-:W-:Y:S01]  /*56f0*/  @!PT LDS RZ, [RZ] ;  /* 0x00000000fffff984 */ /* 0x000fe20000000800 */
[----:B------:R-:W-:Y:S01]  /*5700*/  @!PT LDS RZ, [RZ] ;  /* 0x00000000fffff984 */ /* 0x000fe20000000800 */
[----:B------:R-:W-:Y:S01]  /*5710*/  @!PT LDS RZ, [RZ] ;  /* 0x00000000fffff984 */ /* 0x000fe20000000800 */
[----:B------:R1:W-:Y:S01]  /*5720*/  @!P3 LDGSTS.E.BYPASS.LTC128B.128 [R213+0x8000], [R8.64+0x80] ;  /* 0x0800008008d5bfae */ /* 0x0003e2000b901d46 */
[C---:B------:R-:W-:Y:S03]  /*5730*/  IADD3 R3, P0, R210.reuse, R5, RZ ;  /* 0x00000005d2037210 */ /* 0x040fe60007f1e0ff */
[----:B------:R1:W-:Y:S01]  /*5740*/  @P2 STS.128 [R213+0xa000], RZ ;  /* 0x00a000ffd5002388 */ /* 0x0003e20000000c00 */
[----:B------:R-:W-:Y:S01]  /*5750*/  @!P4 LEA R16, P1, R3, c[0x0][0x168], 0x1 ;  /* 0x00005a000310ca11 */ /* 0x000fe200078208ff */
[--C-:B------:R-:W-:Y:S01]  /*5760*/  IMAD.X R4, R209, 0x1, R2.reuse, P0 ;  /* 0x00000001d1047824 */ /* 0x100fe200000e0602 */
[----:B------:R-:W-:Y:S01]  /*5770*/  @!P2 LEA R12, P0, R5, c[0x0][0x168], 0x1 ;  /* 0x00005a00050caa11 */ /* 0x000fe200078008ff */
[----:B------:R-:W-:Y:S01]  /*5780*/  @!PT LDS RZ, [RZ] ;  /* 0x00000000fffff984 */ /* 0x000fe20000000800 */
[----:B------:R-:W-:Y:S01]  /*5790*/  @!PT LDS RZ, [RZ] ;  /* 0x00000000fffff984 */ /* 0x000fe20000000800 */
[----:B------:R-:W-:Y:S01]  /*57a0*/  @!PT LDS RZ, [RZ] ;  /* 0x00000000fffff984 */ /* 0x000fe20000000800 */
[----:B------:R1:W-:Y:S01]  /*57b0*/  @!P2 LDGSTS.E.BYPASS.LTC128B.128 [R213+0xa000], [R6.64+0x100] ;  /* 0x0a00010006d5afae */ /* 0x0003e2000b901d46 */
[----:B------:R-:W-:Y:S02]  /*57c0*/  @!P3 LEA R22, P6, R3, c[0x0][0x168], 0x1 ;  /* 0x00005a000316ba11 */ /* 0x000fe400078c08ff */
[----:B------:R-:W-:Y:S01]  /*57d0*/  @!P2 LEA.HI.X R13, R5, c[0x0][0x16c], R2, 0x1, P0 ;  /* 0x00005b00050daa11 */ /* 0x000fe200000f0c02 */
[----:B------:R1:W-:Y:S01]  /*57e0*/  @P4 STS.128 [R213+0x6800], RZ ;  /* 0x006800ffd5004388 */ /* 0x0003e20000000c00 */
[C-C-:B------:R-:W-:Y:S02]  /*57f0*/  @!P4 LEA.HI.X R17, R3.reuse, c[0x0][0x16c], R4.reuse, 0x1, P1 ;  /* 0x00005b000311ca11 */ /* 0x140fe400008f0c04 */
[C-C-:B------:R-:W-:Y:S01]  /*5800*/  @!P3 LEA.HI.X R23, R3.reuse, c[0x0][0x16c], R4.reuse, 0x1, P6 ;  /* 0x00005b000317ba11 */ /* 0x140fe200030f0c04 */
[----:B------:R-:W-:Y:S01]  /*5810*/  @!PT LDS RZ, [RZ] ;  /* 0x00000000fffff984 */ /* 0x000fe20000000800 */
[----:B------:R-:W-:Y:S01]  /*5820*/  @!PT LDS RZ, [RZ] ;  /* 0x00000000fffff984 */ /* 0x000fe20000000800 */
[----:B------:R-:W-:Y:S01]  /*5830*/  @!PT LDS RZ, [RZ] ;  /* 0x00000000fffff984 */ /* 0x000fe20000000800 */
[----:B------:R1:W-:Y:S01]  /*5840*/  @!P4 LDGSTS.E.BYPASS.LTC128B.128 [R213+0x6800], [R18.64] ;  /* 0x0680000012d5cfae */ /* 0x0003e2000b901d46 */
[C---:B------:R-:W-:Y:S02]  /*5850*/  @!P2 LEA R20, P1, R3.reuse, c[0x0][0x168], 0x1 ;  /* 0x00005a000314aa11 */ /* 0x040fe400078208ff */
[----:B------:R-:W-:Y:S01]  /*5860*/  IADD3 R2, P0, R210, R3, RZ ;  /* 0x00000003d2027210 */ /* 0x000fe20007f1e0ff */
[----:B------:R1:W-:Y:S01]  /*5870*/  @P3 STS.128 [R213+0x8800], RZ ;  /* 0x008800ffd5003388 */ /* 0x0003e20000000c00 */
[--C-:B------:R-:W-:Y:S02]  /*5880*/  @!P2 LEA.HI.X R21, R3, c[0x0][0x16c], R4.reuse, 0x1, P1 ;  /* 0x00005b000315aa11 */ /* 0x100fe400008f0c04 */
[C---:B------:R-:W-:Y:S01]  /*5890*/  @!P4 LEA R24, P6, R2.reuse, c[0x0][0x168], 0x1 ;  /* 0x00005a000218ca11 */ /* 0x040fe200078c08ff */
[----:B------:R-:W-:Y:S01]  /*58a0*/  @!PT LDS RZ, [RZ] ;  /* 0x00000000fffff984 */ /* 0x000fe20000000800 */
[----:B------:R-:W-:Y:S01]  /*58b0*/  @!PT LDS RZ, [RZ] ;  /* 0x00000000fffff984 */ /* 0x000fe20000000800 */
[----:B------:R-:W-:Y:S01]  /*58c0*/  @!PT LDS RZ, [RZ] ;  /* 0x00000000fffff984 */ /* 0x000fe20000000800 */
[----:B------:R1:W-:Y:S01]  /*58d0*/  @!P3 LDGSTS.E.BYPASS.LTC128B.128 [R213+0x8800], [R14.64+0x80] ;  /* 0x088000800ed5bfae */ /* 0x0003e2000b901d46 */
[C---:B------:R-:W-:Y:S01]  /*58e0*/  @!P3 LEA R26, P1, R2.reuse, c[0x0][0x168], 0x1 ;  /* 0x00005a00021aba11 */ /* 0x040fe200078208ff */
[----:B------:R-:W-:Y:S01]  /*58f0*/  IMAD.X R3, R209, 0x1, R4, P0 ;  /* 0x00000001d1037824 */ /* 0x000fe200000e0604 */
[C---:B------:R-:W-:Y:S01]  /*5900*/  @!P2 LEA R4, P0, R2.reuse, c[0x0][0x168], 0x1 ;  /* 0x00005a000204aa11 */ /* 0x040fe200078008ff */
[----:B------:R1:W-:Y:S03]  /*5910*/  @P2 STS.128 [R213+0xa800], RZ ;  /* 0x00a800ffd5002388 */ /* 0x0003e60000000c00 */
[C-C-:B------:R-:W-:Y:S01]  /*5920*/  @!P4 LEA.HI.X R25, R2.reuse, c[0x0][0x16c], R3.reuse, 0x1, P6 ;  /* 0x00005b000219ca11 */ /* 0x140fe200030f0c03 */
        /* <DEDUP_REMOVED lines=38> */
.L_x_805:
[----:B------:R-:W-:Y:S04]  /*5b90*/  DEPBAR.LE SB0, 0x0 ;  /* 0x000080000000791a */ /* 0x000fe80000000000 */
[----:B------:R-:W-:Y:S01]  /*5ba0*/  BAR.SYNC.DEFER_BLOCKING 0x0 ;  /* 0x0000000000007b1d */ /* 0x000fe20000010000 */
[----:B------:R-:W-:Y:S01]  /*5bb0*/  SHF.R.S32.HI R133, RZ, 0x1f, R217 ;  /* 0x0000001fff857819 */ /* 0x000fe200000114d9 */
[----:B------:R-:W-:Y:S04]  /*5bc0*/  IMAD.WIDE.U32 R230, R217, c[0x0][0x1a0], RZ ;  /* 0x00006800d9e67a25 */ /* 0x000fe800078e00ff */
[----:B------:R-:W-:Y:S01]  /*5bd0*/  IMAD R133, R133, c[0x0][0x1a0], RZ ;  /* 0x0000680085857a24 */ /* 0x000fe200078e02ff */
[C---:B------:R-:W-:Y:S03]  /*5be0*/  LEA R3, P1, R230.reuse, R218, 0x6 ;  /* 0x000000dae6037211 */ /* 0x040fe600078230ff */
[----:B------:R-:W-:Y:S01]  /*5bf0*/  IMAD R133, R217, c[0x0][0x1a4], R133 ;  /* 0x00006900d9857a24 */ /* 0x000fe200078e0285 */
[----:B------:R-:W-:Y:S04]  /*5c00*/  @!P4 LEA R240, P0, R3, c[0x0][0x170], 0x1 ;  /* 0x00005c0003f0ca11 */ /* 0x000fe800078008ff */
[----:B------:R-:W-:Y:S02]  /*5c10*/  IADD3 R133, R231, R133, RZ ;  /* 0x00000085e7857210 */ /* 0x000fe40007ffe0ff */
[C---:B------:R-:W-:Y:S02]  /*5c20*/  IADD3 R231, P5, R3.reuse, UR4, RZ ;  /* 0x0000000403e77c10 */ /* 0x040fe4000ffbe0ff */
[----:B------:R-:W-:Y:S02]  /*5c30*/  LEA.HI.X R132, R230, R208, R133, 0x6, P1 ;  /* 0x000000d0e6847211 */ /* 0x000fe400008f3485 */
[C---:B------:R-:W-:Y:S02]  /*5c40*/  @!P3 LEA R236, P1, R3.reuse, c[0x0][0x170], 0x1 ;  /* 0x00005c0003ecba11 */ /* 0x040fe400078208ff */
[C-C-:B------:R-:W-:Y:S01]  /*5c50*/  @!P4 LEA.HI.X R241, R3.reuse, c[0x0][0x174], R132.reuse, 0x1, P0 ;  /* 0x00005d0003f1ca11 */ /* 0x140fe200000f0c84 */
[----:B------:R-:W-:Y:S01]  /*5c60*/  @P4 STS.128 [R213+0xc000], RZ ;  /* 0x00c000ffd5004388 */ /* 0x000fe20000000c00 */
        /* <DEDUP_REMOVED lines=8> */
[----:B------:R-:W-:Y:S02]  /*5cf0*/  IADD3.X R132, R132, UR5, RZ, P5, !PT ;  /* 0x0000000584847c10 */ /* 0x000fe4000affe4ff */
        /* <DEDUP_REMOVED lines=8> */
[----:B------:R2:W-:Y:S01]  /*5d80*/  @!P3 LDGSTS.E.BYPASS.LTC128B.128 [R213+0xe000], [R236.64+0x80] ;  /* 0x0e000080ecd5bfae */ /* 0x0005e2000b901d46 */
[C---:B------:R-:W-:Y:S02]  /*5d90*/  IADD3 R133, P5, R231.reuse, UR4, RZ ;  /* 0x00000004e7857c10 */ /* 0x040fe4000ffbe0ff */
[----:B------:R-:W-:Y:S02]  /*5da0*/  @!P2 LEA.HI.X R231, R231, c[0x0][0x174], R132, 0x1, P0 ;  /* 0x00005d00e7e7aa11 */ /* 0x000fe400000f0c84 */
[C---:B------:R-:W-:Y:S01]  /*5db0*/  @!P4 LEA R250, P1, R133.reuse, c[0x0][0x170], 0x1 ;  /* 0x00005c0085faca11 */ /* 0x040fe200078208ff */
[----:B------:R-:W-:Y:S01]  /*5dc0*/  @P2 STS.128 [R213+0x10000], RZ ;  /* 0x010000ffd5002388 */ /* 0x000fe20000000c00 */
[----:B------:R-:W-:Y:S02]  /*5dd0*/  IADD3.X R132, R132, UR5, RZ, P5, !PT ;  /* 0x0000000584847c10 */ /* 0x000fe4000affe4ff */
[C---:B------:R-:W-:Y:S02]  /*5de0*/  @!P3 LEA R246, P0, R133.reuse, c[0x0][0x170], 0x1 ;  /* 0x00005c0085f6ba11 */ /* 0x040fe400078008ff */
[C-C-:B------:R-:W-:Y:S01]  /*5df0*/  @!P4 LEA.HI.X R251, R133.reuse, c[0x0][0x174], R132.reuse, 0x1, P1 ;  /* 0x00005d0085fbca11 */ /* 0x140fe200008f0c84 */
[----:B------:R-:W-:Y:S01]  /*5e00*/  @!PT LDS RZ, [RZ] ;  /* 0x00000000fffff984 */ /* 0x000fe20000000800 */
[----:B------:R-:W-:Y:S01]  /*5e10*/  @!PT LDS RZ, [RZ] ;  /* 0x00000000fffff984 */ /* 0x000fe20000000800 */
[----:B------:R-:W-:Y:S01]  /*5e20*/  @!PT LDS RZ, [RZ] ;  /* 0x00000000fffff984 */ /* 0x000fe20000000800 */
[----:B------:R3:W-:Y:S01]  /*5e30*/  @!P2 LDGSTS.E.BYPASS.LTC128B.128 [R213+0x10000], [R234.64+0x100] ;  /* 0x10000100ead5afae */ /* 0x0007e2000b901d46 */
[C-C-:B------:R-:W-:Y:S02]  /*5e40*/  @!P3 LEA.HI.X R247, R133.reuse, c[0x0][0x174], R132.reuse, 0x1, P0 ;  /* 0x00005d0085f7ba11 */ /* 0x140fe400000f0c84 */
[C---:B------:R-:W-:Y:S02]  /*5e50*/  @!P2 LEA R244, P5, R133.reuse, c[0x0][0x170], 0x1 ;  /* 0x00005c0085f4aa11 */ /* 0x040fe400078a08ff */
[C---:B------:R-:W-:Y:S01]  /*5e60*/  IADD3 R3, P6, R133.reuse, UR4, RZ ;  /* 0x0000000485037c10 */ /* 0x040fe2000ffde0ff */
[----:B------:R-:W-:Y:S01]  /*5e70*/  @P4 STS.128 [R213+0xc800], RZ ;  /* 0x00c800ffd5004388 */ /* 0x000fe20000000c00 */
[----:B------:R-:W-:Y:S02]  /*5e80*/  @!P2 LEA.HI.X R245, R133, c[0x0][0x174], R132, 0x1, P5 ;  /* 0x00005d0085f5aa11 */ /* 0x000fe400028f0c84 */
[----:B------:R-:W-:Y:S02]  /*5e90*/  IADD3.X R2, R132, UR5, RZ, P6, !PT ;  /* 0x0000000584027c10 */ /* 0x000fe4000b7fe4ff */
[C---:B------:R-:W-:Y:S01]  /*5ea0*/  @!P4 LEA R248, P6, R3.reuse, c[0x0][0x170], 0x1 ;  /* 0x00005c0003f8ca11 */ /* 0x040fe200078c08ff */
[----:B------:R-:W-:Y:S01]  /*5eb0*/  @!PT LDS RZ, [RZ] ;  /* 0x00000000fffff984 */ /* 0x000fe20000000800 */
[----:B------:R-:W-:Y:S01]  /*5ec0*/  @!PT LDS RZ, [RZ] ;  /* 0x00000000fffff984 */ /* 0x000fe20000000800 */
[----:B------:R-:W-:Y:S01]  /*5ed0*/  @!PT LDS RZ, [RZ] ;  /* 0x00000000fffff984 */ /* 0x000fe20000000800 */
[----:B------:R4:W-:Y:S01]  /*5ee0*/  @!P4 LDGSTS.E.BYPASS.LTC128B.128 [R213+0xc800], [R238.64] ;  /* 0x0c800000eed5cfae */ /* 0x0009e2000b901d46 */
[C---:B------:R-:W-:Y:S02]  /*5ef0*/  @!P3 LEA R242, P1, R3.reuse, c[0x0][0x170], 0x1 ;  /* 0x00005c0003f2ba11 */ /* 0x040fe400078208ff */
[C-C-:B------:R-:W-:Y:S02]  /*5f00*/  @!P4 LEA.HI.X R249, R3.reuse, c[0x0][0x174], R2.reuse, 0x1, P6 ;  /* 0x00005d0003f9ca11 */ /* 0x140fe400030f0c02 */
[C-C-:B------:R-:W-:Y:S01]  /*5f10*/  @!P3 LEA.HI.X R243, R3.reuse, c[0x0][0x174], R2.reuse, 0x1, P1 ;  /* 0x00005d0003f3ba11 */ /* 0x140fe200008f0c02 */
[----:B------:R-:W-:Y:S01]  /*5f20*/  @P3 STS.128 [R213+0xe800], RZ ;  /* 0x00e800ffd5003388 */ /* 0x000fe20000000c00 */
[----:B-1----:R-:W-:Y:S02]  /*5f30*/  @!P2 LEA R240, P0, R3, c[0x0][0x170], 0x1 ;  /* 0x00005c0003f0aa11 */ /* 0x002fe400078008ff */
[----:B------:R-:W-:Y:S02]  /*5f40*/  ISETP.GT.AND P5, PT, R217, RZ, PT ;  /* 0x000000ffd900720c */ /* 0x000fe40003fa4270 */
[----:B------:R-:W-:Y:S01]  /*5f50*/  @!P2 LEA.HI.X R241, R3, c[0x0][0x174], R2, 0x1, P0 ;  /* 0x00005d0003f1aa11 */ /* 0x000fe200000f0c02 */
        /* <DEDUP_REMOVED lines=225> */
[----:B-----5:R-:W-:Y:S02]  /*6d70*/  FMUL.FTZ R230, R28, c[0x0][0x2ec] ;  /* 0x0000bb001ce67a20 */ /* 0x020fe40000410000 */
        /* <DEDUP_REMOVED lines=37> */
.L_x_806:
        /* <DEDUP_REMOVED lines=67> */
[--C-:B------:R-:W-:Y:S01]  /*7400*/  FFMA.FTZ R172, R182, c[0x0][0x23c], -R145.reuse ;  /* 0x00008f00b6ac7a23 */ /* 0x100fe20000010891 */
[----:B------:R-:W-:Y:S01]  /*7410*/  LDSM.16.MT88.4 R164, [R200+0x11800] ;  /* 0x01180000c8a4783b */ /* 0x000fe20000004200 */
        /* <DEDUP_REMOVED lines=339> */
.L_x_804:
[----:B------:R-:W1:Y:S01]  /*8950*/  SHFL.BFLY PT, R2, R229, 0x2, 0x1f ;  /* 0x0c401f00e5027f89 */ /* 0x000e6200000e0000 */
[----:B------:R-:W-:Y:S01]  /*8960*/  ISETP.NE.AND P0, PT, R211, -0x1, PT ;  /* 0xffffffffd300780c */ /* 0x000fe20003f05270 */
[----:B------:R-:W-:Y:S01]  /*8970*/  ULDC.64 UR4, c[0x0][0x118] ;  /* 0x0000460000047ab9 */ /* 0x000fe20000000a00 */
[----:B------:R-:W-:Y:S01]  /*8980*/  MOV R7, 0x3f800000 ;  /* 0x3f80000000077802 */ /* 0x000fe20000000f00 */
[----:B------:R-:W2:Y:S01]  /*8990*/  SHFL.BFLY PT, R0, R227, 0x2, 0x1f ;  /* 0x0c401f00e3007f89 */ /* 0x000ea200000e0000 */
[----:B------:R-:W-:Y:S01]  /*89a0*/  MOV R8, 0x3f800000 ;  /* 0x3f80000000087802 */ /* 0x000fe20000000f00 */
[----:B------:R-:W-:Y:S01]  /*89b0*/  BSSY B0, `(.L_x_808) ;  /* 0x0000144000007945 */ /* 0x000fe20003800000 */
        /* <DEDUP_REMOVED lines=48> */
[----:B------:R-:W-:Y:S01]  /*8cc0*/  IADD3 R14, -R14, R9, RZ ;  /* 0x000000090e0e7210 */ /* 0x000fe20007ffe1ff */
[C---:B------:R-:W-:Y:S01]  /*8cd0*/  FMUL.FTZ R101, R7.reuse, R101 ;  /* 0x0000006507657220 */ /* 0x040fe20000410000 */
[----:B------:R-:W-:Y:S01]  /*8ce0*/  LOP3.LUT R12, R12, 0xfffffff8, RZ, 0xc0, !PT ;  /* 0xfffffff80c0c7812 */ /* 0x000fe200078ec0ff */
[----:B------:R-:W-:Y:S01]  /*8cf0*/  FMUL.FTZ R36, R7, R36 ;  /* 0x0000002407247220 */ /* 0x000fe20000410000 */
[----:B------:R-:W-:Y:S01]  /*8d00*/  F2FP.PACK_AB R112, R113, R112 ;  /* 0x000000707170723e */ /* 0x000fe200000000ff */
[----:B------:R-:W-:Y:S01]  /*8d10*/  FMUL.FTZ R37, R7, R37 ;  /* 0x0000002507257220 */ /* 0x000fe20000410000 */
[----:B------:R-:W-:Y:S01]  /*8d20*/  IADD3 R12, R13, -R12, RZ ;  /* 0x8000000c0d0c7210 */ /* 0x000fe20007ffe0ff */
[C---:B------:R-:W-:Y:S01]  /*8d30*/  FMUL.FTZ R40, R7.reuse, R40 ;  /* 0x0000002807287220 */ /* 0x040fe20000410000 */
[----:B------:R-:W-:Y:S01]  /*8d40*/  LEA.HI R13, R10, R9, RZ, 0x5 ;  /* 0x000000090a0d7211 */ /* 0x000fe200078f28ff */
[C---:B------:R-:W-:Y:S01]  /*8d50*/  FMUL.FTZ R41, R7.reuse, R41 ;  /* 0x0000002907297220 */ /* 0x040fe20000410000 */
[C---:B------:R-:W-:Y:S01]  /*8d60*/  SHF.L.U32 R15, R12.reuse, 0x6, RZ ;  /* 0x000000060c0f7819 */ /* 0x040fe200000006ff */
[C---:B------:R-:W-:Y:S01]  /*8d70*/  FMUL.FTZ R44, R7.reuse, R44 ;  /* 0x0000002c072c7220 */ /* 0x040fe20000410000 */
[----:B------:R-:W-:Y:S01]  /*8d80*/  SHF.R.S32.HI R11, RZ, 0x5, R13 ;  /* 0x00000005ff0b7819 */ /* 0x000fe2000001140d */
[----:B------:R-:W-:Y:S01]  /*8d90*/  FMUL.FTZ R45, R7, R45 ;  /* 0x0000002d072d7220 */ /* 0x000fe20000410000 */
[----:B------:R-:W-:Y:S01]  /*8da0*/  LOP3.LUT R15, R15, 0x1c0, RZ, 0xc0, !PT ;  /* 0x000001c00f0f7812 */ /* 0x000fe200078ec0ff */
[C---:B------:R-:W-:Y:S01]  /*8db0*/  FMUL.FTZ R48, R7.reuse, R48 ;  /* 0x0000003007307220 */ /* 0x040fe20000410000 */
[----:B------:R-:W-:Y:S01]  /*8dc0*/  LOP3.LUT R16, R12, 0x1, RZ, 0xc0, !PT ;  /* 0x000000010c107812 */ /* 0x000fe200078ec0ff */
[----:B------:R-:W-:Y:S01]  /*8dd0*/  FMUL.FTZ R49, R7, R49 ;  /* 0x0000003107317220 */ /* 0x000fe20000410000 */
[----:B------:R-:W-:Y:S01]  /*8de0*/  LEA R14, R11, R14, 0x9 ;  /* 0x0000000e0b0e7211 */ /* 0x000fe200078e48ff */
[----:B------:R-:W-:Y:S01]  /*8df0*/  FMUL.FTZ R52, R7, R52 ;  /* 0x0000003407347220 */ /* 0x000fe20000410000 */
[----:B------:R-:W-:Y:S01]  /*8e00*/  LEA.HI R15, R15, R15, RZ, 0x1d ;  /* 0x0000000f0f0f7211 */ /* 0x000fe200078fe8ff */
[C---:B------:R-:W-:Y:S01]  /*8e10*/  FMUL.FTZ R53, R7.reuse, R53 ;  /* 0x0000003507357220 */ /* 0x040fe20000410000 */
[----:B------:R-:W-:Y:S01]  /*8e20*/  ISETP.NE.U32.AND P3, PT, R16, 0x1, PT ;  /* 0x000000011000780c */ /* 0x000fe20003f65070 */
[C---:B------:R-:W-:Y:S01]  /*8e30*/  FMUL.FTZ R56, R7.reuse, R56 ;  /* 0x0000003807387220 */ /* 0x040fe20000410000 */
[----:B------:R-:W-:Y:S01]  /*8e40*/  LEA R14, R14, R15, 0x1 ;  /* 0x0000000f0e0e7211 */ /* 0x000fe200078e08ff */
[C---:B------:R-:W-:Y:S01]  /*8e50*/  FMUL.FTZ R57, R7.reuse, R57 ;  /* 0x0000003907397220 */ /* 0x040fe20000410000 */
[----:B------:R-:W-:Y:S01]  /*8e60*/  R2P PR, R12, 0x6 ;  /* 0x000000060c007804 */ /* 0x000fe20000000000 */
[C---:B------:R-:W-:Y:S01]  /*8e70*/  FMUL.FTZ R60, R7.reuse, R60 ;  /* 0x0000003c073c7220 */ /* 0x040fe20000410000 */
[----:B------:R-:W-:Y:S01]  /*8e80*/  SHF.L.U32 R15, R14, 0x1, RZ ;  /* 0x000000010e0f7819 */ /* 0x000fe200000006ff */
[C---:B------:R-:W-:Y:S01]  /*8e90*/  FMUL.FTZ R61, R7.reuse, R61 ;  /* 0x0000003d073d7220 */ /* 0x040fe20000410000 */
[----:B------:R-:W-:Y:S01]  /*8ea0*/  MOV R12, 0x20 ;  /* 0x00000020000c7802 */ /* 0x000fe20000000f00 */
[----:B------:R-:W-:Y:S01]  /*8eb0*/  FMUL.FTZ R64, R7, R64 ;  /* 0x0000004007407220 */ /* 0x000fe20000410000 */
[----:B------:R-:W-:Y:S01]  /*8ec0*/  IADD3 R17, R15, -0x10, RZ ;  /* 0xfffffff00f117810 */ /* 0x000fe20007ffe0ff */
[C---:B------:R-:W-:Y:S01]  /*8ed0*/  FMUL.FTZ R65, R7.reuse, R65 ;  /* 0x0000004107417220 */ /* 0x040fe20000410000 */
[----:B------:R-:W-:Y:S01]  /*8ee0*/  SEL R12, R12, 0xffffffe0, !P1 ;  /* 0xffffffe00c0c7807 */ /* 0x000fe20004800000 */
[----:B------:R-:W-:Y:S01]  /*8ef0*/  FMUL.FTZ R68, R7, R68 ;  /* 0x0000004407447220 */ /* 0x000fe20000410000 */
[----:B------:R-:W-:Y:S01]  /*8f00*/  @P3 IADD3 R17, R15, 0x10, RZ ;  /* 0x000000100f113810 */ /* 0x000fe20007ffe0ff */
        /* <DEDUP_REMOVED lines=39> */
[----:B------:R-:W-:Y:S01]  /*9180*/  F2FP.PACK_AB R80, R81, R80 ;  /* 0x000000505150723e */ /* 0x000fe200000000ff */
        /* <DEDUP_REMOVED lines=35> */
[----:B------:R-:W2:Y:S01]  /*93c0*/  S2R R65, SR_CTAID.X ;  /* 0x0000000000417919 */ /* 0x000ea20000002500 */
[C---:B------:R-:W-:Y:S01]  /*93d0*/  FMUL.FTZ R50, R8.reuse, R50 ;  /* 0x0000003208327220 */ /* 0x040fe20000410000 */
[----:B------:R-:W-:Y:S01]  /*93e0*/  F2FP.PACK_AB R46, R47, R46 ;  /* 0x0000002e2f2e723e */ /* 0x000fe200000000ff */
[C---:B------:R-:W-:Y:S01]  /*93f0*/  FMUL.FTZ R55, R8.reuse, R55 ;  /* 0x0000003708377220 */ /* 0x040fe20000410000 */
[----:B------:R-:W-:Y:S01]  /*9400*/  SHF.R.S32.HI R14, RZ, 0x1f, R11 ;  /* 0x0000001fff0e7819 */ /* 0x000fe2000001140b */
[C---:B------:R-:W-:Y:S01]  /*9410*/  FMUL.FTZ R54, R8.reuse, R54 ;  /* 0x0000003608367220 */ /* 0x040fe20000410000 */
[----:B------:R-:W-:Y:S01]  /*9420*/  F2FP.PACK_AB R50, R51, R50 ;  /* 0x000000323332723e */ /* 0x000fe200000000ff */
[----:B------:R-:W-:Y:S01]  /*9430*/  FMUL.FTZ R59, R8, R59 ;  /* 0x0000003b083b7220 */ /* 0x000fe20000410000 */
[----:B------:R-:W-:Y:S01]  /*9440*/  LEA.HI R14, R14, R11, RZ, 0x2 ;  /* 0x0000000b0e0e7211 */ /* 0x000fe200078f10ff */
[C---:B------:R-:W-:Y:S01]  /*9450*/  FMUL.FTZ R58, R8.reuse, R58 ;  /* 0x0000003a083a7220 */ /* 0x040fe20000410000 */
[----:B------:R-:W-:Y:S01]  /*9460*/  F2FP.PACK_AB R54, R55, R54 ;  /* 0x000000363736723e */ /* 0x000fe200000000ff */
[----:B------:R-:W-:Y:S01]  /*9470*/  FMUL.FTZ R63, R8, R63 ;  /* 0x0000003f083f7220 */ /* 0x000fe20000410000 */
[----:B------:R-:W-:Y:S01]  /*9480*/  LOP3.LUT R14, R14, 0xffffffc, RZ, 0xc0, !PT ;  /* 0x0ffffffc0e0e7812 */ /* 0x000fe200078ec0ff */
[C---:B------:R-:W-:Y:S01]  /*9490*/  FMUL.FTZ R62, R8.reuse, R62 ;  /* 0x0000003e083e7220 */ /* 0x040fe20000410000 */
[----:B------:R-:W-:Y:S01]  /*94a0*/  F2FP.PACK_AB R58, R59, R58 ;  /* 0x0000003a3b3a723e */ /* 0x000fe200000000ff */
[----:B------:R-:W-:Y:S01]  /*94b0*/  FMUL.FTZ R67, R8, R67 ;  /* 0x0000004308437220 */ /* 0x000fe20000410000 */
[----:B------:R-:W-:Y:S01]  /*94c0*/  IADD3 R14, -R14, R11, RZ ;  /* 0x0000000b0e0e7210 */ /* 0x000fe20007ffe1ff */
        /* <DEDUP_REMOVED lines=28> */
[----:B-1----:R-:W-:Y:S01]  /*9690*/  @P5 FMUL.FTZ R67, R4, 0.69314718246459960938 ;  /* 0x3f31721804435820 */ /* 0x002fe20000410000 */
[----:B------:R-:W-:Y:S01]  /*96a0*/  F2FP.PACK_AB R99, R99, R8 ;  /* 0x000000086363723e */ /* 0x000fe200000000ff */
[----:B----4-:R-:W-:Y:S01]  /*96b0*/  @P4 FMUL.FTZ R4, R2, 0.69314718246459960938 ;  /* 0x3f31721802044820 */ /* 0x010fe20000410000 */
[----:B------:R-:W-:Y:S01]  /*96c0*/  SEL R8, R7, 0xffffffc0, !P2 ;  /* 0xffffffc007087807 */ /* 0x000fe20005000000 */
[----:B------:R-:W-:Y:S01]  /*96d0*/  STS [R21], R116 ;  /* 0x0000007415007388 */ /* 0x000fe20000000800 */
[----:B------:R-:W1:Y:S01]  /*96e0*/  LDC.U8 R7, c[0x0][0x329] ;  /* 0x0000ca40ff077b82 */ /* 0x000e620000000000 */
[----:B------:R-:W-:Y:S01]  /*96f0*/  @P4 FFMA.FTZ R11, R3, c[0x0][0x238], R4 ;  /* 0x00008e00030b4a23 */ /* 0x000fe20000010004 */
[----:B------:R-:W-:Y:S01]  /*9700*/  IADD3 R23, R15, R8, RZ ;  /* 0x000000080f177210 */ /* 0x000fe20007ffe0ff */
[----:B------:R-:W-:Y:S01]  /*9710*/  STS [R21+0x400], R118 ;  /* 0x0004007615007388 */ /* 0x000fe20000000800 */
[----:B------:R-:W-:-:S02]  /*9720*/  IADD3 R25, R8, R17, RZ ;  /* 0x0000001108197210 */ /* 0x000fc40007ffe0ff */
[-C--:B------:R-:W-:Y:S01]  /*9730*/  IADD3 R27, R19, R8.reuse, RZ ;  /* 0x00000008131b7210 */ /* 0x080fe20007ffe0ff */
[----:B------:R-:W-:Y:S01]  /*9740*/  STS [R23], R112 ;  /* 0x0000007017007388 */ /* 0x000fe20000000800 */
[----:B------:R-:W-:Y:S02]  /*9750*/  IADD3 R29, R21, R8, RZ ;  /* 0x00000008151d7210 */ /* 0x000fe40007ffe0ff */
[----:B------:R-:W3:Y:S01]  /*9760*/  LDC.U8 R8, c[0x0][0x328] ;  /* 0x0000ca00ff087b82 */ /* 0x000ee20000000000 */
[----:B------:R-:W-:Y:S04]  /*9770*/  STS [R23+0x400], R114 ;  /* 0x0004007217007388 */ /* 0x000fe80000000800 */
[----:B------:R-:W-:Y:S04]  /*9780*/  STS [R25], R108 ;  /* 0x0000006c19007388 */ /* 0x000fe80000000800 */
[----:B------:R-:W-:Y:S04]  /*9790*/  STS [R25+0x400], R110 ;  /* 0x0004006e19007388 */ /* 0x000fe80000000800 */
[----:B------:R-:W-:Y:S01]  /*97a0*/  STS [R27], R104 ;  /* 0x000000681b007388 */ /* 0x000fe20000000800 */
[----:B-1----:R-:W-:-:S03]  /*97b0*/  ISETP.NE.AND P1, PT, R7, RZ, PT ;  /* 0x000000ff0700720c */ /* 0x002fc60003f25270 */
[----:B------:R-:W-:Y:S04]  /*97c0*/  STS [R27+0x400], R106 ;  /* 0x0004006a1b007388 */ /* 0x000fe80000000800 */
[----:B------:R-:W-:Y:S01]  /*97d0*/  STS [R29], R100 ;  /* 0x000000641d007388 */ /* 0x000fe20000000800 */
[----:B---3--:R-:W-:-:S03]  /*97e0*/  ISETP.NE.AND P2, PT, R8, RZ, PT ;  /* 0x000000ff0800720c */ /* 0x008fc60003f45270 */
[----:B------:R-:W-:Y:S02]  /*97f0*/  STS [R29+0x400], R102 ;  /* 0x000400661d007388 */ /* 0x000fe40000000800 */
[----:B------:R-:W-:Y:S02]  /*9800*/  @!P1 MOV R8, c[0x0][0x214] ;  /* 0x0000850000089a02 */ /* 0x000fe40000000f00 */
[----:B------:R-:W-:Y:S01]  /*9810*/  STS [R15+0x2000], R36 ;  /* 0x002000240f007388 */ /* 0x000fe20000000800 */
[----:B------:R-:W-:Y:S02]  /*9820*/  ISETP.NE.OR P3, PT, R7, RZ, !P2 ;  /* 0x000000ff0700720c */ /* 0x000fe40005765670 */
[----:B------:R-:W-:Y:S01]  /*9830*/  @P1 MOV R7, c[0x0][0x210] ;  /* 0x0000840000071a02 */ /* 0x000fe20000000f00 */
[----:B------:R-:W-:Y:S04]  /*9840*/  STS [R15+0x2400], R38 ;  /* 0x002400260f007388 */ /* 0x000fe80000000800 */
[----:B------:R-:W-:Y:S01]  /*9850*/  STS [R17+0x2000], R40 ;  /* 0x0020002811007388 */ /* 0x000fe20000000800 */
[----:B------:R-:W-:Y:S01]  /*9860*/  @P1 IMAD R7, R7, c[0x0][0x214], RZ ;  /* 0x0000850007071a24 */ /* 0x000fe200078e02ff */
[----:B------:R-:W-:-:S02]  /*9870*/  @!P1 SEL R7, R8, c[0x0][0x234], !P2 ;  /* 0x00008d0008079a07 */ /* 0x000fc40005000000 */
[----:B------:R-:W-:Y:S02]  /*9880*/  STS [R17+0x2400], R42 ;  /* 0x0024002a11007388 */ /* 0x000fe40000000800 */
[----:B------:R-:W-:Y:S02]  /*9890*/  @!P3 IMAD R12, R0, c[0x0][0x214], RZ ;  /* 0x00008500000cba24 */ /* 0x000fe400078e02ff */
[----:B------:R-:W-:Y:S03]  /*98a0*/  STS [R19+0x2000], R44 ;  /* 0x0020002c13007388 */ /* 0x000fe60000000800 */
[----:B------:R-:W-:Y:S01]  /*98b0*/  @!P3 SEL R211, R12, R211, !P0 ;  /* 0x000000d30cd3b207 */ /* 0x000fe20004000000 */
[----:B------:R-:W-:Y:S01]  /*98c0*/  STS [R19+0x2400], R46 ;  /* 0x0024002e13007388 */ /* 0x000fe20000000800 */
[----:B------:R-:W-:Y:S01]  /*98d0*/  @P1 IMAD.MOV.U32 R12, RZ, RZ, c[0x0][0x210] ;  /* 0x00008400ff0c1624 */ /* 0x000fe200078e00ff */
[----:B------:R-:W-:-:S02]  /*98e0*/  @!P1 MOV R12, 0x1 ;  /* 0x00000001000c9802 */ /* 0x000fc40000000f00 */
        /* <DEDUP_REMOVED lines=17> */
[----:B-1----:R-:W-:-:S02]  /*9a00*/  CS2R R68, SRZ ;  /* 0x0000000000447805 */ /* 0x002fc4000001ff00 */
[----:B------:R-:W-:Y:S01]  /*9a10*/  @!P3 MOV R68, R211 ;  /* 0x000000d30044b202 */ /* 0x000fe20000000f00 */
[----:B------:R4:W-:Y:S01]  /*9a20*/  STS [R21+0x4400], R82 ;  /* 0x0044005215007388 */ /* 0x0009e20000000800 */
[----:B---3--:R-:W-:Y:S01]  /*9a30*/  @P1 MOV R15, 0x1 ;  /* 0x00000001000f1802 */ /* 0x008fe20000000f00 */
[----:B------:R-:W-:Y:S01]  /*9a40*/  @!P1 IMAD R15, R7, c[0x0][0x1c0], RZ ;  /* 0x00007000070f9a24 */ /* 0x000fe200078e02ff */
[----:B------:R-:W-:Y:S01]  /*9a50*/  @!P3 SHF.R.S32.HI R69, RZ, 0x1f, R211 ;  /* 0x0000001fff45b819 */ /* 0x000fe200000114d3 */
[----:B------:R4:W-:Y:S02]  /*9a60*/  STS [R23+0x4000], R84 ;  /* 0x0040005417007388 */ /* 0x0009e40000000800 */
[----:B------:R-:W-:Y:S01]  /*9a70*/  IMAD R15, R0, R15, RZ ;  /* 0x0000000f000f7224 */ /* 0x000fe200078e02ff */
[----:B------:R-:W-:Y:S01]  /*9a80*/  LOP3.LUT R0, R13, 0xffffffe0, RZ, 0xc0, !PT ;  /* 0xffffffe00d007812 */ /* 0x000fe200078ec0ff */
[----:B------:R4:W-:Y:S03]  /*9a90*/  STS [R23+0x4400], R86 ;  /* 0x0044005617007388 */ /* 0x0009e60000000800 */
[----:B------:R-:W-:Y:S01]  /*9aa0*/  IADD3 R0, -R0, R9, RZ ;  /* 0x0000000900007210 */ /* 0x000fe20007ffe1ff */
[----:B------:R4:W-:Y:S01]  /*9ab0*/  STS [R25+0x4000], R88 ;  /* 0x0040005819007388 */ /* 0x0009e20000000800 */
[----:B------:R-:W-:-:S02]  /*9ac0*/  SEL R15, R15, RZ, P3 ;  /* 0x000000ff0f0f7207 */ /* 0x000fc40001800000 */
[----:B------:R-:W-:Y:S01]  /*9ad0*/  SHF.R.S32.HI R13, RZ, 0x1f, R0 ;  /* 0x0000001fff0d7819 */ /* 0x000fe20000011400 */
[----:B------:R4:W-:Y:S01]  /*9ae0*/  STS [R25+0x4400], R90 ;  /* 0x0044005a19007388 */ /* 0x0009e20000000800 */
[----:B------:R-:W-:Y:S02]  /*9af0*/  LOP3.LUT P0, RZ, R0, 0x3, RZ, 0xc0, !PT ;  /* 0x0000000300ff7812 */ /* 0x000fe4000780c0ff */
[----:B------:R-:W-:Y:S01]  /*9b00*/  LEA.HI R13, R13, R0, RZ, 0x2 ;  /* 0x000000000d0d7211 */ /* 0x000fe200078f10ff */
[----:B------:R4:W-:Y:S01]  /*9b10*/  STS [R27+0x4000], R92 ;  /* 0x0040005c1b007388 */ /* 0x0009e20000000800 */
[----:B--2---:R-:W-:Y:S02]  /*9b20*/  IMAD R0, R65, R12, RZ ;  /* 0x0000000c41007224 */ /* 0x004fe400078e02ff */
[----:B------:R-:W-:Y:S01]  /*9b30*/  SHF.R.S32.HI R13, RZ, 0x2, R13 ;  /* 0x00000002ff0d7819 */ /* 0x000fe2000001140d */
[----:B------:R4:W-:Y:S02]  /*9b40*/  STS [R27+0x4400], R94 ;  /* 0x0044005e1b007388 */ /* 0x0009e40000000800 */
[----:B------:R-:W-:-:S02]  /*9b50*/  SHF.L.U32 R0, R0, 0x6, RZ ;  /* 0x0000000600007819 */ /* 0x000fc400000006ff */
[----:B------:R4:W-:Y:S01]  /*9b60*/  STS [R29+0x4000], R96 ;  /* 0x004000601d007388 */ /* 0x0009e20000000800 */
[----:B------:R-:W-:Y:S02]  /*9b70*/  LEA R13, R14, R13, 0x4 ;  /* 0x0000000d0e0d7211 */ /* 0x000fe400078e20ff */
[----:B------:R-:W-:Y:S01]  /*9b80*/  SHF.R.S32.HI R2, RZ, 0x1f, R0 ;  /* 0x0000001fff027819 */ /* 0x000fe20000011400 */
[----:B------:R4:W-:Y:S04]  /*9b90*/  STS [R29+0x4400], R99 ;  /* 0x004400631d007388 */ /* 0x0009e80000000800 */
[----:B------:R-:W-:Y:S06]  /*9ba0*/  BAR.SYNC.DEFER_BLOCKING 0x0 ;  /* 0x0000000000007b1d */ /* 0x000fec0000010000 */
[----:B------:R-:W1:Y:S04]  /*9bb0*/  S2R R8, SR_CTAID.Z ;  /* 0x0000000000087919 */ /* 0x000e680000002700 */
[----:B------:R4:W2:Y:S04]  /*9bc0*/  LDS.128 R56, [R213] ;  /* 0x00000000d5387984 */ /* 0x0008a80000000c00 */
[----:B------:R4:W3:Y:S01]  /*9bd0*/  LDS.128 R52, [R213+0x800] ;  /* 0x00080000d5347984 */ /* 0x0008e20000000c00 */
[----:B-1----:R-:W-:Y:S01]  /*9be0*/  IMAD R15, R8, R7, R15 ;  /* 0x00000007080f7224 */ /* 0x002fe200078e020f */
[----:B------:R-:W-:-:S02]  /*9bf0*/  MOV R7, 0x7f800000 ;  /* 0x7f80000000077802 */ /* 0x000fc40000000f00 */
[----:B------:R4:W1:Y:S01]  /*9c00*/  LDS.128 R48, [R213+0x1000] ;  /* 0x00100000d5307984 */ /* 0x0008620000000c00 */
[----:B------:R-:W-:Y:S01]  /*9c10*/  @P5 FFMA.FTZ R7, R132, c[0x0][0x238], R67 ;  /* 0x00008e0084075a23 */ /* 0x000fe20000010043 */
[--C-:B------:R-:W-:Y:S02]  /*9c20*/  IADD3 R0, P2, P1, R0, R68, R15.reuse ;  /* 0x0000004400007210 */ /* 0x100fe4000795e00f */
[----:B------:R4:W1:Y:S01]  /*9c30*/  LDS.128 R44, [R213+0x1800] ;  /* 0x00180000d52c7984 */ /* 0x0008620000000c00 */
[----:B------:R-:W-:-:S03]  /*9c40*/  SHF.R.S32.HI R15, RZ, 0x1f, R15 ;  /* 0x0000001fff0f7819 */ /* 0x000fc6000001140f */
[----:B------:R4:W1:Y:S01]  /*9c50*/  LDS.128 R40, [R213+0x2000] ;  /* 0x00200000d5287984 */ /* 0x0008620000000c00 */
[----:B------:R-:W-:-:S03]  /*9c60*/  IADD3.X R2, R2, R69, R15, P2, P1 ;  /* 0x0000004502027210 */ /* 0x000fc600017e240f */
        /* <DEDUP_REMOVED lines=8> */
[----:B--23--:R-:W-:Y:S01]  /*9cf0*/  IMAD R4, R65, -0x40, R216 ;  /* 0xffffffc041047824 */ /* 0x00cfe200078e02d8 */
        /* <DEDUP_REMOVED lines=15> */
.L_x_809:
[----:B--23--:R-:W-:Y:S05]  /*9df0*/  BSYNC B0 ;  /* 0x0000000000007941 */ /* 0x00cfea0003800000 */
.L_x_808:
[----:B------:R-:W2:Y:S01]  /*9e00*/  S2R R0, SR_TID.X ;  /* 0x0000000000007919 */ /* 0x000ea20000002100 */
[----:B------:R-:W-:Y:S01]  /*9e10*/  LEA.HI R9, R10, R9, RZ, 0x3 ;  /* 0x000000090a097211 */ /* 0x000fe200078f18ff */
[----:B------:R-:W-:Y:S01]  /*9e20*/  IMAD R65, R65, -0x40, R216 ;  /* 0xffffffc041417824 */ /* 0x000fe200078e02d8 */
[----:B------:R-:W-:Y:S01]  /*9e30*/  IADD3 R10, P0, R224, R6, RZ ;  /* 0x00000006e00a7210 */ /* 0x000fe20007f1e0ff */
[----:B------:R-:W-:Y:S01]  /*9e40*/  BSSY B0, `(.L_x_810) ;  /* 0x000001d000007945 */ /* 0x000fe20003800000 */
[----:B------:R-:W-:Y:S02]  /*9e50*/  SHF.R.S32.HI R2, RZ, 0x1f, R224 ;  /* 0x0000001fff027819 */ /* 0x000fe400000114e0 */
[----:B------:R-:W-:-:S03]  /*9e60*/  SHF.R.S32.HI R4, RZ, 0x1f, R8 ;  /* 0x0000001fff047819 */ /* 0x000fc60000011408 */
[----:B------:R-:W-:Y:S01]  /*9e70*/  IMAD.X R11, R2, 0x1, R5, P0 ;  /* 0x00000001020b7824 */ /* 0x000fe200000e0605 */
[----:B------:R-:W-:Y:S01]  /*9e80*/  SHF.R.S32.HI R2, RZ, 0x3, R9 ;  /* 0x00000003ff027819 */ /* 0x000fe20000011409 */
[----:B------:R-:W-:Y:S02]  /*9e90*/  IMAD R5, R4, c[0x0][0x1f0], RZ ;  /* 0x00007c0004057a24 */ /* 0x000fe400078e02ff */
[----:B------:R-:W-:Y:S01]  /*9ea0*/  IMAD.WIDE.U32 R10, R8, c[0x0][0x1f0], R10 ;  /* 0x00007c00080a7a25 */ /* 0x000fe200078e000a */
[----:B------:R-:W-:-:S03]  /*9eb0*/  ISETP.GE.AND P0, PT, R2, R65, PT ;  /* 0x000000410200720c */ /* 0x000fc60003f06270 */
[----:B------:R-:W-:-:S04]  /*9ec0*/  IMAD R5, R8, c[0x0][0x1f4], R5 ;  /* 0x00007d0008057a24 */ /* 0x000fc800078e0205 */
[----:B------:R-:W-:Y:S01]  /*9ed0*/  IMAD.IADD R5, R11, 0x1, R5 ;  /* 0x000000010b057824 */ /* 0x000fe200078e0205 */
[----:B--2---:R-:W-:-:S04]  /*9ee0*/  SHF.R.S32.HI R3, RZ, 0x1f, R0 ;  /* 0x0000001fff037819 */ /* 0x004fc80000011400 */
[----:B------:R-:W-:-:S04]  /*9ef0*/  LEA.HI R3, R3, R0, RZ, 0x3 ;  /* 0x0000000003037211 */ /* 0x000fc800078f18ff */
[----:B------:R-:W-:-:S04]  /*9f00*/  SHF.R.S32.HI R6, RZ, 0x3, R3 ;  /* 0x00000003ff067819 */ /* 0x000fc80000011403 */
[----:B------:R-:W-:-:S05]  /*9f10*/  SHF.R.S32.HI R7, RZ, 0x1f, R6 ;  /* 0x0000001fff077819 */ /* 0x000fca0000011406 */
[----:B----4-:R-:W-:Y:S01]  /*9f20*/  IMAD.WIDE R212, R212, 0x40, R6 ;  /* 0x00000040d4d47825 */ /* 0x010fe200078e0206 */
        /* <DEDUP_REMOVED lines=14> */
.L_x_811:
[----:B------:R-:W-:Y:S05]  /*a010*/  BSYNC B0 ;  /* 0x0000000000007941 */ /* 0x000fea0003800000 */
.L_x_810:
[----:B------:R-:W-:Y:S01]  /*a020*/  LEA.HI.SX32 R0, R9, 0x10, 0x1d ;  /* 0x0000001009007811 */ /* 0x000fe200078feaff */
[----:B------:R-:W-:Y:S03]  /*a030*/  BSSY B0, `(.L_x_812) ;  /* 0x0000013000007945 */ /* 0x000fe60003800000 */
[----:B------:R-:W-:-:S13]  /*a040*/  ISETP.GE.AND P0, PT, R0, R65, PT ;  /* 0x000000410000720c */ /* 0x000fda0003f06270 */
[----:B------:R-:W-:Y:S05]  /*a050*/  @P0 BRA `(.L_x_813) ;  /* 0x0000010000000947 */ /* 0x000fea0003800000 */
[----:B------:R-:W-:Y:S01]  /*a060*/  IADD3 R2, P0, R212, 0x10, RZ ;  /* 0x00000010d4027810 */ /* 0x000fe20007f1e0ff */
[----:B--2---:R-:W-:Y:S01]  /*a070*/  IMAD.MOV.U32 R12, RZ, RZ, R10 ;  /* 0x000000ffff0c7224 */ /* 0x004fe200078e000a */
        /* <DEDUP_REMOVED lines=14> */
.L_x_813:
[----:B------:R-:W-:Y:S05]  /*a160*/  BSYNC B0 ;  /* 0x0000000000007941 */ /* 0x000fea0003800000 */
.L_x_812:
[----:B------:R-:W-:Y:S01]  /*a170*/  LEA.HI.SX32 R0, R9, 0x20, 0x1d ;  /* 0x0000002009007811 */ /* 0x000fe200078feaff */
[----:B------:R-:W-:Y:S03]  /*a180*/  BSSY B0, `(.L_x_814) ;  /* 0x0000013000007945 */ /* 0x000fe60003800000 */
[----:B------:R-:W-:-:S13]  /*a190*/  ISETP.GE.AND P0, PT, R0, R65, PT ;  /* 0x000000410000720c */ /* 0x000fda0003f06270 */
[----:B------:R-:W-:Y:S05]  /*a1a0*/  @P0 BRA `(.L_x_815) ;  /* 0x0000010000000947 */ /* 0x000fea0003800000 */
[----:B--2---:R-:W-:Y:S01]  /*a1b0*/  IADD3 R2, P0, R212, 0x20, RZ ;  /* 0x00000020d4027810 */ /* 0x004fe20007f1e0ff */
        /* <DEDUP_REMOVED lines=12> */
[----:B-1----:R1:W-:Y:S04]  /*a280*/  @!P2 STG.E.128 [R2.64], R48 ;  /* 0x000000300200a986 */ /* 0x0023e8000c101d04 */
[----:B------:R1:W-:Y:S04]  /*a290*/  @!P1 STG.E.128 [R2.64+0x80], R32 ;  /* 0x0000802002009986 */ /* 0x0003e8000c101d04 */
[----:B------:R1:W-:Y:S02]  /*a2a0*/  @!P0 STG.E.128 [R2.64+0x100], R16 ;  /* 0x0001001002008986 */ /* 0x0003e4000c101d04 */
.L_x_815:
[----:B------:R-:W-:Y:S05]  /*a2b0*/  BSYNC B0 ;  /* 0x0000000000007941 */ /* 0x000fea0003800000 */
.L_x_814:
        /* <DEDUP_REMOVED lines=9> */
[----:B-12---:R-:W-:Y:S01]  /*a350*/  IMAD R3, R212, c[0x0][0x1e8], RZ ;  /* 0x00007a00d4037a24 */ /* 0x006fe200078e02ff */
        /* <DEDUP_REMOVED lines=10> */
.L_x_774:
[----:B------:R-:W1:Y:S01]  /*a400*/  LDC.U8 R3, c[0x0][0x329] ;  /* 0x0000ca40ff037b82 */ /* 0x000e620000000000 */
[----:B------:R-:W-:Y:S01]  /*a410*/  ISETP.NE.AND P3, PT, R211, -0x1, PT ;  /* 0xffffffffd300780c */ /* 0x000fe20003f65270 */
[----:B------:R-:W-:Y:S01]  /*a420*/  CS2R R14, SRZ ;  /* 0x00000000000e7805 */ /* 0x000fe2000001ff00 */
[----:B------:R-:W-:Y:S01]  /*a430*/  SHF.R.S32.HI R7, RZ, 0x1f, R6 ;  /* 0x0000001fff077819 */ /* 0x000fe20000011406 */
[----:B------:R-:W-:Y:S01]  /*a440*/  ULDC.64 UR4, c[0x0][0x118] ;  /* 0x0000460000047ab9 */ /* 0x000fe20000000a00 */
[----:B------:R-:W-:Y:S01]  /*a450*/  IADD3 R216, -R207, R216, RZ ;  /* 0x000000d8cfd87210 */ /* 0x000fe20007ffe1ff */
[----:B------:R-:W-:Y:S01]  /*a460*/  BSSY B0, `(.L_x_816) ;  /* 0x0000040000007945 */ /* 0x000fe20003800000 */
[----:B------:R-:W-:Y:S01]  /*a470*/  LEA.HI R8, R7, R6, RZ, 0x3 ;  /* 0x0000000607087211 */ /* 0x000fe200078f18ff */
[----:B------:R-:W2:Y:S03]  /*a480*/  LDC.U8 R0, c[0x0][0x328] ;  /* 0x0000ca00ff007b82 */ /* 0x000ea60000000000 */
[----:B------:R-:W-:-:S02]  /*a490*/  LOP3.LUT R9, R8, 0xfffffff8, RZ, 0xc0, !PT ;  /* 0xfffffff808097812 */ /* 0x000fc400078ec0ff */
[----:B------:R-:W-:Y:S01]  /*a4a0*/  SHF.R.S32.HI R8, RZ, 0x3, R8 ;  /* 0x00000003ff087819 */ /* 0x000fe20000011408 */
[----:B------:R-:W-:-:S04]  /*a4b0*/  @P3 IMAD.WIDE.U32 R10, R211, c[0x0][0x1e8], RZ ;  /* 0x00007a00d30a3a25 */ /* 0x000fc800078e00ff */
[----:B------:R-:W-:-:S04]  /*a4c0*/  @!P3 IMAD.WIDE.U32 R12, R5, c[0x0][0x1e0], RZ ;  /* 0x00007800050cba25 */ /* 0x000fc800078e00ff */
[----:B------:R-:W-:Y:S01]  /*a4d0*/  IMAD.IADD R6, R6, 0x1, -R9 ;  /* 0x0000000106067824 */ /* 0x000fe200078e0a09 */
[----:B------:R-:W-:Y:S02]  /*a4e0*/  @!P3 MOV R10, R12 ;  /* 0x0000000c000ab202 */ /* 0x000fe40000000f00 */
[----:B-1----:R-:W-:Y:S02]  /*a4f0*/  ISETP.NE.AND P1, PT, R3, RZ, PT ;  /* 0x000000ff0300720c */ /* 0x002fe40003f25270 */
[----:B------:R-:W-:Y:S02]  /*a500*/  SHF.R.S32.HI R9, RZ, 0x1f, R8 ;  /* 0x0000001fff097819 */ /* 0x000fe40000011408 */
[----:B--2---:R-:W-:-:S03]  /*a510*/  ISETP.NE.AND P0, PT, R0, RZ, PT ;  /* 0x000000ff0000720c */ /* 0x004fc60003f05270 */
[----:B------:R-:W-:Y:S01]  /*a520*/  IMAD.WIDE R212, R212, 0x40, R8 ;  /* 0x00000040d4d47825 */ /* 0x000fe200078e0208 */
[----:B------:R-:W-:-:S03]  /*a530*/  ISETP.NE.OR P2, PT, R3, RZ, !P0 ;  /* 0x000000ff0300720c */ /* 0x000fc60004745670 */
[----:B------:R-:W-:Y:S02]  /*a540*/  @P3 IMAD R3, R211, c[0x0][0x1ec], R11 ;  /* 0x00007b00d3033a24 */ /* 0x000fe400078e020b */
[----:B------:R-:W-:Y:S02]  /*a550*/  @P1 IMAD.MOV.U32 R2, RZ, RZ, c[0x0][0x210] ;  /* 0x00008400ff021624 */ /* 0x000fe400078e00ff */
[----:B------:R-:W-:Y:S02]  /*a560*/  @!P1 IMAD.MOV.U32 R0, RZ, RZ, c[0x0][0x214] ;  /* 0x00008500ff009624 */ /* 0x000fe400078e00ff */
[----:B------:R-:W-:Y:S02]  /*a570*/  @P1 IMAD R2, R2, c[0x0][0x214], RZ ;  /* 0x0000850002021a24 */ /* 0x000fe400078e02ff */
[----:B------:R-:W-:Y:S01]  /*a580*/  @P1 IMAD.MOV.U32 R4, RZ, RZ, 0x1 ;  /* 0x00000001ff041424 */ /* 0x000fe200078e00ff */
[----:B------:R-:W-:Y:S02]  /*a590*/  @!P1 SEL R2, R0, c[0x0][0x234], !P0 ;  /* 0x00008d0000029a07 */ /* 0x000fe40004000000 */
[----:B------:R-:W-:-:S02]  /*a5a0*/  @!P3 SHF.R.S32.HI R0, RZ, 0x1f, R5 ;  /* 0x0000001fff00b819 */ /* 0x000fc40000011405 */
[----:B------:R-:W-:Y:S01]  /*a5b0*/  ISETP.NE.OR P0, PT, R211, -0x1, P2 ;  /* 0xffffffffd300780c */ /* 0x000fe20001705670 */
[----:B------:R-:W-:Y:S02]  /*a5c0*/  @!P1 IMAD R4, R2, c[0x0][0x1c0], RZ ;  /* 0x0000700002049a24 */ /* 0x000fe400078e02ff */
[----:B------:R-:W-:Y:S02]  /*a5d0*/  @!P3 IMAD R0, R0, c[0x0][0x1e0], RZ ;  /* 0x000078000000ba24 */ /* 0x000fe400078e02ff */
[C---:B------:R-:W-:Y:S02]  /*a5e0*/  IMAD R7, R5.reuse, R4, RZ ;  /* 0x0000000405077224 */ /* 0x040fe400078e02ff */
[----:B------:R-:W-:Y:S02]  /*a5f0*/  @!P3 IMAD R0, R5, c[0x0][0x1e4], R0 ;  /* 0x000079000500ba24 */ /* 0x000fe400078e0200 */
[----:B------:R-:W-:Y:S01]  /*a600*/  @P1 IMAD.MOV.U32 R4, RZ, RZ, c[0x0][0x210] ;  /* 0x00008400ff041624 */ /* 0x000fe200078e00ff */
[----:B------:R-:W-:Y:S01]  /*a610*/  SEL R7, R7, RZ, P2 ;  /* 0x000000ff07077207 */ /* 0x000fe20001000000 */
[----:B------:R-:W-:-:S02]  /*a620*/  @!P3 IMAD.IADD R3, R13, 0x1, R0 ;  /* 0x000000010d03b824 */ /* 0x000fc400078e0200 */
[----:B------:R-:W-:Y:S02]  /*a630*/  @!P0 IMAD R211, R5, c[0x0][0x214], RZ ;  /* 0x0000850005d38a24 */ /* 0x000fe400078e02ff */
[----:B------:R-:W-:Y:S02]  /*a640*/  IMAD.SHL.U32 R0, R6, 0x8, RZ ;  /* 0x0000000806007824 */ /* 0x000fe400078e00ff */
[----:B------:R-:W-:Y:S01]  /*a650*/  IMAD R5, R22, R2, R7 ;  /* 0x0000000216057224 */ /* 0x000fe200078e0207 */
[----:B------:R-:W-:Y:S01]  /*a660*/  SHF.R.S32.HI R7, RZ, 0x1f, R22 ;  /* 0x0000001fff077819 */ /* 0x000fe20000011416 */
[----:B------:R-:W-:Y:S01]  /*a670*/  @!P1 IMAD.MOV.U32 R4, RZ, RZ, 0x1 ;  /* 0x00000001ff049424 */ /* 0x000fe200078e00ff */
[----:B------:R-:W-:Y:S02]  /*a680*/  @!P2 SHF.R.S32.HI R15, RZ, 0x1f, R211 ;  /* 0x0000001fff0fa819 */ /* 0x000fe400000114d3 */
[----:B------:R-:W-:Y:S01]  /*a690*/  @!P2 MOV R14, R211 ;  /* 0x000000d3000ea202 */ /* 0x000fe20000000f00 */
[----:B------:R-:W-:Y:S01]  /*a6a0*/  IMAD R7, R7, c[0x0][0x1f0], RZ ;  /* 0x00007c0007077a24 */ /* 0x000fe200078e02ff */
[----:B------:R-:W-:Y:S01]  /*a6b0*/  IADD3 R10, P0, R0, R10, RZ ;  /* 0x0000000a000a7210 */ /* 0x000fe20007f1e0ff */
[----:B------:R-:W-:Y:S01]  /*a6c0*/  IMAD R12, R207, R4, RZ ;  /* 0x00000004cf0c7224 */ /* 0x000fe200078e02ff */
[----:B------:R-:W-:Y:S01]  /*a6d0*/  ISETP.GE.AND P2, PT, R8, R216, PT ;  /* 0x000000d80800720c */ /* 0x000fe20003f46270 */
[----:B------:R-:W-:Y:S01]  /*a6e0*/  IMAD R2, R22, c[0x0][0x1f4], R7 ;  /* 0x00007d0016027a24 */ /* 0x000fe200078e0207 */
[----:B------:R-:W-:-:S02]  /*a6f0*/  LEA.HI.X.SX32 R11, R0, R3, 0x1, P0 ;  /* 0x00000003000b7211 */ /* 0x000fc400000f0eff */
[--C-:B------:R-:W-:Y:S02]  /*a700*/  IADD3 R3, P1, P0, R12, R14, R5.reuse ;  /* 0x0000000e0c037210 */ /* 0x100fe4000783e005 */
[----:B------:R-:W-:Y:S01]  /*a710*/  SHF.R.S32.HI R5, RZ, 0x1f, R5 ;  /* 0x0000001fff057819 */ /* 0x000fe20000011405 */
[----:B------:R-:W-:Y:S01]  /*a720*/  IMAD.WIDE.U32 R22, R22, c[0x0][0x1f0], R10 ;  /* 0x00007c0016167a25 */ /* 0x000fe200078e000a */
[----:B------:R-:W-:Y:S02]  /*a730*/  SHF.R.S32.HI R10, RZ, 0x1f, R12 ;  /* 0x0000001fff0a7819 */ /* 0x000fe4000001140c */
        /* <DEDUP_REMOVED lines=18> */
.L_x_817:
[----:B------:R-:W-:Y:S05]  /*a860*/  BSYNC B0 ;  /* 0x0000000000007941 */ /* 0x000fea0003800000 */
.L_x_816:
        /* <DEDUP_REMOVED lines=20> */
.L_x_819:
[----:B------:R-:W-:Y:S05]  /*a9b0*/  BSYNC B0 ;  /* 0x0000000000007941 */ /* 0x000fea0003800000 */
.L_x_818:
        /* <DEDUP_REMOVED lines=20> */
.L_x_821:
[----:B------:R-:W-:Y:S05]  /*ab00*/  BSYNC B0 ;  /* 0x0000000000007941 */ /* 0x000fea0003800000 */
.L_x_820:
        /* <DEDUP_REMOVED lines=19> */
.L_x_823:
[----:B------:R-:W-:Y:S05]  /*ac40*/  BSYNC B0 ;  /* 0x0000000000007941 */ /* 0x000fea0003800000 */
.L_x_822:
        /* <DEDUP_REMOVED lines=35> */
.L_x_824:
        /* <DEDUP_REMOVED lines=16> */
.L_x_1292:


//--------------------- .text._ZN5flash16flash_fwd_kernelI23Flash_fwd_kernel_traitsILi192ELi64ELi64ELi4ELb0ELb0EN7cutlass6half_tE19Flash_kernel_traitsILi192ELi64ELi64ELi4ES3_EELb1ELb0ELb0ELb1ELb0ELb0ELb0ELb1EEEvNS_16Flash_fwd_paramsE --------------------------
	.section	.text._ZN5flash16flash_fwd_kernelI23Flash_fwd_kernel_traitsILi192ELi64ELi64ELi4ELb0ELb0EN7cutlass6half_tE19Flash_kernel_traitsILi192ELi64ELi64ELi4ES3_EELb1ELb0ELb0ELb1ELb0ELb0ELb0ELb1EEEvNS_16Flash_fwd_paramsE,"ax",@progbits
	.sectioninfo	@"SHI_REGISTERS=255"
	.align	128
        .global         _ZN5flash16flash_fwd_kernelI23Flash_fwd_kernel_traitsILi192ELi64ELi64ELi4ELb0ELb0EN7cutlass6half_tE19Flash_kernel_traitsILi192ELi64ELi64ELi4ES3_EELb1ELb0ELb0ELb1ELb0ELb0ELb0ELb1EEEvNS_16Flash_fwd_paramsE
        .type           _ZN5flash16flash_fwd_kernelI23Flash_fwd_kernel_traitsILi192ELi64ELi64ELi4ELb0ELb0EN7cutlass6half_tE19Flash_kernel_traitsILi192ELi64ELi64ELi4ES3_EELb1ELb0ELb0ELb1ELb0ELb0ELb0ELb1EEEvNS_16Flash_fwd_paramsE,@function
        .size           _ZN5flash16flash_fwd_kernelI23Flash_fwd_kernel_traitsILi192ELi64ELi64ELi4ELb0ELb0EN7cutlass6half_tE19Flash_kernel_traitsILi192ELi64ELi64ELi4ES3_EELb1ELb0ELb0ELb1ELb0ELb0ELb0ELb1EEEvNS_16Flash_fwd_paramsE,(.L_x_1293 - _ZN5flash16flash_fwd_kernelI23Flash_fwd_kernel_traitsILi192ELi64ELi64ELi4ELb0ELb0EN7cutlass6half_tE19Flash_kernel_traitsILi192ELi64ELi64ELi4ES3_EELb1ELb0ELb0ELb1ELb0ELb0ELb0ELb1EEEvNS_16Flash_fwd_paramsE)
        .other          _ZN5flash16flash_fwd_kernelI23Flash_fwd_kernel_traitsILi192ELi64ELi64ELi4ELb0ELb0EN7cutlass6half_tE19Flash_kernel_traitsILi192ELi64ELi64ELi4ES3_EELb1ELb0ELb0ELb1ELb0ELb0ELb0ELb1EEEvNS_16Flash_fwd_paramsE,@"STO_CUDA_ENTRY STV_DEFAULT"
_ZN5flash16flash_fwd_kernelI23Flash_fwd_kernel_traitsILi192ELi64ELi64ELi4ELb0ELb0EN7cutlass6half_tE19Flash_kernel_traitsILi192ELi64ELi64ELi4ES3_EELb1ELb0ELb0ELb1ELb0ELb0ELb0ELb1EEEvNS_16Flash_fwd_paramsE:
.text._ZN5flash16flash_fwd_kernelI23Flash_fwd_kernel_traitsILi192ELi64ELi64ELi4ELb0ELb0EN7cutlass6half_tE19Flash_kernel_traitsILi192ELi64ELi64ELi4ES3_EELb1ELb0ELb0ELb1ELb0ELb0ELb0ELb1EEEvNS_16Flash_fwd_paramsE:
[----:B------:R-:W-:-:S03]  /*0000*/  MOV R1, c[0x0][0x28] ;  /* 0x00000a0000017a02 */ /* 0x000fc60000000f00 */
[----:B------:R-:W-:Y:S01]  /*0010*/  ULDC.U8 UR4, c[0x0][0x304] ;  /* 0x0000c10000047ab9 */ /* 0x000fe20000000000 */
[----:B------:R-:W-:Y:S01]  /*0020*/  IADD3 R1, R1, -0xf0, RZ ;  /* 0xffffff1001017810 */ /* 0x000fe20007ffe0ff */
[----:B------:R-:W-:Y:S01]  /*0030*/  ULDC.64 UR18, c[0x0][0x2f0] ;  /* 0x0000bc0000127ab9 */ /* 0x000fe20000000a00 */
[----:B------:R-:W-:Y:S01]  /*0040*/  ISETP.NE.AND P2, PT, RZ, UR4, PT ;  /* 0x00000004ff007c0c */ /* 0x000fe2000bf45270 */
[----:B------:R-:W-:Y:S01]  /*0050*/  IMAD.U32 R2, RZ, RZ, UR18 ;  /* 0x00000012ff027e24 */ /* 0x000fe2000f8e00ff */
[----:B------:R-:W-:Y:S01]  /*0060*/  ULDC.64 UR16, c[0x0][0x118] ;  /* 0x0000460000107ab9 */ /* 0x000fe20000000a00 */
[----:B------:R-:W-:Y:S01]  /*0070*/  IMAD.U32 R3, RZ, RZ, UR19 ;  /* 0x00000013ff037e24 */ /* 0x000fe2000f8e00ff */
[----:B------:R-:W-:Y:S01]  /*0080*/  MOV R8, c[0x0][0x2fc] ;  /* 0x0000bf0000087a02 */ /* 0x000fe20000000f00 */
[----:B------:R-:W-:Y:S01]  /*0090*/  IMAD.MOV.U32 R7, RZ, RZ, c[0x0][0x2f8] ;  /* 0x0000be00ff077624 */ /* 0x000fe200078e00ff */
[----:B------:R-:W1:Y:S01]  /*00a0*/  S2UR UR10, SR_CTAID.X ;  /* 0x00000000000a79c3 */ /* 0x000e620000002500 */
[----:B------:R-:W2:Y:S01]  /*00b0*/  S2R R101, SR_TID.X ;  /* 0x0000000000657919 */ /* 0x000ea20000002100 */
[----:B------:R-:W-:-:S05]  /*00c0*/  ULDC.64 UR4, c[0x0][0x240] ;  /* 0x0000900000047ab9 */ /* 0x000fca0000000a00 */
[----:B------:R3:W4:Y:S02]  /*00d0*/  @P2 LDG.E.64 R4, [R2.64] ;  /* 0x0000001002042981 */ /* 0x000724000c1e1b00 */
[----:B---3--:R-:W-:Y:S02]  /*00e0*/  @P2 IMAD.MOV.U32 R2, RZ, RZ, R7 ;  /* 0x000000ffff022224 */ /* 0x008fe400078e0007 */
[----:B------:R-:W-:-:S06]  /*00f0*/  @P2 IMAD.MOV.U32 R3, RZ, RZ, R8 ;  /* 0x000000ffff032224 */ /* 0x000fcc00078e0008 */
[----:B------:R-:W3:Y:S01]  /*0100*/  @P2 LDG.E.64 R2, [R2.64] ;  /* 0x0000001002022981 */ /* 0x000ee2000c1e1b00 */
[----:B------:R-:W5:Y:S01]  /*0110*/  S2UR UR15, SR_CTAID.Y ;  /* 0x00000000000f79c3 */ /* 0x000f620000002600 */
[----:B------:R-:W-:Y:S02]  /*0120*/  UISETP.NE.U32.AND UP2, UPT, URZ, UR4, UPT ;  /* 0x000000043f00728c */ /* 0x000fe4000bf45070 */
[----:B------:R-:W-:Y:S02]  /*0130*/  UMOV UR20, 0x4 ;  /* 0x0000000400147882 */ /* 0x000fe40000000000 */
[----:B------:R-:W-:Y:S02]  /*0140*/  UISETP.NE.AND.EX UP2, UPT, URZ, UR5, UPT, UP2 ;  /* 0x000000053f00728c */ /* 0x000fe4000bf45320 */
[----:B------:R-:W-:Y:S01]  /*0150*/  ULDC.64 UR12, c[0x0][0x240] ;  /* 0x00009000000c7ab9 */ /* 0x000fe20000000a00 */
[----:B------:R-:W1:Y:S01]  /*0160*/  S2UR UR14, SR_CTAID.Z ;  /* 0x00000000000e79c3 */ /* 0x000e620000002700 */
[----:B------:R-:W-:-:S02]  /*0170*/  ULDC.64 UR4, c[0x0][0x250] ;  /* 0x0000940000047ab9 */ /* 0x000fc40000000a00 */
[----:B------:R-:W-:Y:S01]  /*0180*/  PLOP3.LUT P0, PT, PT, PT, UP2, 0x80, 0x0 ;  /* 0x000000000000781c */ /* 0x000fe20003f0f028 */
[----:B------:R-:W-:Y:S02]  /*0190*/  UISETP.NE.U32.AND UP0, UPT, URZ, UR4, UPT ;  /* 0x000000043f00728c */ /* 0x000fe4000bf05070 */
[----:B------:R-:W-:Y:S02]  /*01a0*/  ULDC.U8 UR8, c[0x0][0x312] ;  /* 0x0000c48000087ab9 */ /* 0x000fe40000000000 */
[----:B------:R-:W-:Y:S02]  /*01b0*/  UISETP.NE.AND UP3, UPT, UR8, URZ, UPT ;  /* 0x0000003f0800728c */ /* 0x000fe4000bf65270 */
[----:B------:R-:W-:-:S03]  /*01c0*/  UISETP.NE.AND.EX UP0, UPT, URZ, UR5, UPT, UP0 ;  /* 0x000000053f00728c */ /* 0x000fc6000bf05300 */
[----:B------:R-:W-:Y:S02]  /*01d0*/  ULDC.64 UR4, c[0x0][0x250] ;  /* 0x0000940000047ab9 */ /* 0x000fe40000000a00 */
[----:B-----5:R-:W-:Y:S02]  /*01e0*/  UIMAD.WIDE UR12, UR15, UR20, UR12 ;  /* 0x000000140f0c72a5 */ /* 0x020fe4000f8e020c */
[----:B-1----:R-:W-:-:S06]  /*01f0*/  ULOP3.LUT UR6, UR14, UR10, UR15, 0xfe, !UPT ;  /* 0x0000000a0e067292 */ /* 0x002fcc000f8efe0f */
[----:B--2---:R-:W-:Y:S01]  /*0200*/  LOP3.LUT P3, RZ, R101, UR6, RZ, 0xfc, !PT ;  /* 0x0000000665ff7c12 */ /* 0x004fe2000f86fcff */
[----:B------:R-:W-:Y:S02]  /*0210*/  ULDC.64 UR6, c[0x0][0x248] ;  /* 0x0000920000067ab9 */ /* 0x000fe40000000a00 */
[----:B------:R-:W-:-:S04]  /*0220*/  UISETP.EQ.U32.AND UP1, UPT, URZ, UR6, UPT ;  /* 0x000000063f00728c */ /* 0x000fc8000bf22070 */
[----:B------:R-:W-:Y:S02]  /*0230*/  UISETP.EQ.OR.EX UP1, UPT, URZ, UR7, !UP3, UP1 ;  /* 0x000000073f00728c */ /* 0x000fe4000df22710 */
[----:B------:R-:W-:Y:S02]  /*0240*/  @UP0 UIMAD.WIDE UR4, UR15, UR20, UR4 ;  /* 0x000000140f0402a5 */ /* 0x000fe4000f8e0204 */
[----:B------:R-:W-:Y:S02]  /*0250*/  ULDC.64 UR6, c[0x0][0x248] ;  /* 0x0000920000067ab9 */ /* 0x000fe40000000a00 */
[----:B------:R-:W-:Y:S01]  /*0260*/  @!P3 IMAD.MOV.U32 R10, RZ, RZ, c[0x0][0x308] ;  /* 0x0000c200ff0ab624 */ /* 0x000fe200078e00ff */
[----:B------:R-:W-:Y:S01]  /*0270*/  @!P3 MOV R11, c[0x0][0x30c] ;  /* 0x0000c300000bba02 */ /* 0x000fe20000000f00 */
[----:B------:R-:W-:Y:S01]  /*0280*/  UIMAD.WIDE UR6, UR15, UR20, UR6 ;  /* 0x000000140f0672a5 */ /* 0x000fe2000f8e0206 */
[----:B----4-:R-:W1:Y:S08]  /*0290*/  @P2 R2UR UR18, R4 ;  /* 0x00000000041223c2 */ /* 0x010e7000000e0000 */
[----:B------:R-:W2:Y:S01]  /*02a0*/  @P2 R2UR UR19, R5 ;  /* 0x00000000051323c2 */ /* 0x000ea200000e0000 */
[----:B-1----:R-:W-:-:S02]  /*02b0*/  IMAD.U32 R4, RZ, RZ, UR18 ;  /* 0x00000012ff047e24 */ /* 0x002fc4000f8e00ff */
[----:B--2---:R-:W-:Y:S01]  /*02c0*/  IMAD.U32 R5, RZ, RZ, UR19 ;  /* 0x00000013ff057e24 */ /* 0x004fe2000f8e00ff */
[----:B---3--:R-:W-:Y:S02]  /*02d0*/  @P2 IADD3 R7, P1, R2, c[0x0][0x300], RZ ;  /* 0x0000c00002072a10 */ /* 0x008fe40007f3e0ff */
[----:B------:R-:W-:Y:S02]  /*02e0*/  MOV R2, UR12 ;  /* 0x0000000c00027c02 */ /* 0x000fe40008000f00 */
[----:B------:R1:W-:Y:S01]  /*02f0*/  @!P3 STG.E.64 [R10.64], R4 ;  /* 0x000000040a00b986 */ /* 0x0003e2000c101b10 */
[----:B------:R-:W-:Y:S02]  /*0300*/  @P2 IMAD.X R8, RZ, RZ, R3, P1 ;  /* 0x000000ffff082224 */ /* 0x000fe400008e0603 */
[----:B------:R-:W-:Y:S01]  /*0310*/  IMAD.U32 R3, RZ, RZ, UR13 ;  /* 0x0000000dff037e24 */ /* 0x000fe2000f8e00ff */
[----:B------:R-:W-:Y:S01]  /*0320*/  PLOP3.LUT P1, PT, PT, PT, UP0, 0x80, 0x0 ;  /* 0x000000000000781c */ /* 0x000fe20003f2f008 */
[----:B-1----:R-:W-:Y:S01]  /*0330*/  @!P3 IMAD.MOV.U32 R4, RZ, RZ, R7 ;  /* 0x000000ffff04b224 */ /* 0x002fe200078e0007 */
[----:B------:R-:W-:-:S05]  /*0340*/  @!P3 MOV R5, R8 ;  /* 0x000000080005b202 */ /* 0x000fca0000000f00 */
[----:B------:R1:W-:Y:S04]  /*0350*/  @!P3 STG.E.64 [R10.64+0x8], R4 ;  /* 0x000008040a00b986 */ /* 0x0003e8000c101b10 */
[----:B------:R2:W3:Y:S04]  /*0360*/  @P0 LDG.E R9, [R2.64] ;  /* 0x0000001002090981 */ /* 0x0004e8000c1e1900 */
[----:B------:R2:W4:Y:S01]  /*0370*/  @P0 LDG.E R6, [R2.64+0x4] ;  /* 0x0000041002060981 */ /* 0x000522000c1e1900 */
[----:B------:R-:W-:Y:S01]  /*0380*/  PLOP3.LUT P2, PT, PT, PT, UP1, 0x80, 0x0 ;  /* 0x000000000000781c */ /* 0x000fe20003f4f018 */
[----:B-1----:R-:W-:-:S02]  /*0390*/  IMAD.U32 R4, RZ, RZ, UR4 ;  /* 0x00000004ff047e24 */ /* 0x002fc4000f8e00ff */
[----:B------:R-:W-:Y:S01]  /*03a0*/  IMAD.U32 R5, RZ, RZ, UR5 ;  /* 0x00000005ff057e24 */ /* 0x000fe2000f8e00ff */
[----:B--2---:R-:W-:Y:S01]  /*03b0*/  MOV R2, UR6 ;  /* 0x0000000600027c02 */ /* 0x004fe20008000f00 */
[----:B------:R-:W-:-:S03]  /*03c0*/  IMAD.U32 R3, RZ, RZ, UR7 ;  /* 0x00000007ff037e24 */ /* 0x000fc6000f8e00ff */
[----:B------:R-:W2:Y:S05]  /*03d0*/  @P1 LDG.E R4, [R4.64] ;  /* 0x0000001004041981 */ /* 0x000eaa000c1e1900 */
[----:B------:R-:W5:Y:S01]  /*03e0*/  @!P2 LDG.E R0, [R2.64] ;  /* 0x000000100200a981 */ /* 0x000f62000c1e1900 */
[----:B------:R-:W-:Y:S01]  /*03f0*/  UMOV UR9, 0xffffffff ;  /* 0xffffffff00097882 */ /* 0x000fe20000000000 */
[----:B------:R-:W1:Y:S01]  /*0400*/  LDC.U8 R106, c[0x0][0x2d8] ;  /* 0x0000b600ff6a7b82 */ /* 0x000e620000000000 */
[----:B------:R-:W-:Y:S02]  /*0410*/  UMOV UR23, URZ ;  /* 0x0000003f00177c82 */ /* 0x000fe40008000000 */
[----:B------:R-:W-:-:S05]  /*0420*/  UMOV UR25, 0xffffffff ;  /* 0xffffffff00197882 */ /* 0x000fca0000000000 */
[----:B---3--:R3:W1:Y:S08]  /*0430*/  @P0 R2UR UR9, R9 ;  /* 0x00000000090903c2 */ /* 0x00867000000e0000 */
[----:B----4-:R-:W1:Y:S01]  /*0440*/  @P0 R2UR UR13, R6 ;  /* 0x00000000060d03c2 */ /* 0x010e6200000e0000 */
[----:B------:R-:W-:-:S04]  /*0450*/  ISETP.NE.U32.AND P0, PT, RZ, c[0x0][0x248], PT ;  /* 0x00009200ff007a0c */ /* 0x000fc80003f05070 */
[----:B------:R-:W-:Y:S02]  /*0460*/  ISETP.NE.AND.EX P0, PT, RZ, c[0x0][0x24c], PT, P0 ;  /* 0x00009300ff007a0c */ /* 0x000fe40003f05300 */
[----:B---3--:R-:W-:-:S04]  /*0470*/  SHF.R.S32.HI R9, RZ, 0x1f, R101 ;  /* 0x0000001fff097819 */ /* 0x008fc80000011465 */
[----:B------:R-:W-:Y:S01]  /*0480*/  LEA.HI R12, R9, R101, RZ, 0x5 ;  /* 0x00000065090c7211 */ /* 0x000fe200078f28ff */
[----:B-1----:R-:W-:Y:S01]  /*0490*/  @UP2 UIADD3 UR13, UR13, -UR9, URZ ;  /* 0x800000090d0d2290 */ /* 0x002fe2000fffe03f */
[----:B--2---:R1:W2:Y:S06]  /*04a0*/  @P1 R2UR UR23, R4 ;  /* 0x00000000041713c2 */ /* 0x0042ac00000e0000 */
[----:B------:R-:W-:Y:S02]  /*04b0*/  @!UP2 ULDC UR13, c[0x0][0x214] ;  /* 0x00008500000daab9 */ /* 0x000fe40000000800 */
[----:B-----5:R1:W3:Y:S02]  /*04c0*/  @!P2 R2UR UR25, R0 ;  /* 0x000000000019a3c2 */ /* 0x0202e400000e0000 */
        /* <DEDUP_REMOVED lines=8> */
.L_x_825:
[----:B------:R-:W-:Y:S02]  /*0550*/  ULDC UR6, c[0x0][0x218] ;  /* 0x0000860000067ab9 */ /* 0x000fe40000000800 */
.L_x_826:
        /* <DEDUP_REMOVED lines=28> */
[----:B------:R-:W-:Y:S01]  /*0720*/  LOP3.LUT R0, R12, 0xffffffe0, RZ, 0xc0, !PT ;  /* 0xffffffe00c007812 */ /* 0x000fe200078ec0ff */
[----:B------:R-:W-:Y:S02]  /*0730*/  UISETP.NE.AND UP0, UPT, UR25, -0x1, UPT ;  /* 0xffffffff1900788c */ /* 0x000fe4000bf05270 */
[----:B------:R-:W-:Y:S02]  /*0740*/  ULDC.64 UR4, c[0x0][0x190] ;  /* 0x0000640000047ab9 */ /* 0x000fe40000000a00 */
[----:B------:R-:W-:Y:S01]  /*0750*/  ULDC.64 UR6, c[0x0][0x178] ;  /* 0x00005e0000067ab9 */ /* 0x000fe20000000a00 */
[----:B------:R-:W-:Y:S01]  /*0760*/  IMAD.IADD R20, R101, 0x1, -R0 ;  /* 0x0000000165147824 */ /* 0x000fe200078e0a00 */
[----:B------:R-:W-:-:S03]  /*0770*/  PLOP3.LUT P0, PT, PT, PT, UP0, 0x80, 0x0 ;  /* 0x000000000000781c */ /* 0x000fc60003f0f008 */
[----:B------:R-:W-:Y:S01]  /*0780*/  @!UP1 USHF.R.S32.HI UR24, URZ, 0x1f, UR15 ;  /* 0x0000001f3f189899 */ /* 0x000fe2000801140f */
[----:B------:R-:W-:Y:S01]  /*0790*/  SHF.R.S32.HI R0, RZ, 0x1f, R20 ;  /* 0x0000001fff007819 */ /* 0x000fe20000011414 */
[----:B------:R-:W-:Y:S02]  /*07a0*/  @UP1 UIMAD.WIDE.U32 UR26, UR9, UR4, URZ ;  /* 0x00000004091a12a5 */ /* 0x000fe4000f8e003f */
[----:B------:R-:W-:Y:S02]  /*07b0*/  @!UP1 UIMAD UR24, UR24, UR6, URZ ;  /* 0x00000006181892a4 */ /* 0x000fe4000f8e023f */
[----:B------:R-:W-:Y:S02]  /*07c0*/  @UP0 UIADD3 UR21, UR23, UR25, URZ ;  /* 0x0000001917150290 */ /* 0x000fe4000fffe03f */
[----:B------:R-:W-:Y:S02]  /*07d0*/  @UP1 UIMAD UR22, UR9, UR5, UR27 ;  /* 0x00000005091612a4 */ /* 0x000fe4000f8e021b */
[----:B------:R-:W-:-:S02]  /*07e0*/  @!UP1 UIMAD.WIDE.U32 UR30, UR15, UR6, URZ ;  /* 0x000000060f1e92a5 */ /* 0x000fc4000f8e003f */
[----:B------:R-:W-:Y:S02]  /*07f0*/  ULDC.64 UR4, c[0x0][0x198] ;  /* 0x0000660000047ab9 */ /* 0x000fe40000000a00 */
[----:B------:R-:W-:Y:S02]  /*0800*/  @UP0 UIMAD.WIDE.U32 UR28, UR21, UR4, URZ ;  /* 0x00000004151c02a5 */ /* 0x000fe4000f8e003f */
[----:B------:R-:W-:Y:S02]  /*0810*/  @!UP1 UIMAD UR4, UR15, UR7, UR24 ;  /* 0x000000070f0492a4 */ /* 0x000fe4000f8e0218 */
[----:B------:R-:W-:Y:S02]  /*0820*/  @UP0 UIMAD UR7, UR21, UR5, UR29 ;  /* 0x00000005150702a4 */ /* 0x000fe4000f8e021d */
[----:B------:R-:W-:Y:S02]  /*0830*/  ULDC UR24, c[0x0][0x1c0] ;  /* 0x0000700000187ab9 */ /* 0x000fe40000000800 */
[----:B------:R-:W-:-:S02]  /*0840*/  UIMAD UR24, UR15, UR24, UR14 ;  /* 0x000000180f1872a4 */ /* 0x000fc4000f8e020e */
[----:B------:R-:W-:Y:S02]  /*0850*/  ULDC UR5, c[0x0][0x224] ;  /* 0x0000890000057ab9 */ /* 0x000fe40000000800 */
[----:B------:R-:W-:Y:S02]  /*0860*/  UIMAD UR5, UR24, UR5, UR11 ;  /* 0x00000005180572a4 */ /* 0x000fe4000f8e020b */
[----:B------:R-:W-:Y:S02]  /*0870*/  USHF.L.U32 UR24, UR24, 0x5, URZ ;  /* 0x0000000518187899 */ /* 0x000fe4000800063f */
[----:B------:R-:W-:Y:S02]  /*0880*/  ULDC UR6, c[0x0][0x228] ;  /* 0x00008a0000067ab9 */ /* 0x000fe40000000800 */
[----:B------:R-:W-:Y:S02]  /*0890*/  UIMAD UR6, UR5, UR6, URZ ;  /* 0x00000006050672a4 */ /* 0x000fe4000f8e023f */
[----:B------:R-:W-:Y:S01]  /*08a0*/  IADD3 R107, P2, P1, R7, UR24, R20 ;  /* 0x00000018076b7c10 */ /* 0x000fe2000f95e014 */
[----:B------:R-:W-:-:S02]  /*08b0*/  USHF.R.S32.HI UR5, URZ, 0x1f, UR24 ;  /* 0x0000001f3f057899 */ /* 0x000fc40008011418 */
[----:B------:R-:W-:Y:S02]  /*08c0*/  USHF.R.S32.HI UR21, URZ, 0x1f, UR14 ;  /* 0x0000001f3f157899 */ /* 0x000fe4000801140e */
[----:B------:R1:W-:Y:S01]  /*08d0*/  STL [R1+0xcc], R107 ;  /* 0x0000cc6b01007387 */ /* 0x0003e20000100800 */
[----:B------:R-:W-:Y:S01]  /*08e0*/  @UP1 UMOV UR24, UR26 ;  /* 0x0000001a00181c82 */ /* 0x000fe20008000000 */
[----:B------:R-:W-:Y:S01]  /*08f0*/  IADD3.X R104, R8, UR5, R0, P2, P1 ;  /* 0x0000000508687c10 */ /* 0x000fe200097e2400 */
[----:B------:R-:W-:Y:S02]  /*0900*/  @!UP1 UIADD3 UR22, UR31, UR4, URZ ;  /* 0x000000041f169290 */ /* 0x000fe4000fffe03f */
[----:B------:R-:W-:Y:S01]  /*0910*/  @!UP1 UMOV UR24, UR30 ;  /* 0x0000001e00189c82 */ /* 0x000fe20008000000 */
[----:B------:R-:W-:Y:S05]  /*0920*/  @P0 BRA `(.L_x_828) ;  /* 0x000000d000000947 */ /* 0x000fea0003800000 */
[----:B------:R-:W-:Y:S02]  /*0930*/  USHF.R.S32.HI UR26, URZ, 0x1f, UR23 ;  /* 0x0000001f3f1a7899 */ /* 0x000fe40008011417 */
[----:B------:R-:W-:-:S02]  /*0940*/  ULDC.64 UR4, c[0x0][0x198] ;  /* 0x0000660000047ab9 */ /* 0x000fc40000000a00 */
[----:B------:R-:W-:Y:S02]  /*0950*/  UIMAD UR26, UR26, UR4, URZ ;  /* 0x000000041a1a72a4 */ /* 0x000fe4000f8e023f */
[----:B------:R-:W-:Y:S02]  /*0960*/  UIMAD.WIDE.U32 UR28, UR23, UR4, URZ ;  /* 0x00000004171c72a5 */ /* 0x000fe4000f8e003f */
[----:B------:R-:W-:Y:S02]  /*0970*/  UIMAD UR26, UR23, UR5, UR26 ;  /* 0x00000005171a72a4 */ /* 0x000fe4000f8e021a */
[----:B------:R-:W-:Y:S02]  /*0980*/  USHF.R.S32.HI UR7, URZ, 0x1f, UR15 ;  /* 0x0000001f3f077899 */ /* 0x000fe4000801140f */
[----:B------:R-:W-:Y:S02]  /*0990*/  ULDC.64 UR4, c[0x0][0x180] ;  /* 0x0000600000047ab9 */ /* 0x000fe40000000a00 */
[----:B------:R-:W-:-:S02]  /*09a0*/  UIADD3 UR27, UR29, UR26, URZ ;  /* 0x0000001a1d1b7290 */ /* 0x000fc4000fffe03f */
[----:B------:R-:W-:Y:S02]  /*09b0*/  UIMAD UR7, UR7, UR4, URZ ;  /* 0x00000004070772a4 */ /* 0x000fe4000f8e023f */
[----:B------:R-:W-:Y:S02]  /*09c0*/  UMOV UR26, UR28 ;  /* 0x0000001c001a7c82 */ /* 0x000fe40008000000 */
[----:B------:R-:W-:Y:S02]  /*09d0*/  UIMAD UR7, UR15, UR5, UR7 ;  /* 0x000000050f0772a4 */ /* 0x000fe4000f8e0207 */
[----:B------:R-:W-:-:S04]  /*09e0*/  UIMAD.WIDE.U32 UR28, UR15, UR4, UR26 ;  /* 0x000000040f1c72a5 */ /* 0x000fc8000f8e001a */
[----:B------:R-:W-:Y:S02]  /*09f0*/  UIADD3 UR7, UR29, UR7, URZ ;  /* 0x000000071d077290 */ /* 0x000fe4000fffe03f */
.L_x_828:
[----:B------:R-:W-:Y:S01]  /*0a00*/  IABS R4, c[0x0][0x1c8] ;  /* 0x0000720000047a13 */ /* 0x000fe20000000000 */
[----:B------:R-:W2:Y:S01]  /*0a10*/  S2R R5, SR_CTAID.Z ;  /* 0x0000000000057919 */ /* 0x000ea20000002700 */
[----:B------:R-:W-:Y:S02]  /*0a20*/  ULDC UR4, c[0x0][0x1c8] ;  /* 0x0000720000047ab9 */ /* 0x000fe40000000800 */
[----:B------:R-:W3:Y:S01]  /*0a30*/  I2F.RP R2, R4 ;  /* 0x0000000400027306 */ /* 0x000ee20000209400 */
[----:B------:R-:W-:Y:S02]  /*0a40*/  ULOP3.LUT UR4, UR14, UR4, URZ, 0x3c, !UPT ;  /* 0x000000040e047292 */ /* 0x000fe4000f8e3c3f */
[----:B------:R-:W-:-:S04]  /*0a50*/  @UP0 UIADD3 UR25, UR23, UR25, URZ ;  /* 0x0000001917190290 */ /* 0x000fc8000fffe03f */
[----:B------:R-:W-:Y:S01]  /*0a60*/  ISETP.LE.AND P1, PT, RZ, UR4, PT ;  /* 0x00000004ff007c0c */ /* 0x000fe2000bf23270 */
[----:B------:R-:W-:Y:S02]  /*0a70*/  ULDC.64 UR4, c[0x0][0x1a0] ;  /* 0x0000680000047ab9 */ /* 0x000fe40000000a00 */
[----:B------:R-:W-:-:S04]  /*0a80*/  @UP0 UIMAD.WIDE.U32 UR26, UR25, UR4, URZ ;  /* 0x00000004191a02a5 */ /* 0x000fc8000f8e003f */
[----:B------:R-:W-:Y:S01]  /*0a90*/  @UP0 UIMAD UR5, UR25, UR5, UR27 ;  /* 0x00000005190502a4 */ /* 0x000fe2000f8e021b */
[----:B---3--:R-:W3:Y:S01]  /*0aa0*/  MUFU.RCP R2, R2 ;  /* 0x0000000200027308 */ /* 0x008ee20000001000 */
[----:B--2---:R-:W-:Y:S02]  /*0ab0*/  IABS R5, R5 ;  /* 0x0000000500057213 */ /* 0x004fe40000000000 */
[----:B---3--:R-:W-:-:S05]  /*0ac0*/  IADD3 R2, R2, 0xffffffe, RZ ;  /* 0x0ffffffe02027810 */ /* 0x008fca0007ffe0ff */
[----:B------:R-:W2:Y:S02]  /*0ad0*/  F2I.FTZ.U32.TRUNC.NTZ R3, R2 ;  /* 0x0000000200037305 */ /* 0x000ea4000021f000 */
[----:B--2---:R-:W-:Y:S02]  /*0ae0*/  IMAD.MOV R0, RZ, RZ, -R3 ;  /* 0x000000ffff007224 */ /* 0x004fe400078e0a03 */
        /* <DEDUP_REMOVED lines=11> */
[----:B------:R-:W-:-:S13]  /*0ba0*/  ISETP.GE.U32.AND P3, PT, R2, R4, PT ;  /* 0x000000040200720c */ /* 0x000fda0003f66070 */
[----:B------:R-:W-:-:S05]  /*0bb0*/  @P3 IADD3 R0, R0, 0x1, RZ ;  /* 0x0000000100003810 */ /* 0x000fca0007ffe0ff */
[----:B------:R-:W-:-:S05]  /*0bc0*/  IMAD.MOV.U32 R6, RZ, RZ, R0 ;  /* 0x000000ffff067224 */ /* 0x000fca00078e0000 */
[----:B------:R-:W-:Y:S02]  /*0bd0*/  @!P1 IADD3 R6, -R6, RZ, RZ ;  /* 0x000000ff06069210 */ /* 0x000fe40007ffe1ff */
        /* <DEDUP_REMOVED lines=14> */
.L_x_829:
[CC--:B------:R-:W-:Y:S01]  /*0cc0*/  LEA.HI R0, R9.reuse, R101.reuse, RZ, 0x3 ;  /* 0x0000006509007211 */ /* 0x0c0fe200078f18ff */
[----:B------:R-:W2:Y:S01]  /*0cd0*/  S2R R18, SR_CTAID.Z ;  /* 0x0000000000127919 */ /* 0x000ea20000002700 */
[----:B------:R-:W-:Y:S01]  /*0ce0*/  LEA.HI R3, R9, R101, RZ, 0x4 ;  /* 0x0000006509037211 */ /* 0x000fe200078f20ff */
[----:B------:R-:W-:Y:S01]  /*0cf0*/  IMAD.MOV.U32 R25, RZ, RZ, 0x10 ;  /* 0x00000010ff197424 */ /* 0x000fe200078e00ff */
[----:B------:R-:W-:Y:S01]  /*0d00*/  SHF.R.S32.HI R16, RZ, 0x3, R0 ;  /* 0x00000003ff107819 */ /* 0x000fe20000011400 */
[----:B------:R-:W-:Y:S01]  /*0d10*/  IMAD.U32 R14, RZ, RZ, UR10 ;  /* 0x0000000aff0e7e24 */ /* 0x000fe2000f8e00ff */
[----:B------:R-:W-:Y:S01]  /*0d20*/  LOP3.LUT R0, R0, 0xfffffff8, RZ, 0xc0, !PT ;  /* 0xfffffff800007812 */ /* 0x000fe200078ec0ff */
[----:B------:R-:W-:Y:S01]  /*0d30*/  BSSY B0, `(.L_x_830) ;  /* 0x0000075000007945 */ /* 0x000fe20003800000 */
        /* <DEDUP_REMOVED lines=8> */
[----:B------:R-:W-:Y:S01]  /*0dc0*/  IMAD.WIDE R14, R14, 0x40, R16 ;  /* 0x000000400e0e7825 */ /* 0x000fe200078e0210 */
[----:B------:R-:W-:Y:S02]  /*0dd0*/  LOP3.LUT R2, R0, 0xfffffffe, RZ, 0xc0, !PT ;  /* 0xfffffffe00027812 */ /* 0x000fe400078ec0ff */
[----:B------:R-:W-:Y:S01]  /*0de0*/  LOP3.LUT R4, R7, 0x38, R114, 0xf8, !PT ;  /* 0x0000003807047812 */ /* 0x000fe200078ef872 */
[----:B------:R-:W-:Y:S01]  /*0df0*/  IMAD.IADD R0, R101, 0x1, -R3 ;  /* 0x0000000165007824 */ /* 0x000fe200078e0a03 */
[----:B------:R-:W-:Y:S01]  /*0e00*/  SHF.R.U32.HI R7, RZ, 0x3, R7 ;  /* 0x00000003ff077819 */ /* 0x000fe20000011607 */
[----:B------:R-:W-:Y:S01]  /*0e10*/  IMAD.IADD R23, R5, 0x1, -R2 ;  /* 0x0000000105177824 */ /* 0x000fe200078e0a02 */
[----:B------:R-:W-:-:S02]  /*0e20*/  LEA.HI R5, R9, R101, RZ, 0x6 ;  /* 0x0000006509057211 */ /* 0x000fc400078f30ff */
[----:B------:R-:W-:Y:S01]  /*0e30*/  SHF.R.S32.HI R2, RZ, 0x1f, R0 ;  /* 0x0000001fff027819 */ /* 0x000fe20000011400 */
[----:B------:R-:W-:Y:S01]  /*0e40*/  IMAD.SHL.U32 R8, R23, 0x8, RZ ;  /* 0x0000000817087824 */ /* 0x000fe200078e00ff */
[----:B------:R-:W-:Y:S01]  /*0e50*/  LOP3.LUT R7, R4, R7, RZ, 0x3c, !PT ;  /* 0x0000000704077212 */ /* 0x000fe200078e3cff */
[----:B------:R-:W-:Y:S01]  /*0e60*/  IMAD.SHL.U32 R5, R5, 0x8, RZ ;  /* 0x0000000805057824 */ /* 0x000fe200078e00ff */
[----:B------:R-:W-:Y:S02]  /*0e70*/  LEA.HI R11, R2, R0, RZ, 0x3 ;  /* 0x00000000020b7211 */ /* 0x000fe400078f18ff */
[----:B------:R-:W-:Y:S02]  /*0e80*/  SHF.R.S32.HI R115, RZ, 0x1f, R114 ;  /* 0x0000001fff737819 */ /* 0x000fe40000011472 */
[----:B------:R-:W-:Y:S02]  /*0e90*/  LOP3.LUT R4, R11, 0xfffffff8, RZ, 0xc0, !PT ;  /* 0xfffffff80b047812 */ /* 0x000fe400078ec0ff */
[----:B------:R-:W-:Y:S01]  /*0ea0*/  IADD3 R2, P0, R114, UR24, RZ ;  /* 0x0000001872027c10 */ /* 0x000fe2000ff1e0ff */
[----:B------:R3:W-:Y:S01]  /*0eb0*/  STL.64 [R1+0x58], R114 ;  /* 0x0000587201007387 */ /* 0x0007e20000100a00 */
[----:B------:R-:W-:Y:S01]  /*0ec0*/  LOP3.LUT R199, R7, 0xfffffe00, R5, 0xf8, !PT ;  /* 0xfffffe0007c77812 */ /* 0x000fe200078ef805 */
[----:B------:R-:W-:Y:S01]  /*0ed0*/  IMAD.IADD R0, R0, 0x1, -R4 ;  /* 0x0000000100007824 */ /* 0x000fe200078e0a04 */
[----:B------:R-:W-:Y:S01]  /*0ee0*/  IADD3.X R3, R115, UR22, RZ, P0, !PT ;  /* 0x0000001673037c10 */ /* 0x000fe200087fe4ff */
[C---:B------:R-:W-:Y:S01]  /*0ef0*/  IMAD R4, R17.reuse, c[0x0][0x198], RZ ;  /* 0x0000660011047a24 */ /* 0x040fe200078e02ff */
[----:B------:R-:W-:Y:S01]  /*0f00*/  SHF.R.S32.HI R103, RZ, 0x5, R12 ;  /* 0x00000005ff677819 */ /* 0x000fe2000001140c */
[----:B------:R-:W-:Y:S01]  /*0f10*/  IMAD R7, R17, c[0x0][0x1a0], RZ ;  /* 0x0000680011077a24 */ /* 0x000fe200078e02ff */
[----:B------:R-:W-:Y:S01]  /*0f20*/  LOP3.LUT P3, RZ, R0, 0x4, RZ, 0xc0, !PT ;  /* 0x0000000400ff7812 */ /* 0x000fe2000786c0ff */
[----:B--2---:R-:W-:Y:S01]  /*0f30*/  IMAD.WIDE.U32 R18, R18, c[0x0][0x1a8], R2 ;  /* 0x00006a0012127a25 */ /* 0x004fe200078e0002 */
[----:B------:R-:W-:Y:S01]  /*0f40*/  LOP3.LUT P2, RZ, R0, 0x2, RZ, 0xc0, !PT ;  /* 0x0000000200ff7812 */ /* 0x000fe2000784c0ff */
[----:B------:R-:W-:Y:S01]  /*0f50*/  USHF.R.S32.HI UR22, URZ, 0x6, UR8 ;  /* 0x000000063f167899 */ /* 0x000fe20008011408 */
[----:B------:R-:W-:Y:S01]  /*0f60*/  IADD3 R111, R114, 0x40, RZ ;  /* 0x00000040726f7810 */ /* 0x000fe20007ffe0ff */
[----:B------:R-:W-:Y:S01]  /*0f70*/  IMAD.SHL.U32 R0, R0, 0x40, RZ ;  /* 0x0000004000007824 */ /* 0x000fe200078e00ff */
[----:B------:R-:W-:Y:S01]  /*0f80*/  IADD3 R110, R114, 0x80, RZ ;  /* 0x00000080726e7810 */ /* 0x000fe20007ffe0ff */
[----:B------:R-:W-:-:S02]  /*0f90*/  IMAD R10, R16, c[0x0][0x19c], R4 ;  /* 0x00006700100a7a24 */ /* 0x000fc400078e0204 */
[----:B------:R-:W-:Y:S01]  /*0fa0*/  IMAD.WIDE.U32 R2, R16, c[0x0][0x1a0], R114 ;  /* 0x0000680010027a25 */ /* 0x000fe200078e0072 */
[----:B------:R-:W-:-:S03]  /*0fb0*/  LOP3.LUT R0, R0, 0x1c0, RZ, 0xc0, !PT ;  /* 0x000001c000007812 */ /* 0x000fc600078ec0ff */
[----:B------:R-:W-:Y:S01]  /*0fc0*/  IMAD.WIDE.U32 R4, R16, c[0x0][0x198], R114 ;  /* 0x0000660010047a25 */ /* 0x000fe200078e0072 */
[----:B------:R-:W-:Y:S02]  /*0fd0*/  LOP3.LUT R8, R0, 0x8, R8, 0xf8, !PT ;  /* 0x0000000800087812 */ /* 0x000fe400078ef808 */
[----:B------:R-:W-:Y:S01]  /*0fe0*/  IADD3 R2, P0, R2, UR26, RZ ;  /* 0x0000001a02027c10 */ /* 0x000fe2000ff1e0ff */
[----:B------:R-:W-:Y:S01]  /*0ff0*/  IMAD R9, R16, c[0x0][0x1a4], R7 ;  /* 0x0000690010097a24 */ /* 0x000fe200078e0207 */
[----:B------:R-:W-:Y:S01]  /*1000*/  SHF.R.U32.HI R7, RZ, 0x3, R0 ;  /* 0x00000003ff077819 */ /* 0x000fe20000011600 */
[----:B------:R-:W-:Y:S01]  /*1010*/  IMAD.SHL.U32 R199, R199, 0x2, RZ ;  /* 0x00000002c7c77824 */ /* 0x000fe200078e00ff */
[----:B------:R-:W-:Y:S02]  /*1020*/  SHF.R.S32.HI R0, RZ, 0x1f, R6 ;  /* 0x0000001fff007819 */ /* 0x000fe40000011406 */
[----:B------:R-:W-:Y:S02]  /*1030*/  IADD3 R4, P1, R4, UR28, RZ ;  /* 0x0000001c04047c10 */ /* 0x000fe4000ff3e0ff */
[----:B------:R-:W-:Y:S01]  /*1040*/  LOP3.LUT R8, R8, R7, RZ, 0x3c, !PT ;  /* 0x0000000708087212 */ /* 0x000fe200078e3cff */
[C---:B------:R-:W-:Y:S01]  /*1050*/  IMAD R7, R0.reuse, c[0x0][0x1b0], RZ ;  /* 0x00006c0000077a24 */ /* 0x040fe200078e02ff */
[----:B------:R-:W-:Y:S01]  /*1060*/  IADD3.X R3, R3, UR5, R9, P0, !PT ;  /* 0x0000000503037c10 */ /* 0x000fe200087fe409 */
[----:B------:R-:W-:Y:S01]  /*1070*/  IMAD R0, R0, c[0x0][0x1b8], RZ ;  /* 0x00006e0000007a24 */ /* 0x000fe200078e02ff */
[----:B------:R-:W-:Y:S01]  /*1080*/  IADD3.X R5, R5, UR7, R10, P1, !PT ;  /* 0x0000000705057c10 */ /* 0x000fe20008ffe40a */
[C---:B------:R-:W-:Y:S01]  /*1090*/  IMAD R9, R6.reuse, c[0x0][0x1b4], R7 ;  /* 0x00006d0006097a24 */ /* 0x040fe200078e0207 */
[----:B------:R-:W-:Y:S01]  /*10a0*/  SHF.R.S32.HI R10, RZ, 0x1f, R12 ;  /* 0x0000001fff0a7819 */ /* 0x000fe2000001140c */
[C---:B------:R-:W-:Y:S01]  /*10b0*/  IMAD R7, R6.reuse, c[0x0][0x1bc], R0 ;  /* 0x00006f0006077a24 */ /* 0x040fe200078e0200 */
[----:B------:R-:W-:Y:S01]  /*10c0*/  UIADD3 UR7, -UR11, UR13, URZ ;  /* 0x0000000d0b077290 */ /* 0x000fe2000fffe13f */
[----:B------:R-:W-:Y:S01]  /*10d0*/  IMAD.WIDE.U32 R28, R6, c[0x0][0x1b8], R2 ;  /* 0x00006e00061c7a25 */ /* 0x000fe200078e0002 */
[----:B------:R-:W-:Y:S01]  /*10e0*/  SHF.R.S32.HI R2, RZ, 0x1f, R20 ;  /* 0x0000001fff027819 */ /* 0x000fe20000011414 */
[----:B------:R-:W-:Y:S01]  /*10f0*/  ULDC.64 UR4, c[0x0][0x1a8] ;  /* 0x00006a0000047ab9 */ /* 0x000fe20000000a00 */
[----:B------:R-:W-:Y:S01]  /*1100*/  LEA.HI R0, R10, R103, RZ, 0x2 ;  /* 0x000000670a007211 */ /* 0x000fe200078f10ff */
[----:B------:R-:W-:Y:S01]  /*1110*/  IMAD.WIDE.U32 R30, R6, c[0x0][0x1b0], R4 ;  /* 0x00006c00061e7a25 */ /* 0x000fe200078e0004 */
[----:B------:R-:W-:Y:S01]  /*1120*/  LEA.HI R3, R2, R20, RZ, 0x2 ;  /* 0x0000001402037211 */ /* 0x000fe200078f10ff */
[----:B------:R-:W-:Y:S01]  /*1130*/  UIMAD UR4, UR21, UR4, URZ ;  /* 0x00000004150472a4 */ /* 0x000fe2000f8e023f */
[----:B------:R-:W-:Y:S01]  /*1140*/  LOP3.LUT R0, R0, 0xffffffc, RZ, 0xc0, !PT ;  /* 0x0ffffffc00007812 */ /* 0x000fe200078ec0ff */
[----:B------:R-:W-:Y:S01]  /*1150*/  IMAD.IADD R26, R29, 0x1, R7 ;  /* 0x000000011d1a7824 */ /* 0x000fe200078e0207 */
[----:B------:R-:W-:Y:S01]  /*1160*/  SHF.R.S32.HI R100, RZ, 0x2, R3 ;  /* 0x00000002ff647819 */ /* 0x000fe20000011403 */
[----:B------:R3:W-:Y:S01]  /*1170*/  STL.64 [R1+0x70], R30 ;  /* 0x0000701e01007387 */ /* 0x0007e20000100a00 */
[----:B------:R-:W-:Y:S01]  /*1180*/  IMAD.IADD R33, R31, 0x1, R9 ;  /* 0x000000011f217824 */ /* 0x000fe200078e0209 */
[----:B------:R-:W-:Y:S01]  /*1190*/  ISETP.GE.AND P0, PT, R16, UR7, PT ;  /* 0x0000000710007c0c */ /* 0x000fe2000bf06270 */
[----:B------:R-:W-:Y:S01]  /*11a0*/  IMAD.IADD R0, R103, 0x1, -R0 ;  /* 0x0000000167007824 */ /* 0x000fe200078e0a00 */
[----:B------:R3:W-:Y:S01]  /*11b0*/  STL.64 [R1+0x68], R28 ;  /* 0x0000681c01007387 */ /* 0x0007e20000100a00 */
[----:B------:R-:W-:Y:S01]  /*11c0*/  UIMAD UR5, UR14, UR5, UR4 ;  /* 0x000000050e0572a4 */ /* 0x000fe2000f8e0204 */
[----:B------:R-:W-:Y:S01]  /*11d0*/  IMAD.SHL.U32 R5, R11, 0x40, RZ ;  /* 0x000000400b057824 */ /* 0x000fe200078e00ff */
[----:B------:R-:W-:Y:S01]  /*11e0*/  SEL R4, R25, 0xfffffff0, !P2 ;  /* 0xfffffff019047807 */ /* 0x000fe20005000000 */
[----:B------:R-:W-:-:S02]  /*11f0*/  IMAD R21, R0, 0x10, R100 ;  /* 0x0000001000157824 */ /* 0x000fc400078e0264 */
[----:B------:R-:W-:Y:S01]  /*1200*/  IMAD.MOV.U32 R2, RZ, RZ, 0x20 ;  /* 0x00000020ff027424 */ /* 0x000fe200078e00ff */
[----:B------:R-:W-:Y:S02]  /*1210*/  IADD3 R13, R19, UR5, RZ ;  /* 0x00000005130d7c10 */ /* 0x000fe4000fffe0ff */
[----:B------:R3:W-:Y:S01]  /*1220*/  STL [R1+0xd0], R21 ;  /* 0x0000d01501007387 */ /* 0x0007e20000100800 */
[----:B------:R-:W-:Y:S02]  /*1230*/  LOP3.LUT R5, R8, 0xfffffe00, R5, 0xf8, !PT ;  /* 0xfffffe0008057812 */ /* 0x000fe400078ef805 */
[----:B------:R-:W-:Y:S01]  /*1240*/  SEL R2, R2, 0xffffffe0, !P3 ;  /* 0xffffffe002027807 */ /* 0x000fe20005800000 */
[----:B------:R3:W-:Y:S04]  /*1250*/  STL [R1+0x54], R111 ;  /* 0x0000546f01007387 */ /* 0x0007e80000100800 */
[----:B------:R3:W-:Y:S04]  /*1260*/  STL [R1+0x78], R110 ;  /* 0x0000786e01007387 */ /* 0x0007e80000100800 */
[----:B------:R3:W-:Y:S04]  /*1270*/  STL [R1+0x80], R26 ;  /* 0x0000801a01007387 */ /* 0x0007e80000100800 */
[----:B------:R3:W-:Y:S01]  /*1280*/  STL [R1+0x64], R33 ;  /* 0x0000642101007387 */ /* 0x0007e20000100800 */
        /* <DEDUP_REMOVED lines=31> */
.L_x_831:
[----:B------:R-:W-:Y:S05]  /*1480*/  BSYNC B0 ;  /* 0x0000000000007941 */ /* 0x000fea0003800000 */
.L_x_830:
[----:B------:R-:W-:Y:S01]  /*1490*/  LOP3.LUT R0, R3, 0x7ffffffc, RZ, 0xc0, !PT ;  /* 0x7ffffffc03007812 */ /* 0x000fe200078ec0ff */
[----:B------:R-:W-:Y:S01]  /*14a0*/  ULEA UR4, UR22, UR6, 0x6 ;  /* 0x0000000616047291 */ /* 0x000fe2000f8e303f */
[----:B------:R-:W-:Y:S01]  /*14b0*/  IADD3 R22, R16, 0x10, RZ ;  /* 0x0000001010167810 */ /* 0x000fe20007ffe0ff */
[----:B------:R-:W-:Y:S02]  /*14c0*/  BSSY B0, `(.L_x_832) ;  /* 0x000002c000007945 */ /* 0x000fe40003800000 */
[----:B------:R-:W-:Y:S01]  /*14d0*/  IMAD.IADD R0, R20, 0x1, -R0 ;  /* 0x0000000114007824 */ /* 0x000fe200078e0a00 */
[----:B------:R-:W-:Y:S01]  /*14e0*/  ISETP.GE.AND P1, PT, R22, UR7, PT ;  /* 0x0000000716007c0c */ /* 0x000fe2000bf26270 */
[----:B------:R-:W-:Y:S02]  /*14f0*/  UIADD3 UR4, UR4, -0x40, URZ ;  /* 0xffffffc004047890 */ /* 0x000fe4000fffe03f */
[----:B------:R-:W-:-:S04]  /*1500*/  IMAD.SHL.U32 R0, R0, 0x2, RZ ;  /* 0x0000000200007824 */ /* 0x000fc800078e00ff */
[----:B------:R-:W-:Y:S02]  /*1510*/  IMAD R0, R21, c[0x0][0x228], R0 ;  /* 0x00008a0015007a24 */ /* 0x000fe400078e0200 */
[----:B------:R-:W-:-:S03]  /*1520*/  IMAD.U32 R3, RZ, RZ, UR4 ;  /* 0x00000004ff037e24 */ /* 0x000fc6000f8e00ff */
[----:B------:R-:W-:Y:S02]  /*1530*/  IADD3 R200, P0, R0, UR4, RZ ;  /* 0x0000000400c87c10 */ /* 0x000fe4000ff1e0ff */
        /* <DEDUP_REMOVED lines=36> */
.L_x_833:
[----:B------:R-:W-:Y:S05]  /*1780*/  BSYNC B0 ;  /* 0x0000000000007941 */ /* 0x000fea0003800000 */
.L_x_832:
[----:B---3--:R-:W-:Y:S01]  /*1790*/  IADD3 R21, R16, 0x20, RZ ;  /* 0x0000002010157810 */ /* 0x008fe20007ffe0ff */
[----:B------:R-:W-:Y:S03]  /*17a0*/  BSSY B0, `(.L_x_834) ;  /* 0x0000024000007945 */ /* 0x000fe60003800000 */
[----:B------:R-:W-:-:S13]  /*17b0*/  ISETP.GE.AND P0, PT, R21, UR7, PT ;  /* 0x0000000715007c0c */ /* 0x000fda000bf06270 */
        /* <DEDUP_REMOVED lines=34> */
.L_x_835:
[----:B------:R-:W-:Y:S05]  /*19e0*/  BSYNC B0 ;  /* 0x0000000000007941 */ /* 0x000fea0003800000 */
.L_x_834:
        /* <DEDUP_REMOVED lines=41> */
.L_x_837:
[----:B------:R-:W-:Y:S05]  /*1c80*/  BSYNC B0 ;  /* 0x0000000000007941 */ /* 0x000fea0003800000 */
.L_x_836:
[----:B------:R-:W-:Y:S01]  /*1c90*/  IMAD.MOV.U32 R108, RZ, RZ, R32 ;  /* 0x000000ffff6c7224 */ /* 0x000fe200078e0020 */
[----:B------:R-:W-:Y:S01]  /*1ca0*/  UIADD3 UR24, UR22, -0x1, URZ ;  /* 0xffffffff16187890 */ /* 0x000fe2000fffe03f */
[----:B------:R-:W-:Y:S01]  /*1cb0*/  IMAD.MOV.U32 R109, RZ, RZ, R33 ;  /* 0x000000ffff6d7224 */ /* 0x000fe200078e0021 */
[----:B------:R-:W-:Y:S01]  /*1cc0*/  MOV R108, R30 ;  /* 0x0000001e006c7202 */ /* 0x000fe20000000f00 */
[----:B------:R-:W-:Y:S01]  /*1cd0*/  BSSY B0, `(.L_x_838) ;  /* 0x0000024000007945 */ /* 0x000fe20003800000 */
[----:B------:R-:W-:Y:S01]  /*1ce0*/  UIMAD UR23, UR24, -0x40, UR12 ;  /* 0xffffffc0181778a4 */ /* 0x000fe2000f8e020c */
[----:B------:R-:W-:Y:S01]  /*1cf0*/  MOV R105, UR26 ;  /* 0x0000001a00697c02 */ /* 0x000fe20008000f00 */
[----:B------:R-:W-:Y:S01]  /*1d00*/  USHF.R.S32.HI UR28, URZ, 0x1f, UR24 ;  /* 0x0000001f3f1c7899 */ /* 0x000fe20008011418 */
[----:B------:R3:W-:Y:S01]  /*1d10*/  STL.64 [R1+0x60], R108 ;  /* 0x0000606c01007387 */ /* 0x0007e20000100a00 */
[----:B------:R-:W-:Y:S02]  /*1d20*/  UIMAD UR5, UR25, UR24, URZ ;  /* 0x00000018190572a4 */ /* 0x000fe4000f8e023f */
[----:B------:R-:W-:Y:S01]  /*1d30*/  ISETP.GE.AND P0, PT, R16, UR23, PT ;  /* 0x0000001710007c0c */ /* 0x000fe2000bf06270 */
[----:B--2---:R-:W-:Y:S01]  /*1d40*/  IMAD.WIDE.U32 R6, R105, UR24, R108 ;  /* 0x0000001869067c25 */ /* 0x004fe2000f8e006c */
        /* <DEDUP_REMOVED lines=28> */
.L_x_839:
[----:B------:R-:W-:Y:S05]  /*1f10*/  BSYNC B0 ;  /* 0x0000000000007941 */ /* 0x000fea0003800000 */
.L_x_838:
        /* <DEDUP_REMOVED lines=33> */
.L_x_841:
[----:B------:R-:W-:Y:S05]  /*2130*/  BSYNC B0 ;  /* 0x0000000000007941 */ /* 0x000fea0003800000 */
.L_x_840:
[----:B------:R-:W-:Y:S01]  /*2140*/  ISETP.GE.AND P0, PT, R21, UR23, PT ;  /* 0x0000001715007c0c */ /* 0x000fe2000bf06270 */
[----:B------:R-:W-:-:S12]  /*2150*/  BSSY B0, `(.L_x_842) ;  /* 0x000001f000007945 */ /* 0x000fd80003800000 */
        /* <DEDUP_REMOVED lines=30> */
.L_x_843:
[----:B------:R-:W-:Y:S05]  /*2340*/  BSYNC B0 ;  /* 0x0000000000007941 */ /* 0x000fea0003800000 */
.L_x_842:
[----:B------:R-:W-:Y:S01]  /*2350*/  ISETP.GE.AND P0, PT, R20, UR23, PT ;  /* 0x0000001714007c0c */ /* 0x000fe2000bf06270 */
[----:B------:R-:W-:-:S12]  /*2360*/  BSSY B0, `(.L_x_844) ;  /* 0x0000021000007945 */ /* 0x000fd80003800000 */
        /* <DEDUP_REMOVED lines=32> */
.L_x_845:
[----:B------:R-:W-:Y:S05]  /*2570*/  BSYNC B0 ;  /* 0x0000000000007941 */ /* 0x000fea0003800000 */
.L_x_844:
        /* <DEDUP_REMOVED lines=16> */
[----:B--2---:R-:W-:Y:S01]  /*2680*/  IMAD.U32 R6, RZ, RZ, UR6 ;  /* 0x00000006ff067e24 */ /* 0x004fe2000f8e00ff */
[----:B------:R-:W2:Y:S01]  /*2690*/  @P0 MUFU.RCP R3, c[0x0][0x238] ;  /* 0x00008e0000030b08 */ /* 0x000ea20000001000 */
[----:B------:R-:W-:Y:S01]  /*26a0*/  ISETP.GE.AND P1, PT, R16, UR23, PT ;  /* 0x0000001710007c0c */ /* 0x000fe2000bf26270 */
[----:B------:R-:W-:Y:S02]  /*26b0*/  ULDC.64 UR4, c[0x0][0x1a0] ;  /* 0x0000680000047ab9 */ /* 0x000fe40000000a00 */
[----:B------:R-:W-:-:S05]  /*26c0*/  IMAD.U32 R7, RZ, RZ, UR7 ;  /* 0x00000007ff077e24 */ /* 0x000fca000f8e00ff */
[----:B------:R-:W2:Y:S01]  /*26d0*/  @P0 LDG.E R0, [R6.64] ;  /* 0x0000001006000981 */ /* 0x000ea2000c1e1900 */
        /* <DEDUP_REMOVED lines=11> */
[----:B--2---:R-:W-:-:S04]  /*2790*/  @P0 FMUL.FTZ R0, R0, R3 ;  /* 0x0000000300000220 */ /* 0x004fc80000410000 */
[----:B------:R2:W5:Y:S01]  /*27a0*/  @P0 R2UR UR6, R0 ;  /* 0x00000000000603c2 */ /* 0x00056200000e0000 */
[C---:B------:R-:W-:Y:S02]  /*27b0*/  LEA R6, P0, R8.reuse, R28, 0x6 ;  /* 0x0000001c08067211 */ /* 0x040fe400078030ff */
[----:B--2---:R-:W-:Y:S01]  /*27c0*/  MOV R0, UR4 ;  /* 0x0000000400007c02 */ /* 0x004fe20008000f00 */
[----:B------:R-:W-:Y:S02]  /*27d0*/  UMOV UR4, URZ ;  /* 0x0000003f00047c82 */ /* 0x000fe40008000000 */
[----:B-----5:R-:W-:Y:S01]  /*27e0*/  @UP1 UMOV UR4, UR6 ;  /* 0x0000000600041c82 */ /* 0x020fe20008000000 */
[----:B------:R-:W-:Y:S01]  /*27f0*/  LEA.HI.X R7, R8, R26, R0, 0x6, P0 ;  /* 0x0000001a08077211 */ /* 0x000fe200000f3400 */
[----:B------:R-:W-:Y:S05]  /*2800*/  @P1 BRA `(.L_x_847) ;  /* 0x0000019000001947 */ /* 0x000fea0003800000 */
[----:B----4-:R-:W-:Y:S02]  /*2810*/  ISETP.GE.AND P3, PT, R114, c[0x0][0x220], PT ;  /* 0x0000880072007a0c */ /* 0x010fe40003f66270 */
        /* <DEDUP_REMOVED lines=24> */
.L_x_847:
[----:B----4-:R-:W-:Y:S05]  /*29a0*/  BSYNC B0 ;  /* 0x0000000000007941 */ /* 0x010fea0003800000 */
.L_x_846:
        /* <DEDUP_REMOVED lines=35> */
.L_x_849:
[----:B------:R-:W-:Y:S05]  /*2be0*/  BSYNC B0 ;  /* 0x0000000000007941 */ /* 0x000fea0003800000 */
.L_x_848:
        /* <DEDUP_REMOVED lines=35> */
.L_x_851:
[----:B------:R-:W-:Y:S05]  /*2e20*/  BSYNC B0 ;  /* 0x0000000000007941 */ /* 0x000fea0003800000 */
.L_x_850:
[----:B------:R-:W-:Y:S01]  /*2e30*/  ISETP.GE.AND P0, PT, R20, UR23, PT ;  /* 0x0000001714007c0c */ /* 0x000fe2000bf06270 */
[----:B------:R-:W-:-:S12]  /*2e40*/  BSSY B0, `(.L_x_852) ;  /* 0x0000023000007945 */ /* 0x000fd80003800000 */
        /* <DEDUP_REMOVED lines=34> */
.L_x_853:
[----:B------:R-:W-:Y:S05]  /*3070*/  BSYNC B0 ;  /* 0x0000000000007941 */ /* 0x000fea0003800000 */
.L_x_852:
[C---:B------:R-:W-:Y:S01]  /*3080*/  IMAD.SHL.U32 R0, R24.reuse, 0x40, RZ ;  /* 0x0000004018007824 */ /* 0x040fe200078e00ff */
[----:B------:R-:W-:Y:S01]  /*3090*/  R2P PR, R24, 0x6 ;  /* 0x0000000618007804 */ /* 0x000fe20000000000 */
[----:B------:R-:W-:Y:S01]  /*30a0*/  IMAD.SHL.U32 R3, R16, 0x8, RZ ;  /* 0x0000000810037824 */ /* 0x000fe200078e00ff */
[----:B------:R-:W0:Y:S01]  /*30b0*/  LDGDEPBAR ;  /* 0x00000000000079af */ /* 0x000e220000000000 */
[----:B--2---:R-:W-:Y:S01]  /*30c0*/  IMAD.SHL.U32 R7, R101, 0x2, RZ ;  /* 0x0000000265077824 */ /* 0x004fe200078e00ff */
[----:B------:R-:W-:Y:S01]  /*30d0*/  LOP3.LUT R0, R0, 0x1c0, RZ, 0xc0, !PT ;  /* 0x000001c000007812 */ /* 0x000fe200078ec0ff */
[----:B------:R-:W-:Y:S01]  /*30e0*/  IMAD.U32 R6, RZ, RZ, UR12 ;  /* 0x0000000cff067e24 */ /* 0x000fe2000f8e00ff */
[----:B------:R-:W-:Y:S02]  /*30f0*/  UISETP.GE.AND UP0, UPT, UR12, 0x41, UPT ;  /* 0x000000410c00788c */ /* 0x000fe4000bf06270 */
[----:B------:R-:W-:Y:S02]  /*3100*/  LOP3.LUT R3, R0, 0x8, R3, 0xf8, !PT ;  /* 0x0000000800037812 */ /* 0x000fe400078ef803 */
[----:B------:R-:W-:-:S02]  /*3110*/  SHF.R.U32.HI R0, RZ, 0x3, R0 ;  /* 0x00000003ff007819 */ /* 0x000fc40000011600 */
[----:B------:R-:W-:Y:S02]  /*3120*/  LOP3.LUT R7, R7, 0x6, RZ, 0xc0, !PT ;  /* 0x0000000607077812 */ /* 0x000fe400078ec0ff */
[----:B------:R-:W-:Y:S01]  /*3130*/  LOP3.LUT R0, R3, R0, RZ, 0x3c, !PT ;  /* 0x0000000003007212 */ /* 0x000fe200078e3cff */
[----:B------:R-:W-:-:S04]  /*3140*/  IMAD R3, R103, 0x400, R5 ;  /* 0x0000040067037824 */ /* 0x000fc800078e0205 */
[----:B------:R-:W-:Y:S02]  /*3150*/  IMAD R0, R23, 0x200, R0 ;  /* 0x0000020017007824 */ /* 0x000fe400078e0200 */
[----:B------:R-:W-:Y:S02]  /*3160*/  IMAD.SHL.U32 R183, R3, 0x2, RZ ;  /* 0x0000000203b77824 */ /* 0x000fe400078e00ff */
[----:B------:R-:W-:Y:S02]  /*3170*/  IMAD.SHL.U32 R176, R0, 0x2, RZ ;  /* 0x0000000200b07824 */ /* 0x000fe400078e00ff */
[--C-:B------:R-:W-:Y:S01]  /*3180*/  IMAD R184, R4, 0x2, R183.reuse ;  /* 0x0000000204b87824 */ /* 0x100fe200078e02b7 */
[----:B------:R-:W-:Y:S01]  /*3190*/  LDSM.16.M88.4 R8, [R183] ;  /* 0x00000000b708783b */ /* 0x000fe20000000200 */
[----:B------:R-:W-:Y:S01]  /*31a0*/  IMAD R186, R2, 0x2, R183 ;  /* 0x0000000202ba7824 */ /* 0x000fe200078e02b7 */
[----:B------:R-:W-:Y:S01]  /*31b0*/  IADD3 R0, R176, 0x6000, RZ ;  /* 0x00006000b0007810 */ /* 0x000fe20007ffe0ff */
[----:B------:R-:W-:Y:S01]  /*31c0*/  IMAD R185, R2, 0x2, R184 ;  /* 0x0000000202b97824 */ /* 0x000fe200078e02b8 */
[----:B------:R-:W2:Y:S01]  /*31d0*/  LDSM.16.M88.4 R20, [R176+0x6000] ;  /* 0x00600000b014783b */ /* 0x000ea20000000200 */
[----:B------:R-:W-:Y:S01]  /*31e0*/  IADD3 R187, R176, 0x6020, RZ ;  /* 0x00006020b0bb7810 */ /* 0x000fe20007ffe0ff */
[----:B------:R-:W-:Y:S01]  /*31f0*/  IMAD.U32 R3, RZ, RZ, UR24 ;  /* 0x00000018ff037e24 */ /* 0x000fe2000f8e00ff */
[----:B------:R-:W-:Y:S01]  /*3200*/  @P1 IADD3 R187, R0, -0x20, RZ ;  /* 0xffffffe000bb1810 */ /* 0x000fe20007ffe0ff */
[----:B------:R-:W5:Y:S01]  /*3210*/  LDSM.16.M88.4 R32, [R176+0x6800] ;  /* 0x00680000b020783b */ /* 0x000f620000000200 */
[----:B------:R-:W-:-:S02]  /*3220*/  IMAD.MOV.U32 R0, RZ, RZ, 0x40 ;  /* 0x00000040ff007424 */ /* 0x000fc400078e00ff */
[----:B------:R-:W-:Y:S01]  /*3230*/  IMAD R3, R3, 0x40, R7 ;  /* 0x0000004003037824 */ /* 0x000fe200078e0207 */
[----:B------:R-:W1:Y:S01]  /*3240*/  LDSM.16.M88.4 R28, [R176+0x7000] ;  /* 0x00700000b01c783b */ /* 0x000e620000000200 */
[----:B------:R-:W-:Y:S02]  /*3250*/  IADD3 R198, R187, 0x800, RZ ;  /* 0x00000800bbc67810 */ /* 0x000fe40007ffe0ff */
[----:B------:R-:W-:Y:S01]  /*3260*/  SEL R0, R0, 0xffffffc0, !P2 ;  /* 0xffffffc000007807 */ /* 0x000fe20005000000 */
[----:B------:R-:W3:Y:S01]  /*3270*/  LDSM.16.M88.4 R24, [R176+0x7800] ;  /* 0x00780000b018783b */ /* 0x000ee20000000200 */
[----:B------:R-:W-:Y:S02]  /*3280*/  ISETP.GE.AND P2, PT, R3, UR12, PT ;  /* 0x0000000c03007c0c */ /* 0x000fe4000bf46270 */
[C---:B------:R-:W-:Y:S01]  /*3290*/  IADD3 R197, R187.reuse, 0x1000, RZ ;  /* 0x00001000bbc57810 */ /* 0x040fe20007ffe0ff */
[----:B------:R-:W-:Y:S01]  /*32a0*/  LDSM.16.M88.4 R12, [R184] ;  /* 0x00000000b80c783b */ /* 0x000fe20000000200 */
[----:B------:R-:W-:Y:S01]  /*32b0*/  IMAD.IADD R182, R176, 0x1, R0 ;  /* 0x00000001b0b67824 */ /* 0x000fe200078e0200 */
[----:B------:R-:W-:Y:S01]  /*32c0*/  IADD3 R196, R187, 0x1800, RZ ;  /* 0x00001800bbc47810 */ /* 0x000fe20007ffe0ff */
[----:B------:R-:W-:Y:S01]  /*32d0*/  IMAD.IADD R181, R0, 0x1, R187 ;  /* 0x0000000100b57824 */ /* 0x000fe200078e02bb */
[----:B------:R-:W4:Y:S01]  /*32e0*/  LDSM.16.M88.4 R36, [R187] ;  /* 0x00000000bb24783b */ /* 0x000f220000000200 */
[----:B------:R-:W-:Y:S01]  /*32f0*/  IMAD R0, R103, 0x10, R100 ;  /* 0x0000001067007824 */ /* 0x000fe200078e0264 */
[----:B------:R-:W-:-:S02]  /*3300*/  IADD3 R195, R187, 0x2000, RZ ;  /* 0x00002000bbc37810 */ /* 0x000fc40007ffe0ff */
[----:B------:R-:W1:Y:S01]  /*3310*/  LDSM.16.M88.4 R52, [R187+0x800] ;  /* 0x00080000bb34783b */ /* 0x000e620000000200 */
[C---:B------:R-:W-:Y:S02]  /*3320*/  IADD3 R194, R187.reuse, 0x2800, RZ ;  /* 0x00002800bbc27810 */ /* 0x040fe40007ffe0ff */
[----:B------:R-:W-:Y:S01]  /*3330*/  IADD3 R102, R0, UR11, RZ ;  /* 0x0000000b00667c10 */ /* 0x000fe2000fffe0ff */
[----:B------:R-:W1:Y:S01]  /*3340*/  LDSM.16.M88.4 R64, [R187+0x1000] ;  /* 0x00100000bb40783b */ /* 0x000e620000000200 */
[C---:B------:R-:W-:Y:S02]  /*3350*/  IADD3 R193, R187.reuse, 0x3000, RZ ;  /* 0x00003000bbc17810 */ /* 0x040fe40007ffe0ff */
[----:B------:R-:W-:Y:S01]  /*3360*/  IADD3 R0, R6, -UR13, R102 ;  /* 0x8000000d06007c10 */ /* 0x000fe2000fffe066 */
[----:B------:R-:W1:Y:S01]  /*3370*/  LDSM.16.M88.4 R56, [R187+0x1800] ;  /* 0x00180000bb38783b */ /* 0x000e620000000200 */
[C---:B------:R-:W-:Y:S02]  /*3380*/  IADD3 R192, R187.reuse, 0x3800, RZ ;  /* 0x00003800bbc07810 */ /* 0x040fe40007ffe0ff */
[C---:B------:R-:W-:Y:S01]  /*3390*/  IADD3 R191, R187.reuse, 0x4000, RZ ;  /* 0x00004000bbbf7810 */ /* 0x040fe20007ffe0ff */
[----:B------:R-:W-:Y:S01]  /*33a0*/  LDSM.16.M88.4 R80, [R182+0x6800] ;  /* 0x00680000b650783b */ /* 0x000fe20000000200 */
[----:B------:R-:W-:Y:S01]  /*33b0*/  IMAD.IADD R6, R0, 0x1, -R3 ;  /* 0x0000000100067824 */ /* 0x000fe200078e0a03 */
[----:B------:R-:W-:Y:S01]  /*33c0*/  IADD3 R190, R187, 0x4800, RZ ;  /* 0x00004800bbbe7810 */ /* 0x000fe20007ffe0ff */
[----:B--2---:R-:W-:Y:S01]  /*33d0*/  HMMA.16816.F32 R16, R8, R20, RZ ;  /* 0x000000140810723c */ /* 0x004fe200000018ff */
[----:B------:R-:W-:Y:S02]  /*33e0*/  LDSM.16.M88.4 R84, [R182+0x7800] ;  /* 0x00780000b654783b */ /* 0x000fe40000000200 */
[----:B------:R-:W-:-:S02]  /*33f0*/  IABS R6, R6 ;  /* 0x0000000600067213 */ /* 0x000fc40000000000 */
[C---:B------:R-:W-:Y:S01]  /*3400*/  IADD3 R189, R187.reuse, 0x5000, RZ ;  /* 0x00005000bbbd7810 */ /* 0x040fe20007ffe0ff */
[----:B------:R-:W-:Y:S01]  /*3410*/  LDSM.16.M88.4 R92, [R181] ;  /* 0x00000000b55c783b */ /* 0x000fe20000000200 */
[----:B------:R-:W-:Y:S01]  /*3420*/  IADD3 R188, R187, 0x5800, RZ ;  /* 0x00005800bbbc7810 */ /* 0x000fe20007ffe0ff */
[C---:B------:R-:W-:Y:S02]  /*3430*/  HMMA.16816.F32 R20, R8.reuse, R22, RZ ;  /* 0x000000160814723c */ /* 0x040fe400000018ff */
[----:B------:R-:W-:Y:S04]  /*3440*/  LDSM.16.M88.4 R88, [R181+0x1800] ;  /* 0x00180000b558783b */ /* 0x000fe80000000200 */
[----:B------:R-:W-:Y:S02]  /*3450*/  LDSM.16.M88.4 R96, [R176+0x9000] ;  /* 0x00900000b060783b */ /* 0x000fe40000000200 */
[C---:B-----5:R-:W-:Y:S02]  /*3460*/  HMMA.16816.F32 R40, R8.reuse, R32, RZ ;  /* 0x000000200828723c */ /* 0x060fe400000018ff */
[----:B------:R-:W-:Y:S06]  /*3470*/  STL [R1+0xc8], R102 ;  /* 0x0000c86601007387 */ /* 0x000fec0000100800 */
[C---:B------:R-:W-:Y:S08]  /*3480*/  HMMA.16816.F32 R44, R8.reuse, R34, RZ ;  /* 0x00000022082c723c */ /* 0x040ff000000018ff */
[C---:B-1----:R-:W-:Y:S08]  /*3490*/  HMMA.16816.F32 R48, R8.reuse, R28, RZ ;  /* 0x0000001c0830723c */ /* 0x042ff000000018ff */
[C---:B------:R-:W-:Y:S08]  /*34a0*/  HMMA.16816.F32 R60, R8.reuse, R30, RZ ;  /* 0x0000001e083c723c */ /* 0x040ff000000018ff */
[C---:B---3--:R-:W-:Y:S08]  /*34b0*/  HMMA.16816.F32 R76, R8.reuse, R24, RZ ;  /* 0x00000018084c723c */ /* 0x048ff000000018ff */
[----:B------:R-:W-:Y:S01]  /*34c0*/  HMMA.16816.F32 R72, R8, R26, RZ ;  /* 0x0000001a0848723c */ /* 0x000fe200000018ff */
[----:B------:R-:W-:Y:S07]  /*34d0*/  LDSM.16.M88.4 R8, [R186] ;  /* 0x00000000ba08783b */ /* 0x000fee0000000200 */
[C---:B----4-:R-:W-:Y:S01]  /*34e0*/  HMMA.16816.F32 R68, R12.reuse, R36, R16 ;  /* 0x000000240c44723c */ /* 0x050fe20000001810 */
[----:B------:R-:W-:Y:S07]  /*34f0*/  LDSM.16.M88.4 R16, [R185] ;  /* 0x00000000b910783b */ /* 0x000fee0000000200 */
[C---:B------:R-:W-:Y:S01]  /*3500*/  HMMA.16816.F32 R32, R12.reuse, R38, R20 ;  /* 0x000000260c20723c */ /* 0x040fe20000001814 */
[----:B------:R-:W1:Y:S07]  /*3510*/  LDSM.16.M88.4 R36, [R182+0x6000] ;  /* 0x00600000b624783b */ /* 0x000e6e0000000200 */
[C---:B------:R-:W-:Y:S01]  /*3520*/  HMMA.16816.F32 R28, R12.reuse, R52, R40 ;  /* 0x000000340c1c723c */ /* 0x040fe20000001828 */
[----:B------:R-:W2:Y:S07]  /*3530*/  LDSM.16.M88.4 R40, [R182+0x7000] ;  /* 0x00700000b628783b */ /* 0x000eae0000000200 */
[C---:B------:R-:W-:Y:S08]  /*3540*/  HMMA.16816.F32 R24, R12.reuse, R54, R44 ;  /* 0x000000360c18723c */ /* 0x040ff0000000182c */
[C---:B------:R-:W-:Y:S08]  /*3550*/  HMMA.16816.F32 R20, R12.reuse, R64, R48 ;  /* 0x000000400c14723c */ /* 0x040ff00000001830 */
[C---:B------:R-:W-:Y:S08]  /*3560*/  HMMA.16816.F32 R44, R12.reuse, R66, R60 ;  /* 0x000000420c2c723c */ /* 0x040ff0000000183c */
[C---:B------:R-:W-:Y:S01]  /*3570*/  HMMA.16816.F32 R52, R12.reuse, R56, R76 ;  /* 0x000000380c34723c */ /* 0x040fe2000000184c */
[----:B------:R-:W-:Y:S07]  /*3580*/  LDSM.16.M88.4 R76, [R181+0x1000] ;  /* 0x00100000b54c783b */ /* 0x000fee0000000200 */
[----:B------:R-:W-:Y:S01]  /*3590*/  HMMA.16816.F32 R64, R12, R58, R72 ;  /* 0x0000003a0c40723c */ /* 0x000fe20000001848 */
[----:B------:R-:W3:Y:S04]  /*35a0*/  LDSM.16.M88.4 R72, [R181+0x800] ;  /* 0x00080000b548783b */ /* 0x000ee80000000200 */
[----:B------:R-:W-:Y:S03]  /*35b0*/  LDSM.16.M88.4 R12, [R183+0x2000] ;  /* 0x00200000b70c783b */ /* 0x000fe60000000200 */
[C---:B-1----:R-:W-:Y:S08]  /*35c0*/  HMMA.16816.F32 R68, R8.reuse, R36, R68 ;  /* 0x000000240844723c */ /* 0x042ff00000001844 */
[C---:B------:R-:W-:Y:S08]  /*35d0*/  HMMA.16816.F32 R60, R8.reuse, R38, R32 ;  /* 0x00000026083c723c */ /* 0x040ff00000001820 */
[C---:B------:R-:W-:Y:S08]  /*35e0*/  HMMA.16816.F32 R56, R8.reuse, R80, R28 ;  /* 0x000000500838723c */ /* 0x040ff0000000181c */
[C---:B------:R-:W-:Y:S01]  /*35f0*/  HMMA.16816.F32 R48, R8.reuse, R82, R24 ;  /* 0x000000520830723c */ /* 0x040fe20000001818 */
[----:B------:R-:W1:Y:S07]  /*3600*/  LDSM.16.M88.4 R80, [R176+0x8000] ;  /* 0x00800000b050783b */ /* 0x000e6e0000000200 */
[C---:B--2---:R-:W-:Y:S08]  /*3610*/  HMMA.16816.F32 R32, R8.reuse, R40, R20 ;  /* 0x000000280820723c */ /* 0x044ff00000001814 */
[C---:B------:R-:W-:Y:S08]  /*3620*/  HMMA.16816.F32 R24, R8.reuse, R84, R52 ;  /* 0x000000540818723c */ /* 0x040ff00000001834 */
[C---:B------:R-:W-:Y:S01]  /*3630*/  HMMA.16816.F32 R20, R8.reuse, R86, R64 ;  /* 0x000000560814723c */ /* 0x040fe20000001840 */
[----:B------:R-:W2:Y:S04]  /*3640*/  LDSM.16.M88.4 R84, [R176+0x8800] ;  /* 0x00880000b054783b */ /* 0x000ea80000000200 */
[----:B------:R-:W4:Y:S03]  /*3650*/  LDSM.16.M88.4 R64, [R176+0x9800] ;  /* 0x00980000b040783b */ /* 0x000f260000000200 */
[----:B------:R-:W-:Y:S01]  /*3660*/  HMMA.16816.F32 R28, R8, R42, R44 ;  /* 0x0000002a081c723c */ /* 0x000fe2000000182c */
[----:B------:R-:W-:Y:S07]  /*3670*/  LDSM.16.M88.4 R8, [R184+0x2000] ;  /* 0x00200000b808783b */ /* 0x000fee0000000200 */
[C---:B------:R-:W-:Y:S01]  /*3680*/  HMMA.16816.F32 R36, R16.reuse, R92, R68 ;  /* 0x0000005c1024723c */ /* 0x040fe20000001844 */
[----:B------:R-:W5:Y:S07]  /*3690*/  LDSM.16.M88.4 R68, [R187+0x2000] ;  /* 0x00200000bb44783b */ /* 0x000f6e0000000200 */
[C---:B------:R-:W-:Y:S01]  /*36a0*/  HMMA.16816.F32 R40, R16.reuse, R94, R60 ;  /* 0x0000005e1028723c */ /* 0x040fe2000000183c */
[----:B------:R-:W-:Y:S07]  /*36b0*/  LDSM.16.M88.4 R92, [R181+0x3800] ;  /* 0x00380000b55c783b */ /* 0x000fee0000000200 */
[C---:B---3--:R-:W-:Y:S08]  /*36c0*/  HMMA.16816.F32 R52, R16.reuse, R72, R56 ;  /* 0x000000481034723c */ /* 0x048ff00000001838 */
[C---:B------:R-:W-:Y:S01]  /*36d0*/  HMMA.16816.F32 R44, R16.reuse, R74, R48 ;  /* 0x0000004a102c723c */ /* 0x040fe20000001830 */
[----:B------:R-:W-:Y:S07]  /*36e0*/  LDSM.16.M88.4 R72, [R182+0x8800] ;  /* 0x00880000b648783b */ /* 0x000fee0000000200 */
[C---:B------:R-:W-:Y:S08]  /*36f0*/  HMMA.16816.F32 R48, R16.reuse, R76, R32 ;  /* 0x0000004c1030723c */ /* 0x040ff00000001820 */
[C---:B------:R-:W-:Y:S01]  /*3700*/  HMMA.16816.F32 R28, R16.reuse, R78, R28 ;  /* 0x0000004e101c723c */ /* 0x040fe2000000181c */
[----:B------:R-:W3:Y:S07]  /*3710*/  LDSM.16.M88.4 R76, [R187+0x2800] ;  /* 0x00280000bb4c783b */ /* 0x000eee0000000200 */
[C---:B------:R-:W-:Y:S08]  /*3720*/  HMMA.16816.F32 R60, R16.reuse, R88, R24 ;  /* 0x00000058103c723c */ /* 0x040ff00000001818 */
[----:B------:R-:W-:Y:S01]  /*3730*/  HMMA.16816.F32 R24, R16, R90, R20 ;  /* 0x0000005a1018723c */ /* 0x000fe20000001814 */
[----:B------:R-:W-:Y:S04]  /*3740*/  LDSM.16.M88.4 R16, [R186+0x2000] ;  /* 0x00200000ba10783b */ /* 0x000fe80000000200 */
[----:B------:R-:W-:Y:S03]  /*3750*/  LDSM.16.M88.4 R88, [R181+0x3000] ;  /* 0x00300000b558783b */ /* 0x000fe60000000200 */
[C---:B-1----:R-:W-:Y:S08]  /*3760*/  HMMA.16816.F32 R20, R12.reuse, R80, R36 ;  /* 0x000000500c14723c */ /* 0x042ff00000001824 */
[C---:B------:R-:W-:Y:S01]  /*3770*/  HMMA.16816.F32 R32, R12.reuse, R82, R40 ;  /* 0x000000520c20723c */ /* 0x040fe20000001828 */
[----:B------:R-:W-:Y:S07]  /*3780*/  LDSM.16.M88.4 R80, [R187+0x3000] ;  /* 0x00300000bb50783b */ /* 0x000fee0000000200 */
[C---:B--2---:R-:W-:Y:S01]  /*3790*/  HMMA.16816.F32 R36, R12.reuse, R84, R52 ;  /* 0x000000540c24723c */ /* 0x044fe20000001834 */
[----:B------:R-:W-:Y:S07]  /*37a0*/  LDSM.16.M88.4 R52, [R187+0x3800] ;  /* 0x00380000bb34783b */ /* 0x000fee0000000200 */
[C---:B------:R-:W-:Y:S01]  /*37b0*/  HMMA.16816.F32 R40, R12.reuse, R86, R44 ;  /* 0x000000560c28723c */ /* 0x040fe2000000182c */
[----:B------:R-:W1:Y:S07]  /*37c0*/  LDSM.16.M88.4 R84, [R182+0x8000] ;  /* 0x00800000b654783b */ /* 0x000e6e0000000200 */
[C---:B------:R-:W-:Y:S08]  /*37d0*/  HMMA.16816.F32 R56, R12.reuse, R98, R28 ;  /* 0x000000620c38723c */ /* 0x040ff0000000181c */
[C---:B------:R-:W-:Y:S08]  /*37e0*/  HMMA.16816.F32 R48, R12.reuse, R96, R48 ;  /* 0x000000600c30723c */ /* 0x040ff00000001830 */
[C---:B----4-:R-:W-:Y:S08]  /*37f0*/  HMMA.16816.F32 R60, R12.reuse, R64, R60 ;  /* 0x000000400c3c723c */ /* 0x050ff0000000183c */
[----:B------:R-:W-:Y:S01]  /*3800*/  HMMA.16816.F32 R28, R12, R66, R24 ;  /* 0x000000420c1c723c */ /* 0x000fe20000001818 */
[----:B------:R-:W-:Y:S07]  /*3810*/  LDSM.16.M88.4 R64, [R181+0x2000] ;  /* 0x00200000b540783b */ /* 0x000fee0000000200 */
[C---:B-----5:R-:W-:Y:S08]  /*3820*/  HMMA.16816.F32 R12, R8.reuse, R68, R20 ;  /* 0x00000044080c723c */ /* 0x060ff00000001814 */
[C---:B------:R-:W-:Y:S01]  /*3830*/  HMMA.16816.F32 R24, R8.reuse, R70, R32 ;  /* 0x000000460818723c */ /* 0x040fe20000001820 */
[----:B------:R-:W2:Y:S07]  /*3840*/  LDSM.16.M88.4 R68, [R182+0x9000] ;  /* 0x00900000b644783b */ /* 0x000eae0000000200 */
[C---:B---3--:R-:W-:Y:S08]  /*3850*/  HMMA.16816.F32 R20, R8.reuse, R76, R36 ;  /* 0x0000004c0814723c */ /* 0x048ff00000001824 */
[----:B------:R-:W-:Y:S01]  /*3860*/  HMMA.16816.F32 R40, R8, R78, R40 ;  /* 0x0000004e0828723c */ /* 0x000fe20000001828 */
[----:B------:R-:W3:Y:S07]  /*3870*/  LDSM.16.M88.4 R76, [R182+0x9800] ;  /* 0x00980000b64c783b */ /* 0x000eee0000000200 */
[----:B-1----:R-:W-:Y:S01]  /*3880*/  HMMA.16816.F32 R44, R16, R84, R12 ;  /* 0x00000054102c723c */ /* 0x002fe2000000180c */
[----:B------:R-:W1:Y:S07]  /*3890*/  LDSM.16.M88.4 R12, [R185+0x2000] ;  /* 0x00200000b90c783b */ /* 0x000e6e0000000200 */
[C---:B------:R-:W-:Y:S08]  /*38a0*/  HMMA.16816.F32 R48, R8.reuse, R80, R48 ;  /* 0x000000500830723c */ /* 0x040ff00000001830 */
[C---:B------:R-:W-:Y:S01]  /*38b0*/  HMMA.16816.F32 R56, R8.reuse, R82, R56 ;  /* 0x000000520838723c */ /* 0x040fe20000001838 */
[----:B------:R-:W4:Y:S07]  /*38c0*/  LDSM.16.M88.4 R80, [R181+0x2800] ;  /* 0x00280000b550783b */ /* 0x000f2e0000000200 */
[C---:B------:R-:W-:Y:S08]  /*38d0*/  HMMA.16816.F32 R60, R8.reuse, R52, R60 ;  /* 0x00000034083c723c */ /* 0x040ff0000000183c */
[----:B------:R-:W-:Y:S01]  /*38e0*/  HMMA.16816.F32 R52, R8, R54, R28 ;  /* 0x000000360834723c */ /* 0x000fe2000000181c */
[----:B------:R-:W-:Y:S07]  /*38f0*/  LDSM.16.M88.4 R8, [R183+0x4000] ;  /* 0x00400000b708783b */ /* 0x000fee0000000200 */
[C---:B------:R-:W-:Y:S01]  /*3900*/  HMMA.16816.F32 R36, R16.reuse, R86, R24 ;  /* 0x000000561024723c */ /* 0x040fe20000001818 */
[----:B------:R-:W-:Y:S07]  /*3910*/  LDSM.16.M88.4 R84, [R176+0xb800] ;  /* 0x00b80000b054783b */ /* 0x000fee0000000200 */
[C---:B------:R-:W-:Y:S08]  /*3920*/  HMMA.16816.F32 R32, R16.reuse, R72, R20 ;  /* 0x000000481020723c */ /* 0x040ff00000001814 */
[C---:B------:R-:W-:Y:S01]  /*3930*/  HMMA.16816.F32 R28, R16.reuse, R74, R40 ;  /* 0x0000004a101c723c */ /* 0x040fe20000001828 */
[----:B------:R-:W5:Y:S07]  /*3940*/  LDSM.16.M88.4 R72, [R176+0xa000] ;  /* 0x00a00000b048783b */ /* 0x000f6e0000000200 */
[C---:B--2---:R-:W-:Y:S08]  /*3950*/  HMMA.16816.F32 R24, R16.reuse, R68, R48 ;  /* 0x000000441018723c */ /* 0x044ff00000001830 */
[C---:B------:R-:W-:Y:S01]  /*3960*/  HMMA.16816.F32 R20, R16.reuse, R70, R56 ;  /* 0x000000461014723c */ /* 0x040fe20000001838 */
[----:B------:R-:W-:Y:S07]  /*3970*/  LDSM.16.M88.4 R68, [R176+0xa800] ;  /* 0x00a80000b044783b */ /* 0x000fee0000000200 */
[C---:B---3--:R-:W-:Y:S01]  /*3980*/  HMMA.16816.F32 R56, R16.reuse, R76, R60 ;  /* 0x0000004c1038723c */ /* 0x048fe2000000183c */
[----:B------:R-:W2:Y:S07]  /*3990*/  LDSM.16.M88.4 R60, [R176+0xb000] ;  /* 0x00b00000b03c783b */ /* 0x000eae0000000200 */
[----:B------:R-:W-:Y:S01]  /*39a0*/  HMMA.16816.F32 R52, R16, R78, R52 ;  /* 0x0000004e1034723c */ /* 0x000fe20000001834 */
[----:B------:R-:W-:Y:S04]  /*39b0*/  LDSM.16.M88.4 R16, [R184+0x4000] ;  /* 0x00400000b810783b */ /* 0x000fe80000000200 */
[----:B------:R-:W3:Y:S03]  /*39c0*/  LDSM.16.M88.4 R76, [R187+0x4000] ;  /* 0x00400000bb4c783b */ /* 0x000ee60000000200 */
[C---:B-1----:R-:W-:Y:S08]  /*39d0*/  HMMA.16816.F32 R48, R12.reuse, R64, R44 ;  /* 0x000000400c30723c */ /* 0x042ff0000000182c */
[C---:B------:R-:W-:Y:S08]  /*39e0*/  HMMA.16816.F32 R44, R12.reuse, R66, R36 ;  /* 0x000000420c2c723c */ /* 0x040ff00000001824 */
[C---:B----4-:R-:W-:Y:S07]  /*39f0*/  HMMA.16816.F32 R40, R12.reuse, R80, R32 ;  /* 0x000000500c28723c */ /* 0x050fee0000001820 */
[C---:B------:R-:W-:Y:S01]  /*3a00*/  IADD3 R81, R3.reuse, 0x29, RZ ;  /* 0x0000002903517810 */ /* 0x040fe20007ffe0ff */
[----:B------:R-:W-:Y:S01]  /*3a10*/  HMMA.16816.F32 R32, R12, R88, R24 ;  /* 0x000000580c20723c */ /* 0x000fe20000001818 */
[----:B------:R-:W-:-:S07]  /*3a20*/  IADD3 R80, R3, 0x39, RZ ;  /* 0x0000003903507810 */ /* 0x000fce0007ffe0ff */
[C---:B------:R-:W-:Y:S08]  /*3a30*/  HMMA.16816.F32 R24, R12.reuse, R90, R20 ;  /* 0x0000005a0c18723c */ /* 0x040ff00000001814 */
[C---:B------:R-:W-:Y:S07]  /*3a40*/  HMMA.16816.F32 R36, R12.reuse, R82, R28 ;  /* 0x000000520c24723c */ /* 0x040fee000000181c */
[C---:B------:R-:W-:Y:S01]  /*3a50*/  IADD3 R82, R3.reuse, 0x9, RZ ;  /* 0x0000000903527810 */ /* 0x040fe20007ffe0ff */
[----:B------:R-:W-:Y:S01]  /*3a60*/  HMMA.16816.F32 R20, R12, R92, R56 ;  /* 0x0000005c0c14723c */ /* 0x000fe20000001838 */
[----:B------:R-:W-:-:S02]  /*3a70*/  IADD3 R83, R3, 0x31, RZ ;  /* 0x0000003103537810 */ /* 0x000fc40007ffe0ff */
[----:B------:R-:W-:-:S05]  /*3a80*/  ISETP.GE.AND P6, PT, R82, UR12, PT ;  /* 0x0000000c52007c0c */ /* 0x000fca000bfc6270 */
[----:B------:R-:W-:Y:S01]  /*3a90*/  HMMA.16816.F32 R12, R12, R94, R52 ;  /* 0x0000005e0c0c723c */ /* 0x000fe20000001834 */
[----:B------:R1:W4:Y:S01]  /*3aa0*/  I2F R94, R6 ;  /* 0x00000006005e7306 */ /* 0x0003220000201400 */
[----:B------:R-:W-:Y:S06]  /*3ab0*/  LDSM.16.M88.4 R52, [R187+0x4800] ;  /* 0x00480000bb34783b */ /* 0x000fec0000000200 */
[C---:B-----5:R-:W-:Y:S07]  /*3ac0*/  HMMA.16816.F32 R44, R8.reuse, R74, R44 ;  /* 0x0000004a082c723c */ /* 0x060fee000000182c */
[C---:B------:R-:W-:Y:S01]  /*3ad0*/  IADD3 R74, R3.reuse, 0x20, RZ ;  /* 0x00000020034a7810 */ /* 0x040fe20007ffe0ff */
[----:B------:R-:W-:Y:S01]  /*3ae0*/  HMMA.16816.F32 R28, R8, R72, R48 ;  /* 0x00000048081c723c */ /* 0x000fe20000001830 */
[----:B------:R-:W-:-:S06]  /*3af0*/  IADD3 R75, R3, 0x21, RZ ;  /* 0x00000021034b7810 */ /* 0x000fcc0007ffe0ff */
[C---:B------:R-:W-:Y:S01]  /*3b00*/  IADD3 R73, R3.reuse, 0x18, RZ ;  /* 0x0000001803497810 */ /* 0x040fe20007ffe0ff */
[----:B--2---:R-:W-:Y:S01]  /*3b10*/  HMMA.16816.F32 R56, R8, R60, R32 ;  /* 0x0000003c0838723c */ /* 0x004fe20000001820 */
[----:B------:R-:W2:Y:S01]  /*3b20*/  LDSM.16.M88.4 R32, [R187+0x5000] ;  /* 0x00500000bb20783b */ /* 0x000ea20000000200 */
[----:B------:R-:W-:Y:S02]  /*3b30*/  IADD3 R72, R3, 0x19, RZ ;  /* 0x0000001903487810 */ /* 0x000fe40007ffe0ff */
[----:B------:R-:W-:-:S04]  /*3b40*/  ISETP.GE.AND P3, PT, R73, UR12, PT ;  /* 0x0000000c49007c0c */ /* 0x000fc8000bf66270 */
[C---:B------:R-:W-:Y:S01]  /*3b50*/  HMMA.16816.F32 R64, R8.reuse, R62, R24 ;  /* 0x0000003e0840723c */ /* 0x040fe20000001818 */
[----:B------:R-:W-:Y:S07]  /*3b60*/  LDSM.16.M88.4 R24, [R182+0xa000] ;  /* 0x00a00000b618783b */ /* 0x000fee0000000200 */
[C---:B------:R-:W-:Y:S01]  /*3b70*/  HMMA.16816.F32 R60, R8.reuse, R84, R20 ;  /* 0x00000054083c723c */ /* 0x040fe20000001814 */
[----:B------:R-:W5:Y:S06]  /*3b80*/  LDSM.16.M88.4 R20, [R187+0x5800] ;  /* 0x00580000bb14783b */ /* 0x000f6c0000000200 */
[C---:B------:R-:W-:Y:S01]  /*3b90*/  IADD3 R85, R3.reuse, 0x8, RZ ;  /* 0x0000000803557810 */ /* 0x040fe20007ffe0ff */
[----:B------:R-:W-:Y:S01]  /*3ba0*/  HMMA.16816.F32 R48, R8, R86, R12 ;  /* 0x000000560830723c */ /* 0x000fe2000000180c */
[----:B------:R-:W2:Y:S01]  /*3bb0*/  LDSM.16.M88.4 R12, [R186+0x4000] ;  /* 0x00400000ba0c783b */ /* 0x000ea20000000200 */
[----:B------:R-:W-:-:S02]  /*3bc0*/  IADD3 R84, R3, 0x38, RZ ;  /* 0x0000003803547810 */ /* 0x000fc40007ffe0ff */
[C---:B-1----:R-:W-:Y:S01]  /*3bd0*/  IMAD.IADD R6, R0.reuse, 0x1, -R85 ;  /* 0x0000000100067824 */ /* 0x042fe200078e0a55 */
[----:B------:R-:W-:Y:S02]  /*3be0*/  ISETP.GE.AND P0, PT, R85, UR12, PT ;  /* 0x0000000c55007c0c */ /* 0x000fe4000bf06270 */
[----:B------:R-:W-:Y:S01]  /*3bf0*/  IADD3 R87, R3, 0x1, RZ ;  /* 0x0000000103577810 */ /* 0x000fe20007ffe0ff */
[----:B------:R-:W-:Y:S01]  /*3c00*/  HMMA.16816.F32 R40, R8, R68, R40 ;  /* 0x000000440828723c */ /* 0x000fe20000001828 */
[----:B------:R-:W-:Y:S02]  /*3c10*/  IABS R6, R6 ;  /* 0x0000000600067213 */ /* 0x000fe40000000000 */
[----:B------:R-:W-:Y:S01]  /*3c20*/  ISETP.GE.AND P1, PT, R87, UR12, PT ;  /* 0x0000000c57007c0c */ /* 0x000fe2000bf26270 */
[----:B------:R-:W-:-:S04]  /*3c30*/  IMAD.IADD R7, R0, 0x1, -R87 ;  /* 0x0000000100077824 */ /* 0x000fc800078e0a57 */
[----:B------:R-:W-:Y:S01]  /*3c40*/  HMMA.16816.F32 R68, R8, R70, R36 ;  /* 0x000000460844723c */ /* 0x000fe20000001824 */
[----:B------:R-:W-:-:S04]  /*3c50*/  IABS R7, R7 ;  /* 0x0000000700077213 */ /* 0x000fc80000000000 */
[----:B------:R1:W-:Y:S02]  /*3c60*/  I2F R92, R7 ;  /* 0x00000007005c7306 */ /* 0x0003e40000201400 */
[C---:B------:R-:W-:Y:S01]  /*3c70*/  IMAD.IADD R8, R0.reuse, 0x1, -R82 ;  /* 0x0000000100087824 */ /* 0x040fe200078e0a52 */
[C---:B---3--:R-:W-:Y:S07]  /*3c80*/  HMMA.16816.F32 R44, R16.reuse, R78, R44 ;  /* 0x0000004e102c723c */ /* 0x048fee000000182c */
[C---:B------:R-:W-:Y:S01]  /*3c90*/  IADD3 R79, R3.reuse, 0x10, RZ ;  /* 0x00000010034f7810 */ /* 0x040fe20007ffe0ff */
[C---:B------:R-:W-:Y:S01]  /*3ca0*/  HMMA.16816.F32 R36, R16.reuse, R76, R28 ;  /* 0x0000004c1024723c */ /* 0x040fe2000000181c */
[----:B------:R-:W-:Y:S01]  /*3cb0*/  IADD3 R78, R3, 0x11, RZ ;  /* 0x00000011034e7810 */ /* 0x000fe20007ffe0ff */
[----:B------:R-:W-:Y:S01]  /*3cc0*/  LDSM.16.M88.4 R28, [R182+0xa800] ;  /* 0x00a80000b61c783b */ /* 0x000fe20000000200 */
[----:B------:R-:W-:Y:S01]  /*3cd0*/  ISETP.GE.AND P5, PT, R79, UR12, PT ;  /* 0x0000000c4f007c0c */ /* 0x000fe2000bfa6270 */
[----:B-1----:R-:W-:Y:S01]  /*3ce0*/  IMAD.MOV.U32 R7, RZ, RZ, R6 ;  /* 0x000000ffff077224 */ /* 0x002fe200078e0006 */
[----:B------:R-:W-:Y:S01]  /*3cf0*/  IABS R6, R8 ;  /* 0x0000000800067213 */ /* 0x000fe20000000000 */
[----:B------:R-:W-:Y:S01]  /*3d00*/  IMAD.IADD R8, R0, 0x1, -R79 ;  /* 0x0000000100087824 */ /* 0x000fe200078e0a4f */
[C---:B------:R-:W-:Y:S01]  /*3d10*/  IADD3 R77, R3.reuse, 0x28, RZ ;  /* 0x00000028034d7810 */ /* 0x040fe20007ffe0ff */
[----:B------:R1:W-:Y:S01]  /*3d20*/  I2F R91, R7 ;  /* 0x00000007005b7306 */ /* 0x0003e20000201400 */
[----:B--2---:R-:W-:Y:S01]  /*3d30*/  HMMA.16816.F32 R56, R16, R32, R56 ;  /* 0x000000201038723c */ /* 0x004fe20000001838 */
[----:B------:R-:W-:-:S02]  /*3d40*/  IADD3 R76, R3, 0x30, RZ ;  /* 0x00000030034c7810 */ /* 0x000fc40007ffe0ff */
[----:B------:R-:W-:-:S05]  /*3d50*/  ISETP.GE.AND P4, PT, R78, UR12, PT ;  /* 0x0000000c4e007c0c */ /* 0x000fca000bf86270 */
[----:B------:R-:W-:Y:S01]  /*3d60*/  HMMA.16816.F32 R64, R16, R34, R64 ;  /* 0x000000221040723c */ /* 0x000fe20000001840 */
[----:B------:R-:W2:Y:S01]  /*3d70*/  LDSM.16.M88.4 R32, [R182+0xb000] ;  /* 0x00b00000b620783b */ /* 0x000ea20000000200 */
[----:B-1----:R-:W-:Y:S01]  /*3d80*/  IMAD.MOV.U32 R7, RZ, RZ, R6 ;  /* 0x000000ffff077224 */ /* 0x002fe200078e0006 */
[----:B------:R-:W-:Y:S01]  /*3d90*/  IABS R6, R8 ;  /* 0x0000000800067213 */ /* 0x000fe20000000000 */
[----:B------:R-:W-:-:S04]  /*3da0*/  IMAD.IADD R8, R0, 0x1, -R78 ;  /* 0x0000000100087824 */ /* 0x000fc800078e0a4e */
[C---:B-----5:R-:W-:Y:S01]  /*3db0*/  HMMA.16816.F32 R60, R16.reuse, R20, R60 ;  /* 0x00000014103c723c */ /* 0x060fe2000000183c */
[----:B------:R1:W-:Y:S07]  /*3dc0*/  I2F R96, R7 ;  /* 0x0000000700607306 */ /* 0x0003ee0000201400 */
[C---:B------:R-:W-:Y:S01]  /*3dd0*/  HMMA.16816.F32 R48, R16.reuse, R22, R48 ;  /* 0x000000161030723c */ /* 0x040fe20000001830 */
[----:B------:R-:W3:Y:S07]  /*3de0*/  LDSM.16.M88.4 R20, [R182+0xb800] ;  /* 0x00b80000b614783b */ /* 0x000eee0000000200 */
[----:B------:R-:W-:Y:S01]  /*3df0*/  HMMA.16816.F32 R40, R16, R52, R40 ;  /* 0x000000341028723c */ /* 0x000fe20000001828 */
[----:B-1----:R-:W-:Y:S01]  /*3e00*/  IMAD.MOV.U32 R7, RZ, RZ, R6 ;  /* 0x000000ffff077224 */ /* 0x002fe200078e0006 */
[----:B------:R-:W-:Y:S01]  /*3e10*/  IABS R6, R8 ;  /* 0x0000000800067213 */ /* 0x000fe20000000000 */
[----:B------:R-:W-:-:S02]  /*3e20*/  IMAD.IADD R8, R0, 0x1, -R74 ;  /* 0x0000000100087824 */ /* 0x000fc400078e0a4a */
[----:B------:R1:W-:Y:S03]  /*3e30*/  I2F R101, R7 ;  /* 0x0000000700657306 */ /* 0x0003e60000201400 */
[C---:B------:R-:W-:Y:S05]  /*3e40*/  HMMA.16816.F32 R36, R12.reuse, R24, R36 ;  /* 0x000000180c24723c */ /* 0x040fea0000001824 */
[----:B------:R5:W-:Y:S03]  /*3e50*/  I2F R97, R6 ;  /* 0x0000000600617306 */ /* 0x000be60000201400 */
[----:B------:R-:W-:Y:S01]  /*3e60*/  HMMA.16816.F32 R44, R12, R26, R44 ;  /* 0x0000001a0c2c723c */ /* 0x000fe2000000182c */
[----:B------:R-:W-:Y:S01]  /*3e70*/  LDSM.16.M88.4 R24, [R181+0x4000] ;  /* 0x00400000b518783b */ /* 0x000fe20000000200 */
[----:B-1----:R-:W-:-:S06]  /*3e80*/  IMAD.IADD R7, R0, 0x1, -R73 ;  /* 0x0000000100077824 */ /* 0x002fcc00078e0a49 */
[----:B------:R-:W-:Y:S01]  /*3e90*/  HMMA.16816.F32 R52, R16, R54, R68 ;  /* 0x000000361034723c */ /* 0x000fe20000001844 */
[----:B------:R-:W-:Y:S01]  /*3ea0*/  IABS R7, R7 ;  /* 0x0000000700077213 */ /* 0x000fe20000000000 */
[----:B-----5:R-:W-:-:S03]  /*3eb0*/  IMAD.IADD R6, R0, 0x1, -R72 ;  /* 0x0000000100067824 */ /* 0x020fc600078e0a48 */
[----:B------:R1:W-:Y:S02]  /*3ec0*/  I2F R100, R7 ;  /* 0x0000000700647306 */ /* 0x0003e40000201400 */
[----:B------:R-:W-:Y:S01]  /*3ed0*/  IMAD.IADD R16, R0, 0x1, -R83 ;  /* 0x0000000100107824 */ /* 0x000fe200078e0a53 */
[----:B--2---:R-:W-:Y:S01]  /*3ee0*/  HMMA.16816.F32 R56, R12, R32, R56 ;  /* 0x000000200c38723c */ /* 0x004fe20000001838 */
[----:B------:R-:W-:-:S07]  /*3ef0*/  IABS R6, R6 ;  /* 0x0000000600067213 */ /* 0x000fce0000000000 */
[----:B------:R-:W-:Y:S01]  /*3f00*/  HMMA.16816.F32 R64, R12, R34, R64 ;  /* 0x000000220c40723c */ /* 0x000fe20000001840 */
[----:B------:R-:W-:Y:S01]  /*3f10*/  LDSM.16.M88.4 R32, [R181+0x4800] ;  /* 0x00480000b520783b */ /* 0x000fe20000000200 */
[----:B-1----:R-:W-:Y:S01]  /*3f20*/  IMAD.MOV.U32 R7, RZ, RZ, R6 ;  /* 0x000000ffff077224 */ /* 0x002fe200078e0006 */
[----:B------:R-:W-:Y:S01]  /*3f30*/  IABS R6, R8 ;  /* 0x0000000800067213 */ /* 0x000fe20000000000 */
[----:B------:R-:W-:-:S04]  /*3f40*/  IMAD.IADD R8, R0, 0x1, -R75 ;  /* 0x0000000100087824 */ /* 0x000fc800078e0a4b */
[C---:B---3--:R-:W-:Y:S01]  /*3f50*/  HMMA.16816.F32 R68, R12.reuse, R20, R60 ;  /* 0x000000140c44723c */ /* 0x048fe2000000183c */
[----:B------:R1:W-:Y:S07]  /*3f60*/  I2F R102, R7 ;  /* 0x0000000700667306 */ /* 0x0003ee0000201400 */
[C---:B------:R-:W-:Y:S08]  /*3f70*/  HMMA.16816.F32 R40, R12.reuse, R28, R40 ;  /* 0x0000001c0c28723c */ /* 0x040ff00000001828 */
[C---:B------:R-:W-:Y:S01]  /*3f80*/  HMMA.16816.F32 R52, R12.reuse, R30, R52 ;  /* 0x0000001e0c34723c */ /* 0x040fe20000001834 */
[----:B-1----:R-:W-:Y:S01]  /*3f90*/  IMAD.MOV.U32 R7, RZ, RZ, R6 ;  /* 0x000000ffff077224 */ /* 0x002fe200078e0006 */
[----:B------:R-:W-:Y:S01]  /*3fa0*/  IABS R6, R8 ;  /* 0x0000000800067213 */ /* 0x000fe20000000000 */
[----:B------:R-:W-:Y:S01]  /*3fb0*/  IMAD.IADD R8, R0, 0x1, -R77 ;  /* 0x0000000100087824 */ /* 0x000fe200078e0a4d */
[----:B------:R-:W-:Y:S01]  /*3fc0*/  LDSM.16.M88.4 R28, [R181+0x5000] ;  /* 0x00500000b51c783b */ /* 0x000fe20000000200 */
[----:B------:R1:W-:Y:S03]  /*3fd0*/  I2F R98, R7 ;  /* 0x0000000700627306 */ /* 0x0003e60000201400 */
[----:B------:R-:W-:Y:S01]  /*3fe0*/  HMMA.16816.F32 R60, R12, R22, R48 ;  /* 0x000000160c3c723c */ /* 0x000fe20000001830 */
[----:B-1----:R-:W-:Y:S01]  /*3ff0*/  IMAD.MOV.U32 R7, RZ, RZ, R6 ;  /* 0x000000ffff077224 */ /* 0x002fe200078e0006 */
[----:B------:R-:W-:-:S02]  /*4000*/  IABS R6, R8 ;  /* 0x0000000800067213 */ /* 0x000fc40000000000 */
[----:B------:R-:W1:Y:S01]  /*4010*/  LDSM.16.M88.4 R8, [R185+0x4000] ;  /* 0x00400000b908783b */ /* 0x000e620000000200 */
[----:B------:R2:W-:Y:S08]  /*4020*/  I2F R99, R7 ;  /* 0x0000000700637306 */ /* 0x0005f00000201400 */
[----:B------:R3:W-:Y:S01]  /*4030*/  I2F R95, R6 ;  /* 0x00000006005f7306 */ /* 0x0007e20000201400 */
[----:B--2---:R-:W-:-:S05]  /*4040*/  IMAD.IADD R7, R0, 0x1, -R81 ;  /* 0x0000000100077824 */ /* 0x004fca00078e0a51 */
[----:B------:R-:W-:Y:S01]  /*4050*/  IABS R7, R7 ;  /* 0x0000000700077213 */ /* 0x000fe20000000000 */
[----:B---3--:R-:W-:-:S03]  /*4060*/  IMAD.IADD R6, R0, 0x1, -R76 ;  /* 0x0000000100067824 */ /* 0x008fc600078e0a4c */
[----:B------:R2:W-:Y:S02]  /*4070*/  I2F R93, R7 ;  /* 0x00000007005d7306 */ /* 0x0005e40000201400 */
[----:B------:R-:W-:Y:S01]  /*4080*/  IABS R6, R6 ;  /* 0x0000000600067213 */ /* 0x000fe20000000000 */
[----:B-1----:R-:W-:Y:S04]  /*4090*/  HMMA.16816.F32 R40, R8, R32, R40 ;  /* 0x000000200828723c */ /* 0x002fe80000001828 */
[----:B--2---:R-:W-:Y:S01]  /*40a0*/  IMAD.MOV.U32 R7, RZ, RZ, R6 ;  /* 0x000000ffff077224 */ /* 0x004fe200078e0006 */
[----:B------:R-:W-:Y:S01]  /*40b0*/  IABS R6, R16 ;  /* 0x0000001000067213 */ /* 0x000fe20000000000 */
[C---:B------:R-:W-:Y:S02]  /*40c0*/  IMAD.IADD R16, R0.reuse, 0x1, -R84 ;  /* 0x0000000100107824 */ /* 0x040fe400078e0a54 */
[----:B------:R1:W-:Y:S02]  /*40d0*/  I2F R90, R7 ;  /* 0x00000007005a7306 */ /* 0x0003e40000201400 */
[----:B-1----:R-:W-:Y:S01]  /*40e0*/  IMAD.MOV.U32 R7, RZ, RZ, R6 ;  /* 0x000000ffff077224 */ /* 0x002fe200078e0006 */
[----:B------:R-:W-:Y:S01]  /*40f0*/  IABS R6, R16 ;  /* 0x0000001000067213 */ /* 0x000fe20000000000 */
[C---:B------:R-:W-:Y:S01]  /*4100*/  IMAD.IADD R16, R0.reuse, 0x1, -R80 ;  /* 0x0000000100107824 */ /* 0x040fe200078e0a50 */
[----:B------:R-:W-:-:S03]  /*4110*/  IADD3 R0, R0, 0x8, RZ ;  /* 0x0000000800007810 */ /* 0x000fc60007ffe0ff */
[----:B------:R1:W-:Y:S02]  /*4120*/  I2F R89, R7 ;  /* 0x0000000700597306 */ /* 0x0003e40000201400 */
[C---:B------:R-:W-:Y:S02]  /*4130*/  IMAD.IADD R12, R0.reuse, 0x1, -R85 ;  /* 0x00000001000c7824 */ /* 0x040fe400078e0a55 */
[----:B-1----:R-:W-:Y:S01]  /*4140*/  IMAD.MOV.U32 R7, RZ, RZ, R6 ;  /* 0x000000ffff077224 */ /* 0x002fe200078e0006 */
[----:B------:R-:W-:Y:S02]  /*4150*/  IABS R6, R16 ;  /* 0x0000001000067213 */ /* 0x000fe40000000000 */
[C---:B------:R-:W-:Y:S01]  /*4160*/  HMMA.16816.F32 R16, R8.reuse, R24, R36 ;  /* 0x000000180810723c */ /* 0x040fe20000001824 */
[----:B------:R1:W-:Y:S07]  /*4170*/  I2F R88, R7 ;  /* 0x0000000700587306 */ /* 0x0003ee0000201400 */
[C---:B------:R-:W-:Y:S01]  /*4180*/  HMMA.16816.F32 R24, R8.reuse, R26, R44 ;  /* 0x0000001a0818723c */ /* 0x040fe2000000182c */
[----:B------:R2:W-:Y:S07]  /*4190*/  I2F R86, R6 ;  /* 0x0000000600567306 */ /* 0x0005ee0000201400 */
[----:B------:R-:W-:Y:S01]  /*41a0*/  HMMA.16816.F32 R44, R8, R34, R52 ;  /* 0x00000022082c723c */ /* 0x000fe20000001834 */
[----:B-1----:R-:W-:-:S05]  /*41b0*/  IMAD.IADD R7, R0, 0x1, -R3 ;  /* 0x0000000100077824 */ /* 0x002fca00078e0a03 */
[----:B------:R-:W-:Y:S02]  /*41c0*/  IABS R7, R7 ;  /* 0x0000000700077213 */ /* 0x000fe40000000000 */
[----:B----4-:R-:W-:Y:S01]  /*41d0*/  FFMA.FTZ R13, R94, -UR4, R16 ;  /* 0x800000045e0d7c23 */ /* 0x010fe20008010010 */
[C---:B------:R-:W-:Y:S01]  /*41e0*/  HMMA.16816.F32 R36, R8.reuse, R28, R56 ;  /* 0x0000001c0824723c */ /* 0x040fe20000001838 */
[----:B--2---:R-:W-:Y:S01]  /*41f0*/  IMAD.IADD R6, R0, 0x1, -R87 ;  /* 0x0000000100067824 */ /* 0x004fe200078e0a57 */
[----:B------:R1:W2:Y:S04]  /*4200*/  I2F R14, R7 ;  /* 0x00000007000e7306 */ /* 0x0002a80000201400 */
[----:B------:R-:W-:Y:S02]  /*4210*/  IABS R6, R6 ;  /* 0x0000000600067213 */ /* 0x000fe40000000000 */
[----:B------:R-:W-:Y:S03]  /*4220*/  HMMA.16816.F32 R28, R8, R30, R64 ;  /* 0x0000001e081c723c */ /* 0x000fe60000001840 */
[----:B-1----:R-:W-:Y:S01]  /*4230*/  IMAD.MOV.U32 R7, RZ, RZ, R6 ;  /* 0x000000ffff077224 */ /* 0x002fe200078e0006 */
[----:B------:R-:W-:Y:S01]  /*4240*/  IABS R6, R12 ;  /* 0x0000000c00067213 */ /* 0x000fe20000000000 */
[----:B--2---:R-:W-:-:S02]  /*4250*/  FFMA.FTZ R12, R14, -UR4, R18 ;  /* 0x800000040e0c7c23 */ /* 0x004fc40008010012 */
[----:B------:R1:W2:Y:S01]  /*4260*/  I2F R15, R7 ;  /* 0x00000007000f7306 */ /* 0x0002a20000201400 */
[----:B------:R-:W-:Y:S02]  /*4270*/  FFMA.FTZ R14, R92, -UR4, R17 ;  /* 0x800000045c0e7c23 */ /* 0x000fe40008010011 */
[----:B------:R-:W-:-:S05]  /*4280*/  FSEL R49, R12, -INF , !P2 ;  /* 0xff8000000c317808 */ /* 0x000fca0005000000 */
[----:B------:R-:W3:Y:S01]  /*4290*/  I2F R20, R6 ;  /* 0x0000000600147306 */ /* 0x000ee20000201400 */
[C---:B-1----:R-:W-:Y:S02]  /*42a0*/  IMAD.IADD R7, R0.reuse, 0x1, -R82 ;  /* 0x0000000100077824 */ /* 0x042fe400078e0a52 */
[----:B--2---:R-:W-:Y:S02]  /*42b0*/  FFMA.FTZ R12, R15, -UR4, R19 ;  /* 0x800000040f0c7c23 */ /* 0x004fe40008010013 */
[----:B------:R-:W1:Y:S01]  /*42c0*/  LDSM.16.M88.4 R16, [R181+0x5800] ;  /* 0x00580000b510783b */ /* 0x000e620000000200 */
[----:B------:R-:W-:Y:S01]  /*42d0*/  IABS R3, R7 ;  /* 0x0000000700037213 */ /* 0x000fe20000000000 */
[----:B------:R-:W-:Y:S01]  /*42e0*/  IMAD.IADD R7, R0, 0x1, -R79 ;  /* 0x0000000100077824 */ /* 0x000fe200078e0a4f */
[----:B------:R-:W-:Y:S01]  /*42f0*/  FSEL R48, R12, -INF , !P1 ;  /* 0xff8000000c307808 */ /* 0x000fe20004800000 */
[----:B---3--:R-:W-:Y:S01]  /*4300*/  FFMA.FTZ R12, R20, -UR4, R26 ;  /* 0x80000004140c7c23 */ /* 0x008fe2000801001a */
[----:B------:R-:W-:-:S04]  /*4310*/  DEPBAR.LE SB0, 0x0 ;  /* 0x000080000000791a */ /* 0x000fc80000000000 */
[----:B------:R-:W-:Y:S01]  /*4320*/  IMAD.MOV.U32 R6, RZ, RZ, R3 ;  /* 0x000000ffff067224 */ /* 0x000fe200078e0003 */
[----:B------:R-:W-:Y:S01]  /*4330*/  IABS R3, R7 ;  /* 0x0000000700037213 */ /* 0x000fe20000000000 */
[----:B------:R-:W-:Y:S01]  /*4340*/  IMAD.IADD R7, R0, 0x1, -R78 ;  /* 0x0000000100077824 */ /* 0x000fe200078e0a4e */
[----:B------:R-:W-:Y:S01]  /*4350*/  FSEL R50, R12, -INF , !P0 ;  /* 0xff8000000c327808 */ /* 0x000fe20004000000 */
[----:B------:R2:W3:Y:S01]  /*4360*/  I2F R21, R6 ;  /* 0x0000000600157306 */ /* 0x0004e20000201400 */
[----:B------:R-:W-:Y:S02]  /*4370*/  FFMA.FTZ R15, R101, -UR4, R40 ;  /* 0x80000004650f7c23 */ /* 0x000fe40008010028 */
[----:B--2---:R-:W-:Y:S01]  /*4380*/  IMAD.MOV.U32 R6, RZ, RZ, R3 ;  /* 0x000000ffff067224 */ /* 0x004fe200078e0003 */
[----:B------:R-:W-:Y:S01]  /*4390*/  IABS R3, R7 ;  /* 0x0000000700037213 */ /* 0x000fe20000000000 */
[----:B------:R-:W-:Y:S01]  /*43a0*/  IMAD.IADD R7, R0, 0x1, -R73 ;  /* 0x0000000100077824 */ /* 0x000fe200078e0a49 */
[----:B------:R-:W-:-:S02]  /*43b0*/  FSEL R73, R13, -INF , !P2 ;  /* 0xff8000000d497808 */ /* 0x000fc40005000000 */
[----:B------:R2:W-:Y:S01]  /*43c0*/  I2F R23, R6 ;  /* 0x0000000600177306 */ /* 0x0005e20000201400 */
[----:B------:R-:W-:Y:S01]  /*43d0*/  FFMA.FTZ R13, R91, -UR4, R24 ;  /* 0x800000045b0d7c23 */ /* 0x000fe20008010018 */
[----:B------:R-:W-:Y:S01]  /*43e0*/  BAR.SYNC.DEFER_BLOCKING 0x0 ;  /* 0x0000000000007b1d */ /* 0x000fe20000010000 */
[----:B------:R-:W-:Y:S01]  /*43f0*/  ISETP.GE.AND P2, PT, R72, UR12, PT ;  /* 0x0000000c48007c0c */ /* 0x000fe2000bf46270 */
[----:B---3--:R-:W-:-:S05]  /*4400*/  FFMA.FTZ R12, R21, -UR4, R27 ;  /* 0x80000004150c7c23 */ /* 0x008fca000801001b */
[----:B------:R-:W-:Y:S01]  /*4410*/  FSEL R56, R12, -INF , !P6 ;  /* 0xff8000000c387808 */ /* 0x000fe20007000000 */
[----:B--2---:R-:W-:Y:S01]  /*4420*/  IMAD.MOV.U32 R6, RZ, RZ, R3 ;  /* 0x000000ffff067224 */ /* 0x004fe200078e0003 */
[----:B------:R-:W-:Y:S01]  /*4430*/  IABS R3, R7 ;  /* 0x0000000700037213 */ /* 0x000fe20000000000 */
[----:B------:R-:W-:Y:S01]  /*4440*/  IMAD.IADD R7, R0, 0x1, -R72 ;  /* 0x0000000100077824 */ /* 0x000fe200078e0a48 */
[----:B------:R-:W-:Y:S01]  /*4450*/  FSEL R72, R14, -INF , !P1 ;  /* 0xff8000000e487808 */ /* 0x000fe20004800000 */
[----:B------:R2:W3:Y:S01]  /*4460*/  I2F R22, R6 ;  /* 0x0000000600167306 */ /* 0x0004e20000201400 */
[----:B------:R-:W-:Y:S01]  /*4470*/  ISETP.GE.AND P1, PT, R74, UR12, PT ;  /* 0x0000000c4a007c0c */ /* 0x000fe2000bf26270 */
[----:B------:R-:W-:-:S05]  /*4480*/  FFMA.FTZ R14, R97, -UR4, R41 ;  /* 0x80000004610e7c23 */ /* 0x000fca0008010029 */
[----:B------:R-:W-:Y:S01]  /*4490*/  FSEL R78, R14, -INF , !P4 ;  /* 0xff8000000e4e7808 */ /* 0x000fe20006000000 */
[----:B--2---:R-:W-:Y:S01]  /*44a0*/  IMAD.MOV.U32 R6, RZ, RZ, R3 ;  /* 0x000000ffff067224 */ /* 0x004fe200078e0003 */
[----:B------:R-:W-:Y:S01]  /*44b0*/  IABS R3, R7 ;  /* 0x0000000700037213 */ /* 0x000fe20000000000 */
[----:B------:R-:W-:Y:S01]  /*44c0*/  IMAD.IADD R7, R0, 0x1, -R74 ;  /* 0x0000000100077824 */ /* 0x000fe200078e0a4a */
[----:B------:R-:W-:Y:S01]  /*44d0*/  FSEL R74, R13, -INF , !P0 ;  /* 0xff8000000d4a7808 */ /* 0x000fe20004000000 */
[----:B------:R2:W4:Y:S01]  /*44e0*/  I2F R33, R6 ;  /* 0x0000000600217306 */ /* 0x0005220000201400 */
[----:B------:R-:W-:Y:S01]  /*44f0*/  FFMA.FTZ R13, R96, -UR4, R25 ;  /* 0x80000004600d7c23 */ /* 0x000fe20008010019 */
[----:B------:R-:W-:Y:S01]  /*4500*/  ISETP.GE.AND P0, PT, R75, UR12, PT ;  /* 0x0000000c4b007c0c */ /* 0x000fe2000bf06270 */
[----:B---3--:R-:W-:Y:S01]  /*4510*/  FFMA.FTZ R12, R22, -UR4, R43 ;  /* 0x80000004160c7c23 */ /* 0x008fe2000801002b */
[----:B-1----:R-:W-:Y:S02]  /*4520*/  HMMA.16816.F32 R24, R8, R16, R68 ;  /* 0x000000100818723c */ /* 0x002fe40000001844 */
[----:B------:R-:W-:Y:S01]  /*4530*/  FSEL R51, R13, -INF , !P6 ;  /* 0xff8000000d337808 */ /* 0x000fe20007000000 */
[----:B------:R-:W-:Y:S01]  /*4540*/  FFMA.FTZ R13, R23, -UR4, R42 ;  /* 0x80000004170d7c23 */ /* 0x000fe2000801002a */
[----:B------:R-:W-:-:S02]  /*4550*/  FSEL R58, R12, -INF , !P4 ;  /* 0xff8000000c3a7808 */ /* 0x000fc40006000000 */
[----:B------:R-:W-:Y:S02]  /*4560*/  ISETP.GE.AND P6, PT, R77, UR12, PT ;  /* 0x0000000c4d007c0c */ /* 0x000fe4000bfc6270 */
[----:B------:R-:W-:Y:S01]  /*4570*/  FSEL R59, R13, -INF , !P5 ;  /* 0xff8000000d3b7808 */ /* 0x000fe20006800000 */
[----:B------:R-:W-:Y:S01]  /*4580*/  FFMA.FTZ R13, R100, -UR4, R44 ;  /* 0x80000004640d7c23 */ /* 0x000fe2000801002c */
[----:B------:R-:W-:Y:S01]  /*4590*/  ISETP.GE.AND P4, PT, R76, UR12, PT ;  /* 0x0000000c4c007c0c */ /* 0x000fe2000bf86270 */
[----:B--2---:R-:W-:Y:S01]  /*45a0*/  IMAD.MOV.U32 R6, RZ, RZ, R3 ;  /* 0x000000ffff067224 */ /* 0x004fe200078e0003 */
[----:B------:R-:W-:Y:S01]  /*45b0*/  IABS R3, R7 ;  /* 0x0000000700037213 */ /* 0x000fe20000000000 */
[----:B------:R-:W-:Y:S02]  /*45c0*/  IMAD.IADD R7, R0, 0x1, -R75 ;  /* 0x0000000100077824 */ /* 0x000fe400078e0a4b */
[----:B------:R1:W-:Y:S01]  /*45d0*/  I2F R35, R6 ;  /* 0x0000000600237306 */ /* 0x0003e20000201400 */
[----:B----4-:R-:W-:-:S05]  /*45e0*/  FFMA.FTZ R12, R33, -UR4, R46 ;  /* 0x80000004210c7c23 */ /* 0x010fca000801002e */
[----:B------:R-:W-:-:S03]  /*45f0*/  FSEL R57, R12, -INF , !P3 ;  /* 0xff8000000c397808 */ /* 0x000fc60005800000 */
[----:B------:R-:W-:Y:S02]  /*4600*/  FFMA.FTZ R17, R90, -UR4, R24 ;  /* 0x800000045a117c23 */ /* 0x000fe40008010018 */
[----:B------:R-:W-:-:S03]  /*4610*/  FFMA.FTZ R16, R89, -UR4, R25 ;  /* 0x8000000459107c23 */ /* 0x000fc60008010019 */
[----:B------:R-:W-:Y:S01]  /*4620*/  FSEL R169, R17, -INF , !P4 ;  /* 0xff80000011a97808 */ /* 0x000fe20006000000 */
[----:B-1----:R-:W-:Y:S01]  /*4630*/  IMAD.MOV.U32 R6, RZ, RZ, R3 ;  /* 0x000000ffff067224 */ /* 0x002fe200078e0003 */
[----:B------:R-:W-:Y:S01]  /*4640*/  IABS R3, R7 ;  /* 0x0000000700037213 */ /* 0x000fe20000000000 */
[C---:B------:R-:W-:Y:S01]  /*4650*/  IMAD.IADD R7, R0.reuse, 0x1, -R77 ;  /* 0x0000000100077824 */ /* 0x040fe200078e0a4d */
[----:B------:R-:W-:Y:S01]  /*4660*/  FSEL R77, R15, -INF , !P5 ;  /* 0xff8000000f4d7808 */ /* 0x000fe20006800000 */
[----:B------:R1:W-:Y:S01]  /*4670*/  I2F R32, R6 ;  /* 0x0000000600207306 */ /* 0x0003e20000201400 */
[----:B------:R-:W-:Y:S01]  /*4680*/  ISETP.GE.AND P5, PT, R81, UR12, PT ;  /* 0x0000000c51007c0c */ /* 0x000fe2000bfa6270 */
[----:B-1----:R-:W-:Y:S01]  /*4690*/  IMAD.MOV.U32 R6, RZ, RZ, R3 ;  /* 0x000000ffff067224 */ /* 0x002fe200078e0003 */
[----:B------:R-:W-:Y:S01]  /*46a0*/  IABS R3, R7 ;  /* 0x0000000700037213 */ /* 0x000fe20000000000 */
[----:B------:R-:W-:-:S04]  /*46b0*/  IMAD.IADD R7, R0, 0x1, -R81 ;  /* 0x0000000100077824 */ /* 0x000fc800078e0a51 */
[----:B------:R1:W-:Y:S02]  /*46c0*/  I2F R34, R6 ;  /* 0x0000000600227306 */ /* 0x0003e40000201400 */
[----:B-1----:R-:W-:Y:S01]  /*46d0*/  IMAD.MOV.U32 R6, RZ, RZ, R3 ;  /* 0x000000ffff067224 */ /* 0x002fe200078e0003 */
[----:B------:R-:W-:Y:S01]  /*46e0*/  IABS R3, R7 ;  /* 0x0000000700037213 */ /* 0x000fe20000000000 */
[----:B------:R-:W-:Y:S01]  /*46f0*/  IMAD.IADD R7, R0, 0x1, -R76 ;  /* 0x0000000100077824 */ /* 0x000fe200078e0a4c */
[----:B------:R-:W-:-:S03]  /*4700*/  FSEL R76, R13, -INF , !P3 ;  /* 0xff8000000d4c7808 */ /* 0x000fc60005800000 */
[----:B------:R1:W2:Y:S01]  /*4710*/  I2F R23, R6 ;  /* 0x0000000600177306 */ /* 0x0002a20000201400 */
[----:B------:R-:W-:Y:S01]  /*4720*/  HMMA.16816.F32 R12, R8, R18, R60 ;  /* 0x00000012080c723c */ /* 0x000fe2000000183c */
[----:B------:R-:W-:-:S04]  /*4730*/  ISETP.GE.AND P3, PT, R83, UR12, PT ;  /* 0x0000000c53007c0c */ /* 0x000fc8000bf66270 */
[----:B------:R-:W-:Y:S02]  /*4740*/  FSEL R171, R16, -INF , !P3 ;  /* 0xff80000010ab7808 */ /* 0x000fe40005800000 */
[----:B------:R-:W-:Y:S02]  /*4750*/  FFMA.FTZ R9, R102, -UR4, R45 ;  /* 0x8000000466097c23 */ /* 0x000fe4000801002d */
[----:B------:R-:W-:Y:S02]  /*4760*/  FFMA.FTZ R10, R98, -UR4, R36 ;  /* 0x80000004620a7c23 */ /* 0x000fe40008010024 */
[----:B------:R-:W-:Y:S01]  /*4770*/  FFMA.FTZ R19, R95, -UR4, R28 ;  /* 0x800000045f137c23 */ /* 0x000fe2000801001c */
[----:B------:R-:W-:Y:S01]  /*4780*/  FSEL R66, R9, -INF , !P2 ;  /* 0xff80000009427808 */ /* 0x000fe20005000000 */
[----:B------:R-:W-:Y:S01]  /*4790*/  FFMA.FTZ R18, R93, -UR4, R29 ;  /* 0x800000045d127c23 */ /* 0x000fe2000801001d */
[----:B------:R-:W-:Y:S01]  /*47a0*/  FSEL R172, R10, -INF , !P1 ;  /* 0xff8000000aac7808 */ /* 0x000fe20004800000 */
[----:B-1----:R-:W-:Y:S01]  /*47b0*/  IMAD.MOV.U32 R6, RZ, RZ, R3 ;  /* 0x000000ffff067224 */ /* 0x002fe200078e0003 */
[----:B------:R-:W-:Y:S01]  /*47c0*/  IABS R3, R7 ;  /* 0x0000000700037213 */ /* 0x000fe20000000000 */
[----:B------:R-:W-:Y:S01]  /*47d0*/  IMAD.IADD R7, R0, 0x1, -R83 ;  /* 0x0000000100077824 */ /* 0x000fe200078e0a53 */
[----:B------:R-:W-:Y:S01]  /*47e0*/  FSEL R166, R19, -INF , !P6 ;  /* 0xff80000013a67808 */ /* 0x000fe20007000000 */
[----:B------:R1:W3:Y:S01]  /*47f0*/  I2F R21, R6 ;  /* 0x0000000600157306 */ /* 0x0002e20000201400 */
[----:B--2---:R-:W-:Y:S01]  /*4800*/  FFMA.FTZ R10, R23, -UR4, R30 ;  /* 0x80000004170a7c23 */ /* 0x004fe2000801001e */
[----:B------:R-:W-:-:S03]  /*4810*/  FSEL R168, R18, -INF , !P5 ;  /* 0xff80000012a87808 */ /* 0x000fc60006800000 */
[----:B------:R-:W-:Y:S01]  /*4820*/  FFMA.FTZ R12, R88, -UR4, R12 ;  /* 0x80000004580c7c23 */ /* 0x000fe2000801000c */
[----:B------:R-:W-:Y:S01]  /*4830*/  FSEL R152, R10, -INF , !P6 ;  /* 0xff8000000a987808 */ /* 0x000fe20007000000 */
[----:B------:R-:W-:Y:S02]  /*4840*/  FFMA.FTZ R13, R86, -UR4, R13 ;  /* 0x80000004560d7c23 */ /* 0x000fe4000801000d */
[----:B-1----:R-:W-:Y:S01]  /*4850*/  IMAD.MOV.U32 R6, RZ, RZ, R3 ;  /* 0x000000ffff067224 */ /* 0x002fe200078e0003 */
[----:B------:R-:W-:Y:S01]  /*4860*/  IABS R3, R7 ;  /* 0x0000000700037213 */ /* 0x000fe20000000000 */
[C---:B------:R-:W-:Y:S02]  /*4870*/  IMAD.IADD R7, R0.reuse, 0x1, -R84 ;  /* 0x0000000100077824 */ /* 0x040fe400078e0a54 */
[----:B------:R1:W2:Y:S01]  /*4880*/  I2F R20, R6 ;  /* 0x0000000600147306 */ /* 0x0002a20000201400 */
[----:B------:R-:W-:Y:S02]  /*4890*/  IMAD.IADD R0, R0, 0x1, -R80 ;  /* 0x0000000100007824 */ /* 0x000fe400078e0a50 */
[----:B---3--:R-:W-:-:S03]  /*48a0*/  FFMA.FTZ R9, R21, -UR4, R31 ;  /* 0x8000000415097c23 */ /* 0x008fc6000801001f */
[----:B------:R-:W-:Y:S02]  /*48b0*/  IABS R0, R0 ;  /* 0x0000000000007213 */ /* 0x000fe40000000000 */
[----:B------:R-:W-:-:S04]  /*48c0*/  FSEL R153, R9, -INF , !P5 ;  /* 0xff80000009997808 */ /* 0x000fc80006800000 */
[----:B------:R-:W3:Y:S01]  /*48d0*/  I2F R0, R0 ;  /* 0x0000000000007306 */ /* 0x000ee20000201400 */
[----:B-1----:R-:W-:Y:S01]  /*48e0*/  IMAD.MOV.U32 R6, RZ, RZ, R3 ;  /* 0x000000ffff067224 */ /* 0x002fe200078e0003 */
[----:B------:R-:W-:Y:S01]  /*48f0*/  IABS R3, R7 ;  /* 0x0000000700037213 */ /* 0x000fe20000000000 */
[----:B------:R-:W-:-:S05]  /*4900*/  FFMA.FTZ R7, R32, -UR4, R38 ;  /* 0x8000000420077c23 */ /* 0x000fca0008010026 */
[----:B------:R1:W4:Y:S01]  /*4910*/  I2F R11, R6 ;  /* 0x00000006000b7306 */ /* 0x0003220000201400 */
[----:B------:R-:W-:Y:S01]  /*4920*/  FSEL R167, R7, -INF , !P1 ;  /* 0xff80000007a77808 */ /* 0x000fe20004800000 */
[----:B--2---:R-:W-:Y:S01]  /*4930*/  FFMA.FTZ R7, R20, -UR4, R26 ;  /* 0x8000000414077c23 */ /* 0x004fe2000801001a */
[----:B------:R-:W-:-:S05]  /*4940*/  ISETP.GE.AND P1, PT, R80, UR12, PT ;  /* 0x0000000c50007c0c */ /* 0x000fca000bf26270 */
[----:B------:R2:W5:Y:S01]  /*4950*/  I2F R8, R3 ;  /* 0x0000000300087306 */ /* 0x0005620000201400 */
[----:B---3--:R-:W-:Y:S01]  /*4960*/  FFMA.FTZ R0, R0, -UR4, R15 ;  /* 0x8000000400007c23 */ /* 0x008fe2000801000f */
[----:B------:R-:W-:Y:S02]  /*4970*/  FSEL R154, R7, -INF , !P4 ;  /* 0xff800000079a7808 */ /* 0x000fe40006000000 */
[----:B------:R-:W-:Y:S02]  /*4980*/  FSEL R174, R13, -INF , !P1 ;  /* 0xff8000000dae7808 */ /* 0x000fe40004800000 */
[----:B------:R-:W-:Y:S01]  /*4990*/  FSEL R170, R0, -INF , !P1 ;  /* 0xff80000000aa7808 */ /* 0x000fe20004800000 */
[----:B-1----:R-:W-:Y:S02]  /*49a0*/  FFMA.FTZ R6, R35, -UR4, R47 ;  /* 0x8000000423067c23 */ /* 0x002fe4000801002f */
[----:B----4-:R-:W-:-:S03]  /*49b0*/  FFMA.FTZ R11, R11, -UR4, R27 ;  /* 0x800000040b0b7c23 */ /* 0x010fc6000801001b */
[----:B------:R-:W-:Y:S01]  /*49c0*/  FSEL R67, R6, -INF , !P2 ;  /* 0xff80000006437808 */ /* 0x000fe20005000000 */
[----:B------:R-:W-:Y:S01]  /*49d0*/  FFMA.FTZ R6, R99, -UR4, R37 ;  /* 0x8000000463067c23 */ /* 0x000fe20008010025 */
[----:B------:R-:W-:Y:S01]  /*49e0*/  ISETP.GE.AND P2, PT, R84, UR12, PT ;  /* 0x0000000c54007c0c */ /* 0x000fe2000bf46270 */
[----:B--2---:R-:W-:Y:S01]  /*49f0*/  FFMA.FTZ R3, R34, -UR4, R39 ;  /* 0x8000000422037c23 */ /* 0x004fe20008010027 */
[----:B------:R-:W-:Y:S01]  /*4a00*/  FSEL R164, R11, -INF , !P3 ;  /* 0xff8000000ba47808 */ /* 0x000fe20005800000 */
[----:B-----5:R-:W-:Y:S01]  /*4a10*/  FFMA.FTZ R8, R8, -UR4, R14 ;  /* 0x8000000408087c23 */ /* 0x020fe2000801000e */
[----:B------:R-:W-:Y:S02]  /*4a20*/  FSEL R155, R6, -INF , !P0 ;  /* 0xff800000069b7808 */ /* 0x000fe40004000000 */
[----:B------:R-:W-:Y:S02]  /*4a30*/  FSEL R113, R3, -INF , !P0 ;  /* 0xff80000003717808 */ /* 0x000fe40004000000 */
[----:B------:R-:W-:-:S02]  /*4a40*/  PLOP3.LUT P0, PT, PT, PT, UP0, 0x80, 0x0 ;  /* 0x000000000000781c */ /* 0x000fc40003f0f008 */
[----:B------:R-:W-:Y:S02]  /*4a50*/  FSEL R173, R12, -INF , !P2 ;  /* 0xff8000000cad7808 */ /* 0x000fe40005000000 */
[----:B------:R-:W-:-:S09]  /*4a60*/  FSEL R165, R8, -INF , !P2 ;  /* 0xff80000008a57808 */ /* 0x000fd20005000000 */
        /* <DEDUP_REMOVED lines=26> */
[C---:B------:R-:W-:Y:S01]  /*4c10*/  IADD3 R0, P5, R3.reuse, UR27, RZ ;  /* 0x0000001b03007c10 */ /* 0x040fe2000ffbe0ff */
        /* <DEDUP_REMOVED lines=25> */
[----:B------:R-:W-:Y:S02]  /*4db0*/  @!P2 LEA.HI.X R15, R3, c[0x0][0x16c], R6, 0x1, P1 ;  /* 0x00005b00030faa11 */ /* 0x000fe400008f0c06 */
[----:B------:R-:W-:Y:S02]  /*4dc0*/  IADD3.X R6, R6, UR20, RZ, P5, !PT ;  /* 0x0000001406067c10 */ /* 0x000fe4000affe4ff */
[C---:B-----5:R-:W-:Y:S01]  /*4dd0*/  @!P3 LEA R12, P5, R0.reuse, c[0x0][0x168], 0x1 ;  /* 0x00005a00000cba11 */ /* 0x060fe200078a08ff */
[----:B------:R-:W-:Y:S01]  /*4de0*/  @!PT LDS RZ, [RZ] ;  /* 0x00000000fffff984 */ /* 0x000fe20000000800 */
[----:B------:R-:W-:Y:S01]  /*4df0*/  @!PT LDS RZ, [RZ] ;  /* 0x00000000fffff984 */ /* 0x000fe20000000800 */
[----:B------:R-:W-:Y:S01]  /*4e00*/  @!PT LDS RZ, [RZ] ;  /* 0x00000000fffff984 */ /* 0x000fe20000000800 */
[----:B------:R4:W-:Y:S01]  /*4e10*/  @!P2 LDGSTS.E.BYPASS.LTC128B.128 [R199+0xa800], [R14.64+0x100] ;  /* 0x0a8001000ec7afae */ /* 0x0009e2000b901d50 */
[C---:B---3--:R-:W-:Y:S02]  /*4e20*/  @!P2 LEA R10, P1, R0.reuse, c[0x0][0x168], 0x1 ;  /* 0x00005a00000aaa11 */ /* 0x048fe400078208ff */
[C---:B------:R-:W-:Y:S01]  /*4e30*/  @!P4 LEA.HI.X R17, R0.reuse, c[0x0][0x16c], R6, 0x1, P6 ;  /* 0x00005b000011ca11 */ /* 0x040fe200030f0c06 */
[----:B------:R1:W-:Y:S01]  /*4e40*/  @P4 STS.128 [R199+0x7000], RZ ;  /* 0x007000ffc7004388 */ /* 0x0003e20000000c00 */
[----:B------:R-:W-:-:S02]  /*4e50*/  IADD3 R3, P6, R0, UR27, RZ ;  /* 0x0000001b00037c10 */ /* 0x000fc4000ffde0ff */
[C-C-:B------:R-:W-:Y:S01]  /*4e60*/  @!P3 LEA.HI.X R13, R0.reuse, c[0x0][0x16c], R6.reuse, 0x1, P5 ;  /* 0x00005b00000dba11 */ /* 0x140fe200028f0c06 */
[----:B------:R-:W-:Y:S01]  /*4e70*/  @!PT LDS RZ, [RZ] ;  /* 0x00000000fffff984 */ /* 0x000fe20000000800 */
[----:B------:R-:W-:Y:S01]  /*4e80*/  @!PT LDS RZ, [RZ] ;  /* 0x00000000fffff984 */ /* 0x000fe20000000800 */
[----:B------:R-:W-:Y:S01]  /*4e90*/  @!PT LDS RZ, [RZ] ;  /* 0x00000000fffff984 */ /* 0x000fe20000000800 */
[----:B------:R1:W-:Y:S01]  /*4ea0*/  @!P4 LDGSTS.E.BYPASS.LTC128B.128 [R199+0x7000], [R16.64] ;  /* 0x0700000010c7cfae */ /* 0x0003e2000b901d50 */
[----:B------:R-:W-:Y:S02]  /*4eb0*/  @!P2 LEA.HI.X R11, R0, c[0x0][0x16c], R6, 0x1, P1 ;  /* 0x00005b00000baa11 */ /* 0x000fe400008f0c06 */
[----:B------:R-:W-:Y:S01]  /*4ec0*/  IADD3.X R6, R6, UR20, RZ, P6, !PT ;  /* 0x0000001406067c10 */ /* 0x000fe2000b7fe4ff */
[----:B------:R1:W-:Y:S01]  /*4ed0*/  @P3 STS.128 [R199+0x9000], RZ ;  /* 0x009000ffc7003388 */ /* 0x0003e20000000c00 */
[----:B--2---:R-:W-:-:S03]  /*4ee0*/  @!P3 LEA R8, P1, R3, c[0x0][0x168], 0x1 ;  /* 0x00005a000308ba11 */ /* 0x004fc600078208ff */
        /* <DEDUP_REMOVED lines=9> */
[----:B------:R1:W-:Y:S01]  /*4f80*/  @!P2 LDGSTS.E.BYPASS.LTC128B.128 [R199+0xb000], [R10.64+0x100] ;  /* 0x0b0001000ac7afae */ /* 0x0003e2000b901d50 */
[----:B----4-:R-:W-:-:S03]  /*4f90*/  @!P4 LEA R14, P5, R3, c[0x0][0x168], 0x1 ;  /* 0x00005a00030eca11 */ /* 0x010fc600078a08ff */
        /* <DEDUP_REMOVED lines=19> */
.L_x_856:
[----:B------:R-:W-:Y:S05]  /*50d0*/  BSYNC B0 ;  /* 0x0000000000007941 */ /* 0x000fea0003800000 */
.L_x_855:
[----:B------:R-:W0:Y:S02]  /*50e0*/  LDGDEPBAR ;  /* 0x00000000000079af */ /* 0x000e240000000000 */
.L_x_854:
[----:B------:R-:W-:Y:S01]  /*50f0*/  FMNMX.FTZ R0, R49, R48, !PT ;  /* 0x0000003031007209 */ /* 0x000fe20007810000 */
[----:B------:R-:W-:Y:S01]  /*5100*/  IMAD.U32 R7, RZ, RZ, UR10 ;  /* 0x0000000aff077e24 */ /* 0x000fe2000f8e00ff */
[----:B------:R-:W-:Y:S01]  /*5110*/  FMNMX.FTZ R3, R73, R72, !PT ;  /* 0x0000004849037209 */ /* 0x000fe20007810000 */
[----:B------:R-:W-:Y:S01]  /*5120*/  STL [R1+0xe8], R185 ;  /* 0x0000e8b901007387 */ /* 0x000fe20000100800 */
[----:B------:R-:W-:Y:S01]  /*5130*/  FMNMX.FTZ R0, R50, R0, !PT ;  /* 0x0000000032007209 */ /* 0x000fe20007810000 */
[----:B-1----:R-:W-:Y:S01]  /*5140*/  IMAD R9, R7, 0x4, R103 ;  /* 0x0000000407097824 */ /* 0x002fe200078e0267 */
[----:B------:R-:W-:Y:S01]  /*5150*/  FMNMX.FTZ R3, R74, R3, !PT ;  /* 0x000000034a037209 */ /* 0x000fe20007810000 */
[----:B------:R-:W-:Y:S01]  /*5160*/  STL [R1+0xe4], R184 ;  /* 0x0000e4b801007387 */ /* 0x000fe20000100800 */
[----:B------:R-:W-:Y:S01]  /*5170*/  FMNMX.FTZ R0, R56, R0, !PT ;  /* 0x0000000038007209 */ /* 0x000fe20007810000 */
[----:B------:R-:W-:Y:S01]  /*5180*/  ULEA.HI.SX32 UR6, UR8, 0xffffffff, 0x1a ;  /* 0xffffffff08067891 */ /* 0x000fe2000f8fd23f */
[----:B------:R-:W-:Y:S01]  /*5190*/  FMNMX.FTZ R3, R51, R3, !PT ;  /* 0x0000000333037209 */ /* 0x000fe20007810000 */
[----:B------:R-:W-:Y:S01]  /*51a0*/  STL [R1+0xe0], R183 ;  /* 0x0000e0b701007387 */ /* 0x000fe20000100800 */
[----:B------:R-:W-:Y:S01]  /*51b0*/  FMNMX.FTZ R0, R59, R0, !PT ;  /* 0x000000003b007209 */ /* 0x000fe20007810000 */
[----:B------:R-:W-:Y:S01]  /*51c0*/  IMAD.WIDE.U32 R52, R9, -0x326172a9, RZ ;  /* 0xcd9e8d5709347825 */ /* 0x000fe200078e00ff */
[----:B------:R-:W-:Y:S01]  /*51d0*/  FMNMX.FTZ R3, R77, R3, !PT ;  /* 0x000000034d037209 */ /* 0x000fe20007810000 */
[----:B------:R-:W-:Y:S01]  /*51e0*/  STL [R1+0xdc], R182 ;  /* 0x0000dcb601007387 */ /* 0x000fe20000100800 */
[----:B------:R-:W-:Y:S01]  /*51f0*/  FMNMX.FTZ R0, R58, R0, !PT ;  /* 0x000000003a007209 */ /* 0x000fe20007810000 */
[----:B------:R-:W-:Y:S01]  /*5200*/  USHF.L.U32 UR6, UR6, 0x1, URZ ;  /* 0x0000000106067899 */ /* 0x000fe2000800063f */
[----:B------:R-:W-:Y:S01]  /*5210*/  FMNMX.FTZ R3, R78, R3, !PT ;  /* 0x000000034e037209 */ /* 0x000fe20007810000 */
[----:B------:R-:W-:Y:S01]  /*5220*/  STL [R1+0xd8], R181 ;  /* 0x0000d8b501007387 */ /* 0x000fe20000100800 */
[----:B------:R-:W-:Y:S01]  /*5230*/  FMNMX.FTZ R0, R57, R0, !PT ;  /* 0x0000000039007209 */ /* 0x000fe20007810000 */
[----:B------:R-:W-:Y:S01]  /*5240*/  ULOP3.LUT UR7, UR6, UR19, URZ, 0x3c, !UPT ;  /* 0x0000001306077292 */ /* 0x000fe2000f8e3c3f */
[----:B------:R-:W-:Y:S01]  /*5250*/  FMNMX.FTZ R3, R76, R3, !PT ;  /* 0x000000034c037209 */ /* 0x000fe20007810000 */
[----:B------:R-:W-:Y:S01]  /*5260*/  STL [R1+0xd4], R176 ;  /* 0x0000d4b001007387 */ /* 0x000fe20000100800 */
[----:B------:R-:W-:Y:S01]  /*5270*/  FMNMX.FTZ R0, R67, R0, !PT ;  /* 0x0000000043007209 */ /* 0x000fe20007810000 */
[----:B------:R-:W-:Y:S01]  /*5280*/  IMAD.WIDE.U32 R114, R107, -0x2daee0ad, RZ ;  /* 0xd2511f536b727825 */ /* 0x000fe200078e00ff */
[----:B------:R-:W-:Y:S01]  /*5290*/  FMNMX.FTZ R3, R66, R3, !PT ;  /* 0x0000000342037209 */ /* 0x000fe20007810000 */
[----:B------:R-:W-:Y:S01]  /*52a0*/  STL [R1+0x18], R9 ;  /* 0x0000180901007387 */ /* 0x000fe20000100800 */
        /* <DEDUP_REMOVED lines=25> */
[C---:B------:R-:W-:Y:S01]  /*5440*/  IMAD R180, R2.reuse, 0x2, R177 ;  /* 0x0000000202b47824 */ /* 0x040fe200078e02b1 */
[----:B------:R-:W-:Y:S01]  /*5450*/  FMNMX.FTZ R3, R173, R3, !PT ;  /* 0x00000003ad037209 */ /* 0x000fe20007810000 */
[----:B------:R-:W-:Y:S01]  /*5460*/  IMAD R179, R2, 0x2, R178 ;  /* 0x0000000202b37824 */ /* 0x000fe200078e02b2 */
[----:B------:R-:W-:Y:S01]  /*5470*/  FMNMX.FTZ R0, R170, R0, !PT ;  /* 0x00000000aa007209 */ /* 0x000fe20007810000 */
[----:B------:R-:W-:Y:S01]  /*5480*/  LDSM.16.MT88.4 R28, [R177+0xe000] ;  /* 0x00e00000b11c783b */ /* 0x000fe20000004200 */
[----:B------:R-:W-:Y:S01]  /*5490*/  FMNMX.FTZ R3, R174, R3, !PT ;  /* 0x00000003ae037209 */ /* 0x000fe20007810000 */
[----:B------:R-:W-:-:S02]  /*54a0*/  UIADD3 UR6, UR6, 0x1, URZ ;  /* 0x0000000106067890 */ /* 0x000fc4000fffe03f */
[----:B------:R-:W1:Y:S02]  /*54b0*/  SHFL.BFLY PT, R6, R0, 0x2, 0x1f ;  /* 0x0c401f0000067f89 */ /* 0x000e6400000e0000 */
[----:B------:R-:W-:Y:S02]  /*54c0*/  ULOP3.LUT UR6, UR6, UR19, URZ, 0x3c, !UPT ;  /* 0x0000001306067292 */ /* 0x000fe4000f8e3c3f */
[----:B------:R-:W2:Y:S04]  /*54d0*/  SHFL.BFLY PT, R112, R3, 0x2, 0x1f ;  /* 0x0c401f0003707f89 */ /* 0x000ea800000e0000 */
[----:B------:R-:W-:Y:S04]  /*54e0*/  LDSM.16.MT88.4 R32, [R179+0xc000] ;  /* 0x00c00000b320783b */ /* 0x000fe80000004200 */
[----:B------:R-:W-:Y:S04]  /*54f0*/  LDSM.16.MT88.4 R36, [R180+0xc000] ;  /* 0x00c00000b424783b */ /* 0x000fe80000004200 */
[----:B------:R-:W-:Y:S04]  /*5500*/  LDSM.16.MT88.4 R24, [R178+0xe000] ;  /* 0x00e00000b218783b */ /* 0x000fe80000004200 */
[----:B------:R-:W-:Y:S01]  /*5510*/  LDSM.16.MT88.4 R20, [R180+0xe000] ;  /* 0x00e00000b414783b */ /* 0x000fe20000004200 */
[----:B-1----:R-:W-:-:S03]  /*5520*/  FMNMX.FTZ R0, R0, R6, !PT ;  /* 0x0000000600007209 */ /* 0x002fc60007810000 */
[----:B------:R-:W-:Y:S01]  /*5530*/  LDSM.16.MT88.4 R44, [R178+0xc000] ;  /* 0x00c00000b22c783b */ /* 0x000fe20000004200 */
[----:B------:R-:W-:Y:S02]  /*5540*/  LOP3.LUT R6, R104, UR18, RZ, 0x3c, !PT ;  /* 0x0000001268067c12 */ /* 0x000fe4000f8e3cff */
[----:B--2---:R-:W-:Y:S01]  /*5550*/  FMNMX.FTZ R112, R3, R112, !PT ;  /* 0x0000007003707209 */ /* 0x004fe20007810000 */
[----:B------:R-:W-:Y:S04]  /*5560*/  SHFL.BFLY PT, R8, R0, 0x1, 0x1f ;  /* 0x0c201f0000087f89 */ /* 0x000fe800000e0000 */
[----:B------:R1:W-:Y:S04]  /*5570*/  STL [R1+0x1c], R6 ;  /* 0x00001c0601007387 */ /* 0x0003e80000100800 */
[----:B------:R-:W2:Y:S01]  /*5580*/  SHFL.BFLY PT, R11, R112, 0x1, 0x1f ;  /* 0x0c201f00700b7f89 */ /* 0x000ea200000e0000 */
[----:B-1----:R-:W-:Y:S01]  /*5590*/  LOP3.LUT R6, R53, R6, RZ, 0x3c, !PT ;  /* 0x0000000635067212 */ /* 0x002fe200078e3cff */
[----:B------:R-:W-:Y:S01]  /*55a0*/  IMAD R53, R106, 0x10000, R106 ;  /* 0x000100006a357824 */ /* 0x000fe200078e026a */
[----:B--2---:R-:W-:-:S03]  /*55b0*/  FMNMX.FTZ R112, R112, R11, !PT ;  /* 0x0000000b70707209 */ /* 0x004fc60007810000 */
[----:B------:R-:W-:Y:S01]  /*55c0*/  IMAD.WIDE.U32 R64, R6, -0x2daee0ad, RZ ;  /* 0xd2511f5306407825 */ /* 0x000fe200078e00ff */
[----:B------:R-:W-:Y:S01]  /*55d0*/  LOP3.LUT R6, R115, UR7, RZ, 0x3c, !PT ;  /* 0x0000000773067c12 */ /* 0x000fe2000f8e3cff */
[----:B------:R-:W-:Y:S02]  /*55e0*/  UIADD3 UR7, UR18, 0x1715609d, URZ ;  /* 0x1715609d12077890 */ /* 0x000fe4000fffe03f */
[----:B------:R-:W-:Y:S01]  /*55f0*/  FMUL.FTZ R12, R112, c[0x0][0x23c] ;  /* 0x00008f00700c7a20 */ /* 0x000fe20000410000 */
[----:B------:R-:W-:Y:S01]  /*5600*/  LOP3.LUT R3, R65, UR5, R114, 0x96, !PT ;  /* 0x0000000541037c12 */ /* 0x000fe2000f8e9672 */
[----:B------:R-:W-:Y:S01]  /*5610*/  IMAD.WIDE.U32 R6, R6, -0x326172a9, RZ ;  /* 0xcd9e8d5706067825 */ /* 0x000fe200078e00ff */
[----:B------:R-:W-:-:S03]  /*5620*/  UIADD3 UR5, UR19, -0x56f99767, URZ ;  /* 0xa906689913057890 */ /* 0x000fc6000fffe03f */
[----:B------:R-:W-:Y:S01]  /*5630*/  IMAD.WIDE.U32 R40, R3, -0x326172a9, RZ ;  /* 0xcd9e8d5703287825 */ /* 0x000fe200078e00ff */
[----:B------:R-:W-:Y:S02]  /*5640*/  FMNMX.FTZ R3, R0, R8, !PT ;  /* 0x0000000800037209 */ /* 0x000fe40007810000 */
[----:B------:R-:W-:Y:S02]  /*5650*/  LOP3.LUT R7, R7, UR23, R52, 0x96, !PT ;  /* 0x0000001707077c12 */ /* 0x000fe4000f8e9634 */
[----:B------:R-:W-:Y:S01]  /*5660*/  LOP3.LUT R8, R41, UR22, R6, 0x96, !PT ;  /* 0x0000001629087c12 */ /* 0x000fe2000f8e9606 */
[C---:B------:R-:W-:Y:S01]  /*5670*/  FMUL.FTZ R0, R3.reuse, c[0x0][0x23c] ;  /* 0x00008f0003007a20 */ /* 0x040fe20000410000 */
[----:B------:R-:W-:Y:S01]  /*5680*/  FSETP.NEU.FTZ.AND P1, PT, R3, -INF , PT ;  /* 0xff8000000300780b */ /* 0x000fe20003f3d000 */
[----:B------:R-:W-:-:S03]  /*5690*/  IMAD.WIDE.U32 R6, R7, -0x2daee0ad, RZ ;  /* 0xd2511f5307067825 */ /* 0x000fc600078e00ff */
[----:B------:R-:W-:Y:S01]  /*56a0*/  FSEL R0, R0, RZ, P1 ;  /* 0x000000ff00007208 */ /* 0x000fe20000800000 */
[----:B------:R-:W-:Y:S01]  /*56b0*/  IMAD.WIDE.U32 R8, R8, -0x2daee0ad, RZ ;  /* 0xd2511f5308087825 */ /* 0x000fe200078e00ff */
[----:B------:R-:W-:Y:S02]  /*56c0*/  LOP3.LUT R7, R7, UR21, R64, 0x96, !PT ;  /* 0x0000001507077c12 */ /* 0x000fe4000f8e9640 */
[----:B------:R-:W-:Y:S01]  /*56d0*/  FSETP.NEU.FTZ.AND P1, PT, R112, -INF , PT ;  /* 0xff8000007000780b */ /* 0x000fe20003f3d000 */
[----:B------:R-:W-:Y:S01]  /*56e0*/  FFMA.FTZ R10, R49, c[0x0][0x23c], -R0 ;  /* 0x00008f00310a7a23 */ /* 0x000fe20000010800 */
[----:B------:R-:W-:Y:S01]  /*56f0*/  LOP3.LUT R9, R9, UR14, R6, 0x96, !PT ;  /* 0x0000000e09097c12 */ /* 0x000fe2000f8e9606 */
[----:B------:R-:W-:Y:S01]  /*5700*/  IMAD.WIDE.U32 R6, R7, -0x326172a9, RZ ;  /* 0xcd9e8d5707067825 */ /* 0x000fe200078e00ff */
[----:B------:R-:W-:Y:S01]  /*5710*/  FSEL R12, R12, RZ, P1 ;  /* 0x000000ff0c0c7208 */ /* 0x000fe20000800000 */
[----:B------:R1:W-:Y:S02]  /*5720*/  MUFU.EX2 R181, R10 ;  /* 0x0000000a00b57308 */ /* 0x0003e40000000800 */
[----:B------:R-:W-:Y:S01]  /*5730*/  IMAD.WIDE.U32 R18, R9, -0x326172a9, RZ ;  /* 0xcd9e8d5709127825 */ /* 0x000fe200078e00ff */
[----:B------:R-:W-:-:S03]  /*5740*/  LOP3.LUT R7, R7, UR15, R40, 0x96, !PT ;  /* 0x0000000f07077c12 */ /* 0x000fc6000f8e9628 */
[--C-:B------:R-:W-:Y:S02]  /*5750*/  FFMA.FTZ R9, R48, c[0x0][0x23c], -R0.reuse ;  /* 0x00008f0030097a23 */ /* 0x100fe40000010800 */
[----:B------:R-:W-:Y:S02]  /*5760*/  FFMA.FTZ R5, R56, c[0x0][0x23c], -R0 ;  /* 0x00008f0038057a23 */ /* 0x000fe40000010800 */
[----:B------:R-:W2:Y:S01]  /*5770*/  MUFU.EX2 R201, R9 ;  /* 0x0000000900c97308 */ /* 0x000ea20000000800 */
[----:B-1----:R-:W-:Y:S01]  /*5780*/  LOP3.LUT R10, R19, UR11, R6, 0x96, !PT ;  /* 0x0000000b130a7c12 */ /* 0x002fe2000f8e9606 */
[----:B------:R-:W-:-:S06]  /*5790*/  IMAD.WIDE.U32 R6, R7, -0x2daee0ad, RZ ;  /* 0xd2511f5307067825 */ /* 0x000fcc00078e00ff */
[----:B------:R2:W-:Y:S01]  /*57a0*/  MUFU.EX2 R79, R5 ;  /* 0x00000005004f7308 */ /* 0x0005e20000000800 */
[----:B------:R-:W-:Y:S01]  /*57b0*/  IMAD.WIDE.U32 R54, R10, -0x2daee0ad, RZ ;  /* 0xd2511f530a367825 */ /* 0x000fe200078e00ff */
[----:B------:R-:W-:-:S04]  /*57c0*/  LOP3.LUT R8, R7, UR8, R8, 0x96, !PT ;  /* 0x0000000807087c12 */ /* 0x000fc8000f8e9608 */
[----:B------:R-:W-:Y:S01]  /*57d0*/  LOP3.LUT R16, R55, UR5, R6, 0x96, !PT ;  /* 0x0000000537107c12 */ /* 0x000fe2000f8e9606 */
[----:B------:R-:W-:-:S04]  /*57e0*/  IMAD.WIDE.U32 R42, R8, -0x326172a9, RZ ;  /* 0xcd9e8d57082a7825 */ /* 0x000fc800078e00ff */
[----:B------:R-:W-:Y:S01]  /*57f0*/  IMAD.WIDE.U32 R16, R16, -0x326172a9, RZ ;  /* 0xcd9e8d5710107825 */ /* 0x000fe200078e00ff */
[----:B--2---:R-:W-:-:S03]  /*5800*/  F2FP.PACK_AB R5, R201, R181 ;  /* 0x000000b5c905723e */ /* 0x004fc600000000ff */
[----:B------:R-:W-:Y:S01]  /*5810*/  FFMA.FTZ R8, R72, c[0x0][0x23c], -R12 ;  /* 0x00008f0048087a23 */ /* 0x000fe2000001080c */
[----:B------:R-:W-:Y:S01]  /*5820*/  LOP3.LUT R7, R16, 0xffff, RZ, 0xc0, !PT ;  /* 0x0000ffff10077812 */ /* 0x000fe200078ec0ff */
[----:B------:R-:W-:Y:S01]  /*5830*/  FFMA.FTZ R9, R50, c[0x0][0x23c], -R0 ;  /* 0x00008f0032097a23 */ /* 0x000fe20000010800 */
[----:B------:R-:W-:Y:S01]  /*5840*/  LOP3.LUT R14, R16, 0xff, RZ, 0xc0, !PT ;  /* 0x000000ff100e7812 */ /* 0x000fe200078ec0ff */
[----:B------:R1:W-:Y:S01]  /*5850*/  MUFU.EX2 R252, R8 ;  /* 0x0000000800fc7308 */ /* 0x0003e20000000800 */
[----:B------:R-:W-:Y:S01]  /*5860*/  FFMA.FTZ R6, R73, c[0x0][0x23c], -R12 ;  /* 0x00008f0049067a23 */ /* 0x000fe2000001080c */
[----:B------:R-:W-:Y:S02]  /*5870*/  SHF.R.U32.HI R11, RZ, 0x8, R7 ;  /* 0x00000008ff0b7819 */ /* 0x000fe40000011607 */
[----:B------:R-:W-:Y:S02]  /*5880*/  SHF.R.U32.HI R13, RZ, 0x18, R16 ;  /* 0x00000018ff0d7819 */ /* 0x000fe40000011610 */
[----:B------:R-:W-:-:S02]  /*5890*/  PRMT R161, R5, 0x7610, R161 ;  /* 0x0000761005a17816 */ /* 0x000fc400000000a1 */
[----:B------:R2:W-:Y:S01]  /*58a0*/  MUFU.EX2 R80, R9 ;  /* 0x0000000900507308 */ /* 0x0005e20000000800 */
[----:B------:R-:W-:Y:S02]  /*58b0*/  PRMT R159, R5, 0x7632, R159 ;  /* 0x00007632059f7816 */ /* 0x000fe4000000009f */
[----:B------:R-:W-:Y:S02]  /*58c0*/  PRMT R11, R14, 0x5410, R11 ;  /* 0x000054100e0b7816 */ /* 0x000fe4000000000b */
[----:B-1----:R-:W-:-:S03]  /*58d0*/  SHF.R.U32.HI R8, RZ, 0x10, R16 ;  /* 0x00000010ff087819 */ /* 0x002fc60000011610 */
[----:B------:R1:W3:Y:S01]  /*58e0*/  MUFU.EX2 R227, R6 ;  /* 0x0000000600e37308 */ /* 0x0002e20000000800 */
[----:B------:R-:W-:Y:S01]  /*58f0*/  LOP3.LUT R10, R8, 0xff, RZ, 0xc0, !PT ;  /* 0x000000ff080a7812 */ /* 0x000fe200078ec0ff */
[--C-:B------:R-:W-:Y:S02]  /*5900*/  FFMA.FTZ R8, R51, c[0x0][0x23c], -R12.reuse ;  /* 0x00008f0033087a23 */ /* 0x100fe4000001080c */
[----:B------:R-:W-:Y:S01]  /*5910*/  LDSM.16.MT88.4 R48, [R177+0xc000] ;  /* 0x00c00000b130783b */ /* 0x000fe20000004200 */
[----:B--2---:R-:W-:-:S03]  /*5920*/  FFMA.FTZ R9, R74, c[0x0][0x23c], -R12 ;  /* 0x00008f004a097a23 */ /* 0x004fc6000001080c */
[----:B------:R-:W-:Y:S01]  /*5930*/  MUFU.EX2 R224, R8 ;  /* 0x0000000800e07308 */ /* 0x000fe20000000800 */
[----:B------:R-:W-:Y:S02]  /*5940*/  PRMT R10, R10, 0x5410, R13 ;  /* 0x000054100a0a7816 */ /* 0x000fe4000000000d */
[----:B-1----:R-:W-:-:S05]  /*5950*/  LOP3.LUT R6, R17, UR25, R42, 0x96, !PT ;  /* 0x0000001911067c12 */ /* 0x002fca000f8e962a */
[----:B------:R1:W2:Y:S01]  /*5960*/  MUFU.EX2 R182, R9 ;  /* 0x0000000900b67308 */ /* 0x0002a20000000800 */
[----:B---3--:R-:W-:Y:S02]  /*5970*/  F2FP.PACK_AB R4, R252, R227 ;  /* 0x000000e3fc04723e */ /* 0x008fe400000000ff */
[----:B------:R-:W-:Y:S02]  /*5980*/  LOP3.LUT R7, R6, 0xffff, RZ, 0xc0, !PT ;  /* 0x0000ffff06077812 */ /* 0x000fe400078ec0ff */
[C---:B------:R-:W-:Y:S02]  /*5990*/  PRMT R157, R4.reuse, 0x7610, R157 ;  /* 0x00007610049d7816 */ /* 0x040fe4000000009d */
[----:B------:R-:W-:Y:S02]  /*59a0*/  SHF.R.U32.HI R7, RZ, 0x8, R7 ;  /* 0x00000008ff077819 */ /* 0x000fe40000011607 */
[----:B------:R-:W-:Y:S02]  /*59b0*/  PRMT R156, R4, 0x7632, R156 ;  /* 0x00007632049c7816 */ /* 0x000fe4000000009c */
[----:B------:R-:W-:-:S04]  /*59c0*/  F2FP.PACK_AB R4, R79, R80 ;  /* 0x000000504f04723e */ /* 0x000fc800000000ff */
[----:B------:R-:W-:Y:S02]  /*59d0*/  PRMT R163, R4, 0x7610, R163 ;  /* 0x0000761004a37816 */ /* 0x000fe400000000a3 */
[----:B-1----:R-:W-:Y:S02]  /*59e0*/  LOP3.LUT R9, R6, 0xff, RZ, 0xc0, !PT ;  /* 0x000000ff06097812 */ /* 0x002fe400078ec0ff */
[----:B--2---:R-:W-:Y:S02]  /*59f0*/  F2FP.PACK_AB R2, R224, R182 ;  /* 0x000000b6e002723e */ /* 0x004fe400000000ff */
[----:B------:R-:W-:Y:S02]  /*5a00*/  PRMT R9, R9, 0x5410, R7 ;  /* 0x0000541009097816 */ /* 0x000fe40000000007 */
[--C-:B------:R-:W-:Y:S02]  /*5a10*/  SHF.R.U32.HI R7, RZ, 0x10, R6.reuse ;  /* 0x00000010ff077819 */ /* 0x100fe40000011606 */
[----:B------:R-:W-:-:S02]  /*5a20*/  SHF.R.U32.HI R6, RZ, 0x18, R6 ;  /* 0x00000018ff067819 */ /* 0x000fc40000011606 */
[----:B------:R-:W-:Y:S02]  /*5a30*/  LOP3.LUT R7, R7, 0xff, RZ, 0xc0, !PT ;  /* 0x000000ff07077812 */ /* 0x000fe400078ec0ff */
[C---:B------:R-:W-:Y:S02]  /*5a40*/  PRMT R160, R2.reuse, 0x7610, R160 ;  /* 0x0000761002a07816 */ /* 0x040fe400000000a0 */
[----:B------:R-:W-:Y:S01]  /*5a50*/  PRMT R158, R2, 0x7632, R158 ;  /* 0x00007632029e7816 */ /* 0x000fe2000000009e */
[--C-:B------:R-:W-:Y:S01]  /*5a60*/  HSET2.LE.AND R2, R9, R53.reuse, PT ;  /* 0x0000003509027233 */ /* 0x100fe20003803000 */
[----:B------:R-:W-:Y:S02]  /*5a70*/  PRMT R6, R7, 0x5410, R6 ;  /* 0x0000541007067816 */ /* 0x000fe40000000006 */
[----:B------:R-:W-:Y:S02]  /*5a80*/  PRMT R162, R4, 0x7632, R162 ;  /* 0x0000763204a27816 */ /* 0x000fe400000000a2 */
[----:B------:R-:W-:Y:S01]  /*5a90*/  PRMT R4, R157, 0x5410, R156 ;  /* 0x000054109d047816 */ /* 0x000fe2000000009c */
[--C-:B------:R-:W-:Y:S01]  /*5aa0*/  HSET2.LE.AND R5, R6, R53.reuse, PT ;  /* 0x0000003506057233 */ /* 0x100fe20003803000 */
[----:B------:R-:W-:Y:S01]  /*5ab0*/  PRMT R7, R160, 0x5410, R158 ;  /* 0x00005410a0077816 */ /* 0x000fe2000000009e */
[----:B------:R-:W-:Y:S01]  /*5ac0*/  HSET2.LE.AND R6, R11, R53, PT ;  /* 0x000000350b067233 */ /* 0x000fe20003803000 */
[----:B------:R-:W-:-:S02]  /*5ad0*/  LOP3.LUT R4, R2, R4, RZ, 0xc0, !PT ;  /* 0x0000000402047212 */ /* 0x000fc400078ec0ff */
[----:B------:R-:W-:Y:S02]  /*5ae0*/  PRMT R2, R161, 0x5410, R159 ;  /* 0x00005410a1027816 */ /* 0x000fe4000000009f */
[----:B------:R-:W-:Y:S02]  /*5af0*/  LOP3.LUT R6, R6, R7, RZ, 0xc0, !PT ;  /* 0x0000000706067212 */ /* 0x000fe400078ec0ff */
[----:B------:R-:W-:Y:S01]  /*5b00*/  LOP3.LUT R5, R5, R2, RZ, 0xc0, !PT ;  /* 0x0000000205057212 */ /* 0x000fe200078ec0ff */
[----:B------:R-:W-:Y:S01]  /*5b10*/  HSET2.LE.AND R2, R10, R53, PT ;  /* 0x000000350a027233 */ /* 0x000fe20003803000 */
[----:B------:R-:W-:Y:S01]  /*5b20*/  PRMT R7, R163, 0x5410, R162 ;  /* 0x00005410a3077816 */ /* 0x000fe200000000a2 */
[----:B------:R-:W1:Y:S03]  /*5b30*/  LDSM.16.MT88.4 R8, [R179+0xe000] ;  /* 0x00e00000b308783b */ /* 0x000e660000004200 */
[----:B------:R-:W-:Y:S01]  /*5b40*/  LOP3.LUT R7, R2, R7, RZ, 0xc0, !PT ;  /* 0x0000000702077212 */ /* 0x000fe200078ec0ff */
[----:B------:R-:W-:-:S04]  /*5b50*/  FFMA.FTZ R2, R59, c[0x0][0x23c], -R0 ;  /* 0x00008f003b027a23 */ /* 0x000fc80000010800 */
[----:B------:R2:W-:Y:S02]  /*5b60*/  MUFU.EX2 R226, R2 ;  /* 0x0000000200e27308 */ /* 0x0005e40000000800 */
[C---:B------:R-:W-:Y:S08]  /*5b70*/  HMMA.16816.F32 R96, R4.reuse, R32, RZ ;  /* 0x000000200460723c */ /* 0x040ff000000018ff */
[----:B------:R-:W-:Y:S01]  /*5b80*/  HMMA.16816.F32 R108, R4, R34, RZ ;  /* 0x00000022046c723c */ /* 0x000fe200000018ff */
[----:B------:R-:W3:Y:S01]  /*5b90*/  LDSM.16.MT88.4 R32, [R180+0x10000] ;  /* 0x01000000b420783b */ /* 0x000ee20000004200 */
[----:B--2---:R-:W-:-:S06]  /*5ba0*/  FFMA.FTZ R2, R58, c[0x0][0x23c], -R0 ;  /* 0x00008f003a027a23 */ /* 0x004fcc0000010800 */
[C---:B------:R-:W-:Y:S01]  /*5bb0*/  HMMA.16816.F32 R128, R4.reuse, R36, RZ ;  /* 0x000000240480723c */ /* 0x040fe200000018ff */
[----:B------:R2:W-:Y:S07]  /*5bc0*/  MUFU.EX2 R184, R2 ;  /* 0x0000000200b87308 */ /* 0x0005ee0000000800 */
[C---:B------:R-:W-:Y:S01]  /*5bd0*/  HMMA.16816.F32 R116, R4.reuse, R38, RZ ;  /* 0x000000260474723c */ /* 0x040fe200000018ff */
[----:B------:R-:W-:Y:S07]  /*5be0*/  LDSM.16.MT88.4 R36, [R179+0x10000] ;  /* 0x01000000b324783b */ /* 0x000fee0000004200 */
[----:B-1----:R-:W-:Y:S01]  /*5bf0*/  HMMA.16816.F32 R68, R4, R8, RZ ;  /* 0x000000080444723c */ /* 0x002fe200000018ff */
[----:B--2---:R-:W-:-:S04]  /*5c00*/  FFMA.FTZ R2, R57, c[0x0][0x23c], -R0 ;  /* 0x00008f0039027a23 */ /* 0x004fc80000010800 */
[----:B------:R1:W-:Y:S02]  /*5c10*/  MUFU.EX2 R225, R2 ;  /* 0x0000000200e17308 */ /* 0x0003e40000000800 */
[--C-:B------:R-:W-:Y:S01]  /*5c20*/  FFMA.FTZ R8, R78, c[0x0][0x23c], -R12.reuse ;  /* 0x00008f004e087a23 */ /* 0x100fe2000001080c */
[C---:B------:R-:W-:Y:S05]  /*5c30*/  HMMA.16816.F32 R92, R4.reuse, R28, RZ ;  /* 0x0000001c045c723c */ /* 0x040fea00000018ff */
[----:B------:R2:W-:Y:S03]  /*5c40*/  MUFU.EX2 R183, R8 ;  /* 0x0000000800b77308 */ /* 0x0005e60000000800 */
[----:B------:R-:W-:Y:S01]  /*5c50*/  HMMA.16816.F32 R72, R4, R30, RZ ;  /* 0x0000001e0448723c */ /* 0x000fe200000018ff */
[----:B------:R-:W4:Y:S01]  /*5c60*/  LDSM.16.MT88.4 R28, [R177+0x10000] ;  /* 0x01000000b11c783b */ /* 0x000f220000004200 */
[----:B-1----:R-:W-:-:S06]  /*5c70*/  FFMA.FTZ R2, R77, c[0x0][0x23c], -R12 ;  /* 0x00008f004d027a23 */ /* 0x002fcc000001080c */
[----:B------:R-:W-:Y:S01]  /*5c80*/  HMMA.16816.F32 R124, R4, R24, RZ ;  /* 0x00000018047c723c */ /* 0x000fe200000018ff */
[----:B------:R1:W1:Y:S01]  /*5c90*/  MUFU.EX2 R176, R2 ;  /* 0x0000000200b07308 */ /* 0x0002620000000800 */
[----:B--2---:R-:W-:-:S06]  /*5ca0*/  FFMA.FTZ R8, R76, c[0x0][0x23c], -R12 ;  /* 0x00008f004c087a23 */ /* 0x004fcc000001080c */
[C---:B------:R-:W-:Y:S01]  /*5cb0*/  HMMA.16816.F32 R104, R4.reuse, R26, RZ ;  /* 0x0000001a0468723c */ /* 0x040fe200000018ff */
[----:B------:R-:W2:Y:S01]  /*5cc0*/  LDSM.16.MT88.4 R24, [R178+0x10000] ;  /* 0x01000000b218783b */ /* 0x000ea20000004200 */
[----:B------:R3:W-:Y:S06]  /*5cd0*/  MUFU.EX2 R203, R8 ;  /* 0x0000000800cb7308 */ /* 0x0007ec0000000800 */
[----:B------:R-:W-:Y:S01]  /*5ce0*/  HMMA.16816.F32 R60, R4, R10, RZ ;  /* 0x0000000a043c723c */ /* 0x000fe200000018ff */
[----:B-1----:R-:W-:-:S05]  /*5cf0*/  LOP3.LUT R2, R43, UR7, R18, 0x96, !PT ;  /* 0x000000072b027c12 */ /* 0x002fca000f8e9612 */
[----:B------:R-:W-:Y:S02]  /*5d00*/  IMAD.WIDE.U32 R14, R2, -0x2daee0ad, RZ ;  /* 0xd2511f53020e7825 */ /* 0x000fe400078e00ff */
[C---:B------:R-:W-:Y:S02]  /*5d10*/  HMMA.16816.F32 R120, R4.reuse, R20, RZ ;  /* 0x000000140478723c */ /* 0x040fe400000018ff */
[----:B------:R-:W-:Y:S01]  /*5d20*/  FFMA.FTZ R10, R66, c[0x0][0x23c], -R12 ;  /* 0x00008f00420a7a23 */ /* 0x000fe2000001080c */
[----:B------:R-:W-:Y:S02]  /*5d30*/  SHF.R.U32.HI R9, RZ, 0x10, R14 ;  /* 0x00000010ff097819 */ /* 0x000fe4000001160e */
[----:B---3--:R-:W-:Y:S01]  /*5d40*/  LOP3.LUT R8, R14, 0xffff, RZ, 0xc0, !PT ;  /* 0x0000ffff0e087812 */ /* 0x008fe200078ec0ff */
[----:B------:R1:W-:Y:S01]  /*5d50*/  MUFU.EX2 R175, R10 ;  /* 0x0000000a00af7308 */ /* 0x0003e20000000800 */
[----:B------:R-:W-:Y:S01]  /*5d60*/  LOP3.LUT R13, R9, 0xff, RZ, 0xc0, !PT ;  /* 0x000000ff090d7812 */ /* 0x000fe200078ec0ff */
[----:B------:R-:W-:Y:S01]  /*5d70*/  FFMA.FTZ R9, R67, c[0x0][0x23c], -R0 ;  /* 0x00008f0043097a23 */ /* 0x000fe20000010800 */
[----:B------:R-:W-:Y:S01]  /*5d80*/  LOP3.LUT R2, R15, UR24, R54, 0x96, !PT ;  /* 0x000000180f027c12 */ /* 0x000fe2000f8e9636 */
[----:B------:R-:W-:Y:S01]  /*5d90*/  HMMA.16816.F32 R100, R4, R48, RZ ;  /* 0x000000300464723c */ /* 0x000fe200000018ff */
[----:B------:R-:W-:Y:S01]  /*5da0*/  SHF.R.U32.HI R19, RZ, 0x8, R8 ;  /* 0x00000008ff137819 */ /* 0x000fe20000011608 */
[----:B------:R-:W-:Y:S01]  /*5db0*/  IMAD.MOV.U32 R67, RZ, RZ, R80 ;  /* 0x000000ffff437224 */ /* 0x000fe200078e0050 */
[C---:B------:R-:W-:Y:S01]  /*5dc0*/  LOP3.LUT R8, R2.reuse, 0xffff, RZ, 0xc0, !PT ;  /* 0x0000ffff02087812 */ /* 0x040fe200078ec0ff */
[----:B------:R3:W2:Y:S01]  /*5dd0*/  MUFU.EX2 R185, R9 ;  /* 0x0000000900b97308 */ /* 0x0006a20000000800 */
[----:B------:R-:W-:-:S02]  /*5de0*/  LOP3.LUT R18, R2, 0xff, RZ, 0xc0, !PT ;  /* 0x000000ff02127812 */ /* 0x000fc400078ec0ff */
[----:B------:R-:W-:Y:S01]  /*5df0*/  SHF.R.U32.HI R11, RZ, 0x8, R8 ;  /* 0x00000008ff0b7819 */ /* 0x000fe20000011608 */
[C---:B------:R-:W-:Y:S01]  /*5e00*/  HMMA.16816.F32 R136, R4.reuse, R50, RZ ;  /* 0x000000320488723c */ /* 0x040fe200000018ff */
[--C-:B------:R-:W-:Y:S02]  /*5e10*/  SHF.R.U32.HI R8, RZ, 0x18, R2.reuse ;  /* 0x00000018ff087819 */ /* 0x100fe40000011602 */
[----:B------:R-:W-:Y:S01]  /*5e20*/  PRMT R11, R18, 0x5410, R11 ;  /* 0x00005410120b7816 */ /* 0x000fe2000000000b */
[----:B------:R-:W-:Y:S01]  /*5e30*/  IMAD.MOV.U32 R18, RZ, RZ, R79 ;  /* 0x000000ffff127224 */ /* 0x000fe200078e004f */
[----:B-1----:R-:W-:Y:S02]  /*5e40*/  SHF.R.U32.HI R10, RZ, 0x10, R2 ;  /* 0x00000010ff0a7819 */ /* 0x002fe40000011602 */
[----:B------:R-:W-:Y:S01]  /*5e50*/  LOP3.LUT R21, R14, 0xff, RZ, 0xc0, !PT ;  /* 0x000000ff0e157812 */ /* 0x000fe200078ec0ff */
[----:B------:R-:W-:Y:S01]  /*5e60*/  HMMA.16816.F32 R88, R4, R22, RZ ;  /* 0x000000160458723c */ /* 0x000fe200000018ff */
[----:B------:R-:W-:-:S02]  /*5e70*/  LOP3.LUT R2, R10, 0xff, RZ, 0xc0, !PT ;  /* 0x000000ff0a027812 */ /* 0x000fc400078ec0ff */
[----:B------:R-:W-:Y:S02]  /*5e80*/  SHF.R.U32.HI R20, RZ, 0x18, R14 ;  /* 0x00000018ff147819 */ /* 0x000fe4000001160e */
[----:B---3--:R-:W-:Y:S02]  /*5e90*/  F2FP.PACK_AB R9, R183, R176 ;  /* 0x000000b0b709723e */ /* 0x008fe400000000ff */
[----:B------:R-:W-:Y:S01]  /*5ea0*/  PRMT R10, R2, 0x5410, R8 ;  /* 0x00005410020a7816 */ /* 0x000fe20000000008 */
[----:B------:R-:W-:Y:S01]  /*5eb0*/  HMMA.16816.F32 R76, R4, R32, RZ ;  /* 0x00000020044c723c */ /* 0x000fe200000018ff */
[----:B------:R-:W-:Y:S02]  /*5ec0*/  F2FP.PACK_AB R2, R184, R226 ;  /* 0x000000e2b802723e */ /* 0x000fe400000000ff */
[----:B--2---:R-:W-:Y:S02]  /*5ed0*/  F2FP.PACK_AB R8, R185, R225 ;  /* 0x000000e1b908723e */ /* 0x004fe400000000ff */
[----:B------:R-:W-:-:S02]  /*5ee0*/  PRMT R150, R9, 0x7610, R150 ;  /* 0x0000761009967816 */ /* 0x000fc40000000096 */
[----:B------:R-:W-:Y:S01]  /*5ef0*/  PRMT R148, R9, 0x7632, R148 ;  /* 0x0000763209947816 */ /* 0x000fe20000000094 */
[C---:B------:R-:W-:Y:S01]  /*5f00*/  HMMA.16816.F32 R140, R4.reuse, R44, RZ ;  /* 0x0000002c048c723c */ /* 0x040fe200000018ff */
[C---:B------:R-:W-:Y:S02]  /*5f10*/  PRMT R151, R2.reuse, 0x7610, R151 ;  /* 0x0000761002977816 */ /* 0x040fe40000000097 */
[----:B------:R-:W-:Y:S01]  /*5f20*/  PRMT R149, R2, 0x7632, R149 ;  /* 0x0000763202957816 */ /* 0x000fe20000000095 */
[----:B------:R-:W-:Y:S01]  /*5f30*/  HSET2.LE.AND R2, R11, R53, PT ;  /* 0x000000350b027233 */ /* 0x000fe20003803000 */
[----:B------:R-:W-:Y:S02]  /*5f40*/  F2FP.PACK_AB R9, R175, R203 ;  /* 0x000000cbaf09723e */ /* 0x000fe400000000ff */
[C---:B------:R-:W-:Y:S01]  /*5f50*/  PRMT R145, R8.reuse, 0x7610, R145 ;  /* 0x0000761008917816 */ /* 0x040fe20000000091 */
[----:B------:R-:W-:Y:S01]  /*5f60*/  HMMA.16816.F32 R132, R4, R46, RZ ;  /* 0x0000002e0484723c */ /* 0x000fe200000018ff */
[----:B------:R-:W-:Y:S01]  /*5f70*/  PRMT R144, R8, 0x7632, R144 ;  /* 0x0000763208907816 */ /* 0x000fe20000000090 */
[----:B------:R-:W-:Y:S01]  /*5f80*/  LDSM.16.MT88.4 R44, [R177+0xc800] ;  /* 0x00c80000b12c783b */ /* 0x000fe20000004200 */
[----:B------:R-:W-:-:S02]  /*5f90*/  PRMT R8, R150, 0x5410, R148 ;  /* 0x0000541096087816 */ /* 0x000fc40000000094 */
[C---:B------:R-:W-:Y:S02]  /*5fa0*/  PRMT R147, R9.reuse, 0x7610, R147 ;  /* 0x0000761009937816 */ /* 0x040fe40000000093 */
[----:B------:R-:W-:Y:S01]  /*5fb0*/  PRMT R146, R9, 0x7632, R146 ;  /* 0x0000763209927816 */ /* 0x000fe20000000092 */
[--C-:B------:R-:W-:Y:S01]  /*5fc0*/  HSET2.LE.AND R9, R10, R53.reuse, PT ;  /* 0x000000350a097233 */ /* 0x100fe20003803000 */
[----:B------:R-:W-:Y:S01]  /*5fd0*/  PRMT R19, R21, 0x5410, R19 ;  /* 0x0000541015137816 */ /* 0x000fe20000000013 */
[----:B----4-:R-:W-:Y:S01]  /*5fe0*/  HMMA.16816.F32 R56, R4, R28, RZ ;  /* 0x0000001c0438723c */ /* 0x010fe200000018ff */
[----:B------:R-:W-:Y:S02]  /*5ff0*/  LOP3.LUT R8, R2, R8, RZ, 0xc0, !PT ;  /* 0x0000000802087212 */ /* 0x000fe400078ec0ff */
[----:B------:R-:W-:Y:S01]  /*6000*/  PRMT R13, R13, 0x5410, R20 ;  /* 0x000054100d0d7816 */ /* 0x000fe20000000014 */
[----:B------:R-:W-:Y:S01]  /*6010*/  HSET2.LE.AND R10, R19, R53, PT ;  /* 0x00000035130a7233 */ /* 0x000fe20003803000 */
[----:B------:R-:W-:-:S02]  /*6020*/  PRMT R2, R151, 0x5410, R149 ;  /* 0x0000541097027816 */ /* 0x000fc40000000095 */
[----:B------:R-:W-:Y:S01]  /*6030*/  PRMT R11, R147, 0x5410, R146 ;  /* 0x00005410930b7816 */ /* 0x000fe20000000092 */
[C---:B------:R-:W-:Y:S01]  /*6040*/  HMMA.16816.F32 R48, R4.reuse, R30, RZ ;  /* 0x0000001e0430723c */ /* 0x040fe200000018ff */
[----:B------:R-:W-:Y:S01]  /*6050*/  LOP3.LUT R9, R9, R2, RZ, 0xc0, !PT ;  /* 0x0000000209097212 */ /* 0x000fe200078ec0ff */
[----:B------:R-:W-:Y:S01]  /*6060*/  HSET2.LE.AND R2, R13, R53, PT ;  /* 0x000000350d027233 */ /* 0x000fe20003803000 */
[----:B------:R-:W-:Y:S01]  /*6070*/  LOP3.LUT R10, R10, R11, RZ, 0xc0, !PT ;  /* 0x0000000b0a0a7212 */ /* 0x000fe200078ec0ff */
[----:B------:R-:W-:Y:S04]  /*6080*/  LDSM.16.MT88.4 R28, [R177+0xe800] ;  /* 0x00e80000b11c783b */ /* 0x000fe80000004200 */
[C---:B------:R-:W-:Y:S08]  /*6090*/  HMMA.16816.F32 R84, R4.reuse, R24, RZ ;  /* 0x000000180454723c */ /* 0x040ff000000018ff */
[C---:B------:R-:W-:Y:S01]  /*60a0*/  HMMA.16816.F32 R80, R4.reuse, R26, RZ ;  /* 0x0000001a0450723c */ /* 0x040fe200000018ff */
[----:B------:R-:W1:Y:S07]  /*60b0*/  LDSM.16.MT88.4 R24, [R179+0xc800] ;  /* 0x00c80000b318783b */ /* 0x000e6e0000004200 */
[C---:B------:R-:W-:Y:S08]  /*60c0*/  HMMA.16816.F32 R32, R4.reuse, R34, RZ ;  /* 0x000000220420723c */ /* 0x040ff000000018ff */
[C---:B------:R-:W-:Y:S08]  /*60d0*/  HMMA.16816.F32 R20, R4.reuse, R36, RZ ;  /* 0x000000240414723c */ /* 0x040ff000000018ff */
[----:B------:R-:W-:Y:S07]  /*60e0*/  HMMA.16816.F32 R220, R4, R38, RZ ;  /* 0x0000002604dc723c */ /* 0x000fee00000018ff */
[----:B------:R-:W-:-:S04]  /*60f0*/  PRMT R4, R145, 0x5410, R144 ;  /* 0x0000541091047816 */ /* 0x000fc80000000090 */
[----:B------:R-:W-:Y:S02]  /*6100*/  LOP3.LUT R11, R2, R4, RZ, 0xc0, !PT ;  /* 0x00000004020b7212 */ /* 0x000fe400078ec0ff */
[----:B------:R-:W2:Y:S01]  /*6110*/  LDSM.16.MT88.4 R4, [R180+0xc800] ;  /* 0x00c80000b404783b */ /* 0x000ea20000004200 */
[----:B------:R-:W-:Y:S02]  /*6120*/  LOP3.LUT R2, R115, UR6, RZ, 0x3c, !PT ;  /* 0x0000000673027c12 */ /* 0x000fe4000f8e3cff */
[----:B------:R-:W-:Y:S02]  /*6130*/  IMAD.MOV.U32 R207, RZ, RZ, R21 ;  /* 0x000000ffffcf7224 */ /* 0x000fe400078e0015 */
[----:B------:R-:W-:Y:S01]  /*6140*/  IMAD.MOV.U32 R206, RZ, RZ, R22 ;  /* 0x000000ffffce7224 */ /* 0x000fe200078e0016 */
[----:B-1----:R-:W-:Y:S01]  /*6150*/  HMMA.16816.F32 R212, R8, R24, R96 ;  /* 0x0000001808d4723c */ /* 0x002fe20000001860 */
[----:B------:R-:W-:Y:S02]  /*6160*/  IMAD.MOV.U32 R205, RZ, RZ, R23 ;  /* 0x000000ffffcd7224 */ /* 0x000fe400078e0017 */
[----:B------:R-:W-:-:S02]  /*6170*/  IMAD.MOV.U32 R204, RZ, RZ, R20 ;  /* 0x000000ffffcc7224 */ /* 0x000fc400078e0014 */
[----:B------:R-:W1:Y:S03]  /*6180*/  LDSM.16.MT88.4 R20, [R178+0xc800] ;  /* 0x00c80000b214783b */ /* 0x000e660000004200 */
[C---:B------:R-:W-:Y:S01]  /*6190*/  HMMA.16816.F32 R96, R8.reuse, R26, R108 ;  /* 0x0000001a0860723c */ /* 0x040fe2000000186c */
[----:B------:R-:W3:Y:S06]  /*61a0*/  LDSM.16.MT88.4 R24, [R180+0xe800] ;  /* 0x00e80000b418783b */ /* 0x000eec0000004200 */
[----:B------:R-:W-:Y:S01]  /*61b0*/  IMAD.MOV.U32 R109, RZ, RZ, R207 ;  /* 0x000000ffff6d7224 */ /* 0x000fe200078e00cf */
[----:B------:R-:W-:Y:S01]  /*61c0*/  HMMA.16816.F32 R248, R8, R44, R100 ;  /* 0x0000002c08f8723c */ /* 0x000fe20000001864 */
[----:B------:R-:W-:-:S02]  /*61d0*/  IMAD.MOV.U32 R110, RZ, RZ, R206 ;  /* 0x000000ffff6e7224 */ /* 0x000fc400078e00ce */
[----:B------:R-:W-:Y:S02]  /*61e0*/  IMAD.MOV.U32 R111, RZ, RZ, R205 ;  /* 0x000000ffff6f7224 */ /* 0x000fe400078e00cd */
[----:B------:R-:W-:-:S03]  /*61f0*/  IMAD.MOV.U32 R108, RZ, RZ, R204 ;  /* 0x000000ffff6c7224 */ /* 0x000fc600078e00cc */
[C---:B------:R-:W-:Y:S08]  /*6200*/  HMMA.16816.F32 R240, R8.reuse, R28, R92 ;  /* 0x0000001c08f0723c */ /* 0x040ff0000000185c */
[C---:B------:R-:W-:Y:S01]  /*6210*/  HMMA.16816.F32 R72, R8.reuse, R30, R72 ;  /* 0x0000001e0848723c */ /* 0x040fe20000001848 */
[----:B------:R-:W-:Y:S07]  /*6220*/  LDSM.16.MT88.4 R28, [R180+0x10800] ;  /* 0x01080000b41c783b */ /* 0x000fee0000004200 */
[C---:B--2---:R-:W-:Y:S08]  /*6230*/  HMMA.16816.F32 R244, R8.reuse, R4, R128 ;  /* 0x0000000408f4723c */ /* 0x044ff00000001880 */
[C---:B------:R-:W-:Y:S01]  /*6240*/  HMMA.16816.F32 R228, R8.reuse, R6, R116 ;  /* 0x0000000608e4723c */ /* 0x040fe20000001874 */
[----:B------:R-:W2:Y:S06]  /*6250*/  LDSM.16.MT88.4 R4, [R178+0xe800] ;  /* 0x00e80000b204783b */ /* 0x000eac0000004200 */
[----:B------:R-:W-:Y:S01]  /*6260*/  IMAD.MOV.U32 R117, RZ, RZ, R200 ;  /* 0x000000ffff757224 */ /* 0x000fe200078e00c8 */
[----:B-1----:R-:W-:Y:S01]  /*6270*/  HMMA.16816.F32 R216, R8, R20, R140 ;  /* 0x0000001408d8723c */ /* 0x002fe2000000188c */
[----:B------:R-:W-:Y:S01]  /*6280*/  IMAD.MOV.U32 R119, RZ, RZ, R185 ;  /* 0x000000ffff777224 */ /* 0x000fe200078e00b9 */
[----:B------:R-:W-:-:S05]  /*6290*/  LOP3.LUT R185, R14, 0xffff, RZ, 0xc0, !PT ;  /* 0x0000ffff0eb97812 */ /* 0x000fca00078ec0ff */
[----:B------:R-:W-:Y:S01]  /*62a0*/  SHF.R.U32.HI R142, RZ, 0x18, R16 ;  /* 0x00000018ff8e7819 */ /* 0x000fe20000011610 */
[----:B------:R-:W-:Y:S01]  /*62b0*/  HMMA.16816.F32 R36, R8, R22, R132 ;  /* 0x000000160824723c */ /* 0x000fe20000001884 */
[----:B------:R-:W1:Y:S01]  /*62c0*/  LDSM.16.MT88.4 R20, [R179+0xe800] ;  /* 0x00e80000b314783b */ /* 0x000e620000004200 */
[----:B------:R-:W-:Y:S02]  /*62d0*/  LOP3.LUT R141, R14, 0xff, RZ, 0xc0, !PT ;  /* 0x000000ff0e8d7812 */ /* 0x000fe400078ec0ff */
[----:B------:R-:W-:-:S03]  /*62e0*/  SHF.R.U32.HI R143, RZ, 0x18, R14 ;  /* 0x00000018ff8f7819 */ /* 0x000fc6000001160e */
[----:B------:R-:W-:Y:S01]  /*62f0*/  IMAD.MOV.U32 R132, RZ, RZ, R224 ;  /* 0x000000ffff847224 */ /* 0x000fe200078e00e0 */
[----:B---3--:R-:W-:Y:S01]  /*6300*/  HMMA.16816.F32 R236, R8, R24, R120 ;  /* 0x0000001808ec723c */ /* 0x008fe20000001878 */
[----:B------:R-:W-:Y:S02]  /*6310*/  IMAD.MOV.U32 R133, RZ, RZ, R203 ;  /* 0x000000ffff857224 */ /* 0x000fe400078e00cb */
[----:B------:R-:W-:Y:S02]  /*6320*/  IMAD.MOV.U32 R134, RZ, RZ, R202 ;  /* 0x000000ffff867224 */ /* 0x000fe400078e00ca */
[----:B------:R-:W-:-:S03]  /*6330*/  IMAD.MOV.U32 R135, RZ, RZ, R201 ;  /* 0x000000ffff877224 */ /* 0x000fc600078e00c9 */
[C---:B------:R-:W-:Y:S01]  /*6340*/  HMMA.16816.F32 R88, R8.reuse, R26, R88 ;  /* 0x0000001a0858723c */ /* 0x040fe20000001858 */
[----:B------:R-:W3:Y:S07]  /*6350*/  LDSM.16.MT88.4 R24, [R178+0x10800] ;  /* 0x01080000b218783b */ /* 0x000eee0000004200 */
[C---:B------:R-:W-:Y:S08]  /*6360*/  HMMA.16816.F32 R232, R8.reuse, R46, R136 ;  /* 0x0000002e08e8723c */ /* 0x040ff00000001888 */
[C---:B--2---:R-:W-:Y:S07]  /*6370*/  HMMA.16816.F32 R208, R8.reuse, R4, R124 ;  /* 0x0000000408d0723c */ /* 0x044fee000000187c */
[----:B------:R-:W-:Y:S01]  /*6380*/  IMAD.MOV.U32 R125, RZ, RZ, R227 ;  /* 0x000000ffff7d7224 */ /* 0x000fe200078e00e3 */
[----:B------:R-:W-:Y:S01]  /*6390*/  HMMA.16816.F32 R104, R8, R6, R104 ;  /* 0x000000060868723c */ /* 0x000fe20000001868 */
[----:B------:R-:W2:Y:S01]  /*63a0*/  LDSM.16.MT88.4 R4, [R177+0x10800] ;  /* 0x01080000b104783b */ /* 0x000ea20000004200 */
[----:B------:R-:W-:-:S02]  /*63b0*/  IMAD.MOV.U32 R126, RZ, RZ, R226 ;  /* 0x000000ffff7e7224 */ /* 0x000fc400078e00e2 */
[----:B------:R-:W-:Y:S02]  /*63c0*/  IMAD.MOV.U32 R127, RZ, RZ, R225 ;  /* 0x000000ffff7f7224 */ /* 0x000fe400078e00e1 */
[----:B------:R-:W-:Y:S01]  /*63d0*/  IMAD.MOV.U32 R124, RZ, RZ, R252 ;  /* 0x000000ffff7c7224 */ /* 0x000fe200078e00fc */
[----:B------:R-:W-:Y:S01]  /*63e0*/  SHF.R.U32.HI R252, RZ, 0x10, R16 ;  /* 0x00000010fffc7819 */ /* 0x000fe20000011610 */
[C---:B-1----:R-:W-:Y:S07]  /*63f0*/  HMMA.16816.F32 R204, R8.reuse, R20, R68 ;  /* 0x0000001408cc723c */ /* 0x042fee0000001844 */
[----:B------:R-:W-:Y:S01]  /*6400*/  IMAD.MOV.U32 R70, RZ, RZ, R18 ;  /* 0x000000ffff467224 */ /* 0x000fe200078e0012 */
[----:B------:R-:W-:Y:S01]  /*6410*/  HMMA.16816.F32 R100, R8, R22, R60 ;  /* 0x000000160864723c */ /* 0x000fe2000000183c */
[----:B------:R-:W-:Y:S01]  /*6420*/  IMAD.MOV.U32 R71, RZ, RZ, R67 ;  /* 0x000000ffff477224 */ /* 0x000fe200078e0043 */
[----:B------:R-:W-:Y:S01]  /*6430*/  LOP3.LUT R67, R16, 0xffff, RZ, 0xc0, !PT ;  /* 0x0000ffff10437812 */ /* 0x000fe200078ec0ff */
[----:B------:R-:W-:Y:S01]  /*6440*/  IMAD.MOV.U32 R69, RZ, RZ, R184 ;  /* 0x000000ffff457224 */ /* 0x000fe200078e00b8 */
[----:B------:R-:W-:Y:S01]  /*6450*/  SHF.R.U32.HI R184, RZ, 0x10, R14 ;  /* 0x00000010ffb87819 */ /* 0x000fe2000001160e */
[----:B------:R-:W-:-:S02]  /*6460*/  IMAD.MOV.U32 R68, RZ, RZ, R181 ;  /* 0x000000ffff447224 */ /* 0x000fc400078e00b5 */
[----:B------:R-:W-:Y:S01]  /*6470*/  LOP3.LUT R22, R16, 0xff, RZ, 0xc0, !PT ;  /* 0x000000ff10167812 */ /* 0x000fe200078ec0ff */
[----:B---3--:R-:W-:Y:S01]  /*6480*/  HMMA.16816.F32 R128, R8, R24, R84 ;  /* 0x000000180880723c */ /* 0x008fe20000001854 */
[----:B------:R-:W-:-:S06]  /*6490*/  IMAD.MOV.U32 R62, RZ, RZ, R175 ;  /* 0x000000ffff3e7224 */ /* 0x000fcc00078e00af */
[----:B------:R-:W-:Y:S01]  /*64a0*/  IMAD.MOV.U32 R87, RZ, RZ, R133 ;  /* 0x000000ffff577224 */ /* 0x000fe200078e0085 */
[----:B------:R-:W-:Y:S01]  /*64b0*/  HMMA.16816.F32 R92, R8, R28, R76 ;  /* 0x0000001c085c723c */ /* 0x000fe2000000184c */
[----:B------:R-:W-:Y:S02]  /*64c0*/  IMAD.MOV.U32 R84, RZ, RZ, R126 ;  /* 0x000000ffff547224 */ /* 0x000fe400078e007e */
[----:B------:R-:W-:-:S04]  /*64d0*/  IMAD.MOV.U32 R86, RZ, RZ, R127 ;  /* 0x000000ffff567224 */ /* 0x000fc800078e007f */
[----:B------:R-:W-:Y:S01]  /*64e0*/  IMAD.MOV.U32 R79, RZ, RZ, R62 ;  /* 0x000000ffff4f7224 */ /* 0x000fe200078e003e */
[----:B------:R-:W-:Y:S01]  /*64f0*/  HMMA.16816.F32 R44, R8, R30, R32 ;  /* 0x0000001e082c723c */ /* 0x000fe20000001820 */
[----:B------:R-:W-:-:S07]  /*6500*/  IMAD.MOV.U32 R62, RZ, RZ, R135 ;  /* 0x000000ffff3e7224 */ /* 0x000fce00078e0087 */
[C---:B--2---:R-:W-:Y:S07]  /*6510*/  HMMA.16816.F32 R224, R8.reuse, R4, R56 ;  /* 0x0000000408e0723c */ /* 0x044fee0000001838 */
[----:B------:R-:W-:Y:S01]  /*6520*/  IMAD.WIDE.U32 R4, R2, -0x326172a9, RZ ;  /* 0xcd9e8d5702047825 */ /* 0x000fe200078e00ff */
[----:B------:R-:W-:Y:S01]  /*6530*/  HMMA.16816.F32 R200, R8, R6, R48 ;  /* 0x0000000608c8723c */ /* 0x000fe20000001830 */
[----:B------:R-:W1:Y:S01]  /*6540*/  LDC.U8 R51, c[0x0][0x2d8] ;  /* 0x0000b600ff337b82 */ /* 0x000e620000000000 */
[----:B------:R-:W-:-:S02]  /*6550*/  LOP3.LUT R56, R15, UR24, R54, 0x96, !PT ;  /* 0x000000180f387c12 */ /* 0x000fc4000f8e9636 */
[----:B------:R-:W-:Y:S02]  /*6560*/  LOP3.LUT R5, R5, UR23, R52, 0x96, !PT ;  /* 0x0000001705057c12 */ /* 0x000fe4000f8e9634 */
[----:B------:R-:W-:Y:S02]  /*6570*/  LOP3.LUT R2, R41, UR22, R4, 0x96, !PT ;  /* 0x0000001629027c12 */ /* 0x000fe4000f8e9604 */
[----:B------:R-:W-:Y:S01]  /*6580*/  HMMA.16816.F32 R120, R8, R26, R80 ;  /* 0x0000001a0878723c */ /* 0x000fe20000001850 */
[----:B------:R-:W-:-:S04]  /*6590*/  IMAD.WIDE.U32 R4, R5, -0x2daee0ad, RZ ;  /* 0xd2511f5305047825 */ /* 0x000fc800078e00ff */
[----:B------:R-:W-:Y:S01]  /*65a0*/  IMAD.WIDE.U32 R20, R2, -0x2daee0ad, RZ ;  /* 0xd2511f5302147825 */ /* 0x000fe200078e00ff */
[----:B------:R-:W-:Y:S02]  /*65b0*/  LOP3.LUT R5, R5, UR21, R64, 0x96, !PT ;  /* 0x0000001505057c12 */ /* 0x000fe4000f8e9640 */
[----:B------:R-:W-:Y:S01]  /*65c0*/  LOP3.LUT R64, R17, UR25, R42, 0x96, !PT ;  /* 0x0000001911407c12 */ /* 0x000fe2000f8e962a */
[----:B------:R-:W-:Y:S01]  /*65d0*/  IMAD.MOV.U32 R80, RZ, RZ, R108 ;  /* 0x000000ffff507224 */ /* 0x000fe200078e006c */
[----:B------:R-:W-:Y:S01]  /*65e0*/  LOP3.LUT R2, R21, UR14, R4, 0x96, !PT ;  /* 0x0000000e15027c12 */ /* 0x000fe2000f8e9604 */
[----:B------:R-:W-:-:S04]  /*65f0*/  IMAD.WIDE.U32 R18, R5, -0x326172a9, RZ ;  /* 0xcd9e8d5705127825 */ /* 0x000fc800078e00ff */
[----:B------:R-:W-:Y:S01]  /*6600*/  IMAD.WIDE.U32 R6, R2, -0x326172a9, RZ ;  /* 0xcd9e8d5702067825 */ /* 0x000fe200078e00ff */
[C-C-:B------:R-:W-:Y:S02]  /*6610*/  LOP3.LUT R2, R19.reuse, UR15, R40.reuse, 0x96, !PT ;  /* 0x0000000f13027c12 */ /* 0x140fe4000f8e9628 */
[----:B------:R-:W-:Y:S01]  /*6620*/  LOP3.LUT R19, R19, UR15, R40, 0x96, !PT ;  /* 0x0000000f13137c12 */ /* 0x000fe2000f8e9628 */
[----:B------:R-:W-:Y:S01]  /*6630*/  IMAD.MOV.U32 R81, RZ, RZ, R109 ;  /* 0x000000ffff517224 */ /* 0x000fe200078e006d */
[----:B------:R-:W-:Y:S01]  /*6640*/  LOP3.LUT R13, R7, UR11, R18, 0x96, !PT ;  /* 0x0000000b070d7c12 */ /* 0x000fe2000f8e9612 */
[----:B------:R-:W-:Y:S01]  /*6650*/  IMAD.WIDE.U32 R4, R2, -0x2daee0ad, RZ ;  /* 0xd2511f5302047825 */ /* 0x000fe200078e00ff */
[----:B-1----:R-:W-:-:S03]  /*6660*/  ISETP.GE.U32.AND P4, PT, R51, R22, PT ;  /* 0x000000163300720c */ /* 0x002fc60003f86070 */
[----:B------:R-:W-:Y:S01]  /*6670*/  IMAD.WIDE.U32 R58, R13, -0x2daee0ad, RZ ;  /* 0xd2511f530d3a7825 */ /* 0x000fe200078e00ff */
[----:B------:R-:W-:-:S03]  /*6680*/  LOP3.LUT R5, R5, UR8, R20, 0x96, !PT ;  /* 0x0000000805057c12 */ /* 0x000fc6000f8e9614 */
[----:B------:R-:W-:Y:S01]  /*6690*/  IMAD.MOV.U32 R82, RZ, RZ, R110 ;  /* 0x000000ffff527224 */ /* 0x000fe200078e006e */
[----:B------:R-:W-:Y:S01]  /*66a0*/  LOP3.LUT R2, R59, UR5, R4, 0x96, !PT ;  /* 0x000000053b027c12 */ /* 0x000fe2000f8e9604 */
[----:B------:R-:W-:-:S04]  /*66b0*/  IMAD.WIDE.U32 R20, R5, -0x326172a9, RZ ;  /* 0xcd9e8d5705147825 */ /* 0x000fc800078e00ff */
[----:B------:R-:W-:Y:S01]  /*66c0*/  IMAD.WIDE.U32 R4, R2, -0x326172a9, RZ ;  /* 0xcd9e8d5702047825 */ /* 0x000fe200078e00ff */
[C-C-:B------:R-:W-:Y:S02]  /*66d0*/  LOP3.LUT R65, R21.reuse, UR7, R6.reuse, 0x96, !PT ;  /* 0x0000000715417c12 */ /* 0x140fe4000f8e9606 */
[----:B------:R-:W-:Y:S01]  /*66e0*/  LOP3.LUT R23, R21, UR7, R6, 0x96, !PT ;  /* 0x0000000715177c12 */ /* 0x000fe2000f8e9606 */
[----:B------:R-:W-:Y:S01]  /*66f0*/  IMAD R2, R19, -0x2daee0ad, RZ ;  /* 0xd2511f5313027824 */ /* 0x000fe200078e02ff */
[----:B------:R-:W-:Y:S01]  /*6700*/  LOP3.LUT R7, R5, UR25, R20, 0x96, !PT ;  /* 0x0000001905077c12 */ /* 0x000fe2000f8e9614 */
[----:B------:R-:W-:Y:S01]  /*6710*/  IMAD.WIDE.U32 R18, R13, -0x2daee0ad, RZ ;  /* 0xd2511f530d127825 */ /* 0x000fe200078e00ff */
[C---:B------:R-:W-:Y:S02]  /*6720*/  LOP3.LUT R24, R4.reuse, 0xff, RZ, 0xc0, !PT ;  /* 0x000000ff04187812 */ /* 0x040fe400078ec0ff */
[----:B------:R-:W-:Y:S01]  /*6730*/  LOP3.LUT R57, R4, 0xffff, RZ, 0xc0, !PT ;  /* 0x0000ffff04397812 */ /* 0x000fe200078ec0ff */
[----:B------:R-:W-:Y:S01]  /*6740*/  IMAD.MOV.U32 R83, RZ, RZ, R111 ;  /* 0x000000ffff537224 */ /* 0x000fe200078e006f */
[----:B------:R-:W-:-:S02]  /*6750*/  LOP3.LUT R2, R19, UR5, R2, 0x96, !PT ;  /* 0x0000000513027c12 */ /* 0x000fc4000f8e9602 */
[--C-:B------:R-:W-:Y:S02]  /*6760*/  SHF.R.U32.HI R59, RZ, 0x10, R4.reuse ;  /* 0x00000010ff3b7819 */ /* 0x100fe40000011604 */
[----:B------:R-:W-:Y:S01]  /*6770*/  SHF.R.U32.HI R21, RZ, 0x18, R4 ;  /* 0x00000018ff157819 */ /* 0x000fe20000011604 */
[----:B------:R-:W-:Y:S01]  /*6780*/  IMAD.WIDE.U32 R4, R2, -0x326172a9, RZ ;  /* 0xcd9e8d5702047825 */ /* 0x000fe200078e00ff */
[C---:B------:R-:W-:Y:S02]  /*6790*/  ISETP.GE.U32.AND P2, PT, R51.reuse, R24, PT ;  /* 0x000000183300720c */ /* 0x040fe40003f46070 */
[----:B------:R-:W-:Y:S02]  /*67a0*/  ISETP.GE.U32.AND P3, PT, R51, R21, PT ;  /* 0x000000153300720c */ /* 0x000fe40003f66070 */
[----:B------:R-:W-:Y:S02]  /*67b0*/  LOP3.LUT R6, R5, UR25, R20, 0x96, !PT ;  /* 0x0000001905067c12 */ /* 0x000fe4000f8e9614 */
[----:B------:R-:W-:-:S02]  /*67c0*/  LOP3.LUT R14, R4, 0xffff, RZ, 0xc0, !PT ;  /* 0x0000ffff040e7812 */ /* 0x000fc400078ec0ff */
[----:B------:R-:W-:Y:S02]  /*67d0*/  LOP3.LUT R16, R4, 0xff, RZ, 0xc0, !PT ;  /* 0x000000ff04107812 */ /* 0x000fe400078ec0ff */
[--C-:B------:R-:W-:Y:S02]  /*67e0*/  SHF.R.U32.HI R13, RZ, 0x10, R4.reuse ;  /* 0x00000010ff0d7819 */ /* 0x100fe40000011604 */
[----:B------:R-:W-:Y:S01]  /*67f0*/  SHF.R.U32.HI R15, RZ, 0x18, R4 ;  /* 0x00000018ff0f7819 */ /* 0x000fe20000011604 */
[----:B------:R-:W-:Y:S01]  /*6800*/  IMAD.WIDE.U32 R4, R23, -0x2daee0ad, RZ ;  /* 0xd2511f5317047825 */ /* 0x000fe200078e00ff */
[----:B------:R-:W-:Y:S02]  /*6810*/  SHF.R.U32.HI R14, RZ, 0x8, R14 ;  /* 0x00000008ff0e7819 */ /* 0x000fe4000001160e */
[----:B------:R-:W-:Y:S02]  /*6820*/  LOP3.LUT R13, R13, 0xff, RZ, 0xc0, !PT ;  /* 0x000000ff0d0d7812 */ /* 0x000fe400078ec0ff */
[----:B------:R-:W-:-:S02]  /*6830*/  LOP3.LUT R2, R5, UR24, R18, 0x96, !PT ;  /* 0x0000001805027c12 */ /* 0x000fc4000f8e9612 */
[C---:B------:R-:W-:Y:S01]  /*6840*/  LOP3.LUT R17, R4.reuse, 0xffff, RZ, 0xc0, !PT ;  /* 0x0000ffff04117812 */ /* 0x040fe200078ec0ff */
[----:B------:R-:W-:Y:S01]  /*6850*/  FFMA.FTZ R5, R167, c[0x0][0x23c], -R0 ;  /* 0x00008f00a7057a23 */ /* 0x000fe20000010800 */
[----:B------:R-:W-:Y:S01]  /*6860*/  LOP3.LUT R19, R4, 0xff, RZ, 0xc0, !PT ;  /* 0x000000ff04137812 */ /* 0x000fe200078ec0ff */
[----:B------:R-:W-:Y:S01]  /*6870*/  IMAD.MOV.U32 R167, RZ, RZ, R68 ;  /* 0x000000ffffa77224 */ /* 0x000fe200078e0044 */
[--C-:B------:R-:W-:Y:S01]  /*6880*/  SHF.R.U32.HI R18, RZ, 0x10, R4.reuse ;  /* 0x00000010ff127819 */ /* 0x100fe20000011604 */
[----:B------:R1:W-:Y:S01]  /*6890*/  MUFU.EX2 R116, R5 ;  /* 0x0000000500747308 */ /* 0x0003e20000000800 */
[----:B------:R-:W-:Y:S01]  /*68a0*/  SHF.R.U32.HI R20, RZ, 0x18, R4 ;  /* 0x00000018ff147819 */ /* 0x000fe20000011604 */
[----:B------:R-:W-:Y:S01]  /*68b0*/  IMAD.MOV.U32 R68, RZ, RZ, R134 ;  /* 0x000000ffff447224 */ /* 0x000fe200078e0086 */
[----:B------:R-:W-:Y:S02]  /*68c0*/  SHF.R.U32.HI R4, RZ, 0x10, R7 ;  /* 0x00000010ff047819 */ /* 0x000fe40000011607 */
[----:B------:R-:W-:-:S02]  /*68d0*/  PRMT R23, R16, 0x5410, R14 ;  /* 0x0000541010177816 */ /* 0x000fc4000000000e */
[----:B------:R-:W-:Y:S02]  /*68e0*/  LOP3.LUT R4, R4, 0xff, RZ, 0xc0, !PT ;  /* 0x000000ff04047812 */ /* 0x000fe400078ec0ff */
[----:B------:R-:W-:Y:S01]  /*68f0*/  PRMT R22, R13, 0x5410, R15 ;  /* 0x000054100d167816 */ /* 0x000fe2000000000f */
[--C-:B------:R-:W-:Y:S01]  /*6900*/  FFMA.FTZ R13, R152, c[0x0][0x23c], -R0.reuse ;  /* 0x00008f00980d7a23 */ /* 0x100fe20000010800 */
[----:B------:R-:W-:Y:S02]  /*6910*/  ISETP.GE.U32.AND P6, PT, R51, R4, PT ;  /* 0x000000043300720c */ /* 0x000fe40003fc6070 */
[----:B------:R-:W-:Y:S01]  /*6920*/  LOP3.LUT R4, R6, 0xffff, RZ, 0xc0, !PT ;  /* 0x0000ffff06047812 */ /* 0x000fe200078ec0ff */
[----:B------:R2:W-:Y:S01]  /*6930*/  MUFU.EX2 R60, R13 ;  /* 0x0000000d003c7308 */ /* 0x0005e20000000800 */
[----:B-1----:R-:W-:-:S07]  /*6940*/  FFMA.FTZ R5, R113, c[0x0][0x23c], -R0 ;  /* 0x00008f0071057a23 */ /* 0x002fce0000010800 */
[----:B------:R1:W-:Y:S01]  /*6950*/  MUFU.EX2 R175, R5 ;  /* 0x0000000500af7308 */ /* 0x0003e20000000800 */
[----:B--2---:R-:W-:Y:S02]  /*6960*/  LOP3.LUT R13, R2, 0xff, RZ, 0xc0, !PT ;  /* 0x000000ff020d7812 */ /* 0x004fe400078ec0ff */
[----:B-1----:R-:W-:Y:S02]  /*6970*/  SHF.R.U32.HI R5, RZ, 0x8, R4 ;  /* 0x00000008ff057819 */ /* 0x002fe40000011604 */
[----:B------:R-:W-:-:S04]  /*6980*/  LOP3.LUT R4, R6, 0xff, RZ, 0xc0, !PT ;  /* 0x000000ff06047812 */ /* 0x000fc800078ec0ff */
[----:B------:R-:W-:Y:S01]  /*6990*/  PRMT R21, R4, 0x5410, R5 ;  /* 0x0000541004157816 */ /* 0x000fe20000000005 */
[----:B------:R-:W-:Y:S01]  /*69a0*/  FFMA.FTZ R4, R172, c[0x0][0x23c], -R12 ;  /* 0x00008f00ac047a23 */ /* 0x000fe2000001080c */
[--C-:B------:R-:W-:Y:S02]  /*69b0*/  SHF.R.U32.HI R5, RZ, 0x10, R6.reuse ;  /* 0x00000010ff057819 */ /* 0x100fe40000011606 */
[----:B------:R-:W-:Y:S01]  /*69c0*/  SHF.R.U32.HI R6, RZ, 0x18, R6 ;  /* 0x00000018ff067819 */ /* 0x000fe20000011606 */
[----:B------:R1:W-:Y:S02]  /*69d0*/  MUFU.EX2 R118, R4 ;  /* 0x0000000400767308 */ /* 0x0003e40000000800 */
[----:B-1----:R-:W-:Y:S01]  /*69e0*/  LOP3.LUT R4, R5, 0xff, RZ, 0xc0, !PT ;  /* 0x000000ff05047812 */ /* 0x002fe200078ec0ff */
[----:B------:R-:W-:-:S03]  /*69f0*/  FFMA.FTZ R5, R155, c[0x0][0x23c], -R12 ;  /* 0x00008f009b057a23 */ /* 0x000fc6000001080c */
[----:B------:R-:W-:Y:S02]  /*6a00*/  PRMT R16, R4, 0x5410, R6 ;  /* 0x0000541004107816 */ /* 0x000fe40000000006 */
[----:B------:R1:W2:Y:S01]  /*6a10*/  MUFU.EX2 R61, R5 ;  /* 0x00000005003d7308 */ /* 0x0002a20000000800 */
[----:B------:R-:W-:Y:S01]  /*6a20*/  SHF.R.U32.HI R4, RZ, 0x8, R17 ;  /* 0x00000008ff047819 */ /* 0x000fe20000011611 */
[----:B------:R-:W-:-:S03]  /*6a30*/  FFMA.FTZ R6, R154, c[0x0][0x23c], -R0 ;  /* 0x00008f009a067a23 */ /* 0x000fc60000010800 */
[----:B------:R-:W-:Y:S02]  /*6a40*/  PRMT R15, R19, 0x5410, R4 ;  /* 0x00005410130f7816 */ /* 0x000fe40000000004 */
[----:B------:R-:W-:Y:S01]  /*6a50*/  LOP3.LUT R4, R18, 0xff, RZ, 0xc0, !PT ;  /* 0x000000ff12047812 */ /* 0x000fe200078ec0ff */
[----:B------:R2:W-:Y:S03]  /*6a60*/  MUFU.EX2 R85, R6 ;  /* 0x0000000600557308 */ /* 0x0005e60000000800 */
[----:B------:R-:W-:Y:S02]  /*6a70*/  PRMT R14, R4, 0x5410, R20 ;  /* 0x00005410040e7816 */ /* 0x000fe40000000014 */
[----:B------:R-:W-:Y:S01]  /*6a80*/  SHF.R.U32.HI R4, RZ, 0x18, R7 ;  /* 0x00000018ff047819 */ /* 0x000fe20000011607 */
[----:B-1----:R-:W-:-:S03]  /*6a90*/  FFMA.FTZ R5, R153, c[0x0][0x23c], -R0 ;  /* 0x00008f0099057a23 */ /* 0x002fc60000010800 */
[----:B------:R-:W-:Y:S01]  /*6aa0*/  ISETP.GE.U32.AND P5, PT, R51, R4, PT ;  /* 0x000000043300720c */ /* 0x000fe20003fa6070 */
[----:B------:R-:W-:Y:S01]  /*6ab0*/  HSET2.LE.AND R17, R14, R53, PT ;  /* 0x000000350e117233 */ /* 0x000fe20003803000 */
[----:B------:R1:W-:Y:S01]  /*6ac0*/  MUFU.EX2 R63, R5 ;  /* 0x00000005003f7308 */ /* 0x0003e20000000800 */
[----:B--2---:R-:W-:-:S04]  /*6ad0*/  F2FP.PACK_AB R6, R61, R118 ;  /* 0x000000763d06723e */ /* 0x004fc800000000ff */
[C---:B------:R-:W-:Y:S02]  /*6ae0*/  PRMT R140, R6.reuse, 0x7610, R140 ;  /* 0x00007610068c7816 */ /* 0x040fe4000000008c */
[----:B------:R-:W-:-:S04]  /*6af0*/  PRMT R139, R6, 0x7632, R139 ;  /* 0x00007632068b7816 */ /* 0x000fc8000000008b */
[----:B------:R-:W-:Y:S02]  /*6b00*/  PRMT R18, R140, 0x5410, R139 ;  /* 0x000054108c127816 */ /* 0x000fe4000000008b */
[C---:B-1----:R-:W-:Y:S02]  /*6b10*/  LOP3.LUT R5, R7.reuse, 0xff, RZ, 0xc0, !PT ;  /* 0x000000ff07057812 */ /* 0x042fe400078ec0ff */
[----:B------:R-:W-:Y:S02]  /*6b20*/  LOP3.LUT R7, R7, 0xffff, RZ, 0xc0, !PT ;  /* 0x0000ffff07077812 */ /* 0x000fe400078ec0ff */
[----:B------:R-:W-:Y:S01]  /*6b30*/  ISETP.GE.U32.AND P1, PT, R51, R5, PT ;  /* 0x000000053300720c */ /* 0x000fe20003f26070 */
[----:B------:R-:W-:Y:S01]  /*6b40*/  FFMA.FTZ R5, R164, c[0x0][0x23c], -R0 ;  /* 0x00008f00a4057a23 */ /* 0x000fe20000010800 */
[----:B------:R-:W-:Y:S02]  /*6b50*/  SHF.R.U32.HI R4, RZ, 0x8, R7 ;  /* 0x00000008ff047819 */ /* 0x000fe40000011607 */
[----:B------:R-:W-:Y:S01]  /*6b60*/  SHF.R.U32.HI R7, RZ, 0x18, R2 ;  /* 0x00000018ff077819 */ /* 0x000fe20000011602 */
[----:B------:R1:W-:Y:S01]  /*6b70*/  MUFU.EX2 R181, R5 ;  /* 0x0000000500b57308 */ /* 0x0003e20000000800 */
[----:B------:R-:W-:-:S07]  /*6b80*/  LOP3.LUT R4, R4, 0xffff, RZ, 0xc0, !PT ;  /* 0x0000ffff04047812 */ /* 0x000fce00078ec0ff */
[----:B------:R-:W-:-:S05]  /*6b90*/  @!P1 HADD2 R66, -R140.H0_H0, -RZ.H0_H0 ;  /* 0xa00000ff8c429230 */ /* 0x000fca0000000900 */
[----:B------:R-:W-:Y:S02]  /*6ba0*/  @!P1 PRMT R140, R66, 0x5410, RZ ;  /* 0x00005410428c9816 */ /* 0x000fe400000000ff */
[----:B------:R-:W-:Y:S01]  /*6bb0*/  ISETP.GE.U32.AND P1, PT, R51, R4, PT ;  /* 0x000000043300720c */ /* 0x000fe20003f26070 */
[----:B-1----:R-:W-:Y:S01]  /*6bc0*/  FFMA.FTZ R5, R165, c[0x0][0x23c], -R0 ;  /* 0x00008f00a5057a23 */ /* 0x002fe20000010800 */
[----:B------:R-:W-:Y:S01]  /*6bd0*/  LOP3.LUT R4, R2, 0xffff, RZ, 0xc0, !PT ;  /* 0x0000ffff02047812 */ /* 0x000fe200078ec0ff */
[----:B------:R-:W-:Y:S02]  /*6be0*/  IMAD.MOV.U32 R51, RZ, RZ, R69 ;  /* 0x000000ffff337224 */ /* 0x000fe400078e0045 */
[----:B------:R1:W2:Y:S01]  /*6bf0*/  MUFU.EX2 R52, R5 ;  /* 0x0000000500347308 */ /* 0x0002a20000000800 */
[----:B------:R-:W-:Y:S01]  /*6c00*/  SHF.R.U32.HI R6, RZ, 0x8, R4 ;  /* 0x00000008ff067819 */ /* 0x000fe20000011604 */
[----:B------:R-:W-:Y:S02]  /*6c10*/  FFMA.FTZ R4, R168, c[0x0][0x23c], -R12 ;  /* 0x00008f00a8047a23 */ /* 0x000fe4000001080c */
[----:B------:R-:W-:Y:S01]  /*6c20*/  IMAD.MOV.U32 R69, RZ, RZ, R132 ;  /* 0x000000ffff457224 */ /* 0x000fe200078e0084 */
[----:B------:R-:W-:Y:S01]  /*6c30*/  PRMT R13, R13, 0x5410, R6 ;  /* 0x000054100d0d7816 */ /* 0x000fe20000000006 */
[----:B------:R-:W-:-:S02]  /*6c40*/  HSET2.LE.AND R6, R23, R53, PT ;  /* 0x0000003517067233 */ /* 0x000fc40003803000 */
[----:B------:R-:W-:Y:S02]  /*6c50*/  MUFU.EX2 R76, R4 ;  /* 0x00000004004c7308 */ /* 0x000fe40000000800 */
[----:B------:R-:W-:Y:S01]  /*6c60*/  HSET2.LE.AND R13, R13, R53, PT ;  /* 0x000000350d0d7233 */ /* 0x000fe20003803000 */
[----:B-1----:R-:W-:Y:S02]  /*6c70*/  FFMA.FTZ R5, R166, c[0x0][0x23c], -R12 ;  /* 0x00008f00a6057a23 */ /* 0x002fe4000001080c */
[----:B--2---:R-:W-:-:S03]  /*6c80*/  IMAD.MOV.U32 R66, RZ, RZ, R52 ;  /* 0x000000ffff427224 */ /* 0x004fc600078e0034 */
[----:B------:R1:W2:Y:S02]  /*6c90*/  MUFU.EX2 R52, R5 ;  /* 0x0000000500347308 */ /* 0x0002a40000000800 */
[----:B-1----:R-:W-:-:S04]  /*6ca0*/  SHF.R.U32.HI R5, RZ, 0x10, R2 ;  /* 0x00000010ff057819 */ /* 0x002fc80000011602 */
[----:B------:R-:W-:Y:S01]  /*6cb0*/  LOP3.LUT R2, R5, 0xff, RZ, 0xc0, !PT ;  /* 0x000000ff05027812 */ /* 0x000fe200078ec0ff */
[--C-:B------:R-:W-:Y:S02]  /*6cc0*/  HSET2.LE.AND R5, R16, R53.reuse, PT ;  /* 0x0000003510057233 */ /* 0x100fe40003803000 */
[--C-:B------:R-:W-:Y:S01]  /*6cd0*/  HSET2.LE.AND R16, R15, R53.reuse, PT ;  /* 0x000000350f107233 */ /* 0x100fe20003803000 */
[--C-:B------:R-:W-:Y:S01]  /*6ce0*/  FFMA.FTZ R15, R171, c[0x0][0x23c], -R12.reuse ;  /* 0x00008f00ab0f7a23 */ /* 0x100fe2000001080c */
[----:B------:R-:W-:Y:S01]  /*6cf0*/  PRMT R4, R2, 0x5410, R7 ;  /* 0x0000541002047816 */ /* 0x000fe20000000007 */
[--C-:B------:R-:W-:Y:S01]  /*6d00*/  FFMA.FTZ R2, R169, c[0x0][0x23c], -R12.reuse ;  /* 0x00008f00a9027a23 */ /* 0x100fe2000001080c */
[--C-:B------:R-:W-:Y:S01]  /*6d10*/  HSET2.LE.AND R7, R22, R53.reuse, PT ;  /* 0x0000003516077233 */ /* 0x100fe20003803000 */
[----:B------:R1:W-:Y:S02]  /*6d20*/  MUFU.EX2 R77, R15 ;  /* 0x0000000f004d7308 */ /* 0x0003e40000000800 */
[----:B------:R-:W-:Y:S01]  /*6d30*/  HSET2.LE.AND R14, R4, R53, PT ;  /* 0x00000035040e7233 */ /* 0x000fe20003803000 */
[----:B------:R-:W-:-:S02]  /*6d40*/  FFMA.FTZ R4, R173, c[0x0][0x23c], -R12 ;  /* 0x00008f00ad047a23 */ /* 0x000fc4000001080c */
[----:B------:R-:W-:-:S03]  /*6d50*/  FFMA.FTZ R12, R174, c[0x0][0x23c], -R12 ;  /* 0x00008f00ae0c7a23 */ /* 0x000fc6000001080c */
[----:B------:R3:W4:Y:S01]  /*6d60*/  MUFU.EX2 R78, R2 ;  /* 0x00000002004e7308 */ /* 0x0007220000000800 */
[----:B-1----:R-:W-:Y:S01]  /*6d70*/  FFMA.FTZ R15, R170, c[0x0][0x23c], -R0 ;  /* 0x00008f00aa0f7a23 */ /* 0x002fe20000010800 */
[----:B------:R-:W-:-:S06]  /*6d80*/  F2FP.PACK_AB R0, R175, R116 ;  /* 0x00000074af00723e */ /* 0x000fcc00000000ff */
[----:B------:R1:W-:Y:S01]  /*6d90*/  MUFU.EX2 R54, R4 ;  /* 0x0000000400367308 */ /* 0x0003e20000000800 */
[C---:B------:R-:W-:Y:S02]  /*6da0*/  PRMT R138, R0.reuse, 0x7632, R138 ;  /* 0x00007632008a7816 */ /* 0x040fe4000000008a */
[----:B------:R-:W-:Y:S01]  /*6db0*/  PRMT R137, R0, 0x7610, R137 ;  /* 0x0000761000897816 */ /* 0x000fe20000000089 */
[----:B---3--:R-:W-:-:S04]  /*6dc0*/  HSET2.LE.AND R2, R21, R53, PT ;  /* 0x0000003515027233 */ /* 0x008fc80003803000 */
[----:B------:R-:W3:Y:S01]  /*6dd0*/  MUFU.EX2 R24, R12 ;  /* 0x0000000c00187308 */ /* 0x000ee20000000800 */
[----:B------:R-:W-:-:S04]  /*6de0*/  PRMT R0, R137, 0x5410, R138 ;  /* 0x0000541089007816 */ /* 0x000fc8000000008a */
[----:B------:R-:W-:Y:S02]  /*6df0*/  LOP3.LUT R5, R5, R0, RZ, 0xc0, !PT ;  /* 0x0000000005057212 */ /* 0x000fe400078ec0ff */
[----:B------:R-:W-:Y:S01]  /*6e00*/  F2FP.PACK_AB R0, R63, R60 ;  /* 0x0000003c3f00723e */ /* 0x000fe200000000ff */
[----:B------:R3:W3:Y:S01]  /*6e10*/  MUFU.EX2 R55, R15 ;  /* 0x0000000f00377308 */ /* 0x0006e20000000800 */
[----:B-1----:R-:W-:Y:S02]  /*6e20*/  LOP3.LUT R4, R2, R18, RZ, 0xc0, !PT ;  /* 0x0000001202047212 */ /* 0x002fe400078ec0ff */
[----:B--2---:R-:W-:Y:S02]  /*6e30*/  F2FP.PACK_AB R2, R76, R52 ;  /* 0x000000344c02723e */ /* 0x004fe400000000ff */
[----:B------:R-:W-:Y:S02]  /*6e40*/  PRMT R114, R0, 0x7632, R114 ;  /* 0x0000763200727816 */ /* 0x000fe40000000072 */
[----:B------:R-:W-:-:S02]  /*6e50*/  PRMT R136, R2, 0x7610, R136 ;  /* 0x0000761002887816 */ /* 0x000fc40000000088 */
[----:B------:R-:W-:Y:S02]  /*6e60*/  PRMT R115, R2, 0x7632, R115 ;  /* 0x0000763202737816 */ /* 0x000fe40000000073 */
[----:B------:R-:W-:Y:S02]  /*6e70*/  PRMT R113, R0, 0x7610, R113 ;  /* 0x0000761000717816 */ /* 0x000fe40000000071 */
[----:B------:R-:W-:Y:S02]  /*6e80*/  PRMT R0, R136, 0x5410, R115 ;  /* 0x0000541088007816 */ /* 0x000fe40000000073 */
[----:B----4-:R-:W-:Y:S02]  /*6e90*/  F2FP.PACK_AB R2, R77, R78 ;  /* 0x0000004e4d02723e */ /* 0x010fe400000000ff */
[----:B------:R-:W-:Y:S02]  /*6ea0*/  LOP3.LUT R6, R6, R0, RZ, 0xc0, !PT ;  /* 0x0000000006067212 */ /* 0x000fe400078ec0ff */
[----:B------:R-:W-:-:S02]  /*6eb0*/  PRMT R0, R113, 0x5410, R114 ;  /* 0x0000541071007816 */ /* 0x000fc40000000072 */
[C---:B------:R-:W-:Y:S02]  /*6ec0*/  PRMT R35, R2.reuse, 0x7610, R35 ;  /* 0x0000761002237816 */ /* 0x040fe40000000023 */
[----:B------:R-:W-:Y:S02]  /*6ed0*/  LOP3.LUT R7, R7, R0, RZ, 0xc0, !PT ;  /* 0x0000000007077212 */ /* 0x000fe400078ec0ff */
[----:B------:R-:W-:Y:S02]  /*6ee0*/  F2FP.PACK_AB R0, R181, R85 ;  /* 0x00000055b500723e */ /* 0x000fe400000000ff */
[----:B------:R-:W-:Y:S02]  /*6ef0*/  PRMT R34, R2, 0x7632, R34 ;  /* 0x0000763202227816 */ /* 0x000fe40000000022 */
[C---:B------:R-:W-:Y:S02]  /*6f00*/  PRMT R33, R0.reuse, 0x7632, R33 ;  /* 0x0000763200217816 */ /* 0x040fe40000000021 */
[----:B------:R-:W-:-:S02]  /*6f10*/  PRMT R32, R0, 0x7610, R32 ;  /* 0x0000761000207816 */ /* 0x000fc40000000020 */
[----:B------:R-:W-:Y:S02]  /*6f20*/  PRMT R0, R35, 0x5410, R34 ;  /* 0x0000541023007816 */ /* 0x000fe40000000022 */
[----:B---3--:R-:W-:Y:S02]  /*6f30*/  F2FP.PACK_AB R2, R24, R54 ;  /* 0x000000361802723e */ /* 0x008fe400000000ff */
[----:B------:R-:W-:Y:S02]  /*6f40*/  LOP3.LUT R108, R13, R0, RZ, 0xc0, !PT ;  /* 0x000000000d6c7212 */ /* 0x000fe400078ec0ff */
[----:B------:R-:W-:Y:S02]  /*6f50*/  PRMT R0, R32, 0x5410, R33 ;  /* 0x0000541020007816 */ /* 0x000fe40000000021 */
[----:B------:R-:W-:Y:S02]  /*6f60*/  PRMT R31, R2, 0x7610, R31 ;  /* 0x00007610021f7816 */ /* 0x000fe4000000001f */
[----:B------:R-:W-:-:S02]  /*6f70*/  LOP3.LUT R109, R14, R0, RZ, 0xc0, !PT ;  /* 0x000000000e6d7212 */ /* 0x000fc400078ec0ff */
[----:B------:R-:W1:Y:S01]  /*6f80*/  LDSM.16.MT88.4 R12, [R179+0x10800] ;  /* 0x01080000b30c783b */ /* 0x000e620000004200 */
[----:B------:R-:W-:Y:S02]  /*6f90*/  F2FP.PACK_AB R0, R55, R66 ;  /* 0x000000423700723e */ /* 0x000fe400000000ff */
[----:B------:R-:W-:Y:S02]  /*6fa0*/  PRMT R30, R2, 0x7632, R30 ;  /* 0x00007632021e7816 */ /* 0x000fe4000000001e */
[C---:B------:R-:W-:Y:S02]  /*6fb0*/  PRMT R29, R0.reuse, 0x7610, R29 ;  /* 0x00007610001d7816 */ /* 0x040fe4000000001d */
[----:B------:R-:W-:Y:S02]  /*6fc0*/  PRMT R28, R0, 0x7632, R28 ;  /* 0x00007632001c7816 */ /* 0x000fe4000000001c */
[----:B------:R-:W-:-:S04]  /*6fd0*/  PRMT R0, R31, 0x5410, R30 ;  /* 0x000054101f007816 */ /* 0x000fc8000000001e */
[----:B------:R-:W-:Y:S02]  /*6fe0*/  LOP3.LUT R110, R16, R0, RZ, 0xc0, !PT ;  /* 0x00000000106e7212 */ /* 0x000fe400078ec0ff */
[----:B------:R-:W-:-:S04]  /*6ff0*/  PRMT R0, R29, 0x5410, R28 ;  /* 0x000054101d007816 */ /* 0x000fc8000000001c */
[----:B------:R-:W-:Y:S01]  /*7000*/  LOP3.LUT R111, R17, R0, RZ, 0xc0, !PT ;  /* 0x00000000116f7212 */ /* 0x000fe200078ec0ff */
[C---:B-1----:R-:W-:Y:S07]  /*7010*/  HMMA.16816.F32 R20, R8.reuse, R12, R80 ;  /* 0x0000000c0814723c */ /* 0x042fee0000001850 */
[----:B------:R-:W-:Y:S01]  /*7020*/  IMAD.MOV.U32 R82, RZ, RZ, R124 ;  /* 0x000000ffff527224 */ /* 0x000fe200078e007c */
[----:B------:R-:W-:Y:S01]  /*7030*/  HMMA.16816.F32 R16, R8, R14, R220 ;  /* 0x0000000e0810723c */ /* 0x000fe200000018dc */
[----:B------:R-:W1:Y:S01]  /*7040*/  LDSM.16.MT88.4 R12, [R177+0xd000] ;  /* 0x00d00000b10c783b */ /* 0x000e620000004200 */
[----:B------:R-:W-:-:S02]  /*7050*/  IMAD.MOV.U32 R83, RZ, RZ, R125 ;  /* 0x000000ffff537224 */ /* 0x000fc400078e007d */
[----:B------:R-:W-:Y:S01]  /*7060*/  IMAD.MOV.U32 R80, RZ, RZ, R70 ;  /* 0x000000ffff507224 */ /* 0x000fe200078e0046 */
[----:B------:R-:W2:Y:S01]  /*7070*/  LDSM.16.MT88.4 R8, [R178+0xd000] ;  /* 0x00d00000b208783b */ /* 0x000ea20000004200 */
[----:B------:R-:W-:Y:S02]  /*7080*/  IMAD.MOV.U32 R81, RZ, RZ, R71 ;  /* 0x000000ffff517224 */ /* 0x000fe400078e0047 */
[----:B------:R-:W-:Y:S02]  /*7090*/  IMAD.MOV.U32 R223, RZ, RZ, R24 ;  /* 0x000000ffffdf7224 */ /* 0x000fe400078e0018 */
[----:B------:R-:W-:Y:S02]  /*70a0*/  IMAD.MOV.U32 R70, RZ, RZ, R117 ;  /* 0x000000ffff467224 */ /* 0x000fe400078e0075 */
[----:B------:R-:W-:Y:S02]  /*70b0*/  IMAD.MOV.U32 R71, RZ, RZ, R119 ;  /* 0x000000ffff477224 */ /* 0x000fe400078e0077 */
[----:B------:R-:W-:-:S02]  /*70c0*/  IMAD.MOV.U32 R220, RZ, RZ, R77 ;  /* 0x000000ffffdc7224 */ /* 0x000fc400078e004d */
[----:B------:R-:W-:Y:S02]  /*70d0*/  IMAD.MOV.U32 R2, RZ, RZ, R71 ;  /* 0x000000ffff027224 */ /* 0x000fe400078e0047 */
[----:B------:R-:W-:Y:S02]  /*70e0*/  IMAD.MOV.U32 R222, RZ, RZ, R55 ;  /* 0x000000ffffde7224 */ /* 0x000fe400078e0037 */
[----:B------:R-:W-:Y:S01]  /*70f0*/  IMAD.MOV.U32 R221, RZ, RZ, R54 ;  /* 0x000000ffffdd7224 */ /* 0x000fe200078e0036 */
[C---:B-1----:R-:W-:Y:S07]  /*7100*/  HMMA.16816.F32 R132, R4.reuse, R12, R248 ;  /* 0x0000000c0484723c */ /* 0x042fee00000018f8 */
[----:B------:R-:W-:Y:S01]  /*7110*/  IMAD.MOV.U32 R250, RZ, RZ, R68 ;  /* 0x000000fffffa7224 */ /* 0x000fe200078e0044 */
[----:B------:R-:W-:Y:S01]  /*7120*/  HMMA.16816.F32 R24, R4, R14, R232 ;  /* 0x0000000e0418723c */ /* 0x000fe200000018e8 */
[----:B------:R-:W1:Y:S01]  /*7130*/  LDSM.16.MT88.4 R12, [R180+0xd000] ;  /* 0x00d00000b40c783b */ /* 0x000e620000004200 */
[----:B------:R-:W-:-:S02]  /*7140*/  IMAD.MOV.U32 R251, RZ, RZ, R62 ;  /* 0x000000fffffb7224 */ /* 0x000fc400078e003e */
[----:B------:R-:W-:Y:S02]  /*7150*/  IMAD.MOV.U32 R249, RZ, RZ, R78 ;  /* 0x000000fffff97224 */ /* 0x000fe400078e004e */
[----:B------:R-:W-:Y:S02]  /*7160*/  IMAD.MOV.U32 R248, RZ, RZ, R85 ;  /* 0x000000fffff87224 */ /* 0x000fe400078e0055 */
[C---:B--2---:R-:W-:Y:S01]  /*7170*/  HMMA.16816.F32 R124, R4.reuse, R8, R216 ;  /* 0x00000008047c723c */ /* 0x044fe200000018d8 */
[----:B------:R-:W-:Y:S02]  /*7180*/  IMAD.MOV.U32 R232, RZ, RZ, R60 ;  /* 0x000000ffffe87224 */ /* 0x000fe400078e003c */
[----:B------:R-:W-:Y:S02]  /*7190*/  IMAD.MOV.U32 R234, RZ, RZ, R63 ;  /* 0x000000ffffea7224 */ /* 0x000fe400078e003f */
[----:B------:R-:W-:Y:S02]  /*71a0*/  IMAD.MOV.U32 R235, RZ, RZ, R76 ;  /* 0x000000ffffeb7224 */ /* 0x000fe400078e004c */
[----:B------:R-:W-:Y:S01]  /*71b0*/  IMAD.MOV.U32 R216, RZ, RZ, R116 ;  /* 0x000000ffffd87224 */ /* 0x000fe200078e0074 */
[----:B------:R-:W-:Y:S01]  /*71c0*/  HMMA.16816.F32 R36, R4, R10, R36 ;  /* 0x0000000a0424723c */ /* 0x000fe20000001824 */
[----:B------:R-:W-:Y:S01]  /*71d0*/  IMAD.MOV.U32 R217, RZ, RZ, R118 ;  /* 0x000000ffffd97224 */ /* 0x000fe200078e0076 */
[----:B------:R-:W2:Y:S01]  /*71e0*/  LDSM.16.MT88.4 R8, [R179+0xd000] ;  /* 0x00d00000b308783b */ /* 0x000ea20000004200 */
[----:B------:R-:W-:-:S02]  /*71f0*/  IMAD.MOV.U32 R219, RZ, RZ, R61 ;  /* 0x000000ffffdb7224 */ /* 0x000fc400078e003d */
[----:B------:R-:W-:Y:S02]  /*7200*/  IMAD.MOV.U32 R218, RZ, RZ, R175 ;  /* 0x000000ffffda7224 */ /* 0x000fe400078e00af */
[----:B------:R-:W-:Y:S02]  /*7210*/  IMAD.MOV.U32 R233, RZ, RZ, R52 ;  /* 0x000000ffffe97224 */ /* 0x000fe400078e0034 */
[----:B------:R-:W-:Y:S01]  /*7220*/  LDSM.16.MT88.4 R52, [R177+0xf800] ;  /* 0x00f80000b134783b */ /* 0x000fe20000004200 */
[C---:B-1----:R-:W-:Y:S07]  /*7230*/  HMMA.16816.F32 R116, R4.reuse, R12, R244 ;  /* 0x0000000c0474723c */ /* 0x042fee00000018f4 */
[----:B------:R-:W-:Y:S01]  /*7240*/  IMAD.MOV.U32 R246, RZ, RZ, R70 ;  /* 0x000000fffff67224 */ /* 0x000fe200078e0046 */
[----:B------:R-:W-:Y:S01]  /*7250*/  HMMA.16816.F32 R40, R4, R14, R228 ;  /* 0x0000000e0428723c */ /* 0x000fe200000018e4 */
[----:B------:R-:W1:Y:S01]  /*7260*/  LDSM.16.MT88.4 R12, [R177+0xf000] ;  /* 0x00f00000b10c783b */ /* 0x000e620000004200 */
[----:B------:R-:W-:-:S02]  /*7270*/  IMAD.MOV.U32 R247, RZ, RZ, R79 ;  /* 0x000000fffff77224 */ /* 0x000fc400078e004f */
[----:B------:R-:W-:Y:S02]  /*7280*/  IMAD.MOV.U32 R244, RZ, RZ, R86 ;  /* 0x000000fffff47224 */ /* 0x000fe400078e0056 */
[----:B------:R-:W-:Y:S02]  /*7290*/  IMAD.MOV.U32 R245, RZ, RZ, R87 ;  /* 0x000000fffff57224 */ /* 0x000fe400078e0057 */
[----:B------:R-:W-:Y:S01]  /*72a0*/  IMAD.MOV.U32 R228, RZ, RZ, R69 ;  /* 0x000000ffffe47224 */ /* 0x000fe200078e0045 */
[----:B--2---:R-:W-:Y:S01]  /*72b0*/  HMMA.16816.F32 R60, R4, R10, R96 ;  /* 0x0000000a043c723c */ /* 0x004fe20000001860 */
[----:B------:R-:W-:Y:S02]  /*72c0*/  IMAD.MOV.U32 R231, RZ, RZ, R51 ;  /* 0x000000ffffe77224 */ /* 0x000fe400078e0033 */
[----:B------:R-:W-:Y:S02]  /*72d0*/  IMAD.MOV.U32 R230, RZ, RZ, R80 ;  /* 0x000000ffffe67224 */ /* 0x000fe400078e0050 */
[----:B------:R-:W-:-:S03]  /*72e0*/  IMAD.MOV.U32 R229, RZ, RZ, R84 ;  /* 0x000000ffffe57224 */ /* 0x000fc600078e0054 */
[----:B------:R-:W-:Y:S01]  /*72f0*/  HMMA.16816.F32 R48, R4, R8, R212 ;  /* 0x000000080430723c */ /* 0x000fe200000018d4 */
[----:B------:R-:W2:Y:S06]  /*7300*/  LDSM.16.MT88.4 R8, [R178+0xf000] ;  /* 0x00f00000b208783b */ /* 0x000eac0000004200 */
[----:B------:R-:W-:Y:S02]  /*7310*/  IMAD.MOV.U32 R214, RZ, RZ, R81 ;  /* 0x000000ffffd67224 */ /* 0x000fe400078e0051 */
[----:B------:R-:W-:Y:S02]  /*7320*/  IMAD.MOV.U32 R213, RZ, RZ, R82 ;  /* 0x000000ffffd57224 */ /* 0x000fe400078e0052 */
[----:B------:R-:W-:-:S02]  /*7330*/  IMAD.MOV.U32 R212, RZ, RZ, R83 ;  /* 0x000000ffffd47224 */ /* 0x000fc400078e0053 */
[----:B------:R-:W-:Y:S01]  /*7340*/  IMAD.MOV.U32 R215, RZ, RZ, R167 ;  /* 0x000000ffffd77224 */ /* 0x000fe200078e00a7 */
[C---:B-1----:R-:W-:Y:S01]  /*7350*/  HMMA.16816.F32 R68, R4.reuse, R12, R240 ;  /* 0x0000000c0444723c */ /* 0x042fe200000018f0 */
[----:B------:R1:W3:Y:S04]  /*7360*/  LDL.LU.S16 R242, [R1+0x20] ;  /* 0x0000200001f27983 */ /* 0x0002e80000300600 */
[----:B------:R1:W4:Y:S01]  /*7370*/  LDL.LU.S16 R243, [R1+0x24] ;  /* 0x0000240001f37983 */ /* 0x0003220000300600 */
[----:B------:R-:W1:Y:S01]  /*7380*/  LDC.U8 R241, c[0x0][0x2d8] ;  /* 0x0000b600fff17b82 */ /* 0x000e620000000000 */
[----:B------:R-:W-:Y:S01]  /*7390*/  SHF.R.U32.HI R0, RZ, 0x8, R57 ;  /* 0x00000008ff007819 */ /* 0x000fe20000011639 */
[----:B------:R-:W-:Y:S01]  /*73a0*/  HMMA.16816.F32 R72, R4, R14, R72 ;  /* 0x0000000e0448723c */ /* 0x000fe20000001848 */
[----:B------:R-:W1:Y:S02]  /*73b0*/  LDSM.16.MT88.4 R12, [R180+0xf000] ;  /* 0x00f00000b40c783b */ /* 0x000e640000004200 */
[----:B------:R-:W-:-:S05]  /*73c0*/  LOP3.LUT R0, R0, 0xffff, RZ, 0xc0, !PT ;  /* 0x0000ffff00007812 */ /* 0x000fca00078ec0ff */
[C---:B--2---:R-:W-:Y:S08]  /*73d0*/  HMMA.16816.F32 R76, R4.reuse, R8, R208 ;  /* 0x00000008044c723c */ /* 0x044ff000000018d0 */
[C---:B------:R-:W-:Y:S01]  /*73e0*/  HMMA.16816.F32 R80, R4.reuse, R10, R104 ;  /* 0x0000000a0450723c */ /* 0x040fe20000001868 */
[----:B------:R-:W2:Y:S07]  /*73f0*/  LDSM.16.MT88.4 R8, [R179+0xf000] ;  /* 0x00f00000b308783b */ /* 0x000eae0000004200 */
[C---:B-1----:R-:W-:Y:S08]  /*7400*/  HMMA.16816.F32 R84, R4.reuse, R12, R236 ;  /* 0x0000000c0454723c */ /* 0x042ff000000018ec */
[C---:B------:R-:W-:Y:S01]  /*7410*/  HMMA.16816.F32 R88, R4.reuse, R14, R88 ;  /* 0x0000000e0458723c */ /* 0x040fe20000001858 */
[----:B------:R-:W1:Y:S07]  /*7420*/  LDSM.16.MT88.4 R12, [R177+0x11000] ;  /* 0x01100000b10c783b */ /* 0x000e6e0000004200 */
[C---:B--2---:R-:W-:Y:S08]  /*7430*/  HMMA.16816.F32 R96, R4.reuse, R8, R204 ;  /* 0x000000080460723c */ /* 0x044ff000000018cc */
[C---:B------:R-:W-:Y:S01]  /*7440*/  HMMA.16816.F32 R100, R4.reuse, R10, R100 ;  /* 0x0000000a0464723c */ /* 0x040fe20000001864 */
[----:B------:R-:W2:Y:S07]  /*7450*/  LDSM.16.MT88.4 R8, [R178+0x11000] ;  /* 0x01100000b208783b */ /* 0x000eae0000004200 */
[C---:B-1----:R-:W-:Y:S08]  /*7460*/  HMMA.16816.F32 R104, R4.reuse, R12, R224 ;  /* 0x0000000c0468723c */ /* 0x042ff000000018e0 */
[C---:B------:R-:W-:Y:S01]  /*7470*/  HMMA.16816.F32 R152, R4.reuse, R14, R200 ;  /* 0x0000000e0498723c */ /* 0x040fe200000018c8 */
[----:B------:R-:W1:Y:S07]  /*7480*/  LDSM.16.MT88.4 R12, [R180+0x11000] ;  /* 0x01100000b40c783b */ /* 0x000e6e0000004200 */
[C---:B--2---:R-:W-:Y:S01]  /*7490*/  HMMA.16816.F32 R164, R4.reuse, R8, R128 ;  /* 0x0000000804a4723c */ /* 0x044fe20000001880 */
[----:B------:R-:W2:Y:S07]  /*74a0*/  LDSM.16.MT88.4 R128, [R177+0xd800] ;  /* 0x00d80000b180783b */ /* 0x000eae0000004200 */
[C---:B------:R-:W-:Y:S01]  /*74b0*/  HMMA.16816.F32 R172, R4.reuse, R10, R120 ;  /* 0x0000000a04ac723c */ /* 0x040fe20000001878 */
[----:B------:R-:W2:Y:S04]  /*74c0*/  LDSM.16.MT88.4 R8, [R179+0x11000] ;  /* 0x01100000b308783b */ /* 0x000ea80000004200 */
[----:B------:R-:W2:Y:S03]  /*74d0*/  LDSM.16.MT88.4 R120, [R178+0xd800] ;  /* 0x00d80000b278783b */ /* 0x000ea60000004200 */
[C---:B-1----:R-:W-:Y:S01]  /*74e0*/  HMMA.16816.F32 R168, R4.reuse, R12, R92 ;  /* 0x0000000c04a8723c */ /* 0x042fe2000000185c */
[----:B------:R-:W-:Y:S01]  /*74f0*/  ULDC UR6, c[0x0][0x228] ;  /* 0x00008a0000067ab9 */ /* 0x000fe20000000800 */
[----:B------:R-:W-:Y:S06]  /*7500*/  LDSM.16.MT88.4 R92, [R178+0x11800] ;  /* 0x01180000b25c783b */ /* 0x000fec0000004200 */
[----:B------:R-:W-:Y:S01]  /*7510*/  HMMA.16816.F32 R12, R4, R14, R44 ;  /* 0x0000000e040c723c */ /* 0x000fe2000000182c */
[----:B------:R-:W-:Y:S07]  /*7520*/  LDSM.16.MT88.4 R44, [R179+0xd800] ;  /* 0x00d80000b32c783b */ /* 0x000fee0000004200 */
[----:B--2---:R-:W-:Y:S08]  /*7530*/  HMMA.16816.F32 R132, R108, R128, R132 ;  /* 0x000000806c84723c */ /* 0x004ff00000001884 */
[C---:B------:R-:W-:Y:S08]  /*7540*/  HMMA.16816.F32 R20, R4.reuse, R8, R20 ;  /* 0x000000080414723c */ /* 0x040ff00000001814 */
[----:B------:R-:W-:Y:S08]  /*7550*/  HMMA.16816.F32 R16, R4, R10, R16 ;  /* 0x0000000a0410723c */ /* 0x000ff00000001810 */
[C---:B------:R-:W-:Y:S08]  /*7560*/  HMMA.16816.F32 R124, R108.reuse, R120, R124 ;  /* 0x000000786c7c723c */ /* 0x040ff0000000187c */
[C---:B------:R-:W-:Y:S01]  /*7570*/  HMMA.16816.F32 R120, R108.reuse, R122, R36 ;  /* 0x0000007a6c78723c */ /* 0x040fe20000001824 */
[----:B------:R-:W1:Y:S07]  /*7580*/  LDSM.16.MT88.4 R36, [R180+0xd800] ;  /* 0x00d80000b424783b */ /* 0x000e6e0000004200 */
[C---:B------:R-:W-:Y:S08]  /*7590*/  HMMA.16816.F32 R128, R108.reuse, R130, R24 ;  /* 0x000000826c80723c */ /* 0x040ff00000001818 */
[C---:B-1----:R-:W-:Y:S08]  /*75a0*/  HMMA.16816.F32 R116, R108.reuse, R36, R116 ;  /* 0x000000246c74723c */ /* 0x042ff00000001874 */
[C---:B------:R-:W-:Y:S08]  /*75b0*/  HMMA.16816.F32 R36, R108.reuse, R38, R40 ;  /* 0x000000266c24723c */ /* 0x040ff00000001828 */
[C---:B------:R-:W-:Y:S08]  /*75c0*/  HMMA.16816.F32 R40, R108.reuse, R44, R48 ;  /* 0x0000002c6c28723c */ /* 0x040ff00000001830 */
[C---:B------:R-:W-:Y:S08]  /*75d0*/  HMMA.16816.F32 R44, R108.reuse, R46, R60 ;  /* 0x0000002e6c2c723c */ /* 0x040ff0000000183c */
[C---:B------:R-:W-:Y:S08]  /*75e0*/  HMMA.16816.F32 R48, R108.reuse, R52, R68 ;  /* 0x000000346c30723c */ /* 0x040ff00000001844 */
[----:B------:R-:W-:Y:S01]  /*75f0*/  HMMA.16816.F32 R52, R108, R54, R72 ;  /* 0x000000366c34723c */ /* 0x000fe20000001848 */
[----:B---3--:R-:W-:-:S02]  /*7600*/  @!P1 HADD2 R242, -R139.H0_H0, -RZ.H0_H0 ;  /* 0xa00000ff8bf29230 */ /* 0x008fc40000000900 */
[----:B----4-:R-:W-:-:S03]  /*7610*/  @!P5 HADD2 R243, -R138.H0_H0, -RZ.H0_H0 ;  /* 0xa00000ff8af3d230 */ /* 0x010fc60000000900 */
[----:B------:R-:W-:Y:S02]  /*7620*/  PRMT R5, R242, 0x7610, R5 ;  /* 0x00007610f2057816 */ /* 0x000fe40000000005 */
[----:B------:R-:W-:Y:S02]  /*7630*/  PRMT R4, R243, 0x7610, R4 ;  /* 0x00007610f3047816 */ /* 0x000fe40000000004 */
[----:B------:R-:W-:Y:S02]  /*7640*/  @!P1 PRMT R139, R5, 0x5410, RZ ;  /* 0x00005410058b9816 */ /* 0x000fe400000000ff */
[----:B------:R-:W-:Y:S02]  /*7650*/  @!P5 PRMT R138, R4, 0x5410, RZ ;  /* 0x00005410048ad816 */ /* 0x000fe400000000ff */
[----:B------:R1:W2:Y:S01]  /*7660*/  LDL.LU.S16 R4, [R1+0x28] ;  /* 0x0000280001047983 */ /* 0x0002a20000300600 */
[----:B------:R-:W-:Y:S01]  /*7670*/  IMAD.MOV.U32 R243, RZ, RZ, R215 ;  /* 0x000000fffff37224 */ /* 0x000fe200078e00d7 */
[----:B------:R-:W-:Y:S01]  /*7680*/  ISETP.GE.U32.AND P1, PT, R241, R0, PT ;  /* 0x00000000f100720c */ /* 0x000fe20003f26070 */
[----:B--2---:R-:W-:Y:S01]  /*7690*/  @!P6 HADD2 R4, -R137.H0_H0, -RZ.H0_H0 ;  /* 0xa00000ff8904e230 */ /* 0x004fe20000000900 */
[----:B------:R-:W-:Y:S01]  /*76a0*/  IMAD.MOV.U32 R215, RZ, RZ, R246 ;  /* 0x000000ffffd77224 */ /* 0x000fe200078e00f6 */
[----:B------:R-:W-:-:S03]  /*76b0*/  LOP3.LUT R0, R59, 0xff, RZ, 0xc0, !PT ;  /* 0x000000ff3b007812 */ /* 0x000fc600078ec0ff */
[----:B------:R-:W-:-:S04]  /*76c0*/  PRMT R60, R4, 0x7610, R60 ;  /* 0x00007610043c7816 */ /* 0x000fc8000000003c */
[----:B------:R-:W-:Y:S02]  /*76d0*/  @!P6 PRMT R137, R60, 0x5410, RZ ;  /* 0x000054103c89e816 */ /* 0x000fe400000000ff */
[----:B------:R1:W2:Y:S01]  /*76e0*/  LDL.LU.S16 R60, [R1+0x30] ;  /* 0x00003000013c7983 */ /* 0x0002a20000300600 */
[----:B------:R-:W-:-:S03]  /*76f0*/  IMAD.MOV.U32 R246, RZ, RZ, R2 ;  /* 0x000000fffff67224 */ /* 0x000fc600078e0002 */
[----:B------:R1:W3:Y:S01]  /*7700*/  LDL.LU.S16 R2, [R1+0x2c] ;  /* 0x00002c0001027983 */ /* 0x0002e20000300600 */
[----:B--2---:R-:W-:-:S05]  /*7710*/  @!P2 HADD2 R60, -R136.H0_H0, -RZ.H0_H0 ;  /* 0xa00000ff883ca230 */ /* 0x004fca0000000900 */
[----:B------:R-:W-:Y:S02]  /*7720*/  PRMT R7, R60, 0x7610, R7 ;  /* 0x000076103c077816 */ /* 0x000fe40000000007 */
[----:B------:R1:W2:Y:S01]  /*7730*/  LDL.LU.S16 R60, [R1+0x34] ;  /* 0x00003400013c7983 */ /* 0x0002a20000300600 */
[----:B------:R-:W-:Y:S01]  /*7740*/  IMAD.WIDE.U32 R4, R65, -0x2daee0ad, RZ ;  /* 0xd2511f5341047825 */ /* 0x000fe200078e00ff */
[----:B------:R-:W-:-:S04]  /*7750*/  ISETP.GE.U32.AND P5, PT, R241, R0, PT ;  /* 0x00000000f100720c */ /* 0x000fc80003fa6070 */
[----:B------:R-:W-:Y:S02]  /*7760*/  LOP3.LUT R0, R5, UR24, R58, 0x96, !PT ;  /* 0x0000001805007c12 */ /* 0x000fe4000f8e963a */
[----:B------:R-:W-:Y:S02]  /*7770*/  @!P2 PRMT R136, R7, 0x5410, RZ ;  /* 0x000054100788a816 */ /* 0x000fe400000000ff */
[----:B------:R-:W-:Y:S01]  /*7780*/  LOP3.LUT R7, R0, 0xff, RZ, 0xc0, !PT ;  /* 0x000000ff00077812 */ /* 0x000fe200078ec0ff */
[----:B--2---:R-:W-:-:S05]  /*7790*/  @!P3 HADD2 R60, -R114.H0_H0, -RZ.H0_H0 ;  /* 0xa00000ff723cb230 */ /* 0x004fca0000000900 */
[----:B------:R-:W-:Y:S02]  /*77a0*/  PRMT R68, R60, 0x7610, R68 ;  /* 0x000076103c447816 */ /* 0x000fe40000000044 */
[----:B------:R1:W2:Y:S04]  /*77b0*/  LDL.LU.S16 R60, [R1+0x38] ;  /* 0x00003800013c7983 */ /* 0x0002a80000300600 */
[----:B------:R1:W4:Y:S01]  /*77c0*/  LDL.LU.S16 R69, [R1+0x40] ;  /* 0x0000400001457983 */ /* 0x0003220000300600 */
[----:B------:R-:W-:Y:S01]  /*77d0*/  ISETP.GE.U32.AND P2, PT, R241, R7, PT ;  /* 0x00000007f100720c */ /* 0x000fe20003f46070 */
[----:B---3--:R-:W-:-:S05]  /*77e0*/  @!P1 HADD2 R2, -R115.H0_H0, -RZ.H0_H0 ;  /* 0xa00000ff73029230 */ /* 0x008fca0000000900 */
[----:B------:R-:W-:Y:S02]  /*77f0*/  PRMT R6, R2, 0x7610, R6 ;  /* 0x0000761002067816 */ /* 0x000fe40000000006 */
[----:B------:R-:W-:-:S04]  /*7800*/  LOP3.LUT R2, R0, 0xffff, RZ, 0xc0, !PT ;  /* 0x0000ffff00027812 */ /* 0x000fc800078ec0ff */
[----:B------:R-:W-:Y:S01]  /*7810*/  SHF.R.U32.HI R2, RZ, 0x8, R2 ;  /* 0x00000008ff027819 */ /* 0x000fe20000011602 */
[----:B----4-:R-:W-:-:S05]  /*7820*/  @!P2 HADD2 R69, -R35.H0_H0, -RZ.H0_H0 ;  /* 0xa00000ff2345a230 */ /* 0x010fca0000000900 */
[----:B------:R-:W-:Y:S02]  /*7830*/  PRMT R58, R69, 0x7610, R58 ;  /* 0x00007610453a7816 */ /* 0x000fe4000000003a */
[----:B------:R1:W3:Y:S01]  /*7840*/  LDL.LU.S16 R69, [R1+0x3c] ;  /* 0x00003c0001457983 */ /* 0x0002e20000300600 */
[----:B------:R-:W-:Y:S02]  /*7850*/  LOP3.LUT R2, R2, 0xffff, RZ, 0xc0, !PT ;  /* 0x0000ffff02027812 */ /* 0x000fe400078ec0ff */
[----:B------:R-:W-:Y:S02]  /*7860*/  @!P1 PRMT R115, R6, 0x5410, RZ ;  /* 0x0000541006739816 */ /* 0x000fe400000000ff */
[----:B------:R-:W-:Y:S02]  /*7870*/  ISETP.GE.U32.AND P1, PT, R241, R2, PT ;  /* 0x00000002f100720c */ /* 0x000fe40003f26070 */
[--C-:B------:R-:W-:Y:S02]  /*7880*/  SHF.R.U32.HI R6, RZ, 0x18, R0.reuse ;  /* 0x00000018ff067819 */ /* 0x100fe40000011600 */
[----:B------:R-:W-:-:S04]  /*7890*/  SHF.R.U32.HI R0, RZ, 0x10, R0 ;  /* 0x00000010ff007819 */ /* 0x000fc80000011600 */
[----:B------:R-:W-:Y:S02]  /*78a0*/  LOP3.LUT R0, R0, 0xff, RZ, 0xc0, !PT ;  /* 0x000000ff00007812 */ /* 0x000fe400078ec0ff */
[----:B------:R-:W-:Y:S02]  /*78b0*/  @!P3 PRMT R114, R68, 0x5410, RZ ;  /* 0x000054104472b816 */ /* 0x000fe400000000ff */
[----:B------:R-:W-:Y:S02]  /*78c0*/  ISETP.GE.U32.AND P3, PT, R241, R0, PT ;  /* 0x00000000f100720c */ /* 0x000fe40003f66070 */
[----:B------:R-:W-:Y:S02]  /*78d0*/  SHF.R.U32.HI R0, RZ, 0x18, R56 ;  /* 0x00000018ff007819 */ /* 0x000fe40000011638 */
[----:B------:R-:W-:Y:S02]  /*78e0*/  @!P2 PRMT R35, R58, 0x5410, RZ ;  /* 0x000054103a23a816 */ /* 0x000fe400000000ff */
[----:B------:R1:W4:Y:S01]  /*78f0*/  LDL.LU.S16 R58, [R1+0x44] ;  /* 0x00004400013a7983 */ /* 0x0003220000300600 */
[----:B---3--:R-:W-:-:S05]  /*7900*/  @!P1 HADD2 R69, -R34.H0_H0, -RZ.H0_H0 ;  /* 0xa00000ff22459230 */ /* 0x008fca0000000900 */
[----:B------:R-:W-:Y:S01]  /*7910*/  PRMT R2, R69, 0x7610, R2 ;  /* 0x0000761045027816 */ /* 0x000fe20000000002 */
[----:B--2---:R-:W-:Y:S01]  /*7920*/  @!P5 HADD2 R60, -R113.H0_H0, -RZ.H0_H0 ;  /* 0xa00000ff713cd230 */ /* 0x004fe20000000900 */
[C---:B------:R-:W-:Y:S01]  /*7930*/  ISETP.GE.U32.AND P6, PT, R241.reuse, R6, PT ;  /* 0x00000006f100720c */ /* 0x040fe20003fc6070 */
[----:B------:R-:W-:Y:S01]  /*7940*/  IMAD.MOV.U32 R242, RZ, RZ, R243 ;  /* 0x000000fffff27224 */ /* 0x000fe200078e00f3 */
[----:B------:R-:W-:Y:S01]  /*7950*/  @!P1 PRMT R34, R2, 0x5410, RZ ;  /* 0x0000541002229816 */ /* 0x000fe200000000ff */
[----:B------:R-:W-:Y:S01]  /*7960*/  LDSM.16.MT88.4 R68, [R180+0xf800] ;  /* 0x00f80000b444783b */ /* 0x000fe20000004200 */
[----:B------:R-:W-:Y:S02]  /*7970*/  LOP3.LUT R2, R56, 0xff, RZ, 0xc0, !PT ;  /* 0x000000ff38027812 */ /* 0x000fe400078ec0ff */
[C---:B------:R-:W-:Y:S02]  /*7980*/  ISETP.GE.U32.AND P1, PT, R241.reuse, R0, PT ;  /* 0x00000000f100720c */ /* 0x040fe40003f26070 */
[----:B------:R-:W-:-:S02]  /*7990*/  ISETP.GE.U32.AND P2, PT, R241, R2, PT ;  /* 0x00000002f100720c */ /* 0x000fc40003f46070 */
[----:B------:R-:W-:Y:S02]  /*79a0*/  LOP3.LUT R0, R56, 0xffff, RZ, 0xc0, !PT ;  /* 0x0000ffff38007812 */ /* 0x000fe400078ec0ff */
[----:B------:R-:W-:Y:S02]  /*79b0*/  SHF.R.U32.HI R2, RZ, 0x10, R56 ;  /* 0x00000010ff027819 */ /* 0x000fe40000011638 */
[----:B------:R1:W2:Y:S01]  /*79c0*/  LDL.LU.S16 R56, [R1+0x48] ;  /* 0x0000480001387983 */ /* 0x0002a20000300600 */
[----:B------:R-:W-:-:S03]  /*79d0*/  PRMT R59, R60, 0x7610, R59 ;  /* 0x000076103c3b7816 */ /* 0x000fc6000000003b */
[----:B------:R-:W3:Y:S01]  /*79e0*/  LDSM.16.MT88.4 R60, [R178+0xf800] ;  /* 0x00f80000b23c783b */ /* 0x000ee20000004200 */
[----:B--2---:R-:W-:-:S05]  /*79f0*/  @!P3 HADD2 R56, -R32.H0_H0, -RZ.H0_H0 ;  /* 0xa00000ff2038b230 */ /* 0x004fca0000000900 */
[----:B------:R-:W-:-:S04]  /*7a00*/  PRMT R74, R56, 0x7610, R74 ;  /* 0x00007610384a7816 */ /* 0x000fc8000000004a */
[----:B------:R-:W-:Y:S02]  /*7a10*/  @!P3 PRMT R32, R74, 0x5410, RZ ;  /* 0x000054104a20b816 */ /* 0x000fe400000000ff */
[----:B------:R1:W2:Y:S01]  /*7a20*/  LDL.LU.S16 R74, [R1+0x50] ;  /* 0x00005000014a7983 */ /* 0x0002a20000300600 */
[----:B----4-:R-:W-:Y:S01]  /*7a30*/  @!P6 HADD2 R58, -R33.H0_H0, -RZ.H0_H0 ;  /* 0xa00000ff213ae230 */ /* 0x010fe20000000900 */
[----:B------:R-:W-:-:S04]  /*7a40*/  @!P5 PRMT R113, R59, 0x5410, RZ ;  /* 0x000054103b71d816 */ /* 0x000fc800000000ff */
[----:B------:R-:W-:-:S04]  /*7a50*/  PRMT R57, R58, 0x7610, R57 ;  /* 0x000076103a397816 */ /* 0x000fc80000000039 */
[----:B------:R-:W-:Y:S02]  /*7a60*/  @!P6 PRMT R33, R57, 0x5410, RZ ;  /* 0x000054103921e816 */ /* 0x000fe400000000ff */
[----:B---3--:R-:W-:Y:S01]  /*7a70*/  HMMA.16816.F32 R56, R108, R60, R76 ;  /* 0x0000003c6c38723c */ /* 0x008fe2000000184c */
[----:B------:R-:W-:Y:S01]  /*7a80*/  SHF.R.U32.HI R0, RZ, 0x8, R0 ;  /* 0x00000008ff007819 */ /* 0x000fe20000011600 */
[----:B------:R-:W-:Y:S01]  /*7a90*/  IMAD.MOV.U32 R243, RZ, RZ, R251 ;  /* 0x000000fffff37224 */ /* 0x000fe200078e00fb */
[----:B------:R-:W-:Y:S01]  /*7aa0*/  LOP3.LUT R2, R2, 0xff, RZ, 0xc0, !PT ;  /* 0x000000ff02027812 */ /* 0x000fe200078ec0ff */
[----:B------:R-:W-:Y:S01]  /*7ab0*/  IMAD.MOV.U32 R240, RZ, RZ, R242 ;  /* 0x000000fffff07224 */ /* 0x000fe200078e00f2 */
[----:B--2---:R-:W-:Y:S01]  /*7ac0*/  @!P2 HADD2 R74, -R150.H0_H0, -RZ.H0_H0 ;  /* 0xa00000ff964aa230 */ /* 0x004fe20000000900 */
[----:B------:R-:W2:Y:S04]  /*7ad0*/  LDSM.16.MT88.4 R76, [R179+0xf800] ;  /* 0x00f80000b34c783b */ /* 0x000ea80000004200 */
[----:B------:R-:W-:-:S02]  /*7ae0*/  PRMT R61, R74, 0x7610, R61 ;  /* 0x000076104a3d7816 */ /* 0x000fc4000000003d */
[----:B------:R1:W3:Y:S01]  /*7af0*/  LDL.LU.S16 R74, [R1+0x4c] ;  /* 0x00004c00014a7983 */ /* 0x0002e20000300600 */
[----:B------:R-:W-:-:S04]  /*7b00*/  LOP3.LUT R0, R0, 0xffff, RZ, 0xc0, !PT ;  /* 0x0000ffff00007812 */ /* 0x000fc800078ec0ff */
[----:B------:R-:W-:Y:S02]  /*7b10*/  ISETP.GE.U32.AND P6, PT, R241, R0, PT ;  /* 0x00000000f100720c */ /* 0x000fe40003fc6070 */
[----:B------:R-:W-:-:S04]  /*7b20*/  LOP3.LUT R0, R64, 0xffff, RZ, 0xc0, !PT ;  /* 0x0000ffff40007812 */ /* 0x000fc800078ec0ff */
[----:B------:R-:W-:-:S07]  /*7b30*/  SHF.R.U32.HI R0, RZ, 0x8, R0 ;  /* 0x00000008ff007819 */ /* 0x000fce0000011600 */
[----:B---3--:R-:W-:-:S05]  /*7b40*/  @!P6 HADD2 R74, -R148.H0_H0, -RZ.H0_H0 ;  /* 0xa00000ff944ae230 */ /* 0x008fca0000000900 */
[----:B------:R-:W-:Y:S02]  /*7b50*/  PRMT R60, R74, 0x7610, R60 ;  /* 0x000076104a3c7816 */ /* 0x000fe4000000003c */
[----:B------:R1:W3:Y:S01]  /*7b60*/  LDL.LU.S16 R74, [R1+0x84] ;  /* 0x00008400014a7983 */ /* 0x0002e20000300600 */
[----:B------:R-:W-:Y:S02]  /*7b70*/  ISETP.GE.U32.AND P5, PT, R241, R2, PT ;  /* 0x00000002f100720c */ /* 0x000fe40003fa6070 */
[----:B------:R-:W-:-:S04]  /*7b80*/  LOP3.LUT R0, R0, 0xffff, RZ, 0xc0, !PT ;  /* 0x0000ffff00007812 */ /* 0x000fc800078ec0ff */
[----:B------:R-:W-:Y:S02]  /*7b90*/  ISETP.GE.U32.AND P3, PT, R241, R0, PT ;  /* 0x00000000f100720c */ /* 0x000fe40003f66070 */
[----:B------:R-:W-:Y:S02]  /*7ba0*/  LOP3.LUT R0, R64, 0xff, RZ, 0xc0, !PT ;  /* 0x000000ff40007812 */ /* 0x000fe400078ec0ff */
[----:B------:R-:W-:Y:S02]  /*7bb0*/  @!P2 PRMT R150, R61, 0x5410, RZ ;  /* 0x000054103d96a816 */ /* 0x000fe400000000ff */
[----:B------:R-:W-:Y:S02]  /*7bc0*/  ISETP.GE.U32.AND P2, PT, R241, R0, PT ;  /* 0x00000000f100720c */ /* 0x000fe40003f46070 */
[----:B------:R-:W-:-:S04]  /*7bd0*/  SHF.R.U32.HI R0, RZ, 0x10, R64 ;  /* 0x00000010ff007819 */ /* 0x000fc80000011640 */
[----:B------:R-:W-:Y:S02]  /*7be0*/  LOP3.LUT R0, R0, 0xff, RZ, 0xc0, !PT ;  /* 0x000000ff00007812 */ /* 0x000fe400078ec0ff */
[----:B------:R-:W-:Y:S02]  /*7bf0*/  @!P6 PRMT R148, R60, 0x5410, RZ ;  /* 0x000054103c94e816 */ /* 0x000fe400000000ff */
[----:B------:R-:W-:Y:S02]  /*7c00*/  ISETP.GE.U32.AND P6, PT, R241, R0, PT ;  /* 0x00000000f100720c */ /* 0x000fe40003fc6070 */
[----:B------:R-:W-:Y:S01]  /*7c10*/  SHF.R.U32.HI R0, RZ, 0x18, R64 ;  /* 0x00000018ff007819 */ /* 0x000fe20000011640 */
[----:B---3--:R-:W-:-:S05]  /*7c20*/  @!P5 HADD2 R74, -R151.H0_H0, -RZ.H0_H0 ;  /* 0xa00000ff974ad230 */ /* 0x008fca0000000900 */
[----:B------:R-:W-:Y:S02]  /*7c30*/  PRMT R73, R74, 0x7610, R73 ;  /* 0x000076104a497816 */ /* 0x000fe40000000049 */
[----:B------:R1:W3:Y:S04]  /*7c40*/  LDL.LU.S16 R74, [R1+0x7c] ;  /* 0x00007c00014a7983 */ /* 0x0002e80000300600 */
[----:B------:R1:W4:Y:S02]  /*7c50*/  LDL.LU.S16 R64, [R1+0x8c] ;  /* 0x00008c0001407983 */ /* 0x0003240000300600 */
[----:B----4-:R-:W-:-:S05]  /*7c60*/  @!P2 HADD2 R64, -R157.H0_H0, -RZ.H0_H0 ;  /* 0xa00000ff9d40a230 */ /* 0x010fca0000000900 */
[----:B------:R-:W-:Y:S02]  /*7c70*/  PRMT R72, R64, 0x7610, R72 ;  /* 0x0000761040487816 */ /* 0x000fe40000000048 */
[----:B------:R1:W4:Y:S01]  /*7c80*/  LDL.LU.S16 R64, [R1+0x88] ;  /* 0x0000880001407983 */ /* 0x0003220000300600 */
[----:B------:R-:W-:-:S03]  /*7c90*/  @!P5 PRMT R151, R73, 0x5410, RZ ;  /* 0x000054104997d816 */ /* 0x000fc600000000ff */
[----:B------:R1:W2:Y:S01]  /*7ca0*/  LDL.LU.S16 R73, [R1+0x90] ;  /* 0x0000900001497983 */ /* 0x0002a20000300600 */
[----:B----4-:R-:W-:-:S05]  /*7cb0*/  @!P3 HADD2 R64, -R156.H0_H0, -RZ.H0_H0 ;  /* 0xa00000ff9c40b230 */ /* 0x010fca0000000900 */
[----:B------:R-:W-:-:S04]  /*7cc0*/  PRMT R6, R64, 0x7610, R6 ;  /* 0x0000761040067816 */ /* 0x000fc80000000006 */
[----:B------:R-:W-:Y:S02]  /*7cd0*/  @!P3 PRMT R156, R6, 0x5410, RZ ;  /* 0x00005410069cb816 */ /* 0x000fe400000000ff */
[----:B------:R1:W4:Y:S01]  /*7ce0*/  LDL.LU.S16 R6, [R1+0x94] ;  /* 0x0000940001067983 */ /* 0x0003220000300600 */
[----:B------:R-:W-:Y:S01]  /*7cf0*/  ISETP.GE.U32.AND P5, PT, R241, R0, PT ;  /* 0x00000000f100720c */ /* 0x000fe20003fa6070 */
[----:B---3--:R-:W-:Y:S01]  /*7d00*/  @!P1 HADD2 R74, -R149.H0_H0, -RZ.H0_H0 ;  /* 0xa00000ff954a9230 */ /* 0x008fe20000000900 */
[----:B------:R-:W-:Y:S01]  /*7d10*/  SHF.R.U32.HI R0, RZ, 0x8, R67 ;  /* 0x00000008ff007819 */ /* 0x000fe20000011643 */
[----:B--2---:R-:W-:-:S03]  /*7d20*/  @!P6 HADD2 R73, -R161.H0_H0, -RZ.H0_H0 ;  /* 0xa00000ffa149e230 */ /* 0x004fc60000000900 */
[----:B------:R-:W-:Y:S02]  /*7d30*/  PRMT R65, R74, 0x7610, R65 ;  /* 0x000076104a417816 */ /* 0x000fe40000000041 */
[----:B------:R-:W-:Y:S02]  /*7d40*/  LOP3.LUT R0, R0, 0xffff, RZ, 0xc0, !PT ;  /* 0x0000ffff00007812 */ /* 0x000fe400078ec0ff */
[----:B------:R-:W-:Y:S02]  /*7d50*/  @!P1 PRMT R149, R65, 0x5410, RZ ;  /* 0x0000541041959816 */ /* 0x000fe400000000ff */
[----:B------:R-:W-:Y:S02]  /*7d60*/  ISETP.GE.U32.AND P1, PT, R241, R0, PT ;  /* 0x00000000f100720c */ /* 0x000fe40003f26070 */
[----:B------:R-:W-:-:S04]  /*7d70*/  PRMT R0, R73, 0x7610, R0 ;  /* 0x0000761049007816 */ /* 0x000fc80000000000 */
[----:B------:R-:W-:Y:S02]  /*7d80*/  @!P6 PRMT R161, R0, 0x5410, RZ ;  /* 0x0000541000a1e816 */ /* 0x000fe400000000ff */
[----:B------:R-:W-:Y:S01]  /*7d90*/  LOP3.LUT R0, R252, 0xff, RZ, 0xc0, !PT ;  /* 0x000000fffc007812 */ /* 0x000fe200078ec0ff */
[----:B----4-:R-:W-:-:S05]  /*7da0*/  @!P5 HADD2 R6, -R159.H0_H0, -RZ.H0_H0 ;  /* 0xa00000ff9f06d230 */ /* 0x010fca0000000900 */
[----:B------:R-:W-:-:S04]  /*7db0*/  PRMT R2, R6, 0x7610, R2 ;  /* 0x0000761006027816 */ /* 0x000fc80000000002 */
[----:B------:R-:W-:Y:S02]  /*7dc0*/  @!P5 PRMT R159, R2, 0x5410, RZ ;  /* 0x00005410029fd816 */ /* 0x000fe400000000ff */
[----:B------:R1:W2:Y:S01]  /*7dd0*/  LDL.LU.S16 R2, [R1+0x98] ;  /* 0x0000980001027983 */ /* 0x0002a20000300600 */
[----:B------:R-:W-:-:S03]  /*7de0*/  ISETP.GE.U32.AND P5, PT, R241, R0, PT ;  /* 0x00000000f100720c */ /* 0x000fc60003fa6070 */
[----:B------:R1:W3:Y:S01]  /*7df0*/  LDL.LU.S16 R0, [R1+0x9c] ;  /* 0x00009c0001007983 */ /* 0x0002e20000300600 */
[----:B------:R-:W-:Y:S01]  /*7e00*/  HMMA.16816.F32 R60, R108, R62, R80 ;  /* 0x0000003e6c3c723c */ /* 0x000fe20000001850 */
[----:B---3--:R-:W-:Y:S02]  /*7e10*/  @!P1 HADD2 R0, -R158.H0_H0, -RZ.H0_H0 ;  /* 0xa00000ff9e009230 */ /* 0x008fe40000000900 */
[----:B--2---:R-:W-:-:S03]  /*7e20*/  @!P4 HADD2 R2, -R160.H0_H0, -RZ.H0_H0 ;  /* 0xa00000ffa002c230 */ /* 0x004fc60000000900 */
[----:B------:R-:W-:Y:S02]  /*7e30*/  PRMT R11, R0, 0x7610, R11 ;  /* 0x00007610000b7816 */ /* 0x000fe4000000000b */
[----:B------:R-:W-:Y:S02]  /*7e40*/  SHF.R.U32.HI R0, RZ, 0x8, R185 ;  /* 0x00000008ff007819 */ /* 0x000fe400000116b9 */
[----:B------:R-:W-:Y:S01]  /*7e50*/  PRMT R80, R2, 0x7610, R80 ;  /* 0x0000761002507816 */ /* 0x000fe20000000050 */
[----:B------:R1:W5:Y:S01]  /*7e60*/  LDL.LU R185, [R1+0xe8] ;  /* 0x0000e80001b97983 */ /* 0x0003620000300800 */
[----:B------:R-:W-:Y:S02]  /*7e70*/  LOP3.LUT R0, R0, 0xffff, RZ, 0xc0, !PT ;  /* 0x0000ffff00007812 */ /* 0x000fe400078ec0ff */
[----:B------:R-:W-:Y:S02]  /*7e80*/  @!P4 PRMT R160, R80, 0x5410, RZ ;  /* 0x0000541050a0c816 */ /* 0x000fe400000000ff */
[----:B------:R-:W-:-:S02]  /*7e90*/  ISETP.GE.U32.AND P4, PT, R241, R0, PT ;  /* 0x00000000f100720c */ /* 0x000fc40003f86070 */
[----:B------:R1:W2:Y:S01]  /*7ea0*/  LDL.LU.S16 R0, [R1+0xa4] ;  /* 0x0000a40001007983 */ /* 0x0002a20000300600 */
[----:B------:R-:W-:Y:S02]  /*7eb0*/  IMAD.MOV.U32 R242, RZ, RZ, R243 ;  /* 0x000000fffff27224 */ /* 0x000fe400078e00f3 */
[----:B------:R-:W-:Y:S02]  /*7ec0*/  IMAD.MOV.U32 R243, RZ, RZ, R212 ;  /* 0x000000fffff37224 */ /* 0x000fe400078e00d4 */
[----:B------:R-:W-:Y:S02]  /*7ed0*/  IMAD.MOV.U32 R212, RZ, RZ, R213 ;  /* 0x000000ffffd47224 */ /* 0x000fe400078e00d5 */
[----:B------:R-:W-:Y:S02]  /*7ee0*/  IMAD.MOV.U32 R213, RZ, RZ, R214 ;  /* 0x000000ffffd57224 */ /* 0x000fe400078e00d6 */
[----:B------:R-:W-:Y:S02]  /*7ef0*/  IMAD.MOV.U32 R214, RZ, RZ, R230 ;  /* 0x000000ffffd67224 */ /* 0x000fe400078e00e6 */
[----:B------:R-:W-:Y:S01]  /*7f00*/  IMAD.MOV.U32 R230, RZ, RZ, R231 ;  /* 0x000000ffffe67224 */ /* 0x000fe200078e00e7 */
[----:B------:R-:W-:Y:S01]  /*7f10*/  @!P1 PRMT R158, R11, 0x5410, RZ ;  /* 0x000054100b9e9816 */ /* 0x000fe200000000ff */
[----:B------:R-:W-:Y:S01]  /*7f20*/  IMAD.MOV.U32 R231, RZ, RZ, R183 ;  /* 0x000000ffffe77224 */ /* 0x000fe200078e00b7 */
[----:B--2---:R-:W-:-:S05]  /*7f30*/  @!P5 HADD2 R0, -R163.H0_H0, -RZ.H0_H0 ;  /* 0xa00000ffa300d230 */ /* 0x004fca0000000900 */
[----:B------:R-:W-:Y:S02]  /*7f40*/  PRMT R10, R0, 0x7610, R10 ;  /* 0x00007610000a7816 */ /* 0x000fe4000000000a */
[----:B------:R-:W-:Y:S02]  /*7f50*/  LOP3.LUT R0, R184, 0xff, RZ, 0xc0, !PT ;  /* 0x000000ffb8007812 */ /* 0x000fe400078ec0ff */
[----:B------:R1:W5:Y:S02]  /*7f60*/  LDL.LU R184, [R1+0xe4] ;  /* 0x0000e40001b87983 */ /* 0x0003640000300800 */
[C---:B------:R-:W-:Y:S02]  /*7f70*/  ISETP.GE.U32.AND P1, PT, R241.reuse, R0, PT ;  /* 0x00000000f100720c */ /* 0x040fe40003f26070 */
[----:B------:R1:W5:Y:S04]  /*7f80*/  LDL.LU R183, [R1+0xe0] ;  /* 0x0000e00001b77983 */ /* 0x0003680000300800 */
[----:B------:R1:W2:Y:S04]  /*7f90*/  LDL.LU.S16 R11, [R1+0xa0] ;  /* 0x0000a000010b7983 */ /* 0x0002a80000300600 */
[----:B------:R1:W3:Y:S01]  /*7fa0*/  LDL.LU.S16 R0, [R1+0xa8] ;  /* 0x0000a80001007983 */ /* 0x0002e20000300600 */
[----:B------:R-:W-:Y:S01]  /*7fb0*/  ISETP.GE.U32.AND P3, PT, R241, R141, PT ;  /* 0x0000008df100720c */ /* 0x000fe20003f66070 */
[----:B------:R-:W-:Y:S01]  /*7fc0*/  IMAD.MOV.U32 R211, RZ, RZ, R240 ;  /* 0x000000ffffd37224 */ /* 0x000fe200078e00f0 */
[----:B------:R-:W-:Y:S01]  /*7fd0*/  SHF.R.U32.HI R2, RZ, 0x10, R4 ;  /* 0x00000010ff027819 */ /* 0x000fe20000011604 */
[----:B------:R-:W-:-:S02]  /*7fe0*/  IMAD.MOV.U32 R210, RZ, RZ, R242 ;  /* 0x000000ffffd27224 */ /* 0x000fc400078e00f2 */
[----:B------:R-:W-:Y:S02]  /*7ff0*/  IMAD.MOV.U32 R240, RZ, RZ, R243 ;  /* 0x000000fffff07224 */ /* 0x000fe400078e00f3 */
[----:B------:R-:W-:Y:S02]  /*8000*/  IMAD.MOV.U32 R242, RZ, RZ, R212 ;  /* 0x000000fffff27224 */ /* 0x000fe400078e00d4 */
[----:B------:R-:W-:Y:S02]  /*8010*/  IMAD.MOV.U32 R243, RZ, RZ, R213 ;  /* 0x000000fffff37224 */ /* 0x000fe400078e00d5 */
[----:B------:R-:W-:Y:S02]  /*8020*/  IMAD.MOV.U32 R212, RZ, RZ, R214 ;  /* 0x000000ffffd47224 */ /* 0x000fe400078e00d6 */
[----:B------:R-:W-:Y:S02]  /*8030*/  IMAD.MOV.U32 R213, RZ, RZ, R228 ;  /* 0x000000ffffd57224 */ /* 0x000fe400078e00e4 */
[----:B------:R-:W-:-:S02]  /*8040*/  IMAD.MOV.U32 R214, RZ, RZ, R250 ;  /* 0x000000ffffd67224 */ /* 0x000fc400078e00fa */
[----:B------:R-:W-:Y:S02]  /*8050*/  IMAD.MOV.U32 R228, RZ, RZ, R182 ;  /* 0x000000ffffe47224 */ /* 0x000fe400078e00b6 */
[----:B------:R1:W5:Y:S01]  /*8060*/  LDL.LU R182, [R1+0xdc] ;  /* 0x0000dc0001b67983 */ /* 0x0003620000300800 */
[----:B------:R-:W-:-:S03]  /*8070*/  IMAD.MOV.U32 R250, RZ, RZ, R181 ;  /* 0x000000fffffa7224 */ /* 0x000fc600078e00b5 */
[----:B------:R1:W5:Y:S01]  /*8080*/  LDL.LU R181, [R1+0xd8] ;  /* 0x0000d80001b57983 */ /* 0x0003620000300800 */
[----:B---3--:R-:W-:-:S05]  /*8090*/  @!P3 HADD2 R0, -R147.H0_H0, -RZ.H0_H0 ;  /* 0xa00000ff9300b230 */ /* 0x008fca0000000900 */
[----:B------:R-:W-:Y:S02]  /*80a0*/  PRMT R8, R0, 0x7610, R8 ;  /* 0x0000761000087816 */ /* 0x000fe40000000008 */
[----:B------:R-:W-:Y:S02]  /*80b0*/  LOP3.LUT R0, R2, 0xff, RZ, 0xc0, !PT ;  /* 0x000000ff02007812 */ /* 0x000fe400078ec0ff */
[----:B------:R1:W3:Y:S01]  /*80c0*/  LDL.LU.S16 R2, [R1+0xac] ;  /* 0x0000ac0001027983 */ /* 0x0002e20000300600 */
[----:B------:R-:W-:Y:S02]  /*80d0*/  @!P2 PRMT R157, R72, 0x5410, RZ ;  /* 0x00005410489da816 */ /* 0x000fe400000000ff */
[----:B------:R-:W-:Y:S02]  /*80e0*/  ISETP.GE.U32.AND P2, PT, R241, R142, PT ;  /* 0x0000008ef100720c */ /* 0x000fe40003f46070 */
[C---:B------:R-:W-:Y:S02]  /*80f0*/  LOP3.LUT R6, R4.reuse, 0xff, RZ, 0xc0, !PT ;  /* 0x000000ff04067812 */ /* 0x040fe400078ec0ff */
[----:B------:R-:W-:-:S02]  /*8100*/  LOP3.LUT R5, R4, 0xffff, RZ, 0xc0, !PT ;  /* 0x0000ffff04057812 */ /* 0x000fc400078ec0ff */
[----:B------:R-:W-:-:S07]  /*8110*/  SHF.R.U32.HI R4, RZ, 0x18, R4 ;  /* 0x00000018ff047819 */ /* 0x000fce0000011604 */
[----:B--2---:R-:W-:-:S05]  /*8120*/  @!P2 HADD2 R11, -R162.H0_H0, -RZ.H0_H0 ;  /* 0xa00000ffa20ba230 */ /* 0x004fca0000000900 */
[----:B------:R-:W-:-:S04]  /*8130*/  PRMT R9, R11, 0x7610, R9 ;  /* 0x000076100b097816 */ /* 0x000fc80000000009 */
[----:B------:R-:W-:Y:S02]  /*8140*/  @!P2 PRMT R162, R9, 0x5410, RZ ;  /* 0x0000541009a2a816 */ /* 0x000fe400000000ff */
[----:B------:R-:W-:Y:S01]  /*8150*/  ISETP.GE.U32.AND P2, PT, R241, R4, PT ;  /* 0x00000004f100720c */ /* 0x000fe20003f46070 */
[----:B------:R-:W-:Y:S02]  /*8160*/  FADD.FTZ R4, R211, R210 ;  /* 0x000000d2d3047221 */ /* 0x000fe40000010000 */
[----:B------:R-:W-:Y:S02]  /*8170*/  IMAD.MOV.U32 R211, RZ, RZ, R242 ;  /* 0x000000ffffd37224 */ /* 0x000fe400078e00f2 */
[----:B------:R-:W-:Y:S02]  /*8180*/  IMAD.MOV.U32 R242, RZ, RZ, R243 ;  /* 0x000000fffff27224 */ /* 0x000fe400078e00f3 */
[----:B------:R-:W-:Y:S02]  /*8190*/  IMAD.MOV.U32 R243, RZ, RZ, R228 ;  /* 0x000000fffff37224 */ /* 0x000fe400078e00e4 */
[----:B------:R-:W-:Y:S01]  /*81a0*/  IMAD.MOV.U32 R228, RZ, RZ, R229 ;  /* 0x000000ffffe47224 */ /* 0x000fe200078e00e5 */
[----:B------:R-:W-:Y:S01]  /*81b0*/  HMMA.16816.F32 R72, R108, R76, R96 ;  /* 0x0000004c6c48723c */ /* 0x000fe20000001860 */
[----:B------:R-:W-:Y:S01]  /*81c0*/  IMAD.MOV.U32 R229, RZ, RZ, R176 ;  /* 0x000000ffffe57224 */ /* 0x000fe200078e00b0 */
[----:B---3--:R-:W-:-:S05]  /*81d0*/  @!P4 HADD2 R2, -R146.H0_H0, -RZ.H0_H0 ;  /* 0xa00000ff9202c230 */ /* 0x008fca0000000900 */
[----:B------:R-:W-:Y:S02]  /*81e0*/  PRMT R27, R2, 0x7610, R27 ;  /* 0x00007610021b7816 */ /* 0x000fe4000000001b */
[----:B------:R1:W2:Y:S04]  /*81f0*/  LDL.LU.S16 R2, [R1+0xb0] ;  /* 0x0000b00001027983 */ /* 0x0002a80000300600 */
[----:B------:R1:W5:Y:S01]  /*8200*/  LDL.LU R176, [R1+0xd4] ;  /* 0x0000d40001b07983 */ /* 0x0003620000300800 */
[----:B------:R-:W-:-:S03]  /*8210*/  @!P4 PRMT R146, R27, 0x5410, RZ ;  /* 0x000054101b92c816 */ /* 0x000fc600000000ff */
[----:B------:R1:W3:Y:S04]  /*8220*/  LDL.LU.S16 R99, [R1+0xc4] ;  /* 0x0000c40001637983 */ /* 0x0002e80000300600 */
[----:B------:R1:W4:Y:S04]  /*8230*/  LDL.LU.S16 R98, [R1+0xc0] ;  /* 0x0000c00001627983 */ /* 0x0003280000300600 */
[----:B------:R1:W3:Y:S04]  /*8240*/  LDL.LU.S16 R97, [R1+0xbc] ;  /* 0x0000bc0001617983 */ /* 0x0002e80000300600 */
[----:B------:R1:W3:Y:S04]  /*8250*/  LDL.LU.S16 R96, [R1+0xb8] ;  /* 0x0000b80001607983 */ /* 0x0002e80000300600 */
[----:B------:R1:W4:Y:S01]  /*8260*/  LDL.LU.S16 R27, [R1+0xb4] ;  /* 0x0000b400011b7983 */ /* 0x0003220000300600 */
[----:B------:R-:W-:-:S02]  /*8270*/  @!P3 PRMT R147, R8, 0x5410, RZ ;  /* 0x000054100893b816 */ /* 0x000fc400000000ff */
[----:B------:R-:W-:Y:S02]  /*8280*/  ISETP.GE.U32.AND P3, PT, R241, R0, PT ;  /* 0x00000000f100720c */ /* 0x000fe40003f66070 */
[----:B------:R-:W-:-:S04]  /*8290*/  SHF.R.U32.HI R0, RZ, 0x8, R5 ;  /* 0x00000008ff007819 */ /* 0x000fc80000011605 */
[----:B------:R-:W-:Y:S02]  /*82a0*/  LOP3.LUT R0, R0, 0xffff, RZ, 0xc0, !PT ;  /* 0x0000ffff00007812 */ /* 0x000fe400078ec0ff */
[C---:B------:R-:W-:Y:S01]  /*82b0*/  ISETP.GE.U32.AND P6, PT, R241.reuse, R143, PT ;  /* 0x0000008ff100720c */ /* 0x040fe20003fc6070 */
[----:B------:R-:W-:Y:S01]  /*82c0*/  USHF.L.U32 UR6, UR6, 0x3, URZ ;  /* 0x0000000306067899 */ /* 0x000fe2000800063f */
[C---:B------:R-:W-:Y:S01]  /*82d0*/  ISETP.GE.U32.AND P4, PT, R241.reuse, R0, PT ;  /* 0x00000000f100720c */ /* 0x040fe20003f86070 */
[----:B------:R-:W-:Y:S01]  /*82e0*/  FADD.FTZ R0, R242, R4 ;  /* 0x00000004f2007221 */ /* 0x000fe20000010000 */
[----:B------:R-:W-:Y:S01]  /*82f0*/  @!P5 PRMT R163, R10, 0x5410, RZ ;  /* 0x000054100aa3d816 */ /* 0x000fe200000000ff */
[----:B------:R-:W-:Y:S01]  /*8300*/  UIMAD.WIDE UR24, UR6, 0x2, URZ ;  /* 0x00000002061878a5 */ /* 0x000fe2000f8e023f */
[----:B------:R-:W-:Y:S01]  /*8310*/  ISETP.GE.U32.AND P5, PT, R241, R6, PT ;  /* 0x00000006f100720c */ /* 0x000fe20003fa6070 */
[----:B------:R-:W-:Y:S02]  /*8320*/  FADD.FTZ R0, R212, R0 ;  /* 0x00000000d4007221 */ /* 0x000fe40000010000 */
[----:B------:R-:W-:Y:S01]  /*8330*/  IMAD.MOV.U32 R251, RZ, RZ, R220 ;  /* 0x000000fffffb7224 */ /* 0x000fe200078e00dc */
[----:B------:R-:W-:Y:S01]  /*8340*/  HMMA.16816.F32 R76, R108, R78, R100 ;  /* 0x0000004e6c4c723c */ /* 0x000fe20000001864 */
[----:B------:R-:W-:Y:S01]  /*8350*/  IMAD.MOV.U32 R220, RZ, RZ, R66 ;  /* 0x000000ffffdc7224 */ /* 0x000fe200078e0042 */
[----:B------:R-:W-:Y:S01]  /*8360*/  LDSM.16.MT88.4 R100, [R180+0x11800] ;  /* 0x01180000b464783b */ /* 0x000fe20000004200 */
[----:B------:R-:W-:-:S03]  /*8370*/  FADD.FTZ R0, R228, R0 ;  /* 0x00000000e4007221 */ /* 0x000fc60000010000 */
[----:B------:R-:W-:Y:S02]  /*8380*/  LDSM.16.MT88.4 R8, [R179+0x11800] ;  /* 0x01180000b308783b */ /* 0x000fe40000004200 */
[----:B------:R-:W-:Y:S02]  /*8390*/  HMMA.16816.F32 R64, R108, R68, R84 ;  /* 0x000000446c40723c */ /* 0x000fe40000001854 */
[----:B------:R-:W1:Y:S01]  /*83a0*/  LDSM.16.MT88.4 R84, [R177+0x11800] ;  /* 0x01180000b154783b */ /* 0x000e620000004200 */
[----:B------:R-:W-:-:S04]  /*83b0*/  FADD.FTZ R0, R230, R0 ;  /* 0x00000000e6007221 */ /* 0x000fc80000010000 */
[----:B------:R-:W-:-:S04]  /*83c0*/  FADD.FTZ R0, R244, R0 ;  /* 0x00000000f4007221 */ /* 0x000fc80000010000 */
[----:B------:R-:W-:-:S04]  /*83d0*/  FADD.FTZ R0, R246, R0 ;  /* 0x00000000f6007221 */ /* 0x000fc80000010000 */
[----:B------:R-:W-:-:S04]  /*83e0*/  FADD.FTZ R0, R216, R0 ;  /* 0x00000000d8007221 */ /* 0x000fc80000010000 */
[----:B------:R-:W-:-:S04]  /*83f0*/  FADD.FTZ R0, R218, R0 ;  /* 0x00000000da007221 */ /* 0x000fc80000010000 */
[----:B------:R-:W-:Y:S01]  /*8400*/  FADD.FTZ R0, R232, R0 ;  /* 0x00000000e8007221 */ /* 0x000fe20000010000 */
[C---:B------:R-:W-:Y:S08]  /*8410*/  HMMA.16816.F32 R68, R108.reuse, R70, R88 ;  /* 0x000000466c44723c */ /* 0x040ff00000001858 */
[C---:B------:R-:W-:Y:S08]  /*8420*/  HMMA.16816.F32 R88, R108.reuse, R92, R164 ;  /* 0x0000005c6c58723c */ /* 0x040ff000000018a4 */
[C---:B------:R-:W-:Y:S08]  /*8430*/  HMMA.16816.F32 R92, R108.reuse, R94, R172 ;  /* 0x0000005e6c5c723c */ /* 0x040ff000000018ac */
[C---:B-1----:R-:W-:Y:S08]  /*8440*/  HMMA.16816.F32 R80, R108.reuse, R84, R104 ;  /* 0x000000546c50723c */ /* 0x042ff00000001868 */
[C---:B------:R-:W-:Y:S08]  /*8450*/  HMMA.16816.F32 R84, R108.reuse, R86, R152 ;  /* 0x000000566c54723c */ /* 0x040ff00000001898 */
[----:B------:R-:W-:Y:S01]  /*8460*/  HMMA.16816.F32 R104, R108, R8, R20 ;  /* 0x000000086c68723c */ /* 0x000fe20000001814 */
[----:B--2---:R-:W-:-:S05]  /*8470*/  @!P1 HADD2 R2, -R145.H0_H0, -RZ.H0_H0 ;  /* 0xa00000ff91029230 */ /* 0x004fca0000000900 */
[----:B------:R-:W-:Y:S01]  /*8480*/  PRMT R5, R2, 0x7610, R5 ;  /* 0x0000761002057816 */ /* 0x000fe20000000005 */
[----:B------:R-:W-:-:S04]  /*8490*/  FADD.FTZ R2, R240, R211 ;  /* 0x000000d3f0027221 */ /* 0x000fc80000010000 */
[----:B------:R-:W-:Y:S01]  /*84a0*/  FADD.FTZ R2, R243, R2 ;  /* 0x00000002f3027221 */ /* 0x000fe20000010000 */
[----:B------:R-:W-:Y:S02]  /*84b0*/  @!P1 PRMT R145, R5, 0x5410, RZ ;  /* 0x0000541005919816 */ /* 0x000fe400000000ff */
[----:B------:R-:W-:Y:S01]  /*84c0*/  LEA R4, P1, R215, c[0x0][0x1f8], 0x1 ;  /* 0x00007e00d7047a11 */ /* 0x000fe200078208ff */
[----:B------:R-:W-:Y:S01]  /*84d0*/  FADD.FTZ R2, R213, R2 ;  /* 0x00000002d5027221 */ /* 0x000fe20000010000 */
[----:B---3--:R-:W-:Y:S02]  /*84e0*/  @!P3 HADD2 R96, -R29.H0_H0, -RZ.H0_H0 ;  /* 0xa00000ff1d60b230 */ /* 0x008fe40000000900 */
[----:B----4-:R-:W-:Y:S01]  /*84f0*/  @!P2 HADD2 R27, -R28.H0_H0, -RZ.H0_H0 ;  /* 0xa00000ff1c1ba230 */ /* 0x010fe20000000900 */
[----:B------:R-:W-:-:S04]  /*8500*/  LEA.HI.X R5, R215, c[0x0][0x1fc], R214, 0x1, P1 ;  /* 0x00007f00d7057a11 */ /* 0x000fc800008f0cd6 */
[----:B------:R-:W-:Y:S01]  /*8510*/  PRMT R6, R27, 0x7610, R6 ;  /* 0x000076101b067816 */ /* 0x000fe20000000006 */
[----:B------:R-:W-:Y:S01]  /*8520*/  FADD.FTZ R2, R229, R2 ;  /* 0x00000002e5027221 */ /* 0x000fe20000010000 */
[----:B------:R-:W-:Y:S02]  /*8530*/  PRMT R7, R96, 0x7610, R7 ;  /* 0x0000761060077816 */ /* 0x000fe40000000007 */
[----:B------:R-:W-:Y:S01]  /*8540*/  @!P2 PRMT R28, R6, 0x5410, RZ ;  /* 0x00005410061ca816 */ /* 0x000fe200000000ff */
[----:B------:R-:W-:Y:S01]  /*8550*/  @!P6 HADD2 R99, -R144.H0_H0, -RZ.H0_H0 ;  /* 0xa00000ff9063e230 */ /* 0x000fe20000000900 */
[----:B------:R-:W-:Y:S01]  /*8560*/  IADD3 R6, P1, R4, UR24, RZ ;  /* 0x0000001804067c10 */ /* 0x000fe2000ff3e0ff */
[----:B------:R-:W-:Y:S01]  /*8570*/  FADD.FTZ R2, R231, R2 ;  /* 0x00000002e7027221 */ /* 0x000fe20000010000 */
[----:B------:R-:W-:Y:S02]  /*8580*/  @!P3 PRMT R29, R7, 0x5410, RZ ;  /* 0x00005410071db816 */ /* 0x000fe400000000ff */
[----:B------:R-:W-:Y:S01]  /*8590*/  IADD3.X R7, R5, UR25, RZ, P1, !PT ;  /* 0x0000001905077c10 */ /* 0x000fe20008ffe4ff */
[----:B------:R-:W-:Y:S01]  /*85a0*/  FADD.FTZ R2, R245, R2 ;  /* 0x00000002f5027221 */ /* 0x000fe20000010000 */
[----:B------:R-:W-:Y:S01]  /*85b0*/  PRMT R26, R99, 0x7610, R26 ;  /* 0x00007610631a7816 */ /* 0x000fe2000000001a */
[----:B------:R-:W-:Y:S01]  /*85c0*/  @!P5 HADD2 R98, -R31.H0_H0, -RZ.H0_H0 ;  /* 0xa00000ff1f62d230 */ /* 0x000fe20000000900 */
[----:B------:R1:W-:Y:S01]  /*85d0*/  STG.E.U16 [R4.64], R157 ;  /* 0x0000009d04007986 */ /* 0x0003e2000c101510 */
[----:B------:R-:W-:Y:S01]  /*85e0*/  @!P4 HADD2 R97, -R30.H0_H0, -RZ.H0_H0 ;  /* 0xa00000ff1e61c230 */ /* 0x000fe20000000900 */
[----:B------:R-:W-:-:S02]  /*85f0*/  @!P6 PRMT R144, R26, 0x5410, RZ ;  /* 0x000054101a90e816 */ /* 0x000fc400000000ff */
[----:B------:R1:W-:Y:S01]  /*8600*/  STG.E.U16 [R4.64+0x2], R156 ;  /* 0x0000029c04007986 */ /* 0x0003e2000c101510 */
[----:B------:R-:W-:-:S03]  /*8610*/  FADD.FTZ R2, R247, R2 ;  /* 0x00000002f7027221 */ /* 0x000fc60000010000 */
[----:B------:R1:W-:Y:S04]  /*8620*/  STG.E.U16 [R6.64], R161 ;  /* 0x000000a106007986 */ /* 0x0003e8000c101510 */
        /* <DEDUP_REMOVED lines=9> */
[----:B------:R1:W-:Y:S04]  /*86c0*/  STG.E.U16 [R4.64+0x22], R148 ;  /* 0x0000229404007986 */ /* 0x0003e8000c101510 */
        /* <DEDUP_REMOVED lines=26> */
[----:B------:R1:W-:Y:S01]  /*8870*/  STG.E.U16 [R6.64+0x72], R28 ;  /* 0x0000721c06007986 */ /* 0x0003e2000c101510 */
[----:B------:R-:W-:Y:S02]  /*8880*/  FADD.FTZ R0, R235, R2 ;  /* 0x00000002eb007221 */ /* 0x000fe40000010000 */
[----:B------:R-:W-:Y:S02]  /*8890*/  FADD.FTZ R233, R248, R233 ;  /* 0x000000e9f8e97221 */ /* 0x000fe40000010000 */
[----:B------:R-:W-:Y:S02]  /*88a0*/  FADD.FTZ R0, R249, R0 ;  /* 0x00000000f9007221 */ /* 0x000fe40000010000 */
[----:B------:R-:W-:-:S02]  /*88b0*/  FADD.FTZ R233, R250, R233 ;  /* 0x000000e9fae97221 */ /* 0x000fc40000010000 */
[----:B------:R-:W-:Y:S01]  /*88c0*/  FADD.FTZ R215, R251, R0 ;  /* 0x00000000fbd77221 */ /* 0x000fe20000010000 */
[----:B------:R-:W-:Y:S01]  /*88d0*/  HMMA.16816.F32 R96, R108, R100, R168 ;  /* 0x000000646c60723c */ /* 0x000fe200000018a8 */
[----:B------:R-:W-:Y:S02]  /*88e0*/  FADD.FTZ R233, R220, R233 ;  /* 0x000000e9dce97221 */ /* 0x000fe40000010000 */
[----:B------:R-:W-:-:S05]  /*88f0*/  FADD.FTZ R215, R221, R215 ;  /* 0x000000d7ddd77221 */ /* 0x000fca0000010000 */
[----:B------:R-:W-:Y:S01]  /*8900*/  HMMA.16816.F32 R100, R108, R102, R12 ;  /* 0x000000666c64723c */ /* 0x000fe2000000180c */
[----:B------:R-:W-:Y:S02]  /*8910*/  FADD.FTZ R233, R222, R233 ;  /* 0x000000e9dee97221 */ /* 0x000fe40000010000 */
[----:B------:R-:W-:-:S05]  /*8920*/  FADD.FTZ R215, R223, R215 ;  /* 0x000000d7dfd77221 */ /* 0x000fca0000010000 */
[----:B------:R-:W-:Y:S01]  /*8930*/  HMMA.16816.F32 R108, R108, R10, R16 ;  /* 0x0000000a6c6c723c */ /* 0x000fe20000001810 */
[----:B------:R-:W-:Y:S07]  /*8940*/  @!P0 BRA `(.L_x_857) ;  /* 0x0000552000008947 */ /* 0x000fee0003800000 */
[----:B-1----:R-:W2:Y:S01]  /*8950*/  LDL.LU R223, [R1+0xc8] ;  /* 0x0000c80001df7983 */ /* 0x002ea20000300800 */
[----:B------:R-:W-:-:S03]  /*8960*/  IMAD.U32 R0, RZ, RZ, UR12 ;  /* 0x0000000cff007e24 */ /* 0x000fc6000f8e00ff */
[----:B------:R-:W1:Y:S01]  /*8970*/  S2R R2, SR_TID.X ;  /* 0x0000000000027919 */ /* 0x000e620000002100 */
[----:B------:R-:W-:Y:S01]  /*8980*/  UIADD3 UR8, UR12, 0x3f, URZ ;  /* 0x0000003f0c087890 */ /* 0x000fe2000fffe03f */
[----:B------:R-:W3:Y:S01]  /*8990*/  LDC.U8 R234, c[0x0][0x2d8] ;  /* 0x0000b600ffea7b82 */ /* 0x000ee20000000000 */
[----:B------:R-:W-:Y:S01]  /*89a0*/  IMAD.MOV.U32 R113, RZ, RZ, R3 ;  /* 0x000000ffff717224 */ /* 0x000fe200078e0003 */
[----:B------:R-:W-:Y:S01]  /*89b0*/  IADD3 R201, P0, R4, -0x80, RZ ;  /* 0xffffff8004c97810 */ /* 0x000fe20007f1e0ff */
[----:B------:R-:W-:Y:S02]  /*89c0*/  USHF.R.S32.HI UR14, URZ, 0x1f, UR8 ;  /* 0x0000001f3f0e7899 */ /* 0x000fe40008011408 */
[----:B------:R-:W-:Y:S01]  /*89d0*/  ULDC.64 UR6, c[0x0][0x1a0] ;  /* 0x0000680000067ab9 */ /* 0x000fe20000000a00 */
[----:B------:R-:W-:Y:S01]  /*89e0*/  IADD3.X R115, R5, -0x1, RZ, P0, !PT ;  /* 0xffffffff05737810 */ /* 0x000fe200007fe4ff */
[----:B------:R-:W-:Y:S02]  /*89f0*/  ULEA.HI UR14, UR14, UR8, URZ, 0x6 ;  /* 0x000000080e0e7291 */ /* 0x000fe4000f8f303f */
[----:B------:R-:W-:-:S02]  /*8a00*/  USHF.L.U64.HI UR8, UR6, 0x4, UR7 ;  /* 0x0000000406087899 */ /* 0x000fc40008010207 */
[----:B------:R-:W-:Y:S02]  /*8a10*/  USHF.R.S32.HI UR14, URZ, 0x6, UR14 ;  /* 0x000000063f0e7899 */ /* 0x000fe4000801140e */
[----:B------:R-:W-:Y:S02]  /*8a20*/  USHF.L.U32 UR11, UR6, 0x4, URZ ;  /* 0x00000004060b7899 */ /* 0x000fe4000800063f */
[----:B------:R-:W-:Y:S01]  /*8a30*/  UIADD3 UR12, UR14, -0x2, URZ ;  /* 0xfffffffe0e0c7890 */ /* 0x000fe2000fffe03f */
[----:B-1----:R-:W-:-:S05]  /*8a40*/  LOP3.LUT R2, R2, 0x3, RZ, 0xc0, !PT ;  /* 0x0000000302027812 */ /* 0x002fca00078ec0ff */
[----:B--2---:R-:W-:-:S05]  /*8a50*/  IMAD R2, R2, -0x2, R223 ;  /* 0xfffffffe02027824 */ /* 0x004fca00078e02df */
[----:B------:R-:W-:Y:S01]  /*8a60*/  IADD3 R2, R0, -UR13, R2 ;  /* 0x8000000d00027c10 */ /* 0x000fe2000fffe002 */
[----:B------:R-:W-:-:S04]  /*8a70*/  IMAD.MOV.U32 R0, RZ, RZ, R112 ;  /* 0x000000ffff007224 */ /* 0x000fc800078e0070 */
[----:B------:R1:W-:Y:S04]  /*8a80*/  STL [R1+0x50], R2 ;  /* 0x0000500201007387 */ /* 0x0003e80000100800 */
[----:B------:R-:W1:Y:S04]  /*8a90*/  LDL.LU R249, [R1+0x18] ;  /* 0x0000180001f97983 */ /* 0x000e680000300800 */
[----:B------:R-:W2:Y:S04]  /*8aa0*/  LDL.64 R250, [R1+0x58] ;  /* 0x0000580001fa7983 */ /* 0x000ea80000100a00 */
[----:B------:R-:W4:Y:S04]  /*8ab0*/  LDL R220, [R1+0x54] ;  /* 0x0000540001dc7983 */ /* 0x000f280000100800 */
[----:B------:R-:W3:Y:S04]  /*8ac0*/  LDL R221, [R1+0x78] ;  /* 0x0000780001dd7983 */ /* 0x000ee80000100800 */
[----:B------:R-:W3:Y:S04]  /*8ad0*/  LDL.LU R222, [R1+0x1c] ;  /* 0x00001c0001de7983 */ /* 0x000ee80000300800 */
[----:B------:R-:W3:Y:S01]  /*8ae0*/  LDL.LU R223, [R1+0xcc] ;  /* 0x0000cc0001df7983 */ /* 0x000ee20000300800 */
[----:B-1----:R-:W-:Y:S01]  /*8af0*/  IMAD.WIDE.U32 R2, R249, -0x326172a9, RZ ;  /* 0xcd9e8d57f9027825 */ /* 0x002fe200078e00ff */
[----:B--2---:R-:W-:-:S04]  /*8b00*/  ISETP.GE.AND P3, PT, R250, c[0x0][0x220], PT ;  /* 0x00008800fa007a0c */ /* 0x004fc80003f66270 */
[----:B------:R1:W-:Y:S01]  /*8b10*/  STL.64 [R1+0x48], R2 ;  /* 0x0000480201007387 */ /* 0x0003e20000100a00 */
[----:B----4-:R-:W-:Y:S02]  /*8b20*/  ISETP.GE.AND P2, PT, R220, c[0x0][0x220], PT ;  /* 0x00008800dc007a0c */ /* 0x010fe40003f46270 */
[----:B---3--:R-:W-:Y:S02]  /*8b30*/  ISETP.GE.AND P1, PT, R221, c[0x0][0x220], PT ;  /* 0x00008800dd007a0c */ /* 0x008fe40003f26270 */
[----:B------:R-:W-:Y:S01]  /*8b40*/  LOP3.LUT R236, R3, R222, RZ, 0x3c, !PT ;  /* 0x000000de03ec7212 */ /* 0x000fe200078e3cff */
[----:B------:R-:W-:-:S04]  /*8b50*/  IMAD.WIDE.U32 R238, R223, -0x2daee0ad, RZ ;  /* 0xd2511f53dfee7825 */ /* 0x000fc800078e00ff */
[----:B------:R-:W-:Y:S01]  /*8b60*/  IMAD.WIDE.U32 R236, R236, -0x2daee0ad, RZ ;  /* 0xd2511f53ecec7825 */ /* 0x000fe200078e00ff */
[----:B-1----:R-:W-:Y:S01]  /*8b70*/  PRMT R2, R234, 0x7054, R234 ;  /* 0x00007054ea027816 */ /* 0x002fe200000000ea */
[----:B------:R-:W-:Y:S05]  /*8b80*/  BRA `(.L_x_858) ;  /* 0x000006a000007947 */ /* 0x000fea0003800000 */
.L_x_860:
[----:B------:R-:W2:Y:S01]  /*8b90*/  LDL.64 R204, [R1+0x70] ;  /* 0x0000700001cc7983 */ /* 0x000ea20000100a00 */
[----:B------:R-:W-:Y:S02]  /*8ba0*/  ULDC.64 UR14, c[0x0][0x198] ;  /* 0x00006600000e7ab9 */ /* 0x000fe40000000a00 */
[----:B------:R-:W-:Y:S01]  /*8bb0*/  UIADD3 UR22, UR12, -0x1, URZ ;  /* 0xffffffff0c167890 */ /* 0x000fe2000fffe03f */
[----:B------:R-:W3:Y:S03]  /*8bc0*/  LDL.64 R202, [R1+0x60] ;  /* 0x0000600001ca7983 */ /* 0x000ee60000100a00 */
[----:B------:R-:W-:Y:S01]  /*8bd0*/  USHF.R.S32.HI UR21, URZ, 0x1f, UR22 ;  /* 0x0000001f3f157899 */ /* 0x000fe20008011416 */
[----:B------:R1:W-:Y:S01]  /*8be0*/  @P3 STS.128 [R199+0x6000], RZ ;  /* 0x006000ffc7003388 */ /* 0x0003e20000000c00 */
[----:B------:R-:W-:Y:S02]  /*8bf0*/  UIMAD.WIDE.U32 UR28, UR22, UR14, URZ ;  /* 0x0000000e161c72a5 */ /* 0x000fe4000f8e003f */
[----:B------:R-:W-:Y:S04]  /*8c00*/  UIMAD UR21, UR21, UR14, URZ ;  /* 0x0000000e151572a4 */ /* 0x000fe8000f8e023f */
[----:B------:R-:W-:Y:S01]  /*8c10*/  UIMAD UR21, UR22, UR15, UR21 ;  /* 0x0000000f161572a4 */ /* 0x000fe2000f8e0215 */
[----:B------:R-:W-:Y:S02]  /*8c20*/  IMAD.U32 R2, RZ, RZ, UR28 ;  /* 0x0000001cff027e24 */ /* 0x000fe4000f8e00ff */
[----:B------:R-:W-:Y:S01]  /*8c30*/  IMAD.U32 R3, RZ, RZ, UR28 ;  /* 0x0000001cff037e24 */ /* 0x000fe2000f8e00ff */
[----:B------:R-:W-:Y:S06]  /*8c40*/  UIADD3 UR21, UR29, UR21, URZ ;  /* 0x000000151d157290 */ /* 0x000fec000fffe03f */
[----:B------:R-:W-:Y:S01]  /*8c50*/  IMAD.U32 R112, RZ, RZ, UR21 ;  /* 0x00000015ff707e24 */ /* 0x000fe2000f8e00ff */
[----:B--2---:R-:W-:Y:S04]  /*8c60*/  LEA R2, P4, R2, R204, 0x6 ;  /* 0x000000cc02027211 */ /* 0x004fe800078830ff */
[C---:B------:R-:W-:Y:S02]  /*8c70*/  @!P3 LEA R114, P0, R2.reuse, c[0x0][0x168], 0x1 ;  /* 0x00005a000272ba11 */ /* 0x040fe400078008ff */
        /* <DEDUP_REMOVED lines=18> */
[C---:B------:R-:W-:Y:S03]  /*8da0*/  @!P1 LEA R148, P0, R3.reuse, c[0x0][0x168], 0x1 ;  /* 0x00005a0003949a11 */ /* 0x040fe600078008ff */
[----:B------:R1:W-:Y:S04]  /*8db0*/  @P1 STS.128 [R199+0xa000], RZ ;  /* 0x00a000ffc7001388 */ /* 0x0003e80000000c00 */
[----:B------:R-:W-:Y:S01]  /*8dc0*/  @!PT LDS RZ, [RZ] ;  /* 0x00000000fffff984 */ /* 0x000fe20000000800 */
[----:B------:R-:W-:Y:S01]  /*8dd0*/  @!PT LDS RZ, [RZ] ;  /* 0x00000000fffff984 */ /* 0x000fe20000000800 */
[----:B------:R-:W-:Y:S01]  /*8de0*/  @!PT LDS RZ, [RZ] ;  /* 0x00000000fffff984 */ /* 0x000fe20000000800 */
[----:B------:R1:W-:Y:S04]  /*8df0*/  @!P1 LDGSTS.E.BYPASS.LTC128B.128 [R199+0xa000], [R154.64+0x100] ;  /* 0x0a0001009ac79fae */ /* 0x0003e8000b901d50 */
[----:B------:R1:W-:Y:S01]  /*8e00*/  @P3 STS.128 [R199+0x6800], RZ ;  /* 0x006800ffc7003388 */ /* 0x0003e20000000c00 */
[----:B--2---:R-:W-:Y:S02]  /*8e10*/  IADD3.X R114, R112, UR20, RZ, P5, !PT ;  /* 0x0000001470727c10 */ /* 0x004fe4000affe4ff */
        /* <DEDUP_REMOVED lines=20> */
[C---:B------:R-:W-:Y:S02]  /*8f60*/  @!P1 LEA.HI.X R141, R2.reuse, c[0x0][0x16c], R3, 0x1, P5 ;  /* 0x00005b00028d9a11 */ /* 0x040fe400028f0c03 */
[----:B------:R-:W-:Y:S01]  /*8f70*/  IADD3 R112, P6, R2, UR27, RZ ;  /* 0x0000001b02707c10 */ /* 0x000fe2000ffde0ff */
[----:B------:R-:W-:Y:S01]  /*8f80*/  @!PT LDS RZ, [RZ] ;  /* 0x00000000fffff984 */ /* 0x000fe20000000800 */
[----:B------:R-:W-:Y:S01]  /*8f90*/  @!PT LDS RZ, [RZ] ;  /* 0x00000000fffff984 */ /* 0x000fe20000000800 */
[----:B------:R-:W-:Y:S01]  /*8fa0*/  @!PT LDS RZ, [RZ] ;  /* 0x00000000fffff984 */ /* 0x000fe20000000800 */
[----:B------:R1:W-:Y:S03]  /*8fb0*/  @!P1 LDGSTS.E.BYPASS.LTC128B.128 [R199+0xa800], [R148.64+0x100] ;  /* 0x0a80010094c79fae */ /* 0x0003e6000b901d50 */
        /* <DEDUP_REMOVED lines=39> */
.L_x_858:
[----:B------:R-:W2:Y:S01]  /*9230*/  LDL.64 R2, [R1+0x68] ;  /* 0x0000680001027983 */ /* 0x000ea20000100a00 */
[----:B------:R-:W-:Y:S01]  /*9240*/  USHF.R.S32.HI UR14, URZ, 0x1f, UR12 ;  /* 0x0000001f3f0e7899 */ /* 0x000fe2000801140c */
[----:B------:R-:W-:Y:S04]  /*9250*/  DEPBAR.LE SB0, 0x0 ;  /* 0x000080000000791a */ /* 0x000fe80000000000 */
[----:B------:R-:W3:Y:S01]  /*9260*/  LDL R8, [R1+0x80] ;  /* 0x0000800001087983 */ /* 0x000ee20000100800 */
[----:B------:R-:W-:Y:S02]  /*9270*/  UIMAD UR14, UR14, UR6, URZ ;  /* 0x000000060e0e72a4 */ /* 0x000fe4000f8e023f */
[----:B------:R-:W-:Y:S01]  /*9280*/  UIMAD.WIDE.U32 UR22, UR12, UR6, URZ ;  /* 0x000000060c1672a5 */ /* 0x000fe2000f8e003f */
[----:B------:R-:W-:Y:S01]  /*9290*/  BAR.SYNC.DEFER_BLOCKING 0x0 ;  /* 0x0000000000007b1d */ /* 0x000fe20000010000 */
[----:B------:R-:W-:Y:S02]  /*92a0*/  UIMAD UR14, UR12, UR7, UR14 ;  /* 0x000000070c0e72a4 */ /* 0x000fe4000f8e020e */
[----:B------:R-:W-:Y:S02]  /*92b0*/  UISETP.GE.AND UP0, UPT, UR12, 0x1, UPT ;  /* 0x000000010c00788c */ /* 0x000fe4000bf06270 */
[----:B------:R-:W-:Y:S01]  /*92c0*/  UIADD3 UR14, UR23, UR14, URZ ;  /* 0x0000000e170e7290 */ /* 0x000fe2000fffe03f */
[----:B------:R-:W-:Y:S02]  /*92d0*/  IMAD.U32 R4, RZ, RZ, UR22 ;  /* 0x00000016ff047e24 */ /* 0x000fe4000f8e00ff */
[----:B------:R-:W-:Y:S01]  /*92e0*/  IMAD.U32 R5, RZ, RZ, UR23 ;  /* 0x00000017ff057e24 */ /* 0x000fe2000f8e00ff */
[----:B------:R-:W-:Y:S02]  /*92f0*/  @P3 STS.128 [R199+0xc000], RZ ;  /* 0x00c000ffc7003388 */ /* 0x000fe40000000c00 */
[----:B--2---:R-:W-:Y:S01]  /*9300*/  IMAD.U32 R3, RZ, RZ, UR14 ;  /* 0x0000000eff037e24 */ /* 0x004fe2000f8e00ff */
[----:B------:R-:W-:Y:S04]  /*9310*/  LEA R2, P4, R4, R2, 0x6 ;  /* 0x0000000204027211 */ /* 0x000fe800078830ff */
        /* <DEDUP_REMOVED lines=91> */
[----:B-----5:R-:W-:Y:S04]  /*98d0*/  LDSM.16.M88.4 R32, [R183] ;  /* 0x00000000b720783b */ /* 0x020fe80000000200 */
[----:B----4-:R-:W-:Y:S04]  /*98e0*/  LDSM.16.M88.4 R16, [R176+0x6800] ;  /* 0x00680000b010783b */ /* 0x010fe80000000200 */
        /* <DEDUP_REMOVED lines=144> */
[C---:B------:R-:W-:Y:S08]  /*a1f0*/  HMMA.16816.F32 R16, R160.reuse, R170, R16 ;  /* 0x000000aaa010723c */ /* 0x040ff00000001810 */
[C---:B------:R-:W-:Y:S08]  /*a200*/  HMMA.16816.F32 R20, R160.reuse, R136, R20 ;  /* 0x00000088a014723c */ /* 0x040ff00000001814 */
[C---:B------:R-:W-:Y:S08]  /*a210*/  HMMA.16816.F32 R24, R160.reuse, R138, R24 ;  /* 0x0000008aa018723c */ /* 0x040ff00000001818 */
[C---:B------:R-:W-:Y:S07]  /*a220*/  HMMA.16816.F32 R28, R160.reuse, R172, R28 ;  /* 0x000000aca01c723c */ /* 0x040fee000000181c */
[----:B------:R-:W-:Y:S01]  /*a230*/  IMAD.MOV.U32 R172, RZ, RZ, R201 ;  /* 0x000000ffffac7224 */ /* 0x000fe200078e00c9 */
[----:B------:R-:W-:Y:S04]  /*a240*/  HMMA.16816.F32 R32, R160, R174, R32 ;  /* 0x000000aea020723c */ /* 0x000fe80000001820 */
[----:B------:R-:W-:Y:S04]  /*a250*/  IMAD.MOV.U32 R173, RZ, RZ, R115 ;  /* 0x000000ffffad7224 */ /* 0x000fe800078e0073 */
        /* <DEDUP_REMOVED lines=9> */
.L_x_859:
[----:B------:R-:W2:Y:S01]  /*a2f0*/  LDL R2, [R1+0x50] ;  /* 0x0000500001027983 */ /* 0x000ea20000100800 */
[----:B------:R-:W-:Y:S01]  /*a300*/  IMAD.U32 R112, RZ, RZ, UR12 ;  /* 0x0000000cff707e24 */ /* 0x000fe2000f8e00ff */
[----:B------:R-:W-:Y:S02]  /*a310*/  UIADD3 UR21, UR19, -0x4498517b, URZ ;  /* 0xbb67ae8513157890 */ /* 0x000fe4000fffe03f */
[----:B------:R-:W3:Y:S01]  /*a320*/  LDL.64 R174, [R1+0x48] ;  /* 0x0000480001ae7983 */ /* 0x000ee20000100a00 */
[----:B------:R-:W-:Y:S02]  /*a330*/  USHF.L.U32 UR23, UR12, 0x1, URZ ;  /* 0x000000010c177899 */ /* 0x000fe4000800063f */
[----:B------:R-:W-:Y:S02]  /*a340*/  UIADD3 UR14, UR18, -0x61c88647, URZ ;  /* 0x9e3779b9120e7890 */ /* 0x000fe4000fffe03f */
[----:B------:R-:W-:Y:S01]  /*a350*/  ULOP3.LUT UR22, UR23, UR19, URZ, 0x3c, !UPT ;  /* 0x0000001317167292 */ /* 0x000fe2000f8e3c3f */
[----:B------:R4:W5:Y:S01]  /*a360*/  LDL.S16 R221, [R1+0xc] ;  /* 0x00000c0001dd7983 */ /* 0x0009620000100600 */
[----:B------:R-:W-:Y:S03]  /*a370*/  UIADD3 UR15, UR18, 0x3c6ef372, URZ ;  /* 0x3c6ef372120f7890 */ /* 0x000fe6000fffe03f */
[----:B------:R4:W3:Y:S04]  /*a380*/  LDL.S16 R220, [R1+0x10] ;  /* 0x0000100001dc7983 */ /* 0x0008e80000100600 */
[----:B------:R4:W3:Y:S04]  /*a390*/  LDL.S16 R219, [R1+0x14] ;  /* 0x0000140001db7983 */ /* 0x0008e80000100600 */
[----:B------:R4:W3:Y:S04]  /*a3a0*/  LDL.S16 R218, [R1+0x18] ;  /* 0x0000180001da7983 */ /* 0x0008e80000100600 */
[----:B------:R4:W3:Y:S01]  /*a3b0*/  LDL.S16 R216, [R1+0x24] ;  /* 0x0000240001d87983 */ /* 0x0008e20000100600 */
[----:B--2---:R-:W-:Y:S05]  /*a3c0*/  IMAD R112, R112, -0x40, R2 ;  /* 0xffffffc070707824 */ /* 0x004fea00078e0202 */
[C---:B------:R-:W-:Y:S02]  /*a3d0*/  IADD3 R2, R112.reuse, -0x1, RZ ;  /* 0xffffffff70027810 */ /* 0x040fe40007ffe0ff */
[----:B------:R-:W-:Y:S02]  /*a3e0*/  IADD3 R115, R112, -0x9, RZ ;  /* 0xfffffff770737810 */ /* 0x000fe40007ffe0ff */
[----:B------:R-:W-:Y:S02]  /*a3f0*/  ISETP.GE.AND P0, PT, R2, RZ, PT ;  /* 0x000000ff0200720c */ /* 0x000fe40003f06270 */
[----:B------:R-:W-:Y:S02]  /*a400*/  IABS R3, R112 ;  /* 0x0000007000037213 */ /* 0x000fe40000000000 */
[C---:B------:R-:W-:Y:S02]  /*a410*/  IADD3 R114, R112.reuse, -0x11, RZ ;  /* 0xffffffef70727810 */ /* 0x040fe40007ffe0ff */
[C---:B-1----:R-:W-:Y:S01]  /*a420*/  IADD3 R136, R112.reuse, -0x21, RZ ;  /* 0xffffffdf70887810 */ /* 0x042fe20007ffe0ff */
[----:B------:R-:W-:Y:S01]  /*a430*/  IMAD.MOV.U32 R147, RZ, RZ, R3 ;  /* 0x000000ffff937224 */ /* 0x000fe200078e0003 */
[C---:B------:R-:W-:Y:S04]  /*a440*/  IADD3 R3, R112.reuse, -0x8, RZ ;  /* 0xfffffff870037810 */ /* 0x040fe80007ffe0ff */
[----:B------:R-:W-:Y:S01]  /*a450*/  ISETP.GE.AND P4, PT, R3, RZ, PT ;  /* 0x000000ff0300720c */ /* 0x000fe20003f86270 */
[----:B------:R-:W1:Y:S01]  /*a460*/  I2F R147, R147 ;  /* 0x0000009300937306 */ /* 0x000e620000201400 */
[C---:B------:R-:W-:Y:S02]  /*a470*/  @!P0 IADD3 R2, -R112.reuse, 0x1, RZ ;  /* 0x0000000170028810 */ /* 0x040fe40007ffe1ff */
[----:B------:R-:W-:Y:S07]  /*a480*/  ISETP.GE.AND P0, PT, R115, RZ, PT ;  /* 0x000000ff7300720c */ /* 0x000fee0003f06270 */
[----:B------:R2:W2:Y:S02]  /*a490*/  I2F R146, R2 ;  /* 0x0000000200927306 */ /* 0x0004a40000201400 */
[C---:B------:R-:W-:Y:S04]  /*a4a0*/  @!P4 IADD3 R3, -R112.reuse, 0x8, RZ ;  /* 0x000000087003c810 */ /* 0x040fe80007ffe1ff */
[----:B------:R-:W-:Y:S02]  /*a4b0*/  @!P0 IADD3 R115, -R112, 0x9, RZ ;  /* 0x0000000970738810 */ /* 0x000fe40007ffe1ff */
[----:B------:R-:W-:Y:S02]  /*a4c0*/  ISETP.GE.AND P0, PT, R114, RZ, PT ;  /* 0x000000ff7200720c */ /* 0x000fe40003f06270 */
[----:B------:R3:W3:Y:S01]  /*a4d0*/  I2F R144, R115 ;  /* 0x0000007300907306 */ /* 0x0006e20000201400 */
[C---:B-1----:R-:W-:Y:S02]  /*a4e0*/  FFMA.FTZ R4, R147.reuse, -UR4, R4 ;  /* 0x8000000493047c23 */ /* 0x042fe40008010004 */
[----:B------:R-:W-:Y:S07]  /*a4f0*/  FFMA.FTZ R10, R147, -UR4, R10 ;  /* 0x80000004930a7c23 */ /* 0x000fee000801000a */
[----:B------:R-:W1:Y:S01]  /*a500*/  I2F R145, R3 ;  /* 0x0000000300917306 */ /* 0x000e620000201400 */
[C---:B------:R-:W-:Y:S02]  /*a510*/  @!P0 IADD3 R114, -R112.reuse, 0x11, RZ ;  /* 0x0000001170728810 */ /* 0x040fe40007ffe1ff */
[----:B--2---:R-:W-:Y:S01]  /*a520*/  IADD3 R2, R112, -0x10, RZ ;  /* 0xfffffff070027810 */ /* 0x004fe20007ffe0ff */
[C---:B------:R-:W-:Y:S02]  /*a530*/  FFMA.FTZ R5, R146.reuse, -UR4, R5 ;  /* 0x8000000492057c23 */ /* 0x040fe40008010005 */
[----:B------:R-:W-:Y:S01]  /*a540*/  FFMA.FTZ R11, R146, -UR4, R11 ;  /* 0x80000004920b7c23 */ /* 0x000fe2000801000b */
[----:B------:R-:W-:Y:S03]  /*a550*/  ISETP.GE.AND P4, PT, R2, RZ, PT ;  /* 0x000000ff0200720c */ /* 0x000fe60003f86270 */
[----:B------:R2:W2:Y:S01]  /*a560*/  I2F R142, R114 ;  /* 0x00000072008e7306 */ /* 0x0004a20000201400 */
[----:B---3--:R-:W-:Y:S01]  /*a570*/  IADD3 R115, R112, -0x18, RZ ;  /* 0xffffffe870737810 */ /* 0x008fe20007ffe0ff */
[C---:B------:R-:W-:Y:S02]  /*a580*/  FFMA.FTZ R9, R144.reuse, -UR4, R9 ;  /* 0x8000000490097c23 */ /* 0x040fe40008010009 */
[----:B------:R-:W-:Y:S06]  /*a590*/  FFMA.FTZ R15, R144, -UR4, R15 ;  /* 0x80000004900f7c23 */ /* 0x000fec000801000f */
[C---:B------:R-:W-:Y:S02]  /*a5a0*/  @!P4 IADD3 R2, -R112.reuse, 0x10, RZ ;  /* 0x000000107002c810 */ /* 0x040fe40007ffe1ff */
[----:B------:R-:W-:Y:S01]  /*a5b0*/  ISETP.GE.AND P4, PT, R115, RZ, PT ;  /* 0x000000ff7300720c */ /* 0x000fe20003f86270 */
[C---:B-1----:R-:W-:Y:S01]  /*a5c0*/  FFMA.FTZ R8, R145.reuse, -UR4, R8 ;  /* 0x8000000491087c23 */ /* 0x042fe20008010008 */
[----:B------:R1:W3:Y:S01]  /*a5d0*/  I2F R143, R2 ;  /* 0x00000002008f7306 */ /* 0x0002e20000201400 */
[C---:B------:R-:W-:Y:S01]  /*a5e0*/  IADD3 R3, R112.reuse, -0x19, RZ ;  /* 0xffffffe770037810 */ /* 0x040fe20007ffe0ff */
[----:B------:R-:W-:Y:S03]  /*a5f0*/  FFMA.FTZ R14, R145, -UR4, R14 ;  /* 0x80000004910e7c23 */ /* 0x000fe6000801000e */
[----:B------:R-:W-:Y:S02]  /*a600*/  ISETP.GE.AND P0, PT, R3, RZ, PT ;  /* 0x000000ff0300720c */ /* 0x000fe40003f06270 */
[----:B--2---:R-:W-:Y:S01]  /*a610*/  IADD3 R114, R112, -0x29, RZ ;  /* 0xffffffd770727810 */ /* 0x004fe20007ffe0ff */
[----:B------:R-:W-:Y:S03]  /*a620*/  FFMA.FTZ R13, R142, -UR4, R13 ;  /* 0x800000048e0d7c23 */ /* 0x000fe6000801000d */
[----:B------:R-:W-:Y:S01]  /*a630*/  @!P4 IADD3 R115, -R112, 0x18, RZ ;  /* 0x000000187073c810 */ /* 0x000fe20007ffe1ff */
[----:B------:R-:W-:Y:S03]  /*a640*/  FFMA.FTZ R19, R142, -UR4, R19 ;  /* 0x800000048e137c23 */ /* 0x000fe60008010013 */
[----:B------:R2:W2:Y:S03]  /*a650*/  I2F R141, R115 ;  /* 0x00000073008d7306 */ /* 0x0004a60000201400 */
[----:B------:R-:W-:Y:S02]  /*a660*/  @!P0 IADD3 R3, -R112, 0x19, RZ ;  /* 0x0000001970038810 */ /* 0x000fe40007ffe1ff */
[----:B------:R-:W-:Y:S02]  /*a670*/  ISETP.GE.AND P0, PT, R136, RZ, PT ;  /* 0x000000ff8800720c */ /* 0x000fe40003f06270 */
[----:B-1----:R-:W-:Y:S03]  /*a680*/  IADD3 R2, R112, -0x20, RZ ;  /* 0xffffffe070027810 */ /* 0x002fe60007ffe0ff */
[----:B------:R-:W1:Y:S01]  /*a690*/  I2F R140, R3 ;  /* 0x00000003008c7306 */ /* 0x000e620000201400 */
[C---:B---3--:R-:W-:Y:S01]  /*a6a0*/  FFMA.FTZ R12, R143.reuse, -UR4, R12 ;  /* 0x800000048f0c7c23 */ /* 0x048fe2000801000c */
[----:B------:R-:W-:Y:S01]  /*a6b0*/  ISETP.GE.AND P4, PT, R2, RZ, PT ;  /* 0x000000ff0200720c */ /* 0x000fe20003f86270 */
[----:B------:R-:W-:Y:S05]  /*a6c0*/  FFMA.FTZ R18, R143, -UR4, R18 ;  /* 0x800000048f127c23 */ /* 0x000fea0008010012 */
[----:B------:R-:W-:Y:S02]  /*a6d0*/  @!P0 IADD3 R136, -R112, 0x21, RZ ;  /* 0x0000002170888810 */ /* 0x000fe40007ffe1ff */
[----:B------:R-:W-:Y:S02]  /*a6e0*/  ISETP.GE.AND P0, PT, R114, RZ, PT ;  /* 0x000000ff7200720c */ /* 0x000fe40003f06270 */
[----:B------:R-:W3:Y:S01]  /*a6f0*/  I2F R138, R136 ;  /* 0x00000088008a7306 */ /* 0x000ee20000201400 */
[C---:B--2---:R-:W-:Y:S01]  /*a700*/  IADD3 R115, R112.reuse, -0x28, RZ ;  /* 0xffffffd870737810 */ /* 0x044fe20007ffe0ff */
[C---:B------:R-:W-:Y:S01]  /*a710*/  FFMA.FTZ R16, R141.reuse, -UR4, R16 ;  /* 0x800000048d107c23 */ /* 0x040fe20008010010 */
[C---:B------:R-:W-:Y:S01]  /*a720*/  @!P4 IADD3 R2, -R112.reuse, 0x20, RZ ;  /* 0x000000207002c810 */ /* 0x040fe20007ffe1ff */
[----:B------:R-:W-:Y:S01]  /*a730*/  FFMA.FTZ R22, R141, -UR4, R22 ;  /* 0x800000048d167c23 */ /* 0x000fe20008010016 */
[----:B------:R-:W-:Y:S05]  /*a740*/  ISETP.GE.AND P4, PT, R115, RZ, PT ;  /* 0x000000ff7300720c */ /* 0x000fea0003f86270 */
[----:B------:R-:W2:Y:S01]  /*a750*/  I2F R139, R2 ;  /* 0x00000002008b7306 */ /* 0x000ea20000201400 */
[----:B------:R-:W-:Y:S01]  /*a760*/  @!P0 IADD3 R114, -R112, 0x29, RZ ;  /* 0x0000002970728810 */ /* 0x000fe20007ffe1ff */
[----:B-1----:R-:W-:Y:S01]  /*a770*/  FFMA.FTZ R17, R140, -UR4, R17 ;  /* 0x800000048c117c23 */ /* 0x002fe20008010011 */
[----:B------:R-:W-:Y:S01]  /*a780*/  IADD3 R3, R112, -0x30, RZ ;  /* 0xffffffd070037810 */ /* 0x000fe20007ffe0ff */
[----:B------:R-:W-:Y:S04]  /*a790*/  FFMA.FTZ R23, R140, -UR4, R23 ;  /* 0x800000048c177c23 */ /* 0x000fe80008010017 */
[----:B------:R-:W-:Y:S02]  /*a7a0*/  @!P4 IADD3 R115, -R112, 0x28, RZ ;  /* 0x000000287073c810 */ /* 0x000fe40007ffe1ff */
[----:B------:R1:W1:Y:S01]  /*a7b0*/  I2F R136, R114 ;  /* 0x0000007200887306 */ /* 0x0002620000201400 */
[----:B------:R-:W-:Y:S01]  /*a7c0*/  ISETP.GE.AND P4, PT, R3, RZ, PT ;  /* 0x000000ff0300720c */ /* 0x000fe20003f86270 */
[C---:B---3--:R-:W-:Y:S02]  /*a7d0*/  FFMA.FTZ R21, R138.reuse, -UR4, R21 ;  /* 0x800000048a157c23 */ /* 0x048fe40008010015 */
[----:B------:R-:W-:Y:S06]  /*a7e0*/  FFMA.FTZ R27, R138, -UR4, R27 ;  /* 0x800000048a1b7c23 */ /* 0x000fec000801001b */
[----:B------:R3:W3:Y:S04]  /*a7f0*/  I2F R137, R115 ;  /* 0x0000007300897306 */ /* 0x0006e80000201400 */
[C---:B------:R-:W-:Y:S01]  /*a800*/  @!P4 IADD3 R3, -R112.reuse, 0x30, RZ ;  /* 0x000000307003c810 */ /* 0x040fe20007ffe1ff */
[C---:B--2---:R-:W-:Y:S01]  /*a810*/  FFMA.FTZ R20, R139.reuse, -UR4, R20 ;  /* 0x800000048b147c23 */ /* 0x044fe20008010014 */
[----:B------:R-:W-:Y:S01]  /*a820*/  IADD3 R2, R112, -0x31, RZ ;  /* 0xffffffcf70027810 */ /* 0x000fe20007ffe0ff */
[----:B------:R-:W-:Y:S01]  /*a830*/  FFMA.FTZ R26, R139, -UR4, R26 ;  /* 0x800000048b1a7c23 */ /* 0x000fe2000801001a */
[----:B------:R-:W-:Y:S01]  /*a840*/  LOP3.LUT R139, R237, UR21, R238, 0x96, !PT ;  /* 0x00000015ed8b7c12 */ /* 0x000fe2000f8e96ee */
[----:B------:R-:W-:Y:S01]  /*a850*/  UIADD3 UR21, UR23, 0x1, URZ ;  /* 0x0000000117157890 */ /* 0x000fe2000fffe03f */
[----:B------:R-:W-:Y:S01]  /*a860*/  ISETP.GE.AND P0, PT, R2, RZ, PT ;  /* 0x000000ff0200720c */ /* 0x000fe20003f06270 */
[----:B------:R-:W2:Y:S02]  /*a870*/  I2F R3, R3 ;  /* 0x0000000300037306 */ /* 0x000ea40000201400 */
[----:B------:R-:W-:Y:S01]  /*a880*/  ULOP3.LUT UR21, UR21, UR19, URZ, 0x3c, !UPT ;  /* 0x0000001315157292 */ /* 0x000fe2000f8e3c3f */
[----:B-1----:R-:W-:Y:S01]  /*a890*/  FMNMX.FTZ R114, R4, R0, !PT ;  /* 0x0000000004727209 */ /* 0x002fe20007810000 */
[C---:B------:R-:W-:Y:S02]  /*a8a0*/  FFMA.FTZ R25, R136.reuse, -UR4, R25 ;  /* 0x8000000488197c23 */ /* 0x040fe40008010019 */
[----:B------:R-:W-:Y:S01]  /*a8b0*/  FFMA.FTZ R31, R136, -UR4, R31 ;  /* 0x80000004881f7c23 */ /* 0x000fe2000801001f */
[----:B------:R-:W-:Y:S01]  /*a8c0*/  FMNMX.FTZ R114, R5, R114, !PT ;  /* 0x0000007205727209 */ /* 0x000fe20007810000 */
[----:B------:R-:W-:Y:S03]  /*a8d0*/  IMAD.WIDE.U32 R146, R139, -0x326172a9, RZ ;  /* 0xcd9e8d578b927825 */ /* 0x000fe600078e00ff */
[----:B------:R-:W-:Y:S02]  /*a8e0*/  FMNMX.FTZ R148, R8, R114, !PT ;  /* 0x0000007208947209 */ /* 0x000fe40007810000 */
[C---:B---3--:R-:W-:Y:S01]  /*a8f0*/  IADD3 R115, R112.reuse, -0x38, RZ ;  /* 0xffffffc870737810 */ /* 0x048fe20007ffe0ff */
[C---:B------:R-:W-:Y:S01]  /*a900*/  FFMA.FTZ R24, R137.reuse, -UR4, R24 ;  /* 0x8000000489187c23 */ /* 0x040fe20008010018 */
[C---:B------:R-:W-:Y:S01]  /*a910*/  IADD3 R114, R112.reuse, -0x39, RZ ;  /* 0xffffffc770727810 */ /* 0x040fe20007ffe0ff */
[----:B------:R-:W-:Y:S01]  /*a920*/  FFMA.FTZ R30, R137, -UR4, R30 ;  /* 0x80000004891e7c23 */ /* 0x000fe2000801001e */
[----:B------:R-:W-:Y:S02]  /*a930*/  ISETP.GE.AND P4, PT, R115, RZ, PT ;  /* 0x000000ff7300720c */ /* 0x000fe40003f86270 */
[----:B------:R-:W-:Y:S02]  /*a940*/  @!P0 IADD3 R2, -R112, 0x31, RZ ;  /* 0x0000003170028810 */ /* 0x000fe40007ffe1ff */
[----:B------:R-:W-:Y:S02]  /*a950*/  ISETP.GE.AND P0, PT, R114, RZ, PT ;  /* 0x000000ff7200720c */ /* 0x000fe40003f06270 */
[----:B------:R-:W-:Y:S01]  /*a960*/  FMNMX.FTZ R148, R9, R148, !PT ;  /* 0x0000009409947209 */ /* 0x000fe20007810000 */
[C---:B--2---:R-:W-:Y:S01]  /*a970*/  FFMA.FTZ R28, R3.reuse, -UR4, R28 ;  /* 0x80000004031c7c23 */ /* 0x044fe2000801001c */
[----:B------:R-:W1:Y:S01]  /*a980*/  I2F R2, R2 ;  /* 0x0000000200027306 */ /* 0x000e620000201400 */
[----:B------:R-:W-:Y:S01]  /*a990*/  FFMA.FTZ R34, R3, -UR4, R34 ;  /* 0x8000000403227c23 */ /* 0x000fe20008010022 */
[----:B------:R-:W-:Y:S03]  /*a9a0*/  FMNMX.FTZ R148, R12, R148, !PT ;  /* 0x000000940c947209 */ /* 0x000fe60007810000 */
[C---:B------:R-:W-:Y:S02]  /*a9b0*/  @!P4 IADD3 R115, -R112.reuse, 0x38, RZ ;  /* 0x000000387073c810 */ /* 0x040fe40007ffe1ff */
[----:B------:R-:W-:Y:S02]  /*a9c0*/  FMNMX.FTZ R148, R13, R148, !PT ;  /* 0x000000940d947209 */ /* 0x000fe40007810000 */
[----:B------:R-:W-:Y:S01]  /*a9d0*/  @!P0 IADD3 R114, -R112, 0x39, RZ ;  /* 0x0000003970728810 */ /* 0x000fe20007ffe1ff */
[----:B------:R2:W3:Y:S01]  /*a9e0*/  I2F R151, R115 ;  /* 0x0000007300977306 */ /* 0x0004e20000201400 */
[----:B------:R-:W-:Y:S04]  /*a9f0*/  FMNMX.FTZ R148, R16, R148, !PT ;  /* 0x0000009410947209 */ /* 0x000fe80007810000 */
[----:B------:R-:W-:Y:S04]  /*aa00*/  FMNMX.FTZ R148, R17, R148, !PT ;  /* 0x0000009411947209 */ /* 0x000fe80007810000 */
[----:B------:R-:W-:Y:S01]  /*aa10*/  FMNMX.FTZ R148, R20, R148, !PT ;  /* 0x0000009414947209 */ /* 0x000fe20007810000 */
[----:B------:R4:W4:Y:S03]  /*aa20*/  I2F R150, R114 ;  /* 0x0000007200967306 */ /* 0x0009260000201400 */
[----:B------:R-:W-:Y:S01]  /*aa30*/  FMNMX.FTZ R148, R21, R148, !PT ;  /* 0x0000009415947209 */ /* 0x000fe20007810000 */
[C---:B-1----:R-:W-:Y:S02]  /*aa40*/  FFMA.FTZ R29, R2.reuse, -UR4, R29 ;  /* 0x80000004021d7c23 */ /* 0x042fe4000801001d */
[----:B------:R-:W-:Y:S01]  /*aa50*/  FFMA.FTZ R35, R2, -UR4, R35 ;  /* 0x8000000402237c23 */ /* 0x000fe20008010023 */
[----:B------:R-:W-:Y:S04]  /*aa60*/  FMNMX.FTZ R148, R24, R148, !PT ;  /* 0x0000009418947209 */ /* 0x000fe80007810000 */
[----:B------:R-:W-:Y:S02]  /*aa70*/  FMNMX.FTZ R148, R25, R148, !PT ;  /* 0x0000009419947209 */ /* 0x000fe40007810000 */
[C---:B--2---:R-:W-:Y:S01]  /*aa80*/  IADD3 R115, R112.reuse, 0x8, RZ ;  /* 0x0000000870737810 */ /* 0x044fe20007ffe0ff */
[----:B---3--:R-:W-:Y:S03]  /*aa90*/  FFMA.FTZ R32, R151, -UR4, R32 ;  /* 0x8000000497207c23 */ /* 0x008fe60008010020 */
[----:B------:R-:W-:Y:S02]  /*aaa0*/  ISETP.GE.AND P4, PT, R115, RZ, PT ;  /* 0x000000ff7300720c */ /* 0x000fe40003f86270 */
[----:B----4-:R-:W-:Y:S01]  /*aab0*/  IADD3 R114, R112, 0x7, RZ ;  /* 0x0000000770727810 */ /* 0x010fe20007ffe0ff */
[----:B------:R-:W-:Y:S03]  /*aac0*/  FFMA.FTZ R33, R150, -UR4, R33 ;  /* 0x8000000496217c23 */ /* 0x000fe60008010021 */
[----:B------:R-:W-:Y:S07]  /*aad0*/  ISETP.GE.AND P0, PT, R114, RZ, PT ;  /* 0x000000ff7200720c */ /* 0x000fee0003f06270 */
[C---:B------:R-:W-:Y:S04]  /*aae0*/  @!P4 IADD3 R115, -R112.reuse, -0x8, RZ ;  /* 0xfffffff87073c810 */ /* 0x040fe80007ffe1ff */
[----:B------:R1:W2:Y:S02]  /*aaf0*/  I2F R149, R115 ;  /* 0x0000007300957306 */ /* 0x0002a40000201400 */
[----:B------:R-:W-:Y:S08]  /*ab00*/  @!P0 IADD3 R114, -R112, -0x7, RZ ;  /* 0xfffffff970728810 */ /* 0x000ff00007ffe1ff */
[----:B------:R-:W3:Y:S01]  /*ab10*/  I2F R114, R114 ;  /* 0x0000007200727306 */ /* 0x000ee20000201400 */
[----:B-1----:R-:W-:Y:S01]  /*ab20*/  FMNMX.FTZ R115, R28, R148, !PT ;  /* 0x000000941c737209 */ /* 0x002fe20007810000 */
[----:B--2---:R-:W-:Y:S03]  /*ab30*/  FFMA.FTZ R6, R149, -UR4, R6 ;  /* 0x8000000495067c23 */ /* 0x004fe60008010006 */
[----:B------:R-:W-:Y:S04]  /*ab40*/  FMNMX.FTZ R112, R29, R115, !PT ;  /* 0x000000731d707209 */ /* 0x000fe80007810000 */
[----:B------:R-:W-:Y:S04]  /*ab50*/  FMNMX.FTZ R112, R32, R112, !PT ;  /* 0x0000007020707209 */ /* 0x000fe80007810000 */
[----:B------:R-:W-:Y:S01]  /*ab60*/  FMNMX.FTZ R112, R33, R112, !PT ;  /* 0x0000007021707209 */ /* 0x000fe20007810000 */
[----:B---3--:R-:W-:Y:S01]  /*ab70*/  FFMA.FTZ R7, R114, -UR4, R7 ;  /* 0x8000000472077c23 */ /* 0x008fe20008010007 */
[----:B------:R-:W-:Y:S03]  /*ab80*/  FMNMX.FTZ R114, R6, R113, !PT ;  /* 0x0000007106727209 */ /* 0x000fe60007810000 */
[----:B------:R-:W1:Y:S01]  /*ab90*/  SHFL.BFLY PT, R115, R112, 0x2, 0x1f ;  /* 0x0c401f0070737f89 */ /* 0x000e6200000e0000 */
[----:B------:R-:W-:Y:S04]  /*aba0*/  FMNMX.FTZ R114, R7, R114, !PT ;  /* 0x0000007207727209 */ /* 0x000fe80007810000 */
[----:B------:R-:W-:Y:S04]  /*abb0*/  FMNMX.FTZ R114, R10, R114, !PT ;  /* 0x000000720a727209 */ /* 0x000fe80007810000 */
[----:B------:R-:W-:Y:S04]  /*abc0*/  FMNMX.FTZ R114, R11, R114, !PT ;  /* 0x000000720b727209 */ /* 0x000fe80007810000 */
[----:B------:R-:W-:Y:S04]  /*abd0*/  FMNMX.FTZ R114, R14, R114, !PT ;  /* 0x000000720e727209 */ /* 0x000fe80007810000 */
[----:B------:R-:W-:Y:S04]  /*abe0*/  FMNMX.FTZ R114, R15, R114, !PT ;  /* 0x000000720f727209 */ /* 0x000fe80007810000 */
[----:B------:R-:W-:Y:S02]  /*abf0*/  FMNMX.FTZ R114, R18, R114, !PT ;  /* 0x0000007212727209 */ /* 0x000fe40007810000 */
[----:B-1----:R-:W-:Y:S02]  /*ac00*/  FMNMX.FTZ R112, R112, R115, !PT ;  /* 0x0000007370707209 */ /* 0x002fe40007810000 */
[----:B------:R-:W-:Y:S02]  /*ac10*/  FMNMX.FTZ R114, R19, R114, !PT ;  /* 0x0000007213727209 */ /* 0x000fe40007810000 */
[----:B------:R-:W-:Y:S01]  /*ac20*/  LOP3.LUT R115, R239, UR22, RZ, 0x3c, !PT ;  /* 0x00000016ef737c12 */ /* 0x000fe2000f8e3cff */
[----:B------:R-:W1:Y:S01]  /*ac30*/  SHFL.BFLY PT, R145, R112, 0x1, 0x1f ;  /* 0x0c201f0070917f89 */ /* 0x000e6200000e0000 */
[----:B------:R-:W-:Y:S01]  /*ac40*/  FMNMX.FTZ R114, R22, R114, !PT ;  /* 0x0000007216727209 */ /* 0x000fe20007810000 */
[----:B------:R-:W-:Y:S02]  /*ac50*/  UIADD3 UR22, UR18, -0x255992d5, URZ ;  /* 0xdaa66d2b12167890 */ /* 0x000fe4000fffe03f */
[----:B------:R-:W-:Y:S01]  /*ac60*/  IMAD.WIDE.U32 R140, R115, -0x326172a9, RZ ;  /* 0xcd9e8d57738c7825 */ /* 0x000fe200078e00ff */
[----:B------:R-:W-:Y:S02]  /*ac70*/  FMNMX.FTZ R114, R23, R114, !PT ;  /* 0x0000007217727209 */ /* 0x000fe40007810000 */
[----:B------:R-:W-:Y:S01]  /*ac80*/  LOP3.LUT R115, R239, UR21, RZ, 0x3c, !PT ;  /* 0x00000015ef737c12 */ /* 0x000fe2000f8e3cff */
[----:B------:R-:W-:Y:S01]  /*ac90*/  UIADD3 UR21, UR19, 0x76cf5d0a, URZ ;  /* 0x76cf5d0a13157890 */ /* 0x000fe2000fffe03f */
[----:B------:R-:W-:Y:S02]  /*aca0*/  FMNMX.FTZ R114, R26, R114, !PT ;  /* 0x000000721a727209 */ /* 0x000fe40007810000 */
[----:B------:R-:W-:Y:S01]  /*acb0*/  LOP3.LUT R139, R141, UR14, R174, 0x96, !PT ;  /* 0x0000000e8d8b7c12 */ /* 0x000fe2000f8e96ae */
[----:B------:R-:W-:Y:S01]  /*acc0*/  IMAD.WIDE.U32 R136, R115, -0x326172a9, RZ ;  /* 0xcd9e8d5773887825 */ /* 0x000fe200078e00ff */
[----:B------:R-:W-:Y:S02]  /*acd0*/  FMNMX.FTZ R114, R27, R114, !PT ;  /* 0x000000721b727209 */ /* 0x000fe40007810000 */
[C---:B------:R-:W-:Y:S02]  /*ace0*/  LOP3.LUT R140, R147.reuse, UR15, R140, 0x96, !PT ;  /* 0x0000000f938c7c12 */ /* 0x040fe4000f8e968c */
[----:B------:R-:W-:Y:S02]  /*acf0*/  FMNMX.FTZ R114, R30, R114, !PT ;  /* 0x000000721e727209 */ /* 0x000fe40007810000 */
[----:B------:R-:W-:Y:S01]  /*ad00*/  LOP3.LUT R138, R147, UR15, R136, 0x96, !PT ;  /* 0x0000000f938a7c12 */ /* 0x000fe2000f8e9688 */
[----:B------:R-:W-:Y:S01]  /*ad10*/  UIADD3 UR15, UR19, 0x32370b8f, URZ ;  /* 0x32370b8f130f7890 */ /* 0x000fe2000fffe03f */
[----:B------:R-:W-:Y:S02]  /*ad20*/  FMNMX.FTZ R2, R31, R114, !PT ;  /* 0x000000721f027209 */ /* 0x000fe40007810000 */
[----:B------:R-:W-:Y:S01]  /*ad30*/  LOP3.LUT R114, R137, UR14, R174, 0x96, !PT ;  /* 0x0000000e89727c12 */ /* 0x000fe2000f8e96ae */
[----:B------:R-:W-:Y:S01]  /*ad40*/  IMAD.WIDE.U32 R136, R140, -0x2daee0ad, RZ ;  /* 0xd2511f538c887825 */ /* 0x000fe200078e00ff */
[----:B-1----:R-:W-:Y:S01]  /*ad50*/  FMNMX.FTZ R112, R112, R145, !PT ;  /* 0x0000009170707209 */ /* 0x002fe20007810000 */
[----:B------:R-:W-:Y:S01]  /*ad60*/  UIADD3 UR14, UR18, 0x78dde6e4, URZ ;  /* 0x78dde6e4120e7890 */ /* 0x000fe2000fffe03f */
[----:B------:R-:W-:Y:S01]  /*ad70*/  FMNMX.FTZ R142, R34, R2, !PT ;  /* 0x00000002228e7209 */ /* 0x000fe20007810000 */
[----:B------:R-:W-:Y:S01]  /*ad80*/  IMAD.WIDE.U32 R2, R139, -0x2daee0ad, RZ ;  /* 0xd2511f538b027825 */ /* 0x000fe200078e00ff */
[C---:B------:R-:W-:Y:S02]  /*ad90*/  FSETP.NEU.FTZ.AND P0, PT, R112.reuse, -INF , PT ;  /* 0xff8000007000780b */ /* 0x040fe40003f1d000 */
[----:B------:R-:W-:Y:S01]  /*ada0*/  FMNMX.FTZ R142, R35, R142, !PT ;  /* 0x0000008e238e7209 */ /* 0x000fe20007810000 */
[----:B------:R-:W-:Y:S01]  /*adb0*/  FMUL.FTZ R144, R112, c[0x0][0x23c] ;  /* 0x00008f0070907a20 */ /* 0x000fe20000410000 */
[----:B------:R-:W-:Y:S01]  /*adc0*/  LOP3.LUT R140, R137, UR15, R2, 0x96, !PT ;  /* 0x0000000f898c7c12 */ /* 0x000fe2000f8e9602 */
[----:B------:R-:W-:Y:S02]  /*add0*/  IMAD.WIDE.U32 R138, R138, -0x2daee0ad, RZ ;  /* 0xd2511f538a8a7825 */ /* 0x000fe400078e00ff */
[----:B------:R-:W1:Y:S01]  /*ade0*/  SHFL.BFLY PT, R145, R142, 0x2, 0x1f ;  /* 0x0c401f008e917f89 */ /* 0x000e6200000e0000 */
[----:B------:R-:W-:Y:S01]  /*adf0*/  FSEL R144, R144, RZ, P0 ;  /* 0x000000ff90907208 */ /* 0x000fe20000000000 */
[----:B------:R-:W-:Y:S01]  /*ae00*/  IMAD.WIDE.U32 R140, R140, -0x326172a9, RZ ;  /* 0xcd9e8d578c8c7825 */ /* 0x000fe200078e00ff */
[----:B------:R-:W-:Y:S03]  /*ae10*/  IADD3 R174, P0, R172, UR24, RZ ;  /* 0x00000018acae7c10 */ /* 0x000fe6000ff1e0ff */
[--C-:B------:R-:W-:Y:S01]  /*ae20*/  FFMA.FTZ R4, R4, c[0x0][0x23c], -R144.reuse ;  /* 0x00008f0004047a23 */ /* 0x100fe20000010890 */
[----:B------:R-:W-:Y:S01]  /*ae30*/  IADD3.X R175, R173, UR25, RZ, P0, !PT ;  /* 0x00000019adaf7c10 */ /* 0x000fe200087fe4ff */
[--C-:B------:R-:W-:Y:S02]  /*ae40*/  FFMA.FTZ R5, R5, c[0x0][0x23c], -R144.reuse ;  /* 0x00008f0005057a23 */ /* 0x100fe40000010890 */
[----:B------:R2:W-:Y:S01]  /*ae50*/  MUFU.EX2 R148, R4 ;  /* 0x0000000400947308 */ /* 0x0005e20000000800 */
[--C-:B------:R-:W-:Y:S02]  /*ae60*/  FFMA.FTZ R8, R8, c[0x0][0x23c], -R144.reuse ;  /* 0x00008f0008087a23 */ /* 0x100fe40000010890 */
[--C-:B------:R-:W-:Y:S02]  /*ae70*/  FFMA.FTZ R9, R9, c[0x0][0x23c], -R144.reuse ;  /* 0x00008f0009097a23 */ /* 0x100fe40000010890 */
        /* <DEDUP_REMOVED lines=9> */
[----:B------:R1:W-:Y:S01]  /*af10*/  MUFU.EX2 R217, R8 ;  /* 0x0000000800d97308 */ /* 0x0003e20000000800 */
[--C-:B------:R-:W-:Y:S02]  /*af20*/  FFMA.FTZ R29, R29, c[0x0][0x23c], -R144.reuse ;  /* 0x00008f001d1d7a23 */ /* 0x100fe40000010890 */
[----:B------:R-:W-:Y:S01]  /*af30*/  FFMA.FTZ R28, R28, c[0x0][0x23c], -R144 ;  /* 0x00008f001c1c7a23 */ /* 0x000fe20000010890 */
[----:B--2---:R-:W-:Y:S01]  /*af40*/  LOP3.LUT R4, R3, UR21, R236, 0x96, !PT ;  /* 0x0000001503047c12 */ /* 0x004fe2000f8e96ec */
[----:B------:R-:W-:Y:S04]  /*af50*/  IMAD.WIDE.U32 R2, R114, -0x2daee0ad, RZ ;  /* 0xd2511f5372027825 */ /* 0x000fe800078e00ff */
[----:B------:R-:W-:Y:S01]  /*af60*/  FADD.FTZ R0, -R112, R0 ;  /* 0x0000000070007221 */ /* 0x000fe20000010100 */
[----:B------:R2:W2:Y:S01]  /*af70*/  MUFU.EX2 R222, R9 ;  /* 0x0000000900de7308 */ /* 0x0004a20000000800 */
[----:B------:R-:W-:Y:S01]  /*af80*/  LOP3.LUT R3, R3, UR21, R236, 0x96, !PT ;  /* 0x0000001503037c12 */ /* 0x000fe2000f8e96ec */
[----:B------:R-:W-:Y:S01]  /*af90*/  UIADD3 UR21, UR18, 0x1715609d, URZ ;  /* 0x1715609d12157890 */ /* 0x000fe2000fffe03f */
[----:B------:R-:W-:Y:S01]  /*afa0*/  LOP3.LUT R114, R139, UR15, R2, 0x96, !PT ;  /* 0x0000000f8b727c12 */ /* 0x000fe2000f8e9602 */
[----:B---3--:R-:W-:Y:S01]  /*afb0*/  IMAD.WIDE.U32 R4, R4, -0x326172a9, RZ ;  /* 0xcd9e8d5704047825 */ /* 0x008fe200078e00ff */
[----:B------:R-:W-:Y:S01]  /*afc0*/  UIADD3 UR15, UR19, -0x126145ec, URZ ;  /* 0xed9eba14130f7890 */ /* 0x000fe2000fffe03f */
[----:B----4-:R-:W-:Y:S02]  /*afd0*/  F2FP.PACK_AB R158, R212, R148 ;  /* 0x00000094d49e723e */ /* 0x010fe400000000ff */
[----:B------:R-:W-:Y:S01]  /*afe0*/  IMAD.WIDE.U32 R2, R3, -0x326172a9, RZ ;  /* 0xcd9e8d5703027825 */ /* 0x000fe200078e00ff */
[----:B------:R-:W-:Y:S01]  /*aff0*/  LOP3.LUT R5, R5, UR22, R146, 0x96, !PT ;  /* 0x0000001605057c12 */ /* 0x000fe2000f8e9692 */
[----:B------:R3:W-:Y:S01]  /*b000*/  MUFU.EX2 R227, R24 ;  /* 0x0000001800e37308 */ /* 0x0007e20000000800 */
[----:B------:R-:W-:Y:S01]  /*b010*/  PRMT R157, R158, 0x7632, R157 ;  /* 0x000076329e9d7816 */ /* 0x000fe2000000009d */
[----:B------:R-:W-:Y:S01]  /*b020*/  IMAD.WIDE.U32 R114, R114, -0x326172a9, RZ ;  /* 0xcd9e8d5772727825 */ /* 0x000fe200078e00ff */
[----:B-1----:R-:W-:Y:S03]  /*b030*/  LOP3.LUT R8, R141, UR14, R4, 0x96, !PT ;  /* 0x0000000e8d087c12 */ /* 0x002fe6000f8e9604 */
[----:B------:R-:W-:Y:S01]  /*b040*/  IMAD.WIDE.U32 R4, R5, -0x2daee0ad, RZ ;  /* 0xd2511f5305047825 */ /* 0x000fe200078e00ff */
[----:B------:R-:W-:Y:S01]  /*b050*/  LOP3.LUT R2, R115, UR14, R2, 0x96, !PT ;  /* 0x0000000e73027c12 */ /* 0x000fe2000f8e9602 */
[----:B------:R-:W-:Y:S01]  /*b060*/  UIADD3 UR14, UR18, -0x4ab325aa, URZ ;  /* 0xb54cda56120e7890 */ /* 0x000fe2000fffe03f */
[----:B------:R-:W-:Y:S01]  /*b070*/  PRMT R115, R158, 0x5410, R157 ;  /* 0x000054109e737816 */ /* 0x000fe2000000009d */
[----:B------:R-:W-:Y:S01]  /*b080*/  IMAD.WIDE.U32 R206, R8, -0x2daee0ad, RZ ;  /* 0xd2511f5308ce7825 */ /* 0x000fe200078e00ff */
[----:B------:R-:W-:Y:S01]  /*b090*/  LOP3.LUT R8, R3, UR22, R146, 0x96, !PT ;  /* 0x0000001603087c12 */ /* 0x000fe2000f8e9692 */
[----:B------:R-:W-:Y:S01]  /*b0a0*/  MUFU.EX2 R223, R12 ;  /* 0x0000000c00df7308 */ /* 0x000fe20000000800 */
[----:B------:R-:W-:Y:S01]  /*b0b0*/  FMNMX.FTZ R3, R142, R145, !PT ;  /* 0x000000918e037209 */ /* 0x000fe20007810000 */
[----:B------:R-:W-:Y:S01]  /*b0c0*/  IMAD.WIDE.U32 R210, R2, -0x2daee0ad, RZ ;  /* 0xd2511f5302d27825 */ /* 0x000fe200078e00ff */
[----:B------:R-:W-:Y:S02]  /*b0d0*/  LOP3.LUT R136, R5, UR15, R136, 0x96, !PT ;  /* 0x0000000f05887c12 */ /* 0x000fe4000f8e9688 */
[----:B------:R-:W-:Y:S01]  /*b0e0*/  LOP3.LUT R143, R207, UR5, R4, 0x96, !PT ;  /* 0x00000005cf8f7c12 */ /* 0x000fe2000f8e9604 */
[----:B--2---:R-:W1:Y:S01]  /*b0f0*/  SHFL.BFLY PT, R9, R3, 0x1, 0x1f ;  /* 0x0c201f0003097f89 */ /* 0x004e6200000e0000 */
[----:B------:R-:W-:Y:S01]  /*b100*/  IMAD.WIDE.U32 R4, R8, -0x2daee0ad, RZ ;  /* 0xd2511f5308047825 */ /* 0x000fe200078e00ff */
[----:B------:R-:W-:Y:S02]  /*b110*/  F2FP.PACK_AB R150, R222, R217 ;  /* 0x000000d9de96723e */ /* 0x000fe400000000ff */
[----:B------:R-:W2:Y:S01]  /*b120*/  MUFU.EX2 R232, R13 ;  /* 0x0000000d00e87308 */ /* 0x000ea20000000800 */
[----:B------:R-:W-:Y:S01]  /*b130*/  IMAD.WIDE.U32 R204, R136, -0x326172a9, RZ ;  /* 0xcd9e8d5788cc7825 */ /* 0x000fe200078e00ff */
[----:B------:R-:W-:Y:S02]  /*b140*/  LOP3.LUT R200, R211, UR5, R4, 0x96, !PT ;  /* 0x00000005d3c87c12 */ /* 0x000fe4000f8e9604 */
[----:B------:R-:W-:Y:S01]  /*b150*/  LOP3.LUT R138, R5, UR15, R138, 0x96, !PT ;  /* 0x0000000f058a7c12 */ /* 0x000fe2000f8e968a */
[----:B------:R-:W-:Y:S01]  /*b160*/  IMAD.WIDE.U32 R142, R143, -0x326172a9, RZ ;  /* 0xcd9e8d578f8e7825 */ /* 0x000fe200078e00ff */
[----:B------:R-:W-:Y:S01]  /*b170*/  LOP3.LUT R146, R205, UR21, R140, 0x96, !PT ;  /* 0x00000015cd927c12 */ /* 0x000fe2000f8e968c */
[----:B------:R-:W-:Y:S01]  /*b180*/  UIADD3 UR15, UR19, 0x646e171e, URZ ;  /* 0x646e171e130f7890 */ /* 0x000fe2000fffe03f */
[----:B------:R-:W-:Y:S01]  /*b190*/  PRMT R171, R150, 0x7632, R171 ;  /* 0x0000763296ab7816 */ /* 0x000fe200000000ab */
[----:B------:R-:W-:Y:S01]  /*b1a0*/  IMAD.WIDE.U32 R208, R138, -0x326172a9, RZ ;  /* 0xcd9e8d578ad07825 */ /* 0x000fe200078e00ff */
[----:B------:R-:W-:Y:S01]  /*b1b0*/  LOP3.LUT R2, R143, UR14, R204, 0x96, !PT ;  /* 0x0000000e8f027c12 */ /* 0x000fe2000f8e96cc */
[----:B------:R-:W-:Y:S01]  /*b1c0*/  MUFU.EX2 R231, R16 ;  /* 0x0000001000e77308 */ /* 0x000fe20000000800 */
[----:B------:R-:W-:Y:S01]  /*b1d0*/  LOP3.LUT R5, R142, 0xff, RZ, 0xc0, !PT ;  /* 0x000000ff8e057812 */ /* 0x000fe200078ec0ff */
[----:B------:R-:W-:Y:S01]  /*b1e0*/  IMAD.WIDE.U32 R146, R146, -0x2daee0ad, RZ ;  /* 0xd2511f5392927825 */ /* 0x000fe200078e00ff */
[----:B------:R-:W-:Y:S02]  /*b1f0*/  LOP3.LUT R4, R2, 0xffff, RZ, 0xc0, !PT ;  /* 0x0000ffff02047812 */ /* 0x000fe400078ec0ff */
[----:B------:R-:W-:Y:S01]  /*b200*/  ISETP.GE.U32.AND P4, PT, R234, R5, PT ;  /* 0x00000005ea00720c */ /* 0x000fe20003f86070 */
[----:B------:R-:W-:Y:S01]  /*b210*/  IMAD.WIDE.U32 R200, R200, -0x326172a9, RZ ;  /* 0xcd9e8d57c8c87825 */ /* 0x000fe200078e00ff */
[----:B------:R-:W-:Y:S02]  /*b220*/  SHF.R.U32.HI R4, RZ, 0x8, R4 ;  /* 0x00000008ff047819 */ /* 0x000fe40000011604 */
[----:B------:R-:W-:Y:S01]  /*b230*/  LOP3.LUT R5, R2, 0xff, RZ, 0xc0, !PT ;  /* 0x000000ff02057812 */ /* 0x000fe200078ec0ff */
[----:B------:R-:W4:Y:S01]  /*b240*/  MUFU.EX2 R230, R17 ;  /* 0x0000001100e67308 */ /* 0x000f220000000800 */
[----:B------:R-:W-:Y:S01]  /*b250*/  LOP3.LUT R4, R4, 0xffff, RZ, 0xc0, !PT ;  /* 0x0000ffff04047812 */ /* 0x000fe200078ec0ff */
[----:B------:R-:W-:Y:S01]  /*b260*/  FMUL.FTZ R0, R0, c[0x0][0x23c] ;  /* 0x00008f0000007a20 */ /* 0x000fe20000410000 */
[C---:B------:R-:W-:Y:S02]  /*b270*/  ISETP.GE.U32.AND P6, PT, R234.reuse, R5, PT ;  /* 0x00000005ea00720c */ /* 0x040fe40003fc6070 */
[----:B------:R-:W-:Y:S02]  /*b280*/  ISETP.GE.U32.AND P5, PT, R234, R4, PT ;  /* 0x00000004ea00720c */ /* 0x000fe40003fa6070 */
[----:B------:R-:W-:Y:S01]  /*b290*/  LOP3.LUT R4, R142, 0xffff, RZ, 0xc0, !PT ;  /* 0x0000ffff8e047812 */ /* 0x000fe200078ec0ff */
[----:B------:R-:W-:Y:S01]  /*b2a0*/  @!P4 HADD2 R241, -R150.H0_H0, -RZ.H0_H0 ;  /* 0xa00000ff96f1c230 */ /* 0x000fe20000000900 */
[----:B-1----:R-:W-:Y:S01]  /*b2b0*/  FMNMX.FTZ R3, R3, R9, !PT ;  /* 0x0000000903037209 */ /* 0x002fe20007810000 */
[----:B------:R-:W-:Y:S01]  /*b2c0*/  MUFU.EX2 R229, R20 ;  /* 0x0000001400e57308 */ /* 0x000fe20000000800 */
[----:B------:R-:W-:Y:S02]  /*b2d0*/  SHF.R.U32.HI R4, RZ, 0x8, R4 ;  /* 0x00000008ff047819 */ /* 0x000fe40000011604 */
[----:B------:R-:W-:Y:S01]  /*b2e0*/  LOP3.LUT R202, R209, UR21, R114, 0x96, !PT ;  /* 0x00000015d1ca7c12 */ /* 0x000fe2000f8e9672 */
[----:B------:R-:W-:Y:S01]  /*b2f0*/  FMUL.FTZ R114, R3, c[0x0][0x23c] ;  /* 0x00008f0003727a20 */ /* 0x000fe20000410000 */
[----:B------:R-:W-:Y:S01]  /*b300*/  LOP3.LUT R5, R4, 0xffff, RZ, 0xc0, !PT ;  /* 0x0000ffff04057812 */ /* 0x000fe200078ec0ff */
[----:B------:R-:W-:Y:S01]  /*b310*/  @!P6 HADD2 R235, -R158.H0_H0, -RZ.H0_H0 ;  /* 0xa00000ff9eebe230 */ /* 0x000fe20000000900 */
[----:B------:R-:W-:Y:S01]  /*b320*/  LOP3.LUT R4, R147, UR15, R206, 0x96, !PT ;  /* 0x0000000f93047c12 */ /* 0x000fe2000f8e96ce */
[----:B------:R-:W-:Y:S01]  /*b330*/  @!P5 HADD2 R240, -R157.H0_H0, -RZ.H0_H0 ;  /* 0xa00000ff9df0d230 */ /* 0x000fe20000000900 */
[----:B------:R-:W-:Y:S01]  /*b340*/  FSETP.NEU.FTZ.AND P0, PT, R3, -INF , PT ;  /* 0xff8000000300780b */ /* 0x000fe20003f1d000 */
[----:B------:R-:W1:Y:S01]  /*b350*/  MUFU.EX2 R228, R21 ;  /* 0x0000001500e47308 */ /* 0x000e620000000800 */
[----:B------:R-:W-:Y:S01]  /*b360*/  @!P6 PRMT R158, R235, 0x5410, RZ ;  /* 0x00005410eb9ee816 */ /* 0x000fe200000000ff */
[----:B------:R-:W-:Y:S01]  /*b370*/  IMAD.WIDE.U32 R202, R202, -0x2daee0ad, RZ ;  /* 0xd2511f53caca7825 */ /* 0x000fe200078e00ff */
[----:B------:R-:W-:Y:S02]  /*b380*/  FSEL R114, R114, RZ, P0 ;  /* 0x000000ff72727208 */ /* 0x000fe40000000000 */
[----:B------:R-:W-:Y:S01]  /*b390*/  ISETP.GE.U32.AND P0, PT, R234, R5, PT ;  /* 0x00000005ea00720c */ /* 0x000fe20003f06070 */
[----:B------:R-:W-:Y:S01]  /*b3a0*/  STG.E.U16 [R172.64], R158 ;  /* 0x0000009eac007986 */ /* 0x000fe2000c101510 */
[----:B------:R-:W-:Y:S01]  /*b3b0*/  LOP3.LUT R5, R4, 0xff, RZ, 0xc0, !PT ;  /* 0x000000ff04057812 */ /* 0x000fe200078ec0ff */
[--C-:B------:R-:W-:Y:S01]  /*b3c0*/  FFMA.FTZ R6, R6, c[0x0][0x23c], -R114.reuse ;  /* 0x00008f0006067a23 */ /* 0x100fe20000010872 */
[----:B---3--:R-:W-:Y:S01]  /*b3d0*/  PRMT R24, R150, 0x5410, R171 ;  /* 0x0000541096187816 */ /* 0x008fe200000000ab */
[--C-:B------:R-:W-:Y:S01]  /*b3e0*/  FFMA.FTZ R7, R7, c[0x0][0x23c], -R114.reuse ;  /* 0x00008f0007077a23 */ /* 0x100fe20000010872 */
[----:B------:R-:W-:Y:S01]  /*b3f0*/  ISETP.GE.U32.AND P6, PT, R234, R5, PT ;  /* 0x00000005ea00720c */ /* 0x000fe20003fc6070 */
[----:B------:R3:W-:Y:S01]  /*b400*/  MUFU.EX2 R145, R6 ;  /* 0x0000000600917308 */ /* 0x0007e20000000800 */
[----:B------:R-:W-:Y:S01]  /*b410*/  LOP3.LUT R5, R4, 0xffff, RZ, 0xc0, !PT ;  /* 0x0000ffff04057812 */ /* 0x000fe200078ec0ff */
[--C-:B------:R-:W-:Y:S01]  /*b420*/  FFMA.FTZ R14, R14, c[0x0][0x23c], -R114.reuse ;  /* 0x00008f000e0e7a23 */ /* 0x100fe20000010872 */
[----:B------:R-:W-:Y:S01]  /*b430*/  @!P4 PRMT R150, R241, 0x5410, RZ ;  /* 0x00005410f196c816 */ /* 0x000fe200000000ff */
[--C-:B------:R-:W-:Y:S01]  /*b440*/  FFMA.FTZ R15, R15, c[0x0][0x23c], -R114.reuse ;  /* 0x00008f000f0f7a23 */ /* 0x100fe20000010872 */
[----:B------:R-:W-:Y:S01]  /*b450*/  SHF.R.U32.HI R5, RZ, 0x8, R5 ;  /* 0x00000008ff057819 */ /* 0x000fe20000011605 */
[----:B------:R-:W-:Y:S01]  /*b460*/  @!P0 HADD2 R242, -R171.H0_H0, -RZ.H0_H0 ;  /* 0xa00000ffabf28230 */ /* 0x000fe20000000900 */
[----:B------:R-:W-:Y:S01]  /*b470*/  LOP3.LUT R8, R200, 0xff, RZ, 0xc0, !PT ;  /* 0x000000ffc8087812 */ /* 0x000fe200078ec0ff */
[--C-:B------:R-:W-:Y:S01]  /*b480*/  FFMA.FTZ R10, R10, c[0x0][0x23c], -R114.reuse ;  /* 0x00008f000a0a7a23 */ /* 0x100fe20000010872 */
[----:B------:R-:W-:Y:S01]  /*b490*/  LOP3.LUT R5, R5, 0xffff, RZ, 0xc0, !PT ;  /* 0x0000ffff05057812 */ /* 0x000fe200078ec0ff */
[----:B------:R1:W-:Y:S01]  /*b4a0*/  MUFU.EX2 R211, R7 ;  /* 0x0000000700d37308 */ /* 0x0003e20000000800 */
[----:B--2---:R-:W-:Y:S01]  /*b4b0*/  F2FP.PACK_AB R170, R232, R223 ;  /* 0x000000dfe8aa723e */ /* 0x004fe200000000ff */
[--C-:B------:R-:W-:Y:S01]  /*b4c0*/  FFMA.FTZ R11, R11, c[0x0][0x23c], -R114.reuse ;  /* 0x00008f000b0b7a23 */ /* 0x100fe20000010872 */
[----:B------:R-:W-:Y:S01]  /*b4d0*/  ISETP.GE.U32.AND P4, PT, R234, R5, PT ;  /* 0x00000005ea00720c */ /* 0x000fe20003f86070 */
[--C-:B------:R-:W-:Y:S01]  /*b4e0*/  FFMA.FTZ R18, R18, c[0x0][0x23c], -R114.reuse ;  /* 0x00008f0012127a23 */ /* 0x100fe20000010872 */
[----:B------:R-:W-:Y:S01]  /*b4f0*/  LOP3.LUT R5, R146, 0xffff, RZ, 0xc0, !PT ;  /* 0x0000ffff92057812 */ /* 0x000fe200078ec0ff */
[----:B------:R-:W-:Y:S01]  /*b500*/  @!P6 HADD2 R243, -R170.H0_H0, -RZ.H0_H0 ;  /* 0xa00000ffaaf3e230 */ /* 0x000fe20000000900 */
[----:B------:R-:W-:Y:S01]  /*b510*/  @!P5 PRMT R157, R240, 0x5410, RZ ;  /* 0x00005410f09dd816 */ /* 0x000fe200000000ff */
[--C-:B------:R-:W-:Y:S01]  /*b520*/  FFMA.FTZ R19, R19, c[0x0][0x23c], -R114.reuse ;  /* 0x00008f0013137a23 */ /* 0x100fe20000010872 */
[----:B------:R-:W-:Y:S01]  /*b530*/  SHF.R.U32.HI R5, RZ, 0x8, R5 ;  /* 0x00000008ff057819 */ /* 0x000fe20000011605 */
[----:B------:R-:W2:Y:S01]  /*b540*/  MUFU.EX2 R226, R25 ;  /* 0x0000001900e27308 */ /* 0x000ea20000000800 */
[----:B------:R-:W-:Y:S01]  /*b550*/  ISETP.GE.U32.AND P5, PT, R234, R8, PT ;  /* 0x00000008ea00720c */ /* 0x000fe20003fa6070 */
[--C-:B------:R-:W-:Y:S01]  /*b560*/  FFMA.FTZ R22, R22, c[0x0][0x23c], -R114.reuse ;  /* 0x00008f0016167a23 */ /* 0x100fe20000010872 */
[----:B------:R-:W-:Y:S01]  /*b570*/  LOP3.LUT R8, R146, 0xff, RZ, 0xc0, !PT ;  /* 0x000000ff92087812 */ /* 0x000fe200078ec0ff */
[--C-:B------:R-:W-:Y:S01]  /*b580*/  FFMA.FTZ R23, R23, c[0x0][0x23c], -R114.reuse ;  /* 0x00008f0017177a23 */ /* 0x100fe20000010872 */
[----:B------:R-:W-:Y:S01]  /*b590*/  PRMT R169, R170, 0x7632, R169 ;  /* 0x00007632aaa97816 */ /* 0x000fe200000000a9 */
[----:B------:R-:W-:Y:S01]  /*b5a0*/  STG.E.U16 [R172.64+0x2], R157 ;  /* 0x0000029dac007986 */ /* 0x000fe2000c101510 */
[----:B------:R-:W-:Y:S01]  /*b5b0*/  LOP3.LUT R5, R5, 0xffff, RZ, 0xc0, !PT ;  /* 0x0000ffff05057812 */ /* 0x000fe200078ec0ff */
[--C-:B------:R-:W-:Y:S01]  /*b5c0*/  FFMA.FTZ R26, R26, c[0x0][0x23c], -R114.reuse ;  /* 0x00008f001a1a7a23 */ /* 0x100fe20000010872 */
[----:B------:R-:W-:Y:S01]  /*b5d0*/  @!P0 PRMT R171, R242, 0x5410, RZ ;  /* 0x00005410f2ab8816 */ /* 0x000fe200000000ff */
[----:B------:R-:W-:Y:S01]  /*b5e0*/  @!P4 HADD2 R244, -R169.H0_H0, -RZ.H0_H0 ;  /* 0xa00000ffa9f4c230 */ /* 0x000fe20000000900 */
[----:B------:R-:W-:Y:S01]  /*b5f0*/  ISETP.GE.U32.AND P0, PT, R234, R8, PT ;  /* 0x00000008ea00720c */ /* 0x000fe20003f06070 */
[----:B------:R-:W-:Y:S01]  /*b600*/  MUFU.EX2 R224, R29 ;  /* 0x0000001d00e07308 */ /* 0x000fe20000000800 */
[----:B------:R-:W-:Y:S01]  /*b610*/  PRMT R136, R170, 0x5410, R169 ;  /* 0x00005410aa887816 */ /* 0x000fe200000000a9 */
[----:B------:R-:W-:Y:S01]  /*b620*/  FFMA.FTZ R27, R27, c[0x0][0x23c], -R114 ;  /* 0x00008f001b1b7a23 */ /* 0x000fe20000010872 */
[----:B------:R-:W-:Y:S02]  /*b630*/  @!P6 PRMT R170, R243, 0x5410, RZ ;  /* 0x00005410f3aae816 */ /* 0x000fe400000000ff */
[----:B------:R-:W-:Y:S02]  /*b640*/  ISETP.GE.U32.AND P6, PT, R234, R5, PT ;  /* 0x00000005ea00720c */ /* 0x000fe40003fc6070 */
[----:B------:R-:W-:Y:S02]  /*b650*/  LOP3.LUT R5, R201, UR14, R208, 0x96, !PT ;  /* 0x0000000ec9057c12 */ /* 0x000fe4000f8e96d0 */
[----:B----4-:R-:W-:Y:S01]  /*b660*/  F2FP.PACK_AB R168, R230, R231 ;  /* 0x000000e7e6a8723e */ /* 0x010fe200000000ff */
[----:B------:R-:W4:Y:S01]  /*b670*/  MUFU.EX2 R225, R28 ;  /* 0x0000001c00e17308 */ /* 0x000f220000000800 */
[C---:B------:R-:W-:Y:S02]  /*b680*/  LOP3.LUT R8, R5.reuse, 0xffff, RZ, 0xc0, !PT ;  /* 0x0000ffff05087812 */ /* 0x040fe400078ec0ff */
[----:B------:R-:W-:Y:S01]  /*b690*/  LOP3.LUT R9, R5, 0xff, RZ, 0xc0, !PT ;  /* 0x000000ff05097812 */ /* 0x000fe200078ec0ff */
[----:B------:R-:W-:Y:S01]  /*b6a0*/  @!P0 HADD2 R245, -R168.H0_H0, -RZ.H0_H0 ;  /* 0xa00000ffa8f58230 */ /* 0x000fe20000000900 */
[----:B------:R-:W-:Y:S02]  /*b6b0*/  SHF.R.U32.HI R8, RZ, 0x8, R8 ;  /* 0x00000008ff087819 */ /* 0x000fe40000011608 */
[----:B------:R-:W-:Y:S02]  /*b6c0*/  @!P4 PRMT R169, R244, 0x5410, RZ ;  /* 0x00005410f4a9c816 */ /* 0x000fe400000000ff */
[----:B------:R-:W-:Y:S01]  /*b6d0*/  ISETP.GE.U32.AND P4, PT, R234, R9, PT ;  /* 0x00000009ea00720c */ /* 0x000fe20003f86070 */
[----:B------:R2:W-:Y:S01]  /*b6e0*/  MUFU.EX2 R213, R10 ;  /* 0x0000000a00d57308 */ /* 0x0005e20000000800 */
[----:B------:R-:W-:Y:S02]  /*b6f0*/  PRMT R167, R168, 0x7632, R167 ;  /* 0x00007632a8a77816 */ /* 0x000fe400000000a7 */
[----:B------:R-:W-:Y:S02]  /*b700*/  LOP3.LUT R8, R8, 0xffff, RZ, 0xc0, !PT ;  /* 0x0000ffff08087812 */ /* 0x000fe400078ec0ff */
[----:B------:R-:W-:Y:S01]  /*b710*/  PRMT R137, R168, 0x5410, R167 ;  /* 0x00005410a8897816 */ /* 0x000fe200000000a7 */
[----:B------:R-:W-:Y:S01]  /*b720*/  @!P6 HADD2 R246, -R167.H0_H0, -RZ.H0_H0 ;  /* 0xa00000ffa7f6e230 */ /* 0x000fe20000000900 */
[----:B------:R-:W-:Y:S02]  /*b730*/  @!P0 PRMT R168, R245, 0x5410, RZ ;  /* 0x00005410f5a88816 */ /* 0x000fe400000000ff */
[----:B------:R-:W-:Y:S01]  /*b740*/  ISETP.GE.U32.AND P0, PT, R234, R8, PT ;  /* 0x00000008ea00720c */ /* 0x000fe20003f06070 */
[----:B------:R-:W2:Y:S01]  /*b750*/  MUFU.EX2 R214, R11 ;  /* 0x0000000b00d67308 */ /* 0x000ea20000000800 */
[----:B------:R-:W-:Y:S02]  /*b760*/  LOP3.LUT R8, R200, 0xffff, RZ, 0xc0, !PT ;  /* 0x0000ffffc8087812 */ /* 0x000fe400078ec0ff */
[----:B---3--:R-:W-:Y:S02]  /*b770*/  SHF.R.U32.HI R6, RZ, 0x10, R2 ;  /* 0x00000010ff067819 */ /* 0x008fe40000011602 */
[----:B-1----:R-:W-:Y:S02]  /*b780*/  F2FP.PACK_AB R166, R228, R229 ;  /* 0x000000e5e4a6723e */ /* 0x002fe400000000ff */
[----:B------:R-:W-:Y:S02]  /*b790*/  LOP3.LUT R6, R6, 0xff, RZ, 0xc0, !PT ;  /* 0x000000ff06067812 */ /* 0x000fe400078ec0ff */
[----:B------:R-:W-:Y:S01]  /*b7a0*/  SHF.R.U32.HI R7, RZ, 0x8, R8 ;  /* 0x00000008ff077819 */ /* 0x000fe20000011608 */
[----:B------:R-:W-:Y:S01]  /*b7b0*/  @!P4 HADD2 R250, -R166.H0_H0, -RZ.H0_H0 ;  /* 0xa00000ffa6fac230 */ /* 0x000fe20000000900 */
[----:B------:R-:W-:Y:S02]  /*b7c0*/  @!P6 PRMT R167, R246, 0x5410, RZ ;  /* 0x00005410f6a7e816 */ /* 0x000fe400000000ff */
[----:B------:R-:W-:Y:S02]  /*b7d0*/  ISETP.GE.U32.AND P6, PT, R234, R6, PT ;  /* 0x00000006ea00720c */ /* 0x000fe40003fc6070 */
[C---:B------:R-:W-:Y:S02]  /*b7e0*/  PRMT R165, R166.reuse, 0x7632, R165 ;  /* 0x00007632a6a57816 */ /* 0x040fe400000000a5 */
[----:B------:R-:W-:Y:S02]  /*b7f0*/  LOP3.LUT R6, R7, 0xffff, RZ, 0xc0, !PT ;  /* 0x0000ffff07067812 */ /* 0x000fe400078ec0ff */
[----:B------:R-:W-:Y:S01]  /*b800*/  PRMT R139, R166, 0x5410, R165 ;  /* 0x00005410a68b7816 */ /* 0x000fe200000000a5 */
[----:B------:R-:W-:Y:S01]  /*b810*/  @!P0 HADD2 R252, -R165.H0_H0, -RZ.H0_H0 ;  /* 0xa00000ffa5fc8230 */ /* 0x000fe20000000900 */
[----:B------:R-:W-:Y:S02]  /*b820*/  @!P4 PRMT R166, R250, 0x5410, RZ ;  /* 0x00005410faa6c816 */ /* 0x000fe400000000ff */
[----:B------:R-:W-:Y:S02]  /*b830*/  ISETP.GE.U32.AND P4, PT, R234, R6, PT ;  /* 0x00000006ea00720c */ /* 0x000fe40003f86070 */
[----:B--2---:R-:W-:Y:S02]  /*b840*/  F2FP.PACK_AB R164, R226, R227 ;  /* 0x000000e3e2a4723e */ /* 0x004fe400000000ff */
[----:B------:R-:W-:Y:S02]  /*b850*/  LOP3.LUT R207, R203, UR15, R210, 0x96, !PT ;  /* 0x0000000fcbcf7c12 */ /* 0x000fe4000f8e96d2 */
[----:B------:R-:W-:Y:S01]  /*b860*/  PRMT R163, R164, 0x7632, R163 ;  /* 0x00007632a4a37816 */ /* 0x000fe200000000a3 */
[----:B-----5:R-:W-:Y:S01]  /*b870*/  @!P5 HADD2 R221, -R164.H0_H0, -RZ.H0_H0 ;  /* 0xa00000ffa4ddd230 */ /* 0x020fe20000000900 */
[C---:B------:R-:W-:Y:S02]  /*b880*/  LOP3.LUT R7, R207.reuse, 0xffff, RZ, 0xc0, !PT ;  /* 0x0000ffffcf077812 */ /* 0x040fe400078ec0ff */
[----:B------:R-:W-:Y:S02]  /*b890*/  LOP3.LUT R6, R207, 0xff, RZ, 0xc0, !PT ;  /* 0x000000ffcf067812 */ /* 0x000fe400078ec0ff */
[----:B------:R1:W-:Y:S01]  /*b8a0*/  @!P5 STL.S16 [R1+0xc], R221 ;  /* 0x00000cdd0100d387 */ /* 0x0003e20000100600 */
[----:B------:R-:W-:Y:S01]  /*b8b0*/  @!P4 HADD2 R220, -R163.H0_H0, -RZ.H0_H0 ;  /* 0xa00000ffa3dcc230 */ /* 0x000fe20000000900 */
[----:B------:R-:W-:Y:S02]  /*b8c0*/  @!P0 PRMT R165, R252, 0x5410, RZ ;  /* 0x00005410fca58816 */ /* 0x000fe400000000ff */
[----:B------:R-:W-:Y:S02]  /*b8d0*/  ISETP.GE.U32.AND P0, PT, R234, R6, PT ;  /* 0x00000006ea00720c */ /* 0x000fe40003f06070 */
[----:B------:R2:W-:Y:S01]  /*b8e0*/  @!P4 STL.S16 [R1+0x10], R220 ;  /* 0x000010dc0100c387 */ /* 0x0005e20000100600 */
[----:B------:R-:W-:Y:S02]  /*b8f0*/  SHF.R.U32.HI R6, RZ, 0x8, R7 ;  /* 0x00000008ff067819 */ /* 0x000fe40000011607 */
[----:B------:R-:W-:Y:S01]  /*b900*/  PRMT R17, R221, 0x7610, R17 ;  /* 0x00007610dd117816 */ /* 0x000fe20000000011 */
[----:B------:R3:W5:Y:S01]  /*b910*/  LDL.S16 R7, [R1+0x20] ;  /* 0x0000200001077983 */ /* 0x0007620000100600 */
[----:B------:R-:W-:Y:S02]  /*b920*/  PRMT R16, R220, 0x7610, R16 ;  /* 0x00007610dc107816 */ /* 0x000fe40000000010 */
[----:B------:R-:W-:Y:S02]  /*b930*/  LOP3.LUT R6, R6, 0xffff, RZ, 0xc0, !PT ;  /* 0x0000ffff06067812 */ /* 0x000fe400078ec0ff */
[----:B----4-:R-:W-:Y:S02]  /*b940*/  F2FP.PACK_AB R162, R224, R225 ;  /* 0x000000e1e0a2723e */ /* 0x010fe400000000ff */
[----:B------:R-:W-:Y:S02]  /*b950*/  PRMT R140, R164, 0x5410, R163 ;  /* 0x00005410a48c7816 */ /* 0x000fe400000000a3 */
[----:B------:R-:W-:Y:S01]  /*b960*/  @!P5 PRMT R164, R17, 0x5410, RZ ;  /* 0x0000541011a4d816 */ /* 0x000fe200000000ff */
[----:B------:R-:W-:Y:S01]  /*b970*/  @!P0 HADD2 R219, -R162.H0_H0, -RZ.H0_H0 ;  /* 0xa00000ffa2db8230 */ /* 0x000fe20000000900 */
[----:B------:R-:W-:Y:S02]  /*b980*/  ISETP.GE.U32.AND P5, PT, R234, R6, PT ;  /* 0x00000006ea00720c */ /* 0x000fe40003fa6070 */
[C---:B------:R-:W-:Y:S01]  /*b990*/  PRMT R161, R162.reuse, 0x7632, R161 ;  /* 0x00007632a2a17816 */ /* 0x040fe200000000a1 */
[----:B-1----:R1:W-:Y:S01]  /*b9a0*/  MUFU.EX2 R221, R14 ;  /* 0x0000000e00dd7308 */ /* 0x0023e20000000800 */
[----:B------:R-:W-:Y:S01]  /*b9b0*/  SHF.R.U32.HI R2, RZ, 0x18, R2 ;  /* 0x00000018ff027819 */ /* 0x000fe20000011602 */
[----:B------:R4:W-:Y:S01]  /*b9c0*/  @!P0 STL.S16 [R1+0x14], R219 ;  /* 0x000014db01008387 */ /* 0x0009e20000100600 */
[----:B------:R-:W-:Y:S02]  /*b9d0*/  F2FP.PACK_AB R152, R211, R145 ;  /* 0x00000091d398723e */ /* 0x000fe400000000ff */
[----:B------:R-:W-:Y:S02]  /*b9e0*/  PRMT R141, R162, 0x5410, R161 ;  /* 0x00005410a28d7816 */ /* 0x000fe400000000a1 */
[C---:B------:R-:W-:Y:S01]  /*b9f0*/  PRMT R151, R152.reuse, 0x7632, R151 ;  /* 0x0000763298977816 */ /* 0x040fe20000000097 */
[----:B------:R-:W-:Y:S01]  /*ba00*/  @!P6 HADD2 R216, -R152.H0_H0, -RZ.H0_H0 ;  /* 0xa00000ff98d8e230 */ /* 0x000fe20000000900 */
[----:B------:R-:W-:Y:S01]  /*ba10*/  SHF.R.U32.HI R6, RZ, 0x18, R142 ;  /* 0x00000018ff067819 */ /* 0x000fe2000001168e */
[----:B--2---:R2:W2:Y:S01]  /*ba20*/  MUFU.EX2 R220, R15 ;  /* 0x0000000f00dc7308 */ /* 0x0044a20000000800 */
[----:B------:R-:W-:Y:S01]  /*ba30*/  @!P5 HADD2 R218, -R161.H0_H0, -RZ.H0_H0 ;  /* 0xa00000ffa1dad230 */ /* 0x000fe20000000900 */
[----:B------:R-:W-:Y:S02]  /*ba40*/  PRMT R25, R152, 0x5410, R151 ;  /* 0x0000541098197816 */ /* 0x000fe40000000097 */
[----:B------:R-:W-:Y:S02]  /*ba50*/  PRMT R10, R216, 0x7610, R10 ;  /* 0x00007610d80a7816 */ /* 0x000fe4000000000a */
[----:B------:R-:W-:Y:S02]  /*ba60*/  PRMT R12, R218, 0x7610, R12 ;  /* 0x00007610da0c7816 */ /* 0x000fe4000000000c */
[----:B------:R-:W-:Y:S02]  /*ba70*/  @!P6 PRMT R152, R10, 0x5410, RZ ;  /* 0x000054100a98e816 */ /* 0x000fe400000000ff */
[----:B------:R-:W-:Y:S02]  /*ba80*/  @!P5 PRMT R161, R12, 0x5410, RZ ;  /* 0x000054100ca1d816 */ /* 0x000fe400000000ff */
[----:B------:R-:W-:Y:S01]  /*ba90*/  @!P4 PRMT R163, R16, 0x5410, RZ ;  /* 0x0000541010a3c816 */ /* 0x000fe200000000ff */
[----:B------:R-:W-:Y:S01]  /*baa0*/  STG.E.U16 [R174.64], R152 ;  /* 0x00000098ae007986 */ /* 0x000fe2000c101510 */
[----:B-1----:R-:W-:Y:S02]  /*bab0*/  PRMT R14, R219, 0x7610, R14 ;  /* 0x00007610db0e7816 */ /* 0x002fe4000000000e */
[----:B------:R-:W-:Y:S01]  /*bac0*/  ISETP.GE.U32.AND P4, PT, R234, R6, PT ;  /* 0x00000006ea00720c */ /* 0x000fe20003f86070 */
[----:B----4-:R-:W-:Y:S01]  /*bad0*/  MUFU.EX2 R219, R18 ;  /* 0x0000001200db7308 */ /* 0x010fe20000000800 */
[----:B------:R-:W-:Y:S02]  /*bae0*/  @!P0 PRMT R162, R14, 0x5410, RZ ;  /* 0x000054100ea28816 */ /* 0x000fe400000000ff */
[----:B------:R-:W-:Y:S01]  /*baf0*/  ISETP.GE.U32.AND P0, PT, R234, R2, PT ;  /* 0x00000002ea00720c */ /* 0x000fe20003f06070 */
[----:B------:R3:W4:Y:S01]  /*bb00*/  LDL.S16 R14, [R1+0x30] ;  /* 0x00003000010e7983 */ /* 0x0007220000100600 */
[----:B------:R-:W-:Y:S02]  /*bb10*/  SHF.R.U32.HI R2, RZ, 0x10, R142 ;  /* 0x00000010ff027819 */ /* 0x000fe4000001168e */
[--C-:B------:R-:W-:Y:S01]  /*bb20*/  SHF.R.U32.HI R6, RZ, 0x18, R4.reuse ;  /* 0x00000018ff067819 */ /* 0x100fe20000011604 */
[----:B--2---:R3:W2:Y:S01]  /*bb30*/  LDL.S16 R15, [R1+0x28] ;  /* 0x00002800010f7983 */ /* 0x0046a20000100600 */
[----:B------:R-:W-:Y:S02]  /*bb40*/  LOP3.LUT R2, R2, 0xff, RZ, 0xc0, !PT ;  /* 0x000000ff02027812 */ /* 0x000fe400078ec0ff */
[----:B------:R-:W-:Y:S01]  /*bb50*/  F2FP.PACK_AB R160, R214, R213 ;  /* 0x000000d5d6a0723e */ /* 0x000fe200000000ff */
[----:B------:R1:W-:Y:S01]  /*bb60*/  @!P5 STL.S16 [R1+0x18], R218 ;  /* 0x000018da0100d387 */ /* 0x0003e20000100600 */
[C---:B------:R-:W-:Y:S02]  /*bb70*/  ISETP.GE.U32.AND P5, PT, R234.reuse, R2, PT ;  /* 0x00000002ea00720c */ /* 0x040fe40003fa6070 */
[----:B------:R-:W-:Y:S01]  /*bb80*/  SHF.R.U32.HI R4, RZ, 0x10, R4 ;  /* 0x00000010ff047819 */ /* 0x000fe20000011604 */
[----:B------:R3:W-:Y:S01]  /*bb90*/  @!P6 STL.S16 [R1+0x24], R216 ;  /* 0x000024d80100e387 */ /* 0x0007e20000100600 */
[----:B------:R-:W-:Y:S02]  /*bba0*/  ISETP.GE.U32.AND P6, PT, R234, R6, PT ;  /* 0x00000006ea00720c */ /* 0x000fe40003fc6070 */
[----:B------:R-:W-:Y:S01]  /*bbb0*/  PRMT R159, R160, 0x7632, R159 ;  /* 0x00007632a09f7816 */ /* 0x000fe2000000009f */
[----:B------:R2:W2:Y:S01]  /*bbc0*/  LDL.S16 R12, [R1+0x34] ;  /* 0x00003400010c7983 */ /* 0x0004a20000100600 */
[----:B------:R-:W-:Y:S02]  /*bbd0*/  LOP3.LUT R4, R4, 0xff, RZ, 0xc0, !PT ;  /* 0x000000ff04047812 */ /* 0x000fe400078ec0ff */
[----:B------:R-:W-:Y:S01]  /*bbe0*/  F2FP.PACK_AB R156, R220, R221 ;  /* 0x000000dddc9c723e */ /* 0x000fe200000000ff */
[----:B------:R2:W2:Y:S01]  /*bbf0*/  LDL.S16 R10, [R1+0x2c] ;  /* 0x00002c00010a7983 */ /* 0x0004a20000100600 */
[----:B------:R-:W-:Y:S02]  /*bc00*/  PRMT R28, R160, 0x5410, R159 ;  /* 0x00005410a01c7816 */ /* 0x000fe4000000009f */
[C---:B------:R-:W-:Y:S04]  /*bc10*/  PRMT R155, R156.reuse, 0x7632, R155 ;  /* 0x000076329c9b7816 */ /* 0x040fe8000000009b */
[----:B------:R-:W-:Y:S01]  /*bc20*/  PRMT R29, R156, 0x5410, R155 ;  /* 0x000054109c1d7816 */ /* 0x000fe2000000009b */
[----:B-1----:R-:W1:Y:S10]  /*bc30*/  MUFU.EX2 R218, R19 ;  /* 0x0000001300da7308 */ /* 0x002e740000000800 */
[----:B---3--:R-:W-:Y:S01]  /*bc40*/  MUFU.EX2 R216, R22 ;  /* 0x0000001600d87308 */ /* 0x008fe20000000800 */
[----:B-1----:R-:W-:Y:S04]  /*bc50*/  F2FP.PACK_AB R154, R218, R219 ;  /* 0x000000dbda9a723e */ /* 0x002fe800000000ff */
[C---:B------:R-:W-:Y:S04]  /*bc60*/  PRMT R153, R154.reuse, 0x7632, R153 ;  /* 0x000076329a997816 */ /* 0x040fe80000000099 */
[----:B------:R-:W-:Y:S01]  /*bc70*/  PRMT R138, R154, 0x5410, R153 ;  /* 0x000054109a8a7816 */ /* 0x000fe20000000099 */
[----:B-----5:R-:W-:Y:S05]  /*bc80*/  @!P0 HADD2 R7, -R151.H0_H0, -RZ.H0_H0 ;  /* 0xa00000ff97078230 */ /* 0x020fea0000000900 */
[----:B------:R1:W-:Y:S01]  /*bc90*/  @!P0 STL.S16 [R1+0x20], R7 ;  /* 0x0000200701008387 */ /* 0x0003e20000100600 */
[----:B------:R-:W-:Y:S03]  /*bca0*/  PRMT R2, R7, 0x7610, R2 ;  /* 0x0000761007027816 */ /* 0x000fe60000000002 */
[----:B------:R3:W5:Y:S01]  /*bcb0*/  LDL.S16 R6, [R1+0x40] ;  /* 0x0000400001067983 */ /* 0x0007620000100600 */
[----:B------:R-:W-:Y:S02]  /*bcc0*/  @!P0 PRMT R151, R2, 0x5410, RZ ;  /* 0x0000541002978816 */ /* 0x000fe400000000ff */
[----:B------:R3:W3:Y:S01]  /*bcd0*/  MUFU.EX2 R2, R0 ;  /* 0x0000000000027308 */ /* 0x0006e20000000800 */
[----:B------:R-:W-:Y:S02]  /*bce0*/  ISETP.GE.U32.AND P0, PT, R234, R4, PT ;  /* 0x00000004ea00720c */ /* 0x000fe40003f06070 */
[--C-:B------:R-:W-:Y:S01]  /*bcf0*/  SHF.R.U32.HI R4, RZ, 0x10, R146.reuse ;  /* 0x00000010ff047819 */ /* 0x100fe20000011692 */
[----:B------:R-:W-:Y:S03]  /*bd00*/  STG.E.U16 [R174.64+0x2], R151 ;  /* 0x00000297ae007986 */ /* 0x000fe6000c101510 */
[----:B------:R-:W-:Y:S01]  /*bd10*/  LOP3.LUT R4, R4, 0xff, RZ, 0xc0, !PT ;  /* 0x000000ff04047812 */ /* 0x000fe200078ec0ff */
[----:B------:R-:W-:Y:S04]  /*bd20*/  STG.E.U16 [R172.64+0x10], R150 ;  /* 0x00001096ac007986 */ /* 0x000fe8000c101510 */
[----:B------:R-:W-:Y:S04]  /*bd30*/  STG.E.U16 [R172.64+0x12], R171 ;  /* 0x000012abac007986 */ /* 0x000fe8000c101510 */
[----:B-1----:R1:W5:Y:S01]  /*bd40*/  LDL.S16 R7, [R1+0x44] ;  /* 0x0000440001077983 */ /* 0x0023620000100600 */
[----:B---3--:R-:W-:Y:S01]  /*bd50*/  SHF.R.U32.HI R0, RZ, 0x18, R146 ;  /* 0x00000018ff007819 */ /* 0x008fe20000011692 */
[C---:B------:R-:W-:Y:S02]  /*bd60*/  FFMA.FTZ R205, R2.reuse, R215, R148 ;  /* 0x000000d702cd7223 */ /* 0x040fe40000010094 */
[----:B------:R-:W3:Y:S01]  /*bd70*/  MUFU.EX2 R215, R23 ;  /* 0x0000001700d77308 */ /* 0x000ee20000000800 */
[C---:B------:R-:W-:Y:S02]  /*bd80*/  FMUL.FTZ R16, R2.reuse, R120 ;  /* 0x0000007802107220 */ /* 0x040fe40000410000 */
[C---:B------:R-:W-:Y:S02]  /*bd90*/  FMUL.FTZ R17, R2.reuse, R121 ;  /* 0x0000007902117220 */ /* 0x040fe40000410000 */
[C---:B------:R-:W-:Y:S01]  /*bda0*/  FMUL.FTZ R20, R2.reuse, R116 ;  /* 0x0000007402147220 */ /* 0x040fe20000410000 */
[----:B----4-:R-:W-:Y:S01]  /*bdb0*/  @!P4 HADD2 R14, -R159.H0_H0, -RZ.H0_H0 ;  /* 0xa00000ff9f0ec230 */ /* 0x010fe20000000900 */
[C---:B------:R-:W-:Y:S02]  /*bdc0*/  FMUL.FTZ R21, R2.reuse, R117 ;  /* 0x0000007502157220 */ /* 0x040fe40000410000 */
[----:B------:R-:W-:Y:S01]  /*bdd0*/  FMUL.FTZ R36, R2, R36 ;  /* 0x0000002402247220 */ /* 0x000fe20000410000 */
[----:B--2---:R-:W-:Y:S01]  /*bde0*/  @!P5 HADD2 R15, -R160.H0_H0, -RZ.H0_H0 ;  /* 0xa00000ffa00fd230 */ /* 0x004fe20000000900 */
[----:B------:R-:W-:Y:S01]  /*bdf0*/  PRMT R11, R14, 0x7610, R11 ;  /* 0x000076100e0b7816 */ /* 0x000fe2000000000b */
[C---:B------:R-:W-:Y:S02]  /*be00*/  FMUL.FTZ R37, R2.reuse, R37 ;  /* 0x0000002502257220 */ /* 0x040fe40000410000 */
[C---:B------:R-:W-:Y:S01]  /*be10*/  FMUL.FTZ R40, R2.reuse, R40 ;  /* 0x0000002802287220 */ /* 0x040fe20000410000 */
[----:B------:R-:W-:Y:S01]  /*be20*/  @!P5 STL.S16 [R1+0x28], R15 ;  /* 0x0000280f0100d387 */ /* 0x000fe20000100600 */
[----:B------:R-:W-:Y:S01]  /*be30*/  PRMT R13, R15, 0x7610, R13 ;  /* 0x000076100f0d7816 */ /* 0x000fe2000000000d */
[----:B------:R-:W-:Y:S01]  /*be40*/  FMUL.FTZ R41, R2, R41 ;  /* 0x0000002902297220 */ /* 0x000fe20000410000 */
[----:B------:R-:W-:Y:S01]  /*be50*/  @!P4 PRMT R159, R11, 0x5410, RZ ;  /* 0x000054100b9fc816 */ /* 0x000fe200000000ff */
[----:B------:R-:W-:Y:S01]  /*be60*/  @!P4 STL.S16 [R1+0x30], R14 ;  /* 0x0000300e0100c387 */ /* 0x000fe20000100600 */
[----:B------:R-:W-:Y:S01]  /*be70*/  ISETP.GE.U32.AND P4, PT, R234, R4, PT ;  /* 0x00000004ea00720c */ /* 0x000fe20003f86070 */
[----:B------:R-:W-:Y:S01]  /*be80*/  FMUL.FTZ R44, R2, R44 ;  /* 0x0000002c022c7220 */ /* 0x000fe20000410000 */
[----:B------:R-:W-:Y:S01]  /*be90*/  @!P5 PRMT R160, R13, 0x5410, RZ ;  /* 0x000054100da0d816 */ /* 0x000fe200000000ff */
[----:B------:R-:W-:Y:S01]  /*bea0*/  @!P0 HADD2 R12, -R156.H0_H0, -RZ.H0_H0 ;  /* 0xa00000ff9c0c8230 */ /* 0x000fe20000000900 */
[----:B------:R-:W-:Y:S01]  /*beb0*/  ISETP.GE.U32.AND P5, PT, R234, R0, PT ;  /* 0x00000000ea00720c */ /* 0x000fe20003fa6070 */
[----:B------:R-:W-:Y:S01]  /*bec0*/  FMUL.FTZ R13, R2, R125 ;  /* 0x0000007d020d7220 */ /* 0x000fe20000410000 */
[----:B------:R-:W-:Y:S01]  /*bed0*/  @!P6 HADD2 R10, -R155.H0_H0, -RZ.H0_H0 ;  /* 0xa00000ff9b0ae230 */ /* 0x000fe20000000900 */
[----:B------:R-:W-:Y:S01]  /*bee0*/  SHF.R.U32.HI R4, RZ, 0x18, R5 ;  /* 0x00000018ff047819 */ /* 0x000fe20000011605 */
[----:B------:R2:W-:Y:S01]  /*bef0*/  @!P0 STL.S16 [R1+0x34], R12 ;  /* 0x0000340c01008387 */ /* 0x0005e20000100600 */
[----:B------:R-:W-:Y:S01]  /*bf00*/  PRMT R9, R12, 0x7610, R9 ;  /* 0x000076100c097816 */ /* 0x000fe20000000009 */
[C---:B------:R-:W-:Y:S01]  /*bf10*/  FMUL.FTZ R45, R2.reuse, R45 ;  /* 0x0000002d022d7220 */ /* 0x040fe20000410000 */
[--C-:B------:R-:W-:Y:S01]  /*bf20*/  SHF.R.U32.HI R0, RZ, 0x10, R5.reuse ;  /* 0x00000010ff007819 */ /* 0x100fe20000011605 */
[----:B------:R-:W-:Y:S01]  /*bf30*/  @!P6 STL.S16 [R1+0x2c], R10 ;  /* 0x00002c0a0100e387 */ /* 0x000fe20000100600 */
[----:B------:R-:W-:Y:S01]  /*bf40*/  @!P0 PRMT R156, R9, 0x5410, RZ ;  /* 0x00005410099c8816 */ /* 0x000fe200000000ff */
[----:B------:R-:W-:Y:S01]  /*bf50*/  FMUL.FTZ R9, R2, R129 ;  /* 0x0000008102097220 */ /* 0x000fe20000410000 */
[----:B------:R-:W-:Y:S01]  /*bf60*/  ISETP.GE.U32.AND P0, PT, R234, R4, PT ;  /* 0x00000004ea00720c */ /* 0x000fe20003f06070 */
[----:B------:R-:W-:Y:S01]  /*bf70*/  FMUL.FTZ R48, R2, R48 ;  /* 0x0000003002307220 */ /* 0x000fe20000410000 */
[----:B------:R-:W-:Y:S01]  /*bf80*/  PRMT R8, R10, 0x7610, R8 ;  /* 0x000076100a087816 */ /* 0x000fe20000000008 */
[----:B------:R-:W-:Y:S01]  /*bf90*/  FMUL.FTZ R49, R2, R49 ;  /* 0x0000003102317220 */ /* 0x000fe20000410000 */
[----:B------:R-:W-:Y:S01]  /*bfa0*/  LOP3.LUT R0, R0, 0xff, RZ, 0xc0, !PT ;  /* 0x000000ff00007812 */ /* 0x000fe200078ec0ff */
[----:B------:R-:W-:Y:S01]  /*bfb0*/  FMUL.FTZ R52, R2, R52 ;  /* 0x0000003402347220 */ /* 0x000fe20000410000 */
[----:B------:R-:W-:Y:S01]  /*bfc0*/  @!P6 PRMT R155, R8, 0x5410, RZ ;  /* 0x00005410089be816 */ /* 0x000fe200000000ff */
[----:B------:R-:W-:Y:S01]  /*bfd0*/  FMUL.FTZ R8, R2, R128 ;  /* 0x0000008002087220 */ /* 0x000fe20000410000 */
[----:B------:R-:W-:Y:S01]  /*bfe0*/  ISETP.GE.U32.AND P6, PT, R234, R0, PT ;  /* 0x00000000ea00720c */ /* 0x000fe20003fc6070 */
[C---:B------:R-:W-:Y:S01]  /*bff0*/  FMUL.FTZ R53, R2.reuse, R53 ;  /* 0x0000003502357220 */ /* 0x040fe20000410000 */
[----:B------:R-:W-:Y:S01]  /*c000*/  SHF.R.U32.HI R0, RZ, 0x10, R200 ;  /* 0x00000010ff007819 */ /* 0x000fe200000116c8 */
[C---:B------:R-:W-:Y:S01]  /*c010*/  FMUL.FTZ R56, R2.reuse, R56 ;  /* 0x0000003802387220 */ /* 0x040fe20000410000 */
[----:B---3--:R-:W-:Y:S01]  /*c020*/  F2FP.PACK_AB R149, R215, R216 ;  /* 0x000000d8d795723e */ /* 0x008fe200000000ff */
[----:B------:R-:W-:Y:S01]  /*c030*/  FMUL.FTZ R57, R2, R57 ;  /* 0x0000003902397220 */ /* 0x000fe20000410000 */
[----:B------:R-:W-:Y:S01]  /*c040*/  LOP3.LUT R0, R0, 0xff, RZ, 0xc0, !PT ;  /* 0x000000ff00007812 */ /* 0x000fe200078ec0ff */
[C---:B------:R-:W-:Y:S01]  /*c050*/  FMUL.FTZ R60, R2.reuse, R60 ;  /* 0x0000003c023c7220 */ /* 0x040fe20000410000 */
[----:B------:R-:W-:Y:S01]  /*c060*/  PRMT R148, R149, 0x7632, R148 ;  /* 0x0000763295947816 */ /* 0x000fe20000000094 */
[C---:B------:R-:W-:Y:S01]  /*c070*/  FMUL.FTZ R61, R2.reuse, R61 ;  /* 0x0000003d023d7220 */ /* 0x040fe20000410000 */
[----:B------:R-:W-:Y:S01]  /*c080*/  STG.E.U16 [R174.64+0x10], R160 ;  /* 0x000010a0ae007986 */ /* 0x000fe2000c101510 */
[C---:B--2---:R-:W-:Y:S02]  /*c090*/  FMUL.FTZ R12, R2.reuse, R124 ;  /* 0x0000007c020c7220 */ /* 0x044fe40000410000 */
[C---:B------:R-:W-:Y:S01]  /*c0a0*/  FMUL.FTZ R64, R2.reuse, R64 ;  /* 0x0000004002407220 */ /* 0x040fe20000410000 */
[----:B------:R-:W-:Y:S01]  /*c0b0*/  STG.E.U16 [R174.64+0x12], R159 ;  /* 0x0000129fae007986 */ /* 0x000fe2000c101510 */
[C---:B------:R-:W-:Y:S02]  /*c0c0*/  FMUL.FTZ R65, R2.reuse, R65 ;  /* 0x0000004102417220 */ /* 0x040fe40000410000 */
        /* <DEDUP_REMOVED lines=27> */
[----:B------:R-:W-:Y:S01]  /*c280*/  FMUL.FTZ R109, R2, R109 ;  /* 0x0000006d026d7220 */ /* 0x000fe20000410000 */
[----:B-----5:R-:W-:Y:S05]  /*c290*/  @!P5 HADD2 R6, -R153.H0_H0, -RZ.H0_H0 ;  /* 0xa00000ff9906d230 */ /* 0x020fea0000000900 */
[----:B------:R-:W-:Y:S04]  /*c2a0*/  PRMT R4, R6, 0x7610, R4 ;  /* 0x0000761006047816 */ /* 0x000fe80000000004 */
[----:B------:R-:W-:Y:S01]  /*c2b0*/  @!P5 PRMT R153, R4, 0x5410, RZ ;  /* 0x000054100499d816 */ /* 0x000fe200000000ff */
[C---:B------:R-:W-:Y:S04]  /*c2c0*/  FMUL.FTZ R4, R2.reuse, R132 ;  /* 0x0000008402047220 */ /* 0x040fe80000410000 */
[----:B------:R-:W-:Y:S01]  /*c2d0*/  STG.E.U16 [R174.64+0x32], R153 ;  /* 0x00003299ae007986 */ /* 0x000fe2000c101510 */
[----:B------:R-:W-:Y:S05]  /*c2e0*/  @!P4 HADD2 R7, -R154.H0_H0, -RZ.H0_H0 ;  /* 0xa00000ff9a07c230 */ /* 0x000fea0000000900 */
[----:B------:R-:W-:Y:S01]  /*c2f0*/  @!P4 STL.S16 [R1+0x44], R7 ;  /* 0x000044070100c387 */ /* 0x000fe20000100600 */
[----:B------:R-:W-:Y:S03]  /*c300*/  PRMT R5, R7, 0x7610, R5 ;  /* 0x0000761007057816 */ /* 0x000fe60000000005 */
[----:B------:R2:W-:Y:S01]  /*c310*/  @!P5 STL.S16 [R1+0x40], R6 ;  /* 0x000040060100d387 */ /* 0x0005e20000100600 */
[----:B------:R-:W-:Y:S01]  /*c320*/  @!P4 PRMT R154, R5, 0x5410, RZ ;  /* 0x00005410059ac816 */ /* 0x000fe200000000ff */
[----:B------:R-:W-:Y:S01]  /*c330*/  FMUL.FTZ R5, R2, R133 ;  /* 0x0000008502057220 */ /* 0x000fe20000410000 */
[C---:B------:R-:W-:Y:S01]  /*c340*/  ISETP.GE.U32.AND P4, PT, R234.reuse, R0, PT ;  /* 0x00000000ea00720c */ /* 0x040fe20003f86070 */
[----:B------:R1:W3:Y:S01]  /*c350*/  LDL.S16 R132, [R1+0x3c] ;  /* 0x00003c0001847983 */ /* 0x0002e20000100600 */
[----:B------:R-:W-:Y:S03]  /*c360*/  SHF.R.U32.HI R0, RZ, 0x18, R200 ;  /* 0x00000018ff007819 */ /* 0x000fe600000116c8 */
[----:B------:R1:W4:Y:S01]  /*c370*/  LDL.S16 R209, [R1+0x38] ;  /* 0x0000380001d17983 */ /* 0x0003220000100600 */
[----:B------:R-:W-:Y:S01]  /*c380*/  ISETP.GE.U32.AND P5, PT, R234, R0, PT ;  /* 0x00000000ea00720c */ /* 0x000fe20003fa6070 */
[----:B------:R-:W-:Y:S02]  /*c390*/  FADD.FTZ R0, -R3, R113 ;  /* 0x0000007103007221 */ /* 0x000fe40000010100 */
[----:B------:R-:W-:Y:S02]  /*c3a0*/  STG.E.U16 [R174.64+0x30], R154 ;  /* 0x0000309aae007986 */ /* 0x000fe4000c101510 */
[----:B------:R-:W-:Y:S02]  /*c3b0*/  FMUL.FTZ R0, R0, c[0x0][0x23c] ;  /* 0x00008f0000007a20 */ /* 0x000fe40000410000 */
[----:B------:R-:W-:Y:S04]  /*c3c0*/  STG.E.U16 [R172.64+0x40], R166 ;  /* 0x000040a6ac007986 */ /* 0x000fe8000c101510 */
[----:B------:R-:W2:Y:S01]  /*c3d0*/  MUFU.EX2 R0, R0 ;  /* 0x0000000000007308 */ /* 0x000ea20000000800 */
[----:B------:R-:W-:Y:S01]  /*c3e0*/  STG.E.U16 [R172.64+0x42], R165 ;  /* 0x000042a5ac007986 */ /* 0x000fe2000c101510 */
[C---:B--2---:R-:W-:Y:S02]  /*c3f0*/  FMUL.FTZ R6, R0.reuse, R134 ;  /* 0x0000008600067220 */ /* 0x044fe40000410000 */
[C---:B------:R-:W-:Y:S02]  /*c400*/  FMUL.FTZ R7, R0.reuse, R135 ;  /* 0x0000008700077220 */ /* 0x040fe40000410000 */
[C---:B------:R-:W-:Y:S02]  /*c410*/  FMUL.FTZ R10, R0.reuse, R130 ;  /* 0x00000082000a7220 */ /* 0x040fe40000410000 */
[C---:B------:R-:W-:Y:S02]  /*c420*/  FMUL.FTZ R11, R0.reuse, R131 ;  /* 0x00000083000b7220 */ /* 0x040fe40000410000 */
[C---:B------:R-:W-:Y:S01]  /*c430*/  FMUL.FTZ R14, R0.reuse, R126 ;  /* 0x0000007e000e7220 */ /* 0x040fe20000410000 */
[----:B------:R-:W-:Y:S01]  /*c440*/  LDSM.16.MT88.4 R128, [R180+0xc800] ;  /* 0x00c80000b480783b */ /* 0x000fe20000004200 */
[C---:B------:R-:W-:Y:S02]  /*c450*/  FMUL.FTZ R15, R0.reuse, R127 ;  /* 0x0000007f000f7220 */ /* 0x040fe40000410000 */
[C---:B------:R-:W-:Y:S02]  /*c460*/  FMUL.FTZ R18, R0.reuse, R122 ;  /* 0x0000007a00127220 */ /* 0x040fe40000410000 */
[C---:B------:R-:W-:Y:S02]  /*c470*/  FMUL.FTZ R19, R0.reuse, R123 ;  /* 0x0000007b00137220 */ /* 0x040fe40000410000 */
[C---:B------:R-:W-:Y:S01]  /*c480*/  FFMA.FTZ R233, R0.reuse, R233, R145 ;  /* 0x000000e900e97223 */ /* 0x040fe20000010091 */
[----:B------:R-:W2:Y:S01]  /*c490*/  LDSM.16.MT88.4 R120, [R177+0xc000] ;  /* 0x00c00000b178783b */ /* 0x000ea20000004200 */
        /* <DEDUP_REMOVED lines=41> */
[----:B------:R-:W-:Y:S04]  /*c730*/  SHF.R.U32.HI R0, RZ, 0x10, R207 ;  /* 0x00000010ff007819 */ /* 0x000fe800000116cf */
[----:B------:R-:W-:Y:S02]  /*c740*/  LOP3.LUT R2, R0, 0xff, RZ, 0xc0, !PT ;  /* 0x000000ff00027812 */ /* 0x000fe400078ec0ff */
[----:B------:R-:W-:Y:S01]  /*c750*/  PRMT R0, R149, 0x5410, R148 ;  /* 0x0000541095007816 */ /* 0x000fe20000000094 */
[----:B---3--:R-:W-:Y:S02]  /*c760*/  @!P6 HADD2 R132, -R149.H0_H0, -RZ.H0_H0 ;  /* 0xa00000ff9584e230 */ /* 0x008fe40000000900 */
[----:B----4-:R-:W-:Y:S03]  /*c770*/  @!P0 HADD2 R209, -R148.H0_H0, -RZ.H0_H0 ;  /* 0xa00000ff94d18230 */ /* 0x010fe60000000900 */
[----:B------:R-:W-:Y:S01]  /*c780*/  PRMT R116, R132, 0x7610, R116 ;  /* 0x0000761084747816 */ /* 0x000fe20000000074 */
[----:B------:R-:W-:Y:S03]  /*c790*/  @!P6 STL.S16 [R1+0x3c], R132 ;  /* 0x00003c840100e387 */ /* 0x000fe60000100600 */
[----:B------:R-:W-:Y:S01]  /*c7a0*/  @!P6 PRMT R149, R116, 0x5410, RZ ;  /* 0x000054107495e816 */ /* 0x000fe200000000ff */
[----:B------:R3:W-:Y:S01]  /*c7b0*/  @!P0 STL.S16 [R1+0x38], R209 ;  /* 0x000038d101008387 */ /* 0x0007e20000100600 */
[----:B------:R-:W-:Y:S02]  /*c7c0*/  ISETP.GE.U32.AND P6, PT, R234, R2, PT ;  /* 0x00000002ea00720c */ /* 0x000fe40003fc6070 */
[----:B------:R-:W-:Y:S01]  /*c7d0*/  PRMT R113, R209, 0x7610, R113 ;  /* 0x00007610d1717816 */ /* 0x000fe20000000071 */
[----:B------:R-:W-:Y:S01]  /*c7e0*/  LDSM.16.MT88.4 R132, [R180+0xd000] ;  /* 0x00d00000b484783b */ /* 0x000fe20000004200 */
[----:B------:R-:W-:Y:S02]  /*c7f0*/  LOP3.LUT R2, R202, 0xff, RZ, 0xc0, !PT ;  /* 0x000000ffca027812 */ /* 0x000fe400078ec0ff */
[----:B------:R-:W-:Y:S02]  /*c800*/  @!P0 PRMT R148, R113, 0x5410, RZ ;  /* 0x0000541071948816 */ /* 0x000fe400000000ff */
[----:B------:R-:W-:Y:S02]  /*c810*/  ISETP.GE.U32.AND P0, PT, R234, R2, PT ;  /* 0x00000002ea00720c */ /* 0x000fe40003f06070 */
[----:B------:R-:W-:Y:S01]  /*c820*/  LOP3.LUT R2, R143, UR14, R204, 0x96, !PT ;  /* 0x0000000e8f027c12 */ /* 0x000fe2000f8e96cc */
[----:B------:R-:W-:Y:S01]  /*c830*/  STG.E.U16 [R174.64+0x40], R149 ;  /* 0x00004095ae007986 */ /* 0x000fe2000c101510 */
[----:B------:R-:W-:Y:S02]  /*c840*/  FFMA.FTZ R204, R31, c[0x0][0x23c], -R114 ;  /* 0x00008f001fcc7a23 */ /* 0x000fe40000010872 */
[C---:B------:R-:W-:Y:S01]  /*c850*/  LOP3.LUT R113, R2.reuse, 0xffff, RZ, 0xc0, !PT ;  /* 0x0000ffff02717812 */ /* 0x040fe200078ec0ff */
[----:B------:R-:W-:Y:S01]  /*c860*/  STG.E.U16 [R174.64+0x42], R148 ;  /* 0x00004294ae007986 */ /* 0x000fe2000c101510 */
[----:B------:R-:W-:Y:S02]  /*c870*/  LOP3.LUT R116, R2, 0xff, RZ, 0xc0, !PT ;  /* 0x000000ff02747812 */ /* 0x000fe400078ec0ff */
[----:B------:R-:W-:Y:S01]  /*c880*/  SHF.R.U32.HI R113, RZ, 0x8, R113 ;  /* 0x00000008ff717819 */ /* 0x000fe20000011671 */
[----:B------:R-:W-:Y:S01]  /*c890*/  STG.E.U16 [R172.64+0x50], R164 ;  /* 0x000050a4ac007986 */ /* 0x000fe2000c101510 */
[----:B------:R-:W-:Y:S02]  /*c8a0*/  MUFU.EX2 R204, R204 ;  /* 0x000000cc00cc7308 */ /* 0x000fe40000000800 */
[----:B------:R-:W-:Y:S01]  /*c8b0*/  PRMT R117, R116, 0x5410, R113 ;  /* 0x0000541074757816 */ /* 0x000fe20000000071 */
[----:B------:R-:W-:Y:S01]  /*c8c0*/  STG.E.U16 [R172.64+0x52], R163 ;  /* 0x000052a3ac007986 */ /* 0x000fe2000c101510 */
[--C-:B------:R-:W-:Y:S02]  /*c8d0*/  SHF.R.U32.HI R116, RZ, 0x10, R2.reuse ;  /* 0x00000010ff747819 */ /* 0x100fe40000011602 */
[----:B------:R-:W-:Y:S02]  /*c8e0*/  SHF.R.U32.HI R113, RZ, 0x18, R2 ;  /* 0x00000018ff717819 */ /* 0x000fe40000011602 */
[----:B------:R-:W-:Y:S02]  /*c8f0*/  LOP3.LUT R2, R116, 0xff, RZ, 0xc0, !PT ;  /* 0x000000ff74027812 */ /* 0x000fe400078ec0ff */
[----:B---3--:R-:W-:Y:S02]  /*c900*/  PRMT R209, R234, 0x7054, R234 ;  /* 0x00007054ead17816 */ /* 0x008fe400000000ea */
[----:B------:R-:W-:Y:S02]  /*c910*/  PRMT R119, R2, 0x5410, R113 ;  /* 0x0000541002777816 */ /* 0x000fe40000000071 */
[C---:B------:R-:W-:Y:S01]  /*c920*/  LOP3.LUT R2, R142.reuse, 0xffff, RZ, 0xc0, !PT ;  /* 0x0000ffff8e027812 */ /* 0x040fe200078ec0ff */
[----:B------:R-:W-:Y:S01]  /*c930*/  HSET2.LE.AND R116, R117, R209, PT ;  /* 0x000000d175747233 */ /* 0x000fe20003803000 */
[----:B------:R-:W-:Y:S01]  /*c940*/  LOP3.LUT R113, R142, 0xff, RZ, 0xc0, !PT ;  /* 0x000000ff8e717812 */ /* 0x000fe200078ec0ff */
[----:B------:R3:W-:Y:S01]  /*c950*/  MUFU.EX2 R209, R26 ;  /* 0x0000001a00d17308 */ /* 0x0007e20000000800 */
[----:B------:R-:W-:Y:S02]  /*c960*/  SHF.R.U32.HI R2, RZ, 0x8, R2 ;  /* 0x00000008ff027819 */ /* 0x000fe40000011602 */
[----:B------:R-:W-:Y:S02]  /*c970*/  PRMT R143, R234, 0x7054, R234 ;  /* 0x00007054ea8f7816 */ /* 0x000fe400000000ea */
[----:B------:R-:W-:Y:S02]  /*c980*/  PRMT R113, R113, 0x5410, R2 ;  /* 0x0000541071717816 */ /* 0x000fe40000000002 */
[--C-:B------:R-:W-:Y:S01]  /*c990*/  SHF.R.U32.HI R2, RZ, 0x10, R142.reuse ;  /* 0x00000010ff027819 */ /* 0x100fe2000001168e */
[--C-:B------:R-:W-:Y:S01]  /*c9a0*/  HSET2.LE.AND R117, R119, R143.reuse, PT ;  /* 0x0000008f77757233 */ /* 0x100fe20003803000 */
[----:B------:R-:W-:Y:S01]  /*c9b0*/  SHF.R.U32.HI R142, RZ, 0x18, R142 ;  /* 0x00000018ff8e7819 */ /* 0x000fe2000001168e */
[--C-:B------:R-:W-:Y:S01]  /*c9c0*/  HSET2.LE.AND R118, R113, R143.reuse, PT ;  /* 0x0000008f71767233 */ /* 0x100fe20003803000 */
[----:B------:R-:W-:Y:S02]  /*c9d0*/  LOP3.LUT R2, R2, 0xff, RZ, 0xc0, !PT ;  /* 0x000000ff02027812 */ /* 0x000fe400078ec0ff */
[----:B------:R-:W-:Y:S02]  /*c9e0*/  LOP3.LUT R116, R116, R115, RZ, 0xc0, !PT ;  /* 0x0000007374747212 */ /* 0x000fe400078ec0ff */
[----:B------:R-:W-:Y:S02]  /*c9f0*/  PRMT R2, R2, 0x5410, R142 ;  /* 0x0000541002027816 */ /* 0x000fe4000000008e */
[----:B------:R-:W-:Y:S01]  /*ca00*/  LOP3.LUT R118, R118, R24, RZ, 0xc0, !PT ;  /* 0x0000001876767212 */ /* 0x000fe200078ec0ff */
[----:B------:R1:W4:Y:S01]  /*ca10*/  LDL.S16 R142, [R1+0x1c] ;  /* 0x00001c00018e7983 */ /* 0x0003220000100600 */
[----:B------:R-:W-:Y:S01]  /*ca20*/  LOP3.LUT R117, R117, R25, RZ, 0xc0, !PT ;  /* 0x0000001975757212 */ /* 0x000fe200078ec0ff */
[--C-:B------:R-:W-:Y:S01]  /*ca30*/  HSET2.LE.AND R119, R2, R143.reuse, PT ;  /* 0x0000008f02777233 */ /* 0x100fe20003803000 */
[----:B------:R-:W-:Y:S02]  /*ca40*/  SHF.R.U32.HI R115, RZ, 0x10, R146 ;  /* 0x00000010ff737819 */ /* 0x000fe40000011692 */
[----:B------:R-:W-:Y:S02]  /*ca50*/  LOP3.LUT R24, R146, 0xffff, RZ, 0xc0, !PT ;  /* 0x0000ffff92187812 */ /* 0x000fe400078ec0ff */
[----:B------:R-:W-:Y:S02]  /*ca60*/  LOP3.LUT R119, R119, R28, RZ, 0xc0, !PT ;  /* 0x0000001c77777212 */ /* 0x000fe400078ec0ff */
[----:B------:R-:W-:Y:S01]  /*ca70*/  LOP3.LUT R2, R147, UR15, R206, 0x96, !PT ;  /* 0x0000000f93027c12 */ /* 0x000fe2000f8e96ce */
[----:B------:R-:W-:Y:S01]  /*ca80*/  FFMA.FTZ R147, R34, c[0x0][0x23c], -R114 ;  /* 0x00008f0022937a23 */ /* 0x000fe20000010872 */
[----:B------:R-:W-:Y:S01]  /*ca90*/  LOP3.LUT R25, R146, 0xff, RZ, 0xc0, !PT ;  /* 0x000000ff92197812 */ /* 0x000fe200078ec0ff */
[----:B------:R-:W5:Y:S01]  /*caa0*/  MUFU.EX2 R206, R27 ;  /* 0x0000001b00ce7308 */ /* 0x000f620000000800 */
[----:B------:R-:W-:Y:S01]  /*cab0*/  SHF.R.U32.HI R146, RZ, 0x18, R146 ;  /* 0x00000018ff927819 */ /* 0x000fe20000011692 */
[C---:B--2---:R-:W-:Y:S01]  /*cac0*/  HMMA.16816.F32 R4, R116.reuse, R120, R4 ;  /* 0x000000787404723c */ /* 0x044fe20000001804 */
[----:B------:R-:W-:Y:S02]  /*cad0*/  SHF.R.U32.HI R24, RZ, 0x8, R24 ;  /* 0x00000008ff187819 */ /* 0x000fe40000011618 */
[C---:B------:R-:W-:Y:S02]  /*cae0*/  LOP3.LUT R28, R2.reuse, 0xffff, RZ, 0xc0, !PT ;  /* 0x0000ffff021c7812 */ /* 0x040fe400078ec0ff */
[----:B------:R-:W-:Y:S02]  /*caf0*/  PRMT R113, R25, 0x5410, R24 ;  /* 0x0000541019717816 */ /* 0x000fe40000000018 */
[----:B------:R-:W-:Y:S01]  /*cb00*/  SHF.R.U32.HI R28, RZ, 0x8, R28 ;  /* 0x00000008ff1c7819 */ /* 0x000fe2000001161c */
[C---:B------:R-:W-:Y:S01]  /*cb10*/  HMMA.16816.F32 R8, R116.reuse, R122, R8 ;  /* 0x0000007a7408723c */ /* 0x040fe20000001808 */
[----:B------:R-:W2:Y:S01]  /*cb20*/  LDSM.16.MT88.4 R120, [R178+0xc000] ;  /* 0x00c00000b278783b */ /* 0x000ea20000004200 */
[----:B------:R-:W-:Y:S02]  /*cb30*/  MUFU.EX2 R147, R147 ;  /* 0x0000009300937308 */ /* 0x000fe40000000800 */
[----:B------:R-:W-:Y:S02]  /*cb40*/  LOP3.LUT R25, R2, 0xff, RZ, 0xc0, !PT ;  /* 0x000000ff02197812 */ /* 0x000fe400078ec0ff */
[----:B---3--:R-:W-:Y:S02]  /*cb50*/  SHF.R.U32.HI R26, RZ, 0x10, R200 ;  /* 0x00000010ff1a7819 */ /* 0x008fe400000116c8 */
[----:B------:R-:W-:Y:S04]  /*cb60*/  PRMT R25, R25, 0x5410, R28 ;  /* 0x0000541019197816 */ /* 0x000fe8000000001c */
[--C-:B------:R-:W-:Y:S02]  /*cb70*/  SHF.R.U32.HI R24, RZ, 0x10, R2.reuse ;  /* 0x00000010ff187819 */ /* 0x100fe40000011602 */
[----:B------:R-:W-:Y:S02]  /*cb80*/  SHF.R.U32.HI R2, RZ, 0x18, R2 ;  /* 0x00000018ff027819 */ /* 0x000fe40000011602 */
[----:B------:R-:W-:Y:S01]  /*cb90*/  LOP3.LUT R24, R24, 0xff, RZ, 0xc0, !PT ;  /* 0x000000ff18187812 */ /* 0x000fe200078ec0ff */
[C---:B--2---:R-:W-:Y:S08]  /*cba0*/  HMMA.16816.F32 R12, R116.reuse, R120, R12 ;  /* 0x00000078740c723c */ /* 0x044ff0000000180c */
[C---:B------:R-:W-:Y:S01]  /*cbb0*/  HMMA.16816.F32 R16, R116.reuse, R122, R16 ;  /* 0x0000007a7410723c */ /* 0x040fe20000001810 */
[----:B------:R-:W2:Y:S07]  /*cbc0*/  LDSM.16.MT88.4 R120, [R180+0xc000] ;  /* 0x00c00000b478783b */ /* 0x000eae0000004200 */
        /* <DEDUP_REMOVED lines=28> */
[----:B------:R-:W-:Y:S01]  /*cd90*/  HMMA.16816.F32 R108, R116, R122, R108 ;  /* 0x0000007a746c723c */ /* 0x000fe2000000186c */
[----:B------:R-:W2:Y:S06]  /*cda0*/  LDSM.16.MT88.4 R120, [R177+0xc800] ;  /* 0x00c80000b178783b */ /* 0x000eac0000004200 */
[----:B------:R-:W-:Y:S01]  /*cdb0*/  LOP3.LUT R119, R115, 0xff, RZ, 0xc0, !PT ;  /* 0x000000ff73777812 */ /* 0x000fe200078ec0ff */
[--C-:B------:R-:W-:Y:S01]  /*cdc0*/  HSET2.LE.AND R118, R113, R143.reuse, PT ;  /* 0x0000008f71767233 */ /* 0x100fe20003803000 */
[----:B------:R-:W-:Y:S03]  /*cdd0*/  PRMT R117, R24, 0x5410, R2 ;  /* 0x0000541018757816 */ /* 0x000fe60000000002 */
[----:B------:R-:W-:Y:S01]  /*cde0*/  PRMT R119, R119, 0x5410, R146 ;  /* 0x0000541077777816 */ /* 0x000fe20000000092 */
[--C-:B------:R-:W-:Y:S01]  /*cdf0*/  HSET2.LE.AND R116, R25, R143.reuse, PT ;  /* 0x0000008f19747233 */ /* 0x100fe20003803000 */
[----:B------:R-:W-:Y:S01]  /*ce00*/  LOP3.LUT R118, R118, R137, RZ, 0xc0, !PT ;  /* 0x0000008976767212 */ /* 0x000fe200078ec0ff */
[--C-:B------:R-:W-:Y:S01]  /*ce10*/  HSET2.LE.AND R117, R117, R143.reuse, PT ;  /* 0x0000008f75757233 */ /* 0x100fe20003803000 */
[----:B------:R1:W3:Y:S01]  /*ce20*/  LDL.S16 R137, [R1] ;  /* 0x0000000001897983 */ /* 0x0002e20000100600 */
[--C-:B------:R-:W-:Y:S01]  /*ce30*/  HSET2.LE.AND R119, R119, R143.reuse, PT ;  /* 0x0000008f77777233 */ /* 0x100fe20003803000 */
[----:B------:R-:W-:Y:S01]  /*ce40*/  LOP3.LUT R116, R116, R136, RZ, 0xc0, !PT ;  /* 0x0000008874747212 */ /* 0x000fe200078ec0ff */
[----:B------:R-:W-:Y:S01]  /*ce50*/  FFMA.FTZ R113, R30, c[0x0][0x23c], -R114 ;  /* 0x00008f001e717a23 */ /* 0x000fe20000010872 */
[----:B------:R-:W-:Y:S01]  /*ce60*/  LOP3.LUT R117, R117, R29, RZ, 0xc0, !PT ;  /* 0x0000001d75757212 */ /* 0x000fe200078ec0ff */
[----:B------:R-:W-:Y:S01]  /*ce70*/  FFMA.FTZ R136, R33, c[0x0][0x23c], -R144 ;  /* 0x00008f0021887a23 */ /* 0x000fe20000010890 */
[----:B------:R-:W-:Y:S01]  /*ce80*/  LOP3.LUT R119, R119, R138, RZ, 0xc0, !PT ;  /* 0x0000008a77777212 */ /* 0x000fe200078ec0ff */
[----:B------:R-:W-:Y:S01]  /*ce90*/  FFMA.FTZ R114, R35, c[0x0][0x23c], -R114 ;  /* 0x00008f0023727a23 */ /* 0x000fe20000010872 */
[----:B------:R1:W3:Y:S01]  /*cea0*/  LDL.S16 R138, [R1+0x4] ;  /* 0x00000400018a7983 */ /* 0x0002e20000100600 */
[----:B-----5:R-:W-:Y:S01]  /*ceb0*/  F2FP.PACK_AB R146, R206, R209 ;  /* 0x000000d1ce92723e */ /* 0x020fe200000000ff */
[----:B------:R-:W-:Y:S01]  /*cec0*/  FADD.FTZ R115, R212, R205 ;  /* 0x000000cdd4737221 */ /* 0x000fe20000010000 */
[----:B------:R-:W-:Y:S01]  /*ced0*/  LOP3.LUT R25, R200, 0xffff, RZ, 0xc0, !PT ;  /* 0x0000ffffc8197812 */ /* 0x000fe200078ec0ff */
[----:B------:R5:W1:Y:S01]  /*cee0*/  MUFU.EX2 R205, R113 ;  /* 0x0000007100cd7308 */ /* 0x000a620000000800 */
[----:B------:R-:W-:Y:S02]  /*cef0*/  PRMT R145, R146, 0x7632, R145 ;  /* 0x0000763292917816 */ /* 0x000fe40000000091 */
[----:B------:R-:W-:Y:S02]  /*cf00*/  LOP3.LUT R24, R200, 0xff, RZ, 0xc0, !PT ;  /* 0x000000ffc8187812 */ /* 0x000fe400078ec0ff */
[----:B------:R-:W-:Y:S02]  /*cf10*/  SHF.R.U32.HI R25, RZ, 0x8, R25 ;  /* 0x00000008ff197819 */ /* 0x000fe40000011619 */
[----:B------:R-:W-:Y:S01]  /*cf20*/  LOP3.LUT R2, R201, UR14, R208, 0x96, !PT ;  /* 0x0000000ec9027c12 */ /* 0x000fe2000f8e96d0 */
[----:B------:R-:W-:Y:S01]  /*cf30*/  FFMA.FTZ R201, R32, c[0x0][0x23c], -R144 ;  /* 0x00008f0020c97a23 */ /* 0x000fe20000010890 */
[----:B------:R-:W-:Y:S01]  /*cf40*/  PRMT R28, R24, 0x5410, R25 ;  /* 0x00005410181c7816 */ /* 0x000fe20000000019 */
[----:B------:R-:W-:Y:S01]  /*cf50*/  LDSM.16.MT88.4 R32, [R177+0xf000] ;  /* 0x00f00000b120783b */ /* 0x000fe20000004200 */
[----:B------:R-:W-:Y:S01]  /*cf60*/  LOP3.LUT R25, R26, 0xff, RZ, 0xc0, !PT ;  /* 0x000000ff1a197812 */ /* 0x000fe200078ec0ff */
[----:B------:R-:W3:Y:S01]  /*cf70*/  MUFU.EX2 R114, R114 ;  /* 0x0000007200727308 */ /* 0x000ee20000000800 */
[C---:B--2---:R-:W-:Y:S01]  /*cf80*/  HMMA.16816.F32 R4, R116.reuse, R120, R4 ;  /* 0x000000787404723c */ /* 0x044fe20000001804 */
[----:B------:R-:W-:Y:S02]  /*cf90*/  LOP3.LUT R27, R2, 0xff, RZ, 0xc0, !PT ;  /* 0x000000ff021b7812 */ /* 0x000fe400078ec0ff */
[----:B------:R-:W-:Y:S02]  /*cfa0*/  SHF.R.U32.HI R26, RZ, 0x10, R2 ;  /* 0x00000010ff1a7819 */ /* 0x000fe40000011602 */
[----:B------:R-:W-:Y:S02]  /*cfb0*/  SHF.R.U32.HI R200, RZ, 0x18, R200 ;  /* 0x00000018ffc87819 */ /* 0x000fe400000116c8 */
[----:B------:R-:W-:Y:S01]  /*cfc0*/  LOP3.LUT R26, R26, 0xff, RZ, 0xc0, !PT ;  /* 0x000000ff1a1a7812 */ /* 0x000fe200078ec0ff */
[C---:B------:R-:W-:Y:S01]  /*cfd0*/  HMMA.16816.F32 R8, R116.reuse, R122, R8 ;  /* 0x0000007a7408723c */ /* 0x040fe20000001808 */
[----:B------:R-:W2:Y:S01]  /*cfe0*/  LDSM.16.MT88.4 R120, [R179+0xc800] ;  /* 0x00c80000b378783b */ /* 0x000ea20000004200 */
[----:B------:R-:W-:Y:S02]  /*cff0*/  MUFU.EX2 R201, R201 ;  /* 0x000000c900c97308 */ /* 0x000fe40000000800 */
[----:B------:R-:W-:Y:S02]  /*d000*/  PRMT R200, R25, 0x5410, R200 ;  /* 0x0000541019c87816 */ /* 0x000fe400000000c8 */
[----:B-----5:R-:W-:Y:S02]  /*d010*/  SHF.R.U32.HI R113, RZ, 0x18, R207 ;  /* 0x00000018ff717819 */ /* 0x020fe400000116cf */
[C---:B------:R-:W-:Y:S01]  /*d020*/  HMMA.16816.F32 R12, R116.reuse, R124, R12 ;  /* 0x0000007c740c723c */ /* 0x040fe2000000180c */
[----:B-1----:R-:W-:Y:S03]  /*d030*/  F2FP.PACK_AB R144, R204, R205 ;  /* 0x000000cdcc90723e */ /* 0x002fe600000000ff */
[----:B------:R-:W-:Y:S02]  /*d040*/  LOP3.LUT R24, R2, 0xffff, RZ, 0xc0, !PT ;  /* 0x0000ffff02187812 */ /* 0x000fe400078ec0ff */
[----:B----4-:R-:W-:Y:S01]  /*d050*/  @!P6 HADD2 R142, -R144.H0_H0, -RZ.H0_H0 ;  /* 0xa00000ff908ee230 */ /* 0x010fe20000000900 */
[----:B------:R-:W-:Y:S01]  /*d060*/  SHF.R.U32.HI R2, RZ, 0x18, R2 ;  /* 0x00000018ff027819 */ /* 0x000fe20000011602 */
[C---:B------:R-:W-:Y:S01]  /*d070*/  HMMA.16816.F32 R16, R116.reuse, R126, R16 ;  /* 0x0000007e7410723c */ /* 0x040fe20000001810 */
[----:B------:R-:W1:Y:S03]  /*d080*/  LDSM.16.MT88.4 R124, [R177+0xe800] ;  /* 0x00e80000b17c783b */ /* 0x000e660000004200 */
[----:B------:R-:W-:Y:S01]  /*d090*/  PRMT R2, R26, 0x5410, R2 ;  /* 0x000054101a027816 */ /* 0x000fe20000000002 */
[--C-:B------:R-:W-:Y:S01]  /*d0a0*/  HSET2.LE.AND R26, R28, R143.reuse, PT ;  /* 0x0000008f1c1a7233 */ /* 0x100fe20003803000 */
[----:B------:R-:W-:Y:S02]  /*d0b0*/  SHF.R.U32.HI R24, RZ, 0x8, R24 ;  /* 0x00000008ff187819 */ /* 0x000fe40000011618 */
[C---:B------:R-:W-:Y:S01]  /*d0c0*/  HMMA.16816.F32 R20, R116.reuse, R128, R20 ;  /* 0x000000807414723c */ /* 0x040fe20000001814 */
[----:B------:R-:W-:Y:S03]  /*d0d0*/  LDSM.16.MT88.4 R28, [R179+0xd000] ;  /* 0x00d00000b31c783b */ /* 0x000fe60000004200 */
[--C-:B------:R-:W-:Y:S01]  /*d0e0*/  HSET2.LE.AND R25, R2, R143.reuse, PT ;  /* 0x0000008f02197233 */ /* 0x100fe20003803000 */
[----:B------:R-:W-:Y:S02]  /*d0f0*/  LOP3.LUT R26, R26, R140, RZ, 0xc0, !PT ;  /* 0x0000008c1a1a7212 */ /* 0x000fe400078ec0ff */
[----:B------:R-:W-:Y:S01]  /*d100*/  PRMT R24, R27, 0x5410, R24 ;  /* 0x000054101b187816 */ /* 0x000fe20000000018 */
[C---:B------:R-:W-:Y:S01]  /*d110*/  HMMA.16816.F32 R36, R116.reuse, R130, R36 ;  /* 0x000000827424723c */ /* 0x040fe20000001824 */
[----:B------:R-:W4:Y:S03]  /*d120*/  LDSM.16.MT88.4 R128, [R178+0xe800] ;  /* 0x00e80000b280783b */ /* 0x000f260000004200 */
[--C-:B------:R-:W-:Y:S01]  /*d130*/  HSET2.LE.AND R24, R24, R143.reuse, PT ;  /* 0x0000008f18187233 */ /* 0x100fe20003803000 */
[----:B------:R-:W-:Y:S01]  /*d140*/  LOP3.LUT R25, R25, R0, RZ, 0xc0, !PT ;  /* 0x0000000019197212 */ /* 0x000fe200078ec0ff */
[--C-:B------:R-:W-:Y:S01]  /*d150*/  HSET2.LE.AND R27, R200, R143.reuse, PT ;  /* 0x0000008fc81b7233 */ /* 0x100fe20003803000 */
[----:B------:R-:W-:Y:S01]  /*d160*/  PRMT R0, R146, 0x5410, R145 ;  /* 0x0000541092007816 */ /* 0x000fe20000000091 */
[----:B------:R5:W3:Y:S01]  /*d170*/  MUFU.EX2 R200, R136 ;  /* 0x0000008800c87308 */ /* 0x000ae20000000800 */
[C---:B--2---:R-:W-:Y:S03]  /*d180*/  HMMA.16816.F32 R40, R116.reuse, R120, R40 ;  /* 0x000000787428723c */ /* 0x044fe60000001828 */
[----:B------:R-:W-:Y:S02]  /*d190*/  LOP3.LUT R24, R24, R139, RZ, 0xc0, !PT ;  /* 0x0000008b18187212 */ /* 0x000fe400078ec0ff */
[----:B------:R-:W-:Y:S02]  /*d1a0*/  LOP3.LUT R27, R27, R0, RZ, 0xc0, !PT ;  /* 0x000000001b1b7212 */ /* 0x000fe400078ec0ff */
[----:B------:R-:W-:Y:S01]  /*d1b0*/  LOP3.LUT R0, R203, UR15, R210, 0x96, !PT ;  /* 0x0000000fcb007c12 */ /* 0x000fe2000f8e96d2 */
[C---:B------:R-:W-:Y:S01]  /*d1c0*/  HMMA.16816.F32 R44, R116.reuse, R122, R44 ;  /* 0x0000007a742c723c */ /* 0x040fe2000000182c */
[----:B------:R-:W2:Y:S03]  /*d1d0*/  LDSM.16.MT88.4 R120, [R180+0xe800] ;  /* 0x00e80000b478783b */ /* 0x000ea60000004200 */
[----:B------:R-:W-:Y:S04]  /*d1e0*/  SHF.R.U32.HI R2, RZ, 0x10, R202 ;  /* 0x00000010ff027819 */ /* 0x000fe800000116ca */
[C---:B-1----:R-:W-:Y:S01]  /*d1f0*/  HMMA.16816.F32 R48, R116.reuse, R124, R48 ;  /* 0x0000007c7430723c */ /* 0x042fe20000001830 */
[----:B------:R-:W-:Y:S07]  /*d200*/  LOP3.LUT R2, R2, 0xff, RZ, 0xc0, !PT ;  /* 0x000000ff02027812 */ /* 0x000fee00078ec0ff */
[C---:B------:R-:W-:Y:S01]  /*d210*/  HMMA.16816.F32 R52, R116.reuse, R126, R52 ;  /* 0x0000007e7434723c */ /* 0x040fe20000001834 */
[----:B------:R-:W1:Y:S07]  /*d220*/  LDSM.16.MT88.4 R124, [R179+0xe800] ;  /* 0x00e80000b37c783b */ /* 0x000e6e0000004200 */
        /* <DEDUP_REMOVED lines=19> */
[----:B------:R-:W-:Y:S01]  /*d360*/  HMMA.16816.F32 R108, R116, R130, R108 ;  /* 0x00000082746c723c */ /* 0x000fe2000000186c */
        /* <DEDUP_REMOVED lines=10> */
[C---:B------:R-:W-:Y:S01]  /*d410*/  HMMA.16816.F32 R44, R24.reuse, R30, R44 ;  /* 0x0000001e182c723c */ /* 0x040fe2000000182c */
[----:B------:R-:W1:Y:S07]  /*d420*/  LDSM.16.MT88.4 R28, [R177+0x11000] ;  /* 0x01100000b11c783b */ /* 0x000e6e0000004200 */
[C---:B------:R-:W-:Y:S08]  /*d430*/  HMMA.16816.F32 R48, R24.reuse, R32, R48 ;  /* 0x000000201830723c */ /* 0x040ff00000001830 */
[C---:B------:R-:W-:Y:S01]  /*d440*/  HMMA.16816.F32 R52, R24.reuse, R34, R52 ;  /* 0x000000221834723c */ /* 0x040fe20000001834 */
[----:B------:R-:W5:Y:S03]  /*d450*/  LDSM.16.MT88.4 R32, [R178+0x11000] ;  /* 0x01100000b220783b */ /* 0x000f660000004200 */
[----:B---3--:R-:W-:Y:S04]  /*d460*/  @!P5 HADD2 R137, -R145.H0_H0, -RZ.H0_H0 ;  /* 0xa00000ff9189d230 */ /* 0x008fe80000000900 */
[C---:B----4-:R-:W-:Y:S01]  /*d470*/  HMMA.16816.F32 R56, R24.reuse, R116, R56 ;  /* 0x000000741838723c */ /* 0x050fe20000001838 */
[----:B------:R-:W-:Y:S07]  /*d480*/  @!P4 HADD2 R138, -R146.H0_H0, -RZ.H0_H0 ;  /* 0xa00000ff928ac230 */ /* 0x000fee0000000900 */
[C---:B------:R-:W-:Y:S01]  /*d490*/  HMMA.16816.F32 R60, R24.reuse, R118, R60 ;  /* 0x00000076183c723c */ /* 0x040fe2000000183c */
[----:B------:R-:W3:Y:S07]  /*d4a0*/  LDSM.16.MT88.4 R116, [R180+0x11000] ;  /* 0x01100000b474783b */ /* 0x000eee0000004200 */
[C---:B--2---:R-:W-:Y:S01]  /*d4b0*/  HMMA.16816.F32 R64, R24.reuse, R120, R64 ;  /* 0x000000781840723c */ /* 0x044fe20000001840 */
[----:B------:R-:W-:Y:S04]  /*d4c0*/  @!P4 STL.S16 [R1+0x4], R138 ;  /* 0x0000048a0100c387 */ /* 0x000fe80000100600 */
[----:B------:R-:W-:Y:S02]  /*d4d0*/  @!P5 STL.S16 [R1], R137 ;  /* 0x000000890100d387 */ /* 0x000fe40000100600 */
[----:B------:R-:W-:Y:S01]  /*d4e0*/  PRMT R121, R138, 0x7610, R121 ;  /* 0x000076108a797816 */ /* 0x000fe20000000079 */
[C---:B------:R-:W-:Y:S01]  /*d4f0*/  HMMA.16816.F32 R68, R24.reuse, R122, R68 ;  /* 0x0000007a1844723c */ /* 0x040fe20000001844 */
[----:B------:R2:W4:Y:S03]  /*d500*/  LDL.S16 R128, [R1+0x8] ;  /* 0x0000080001807983 */ /* 0x0005260000100600 */
[----:B------:R-:W-:Y:S01]  /*d510*/  @!P4 PRMT R146, R121, 0x5410, RZ ;  /* 0x000054107992c816 */ /* 0x000fe200000000ff */
[----:B------:R-:W-:Y:S01]  /*d520*/  @!P6 STL.S16 [R1+0x1c], R142 ;  /* 0x00001c8e0100e387 */ /* 0x000fe20000100600 */
[----:B------:R-:W-:Y:S01]  /*d530*/  ISETP.GE.U32.AND P4, PT, R234, R113, PT ;  /* 0x00000071ea00720c */ /* 0x000fe20003f86070 */
[----:B------:R-:W-:Y:S01]  /*d540*/  FADD.FTZ R122, R211, R233 ;  /* 0x000000e9d37a7221 */ /* 0x000fe20000010000 */
[C---:B-1----:R-:W-:Y:S01]  /*d550*/  HMMA.16816.F32 R72, R24.reuse, R124, R72 ;  /* 0x0000007c1848723c */ /* 0x042fe20000001848 */
[----:B------:R-:W-:Y:S03]  /*d560*/  STG.E.U16 [R174.64+0x50], R146 ;  /* 0x00005092ae007986 */ /* 0x000fe6000c101510 */
[----:B------:R-:W-:Y:S02]  /*d570*/  PRMT R120, R137, 0x7610, R120 ;  /* 0x0000761089787816 */ /* 0x000fe40000000078 */
[----:B-----5:R-:W-:Y:S01]  /*d580*/  LDSM.16.MT88.4 R136, [R177+0xf800] ;  /* 0x00f80000b188783b */ /* 0x020fe20000004200 */
[----:B------:R-:W-:Y:S01]  /*d590*/  PRMT R125, R142, 0x7610, R125 ;  /* 0x000076108e7d7816 */ /* 0x000fe2000000007d */
[C---:B------:R-:W-:Y:S01]  /*d5a0*/  HMMA.16816.F32 R76, R24.reuse, R126, R76 ;  /* 0x0000007e184c723c */ /* 0x040fe2000000184c */
[----:B------:R-:W-:Y:S02]  /*d5b0*/  @!P5 PRMT R145, R120, 0x5410, RZ ;  /* 0x000054107891d816 */ /* 0x000fe400000000ff */
[----:B------:R-:W-:Y:S02]  /*d5c0*/  ISETP.GE.U32.AND P5, PT, R234, R2, PT ;  /* 0x00000002ea00720c */ /* 0x000fe40003fa6070 */
[C---:B------:R-:W-:Y:S01]  /*d5d0*/  LOP3.LUT R120, R202.reuse, 0xff, RZ, 0xc0, !PT ;  /* 0x000000ffca787812 */ /* 0x040fe200078ec0ff */
[----:B------:R-:W-:Y:S01]  /*d5e0*/  STG.E.U16 [R174.64+0x52], R145 ;  /* 0x00005291ae007986 */ /* 0x000fe2000c101510 */
[--C-:B------:R-:W-:Y:S01]  /*d5f0*/  SHF.R.U32.HI R123, RZ, 0x18, R202.reuse ;  /* 0x00000018ff7b7819 */ /* 0x100fe200000116ca */
[C---:B------:R-:W-:Y:S01]  /*d600*/  HMMA.16816.F32 R80, R24.reuse, R28, R80 ;  /* 0x0000001c1850723c */ /* 0x040fe20000001850 */
[----:B------:R-:W-:Y:S01]  /*d610*/  SHF.R.U32.HI R121, RZ, 0x18, R202 ;  /* 0x00000018ff797819 */ /* 0x000fe200000116ca */
[----:B------:R-:W-:Y:S02]  /*d620*/  STG.E.U16 [R172.64+0x60], R162 ;  /* 0x000060a2ac007986 */ /* 0x000fe4000c101510 */
[----:B------:R-:W-:Y:S01]  /*d630*/  FADD.FTZ R127, R213, R122 ;  /* 0x0000007ad57f7221 */ /* 0x000fe20000010000 */
[----:B------:R-:W-:Y:S01]  /*d640*/  LOP3.LUT R2, R202, 0xffff, RZ, 0xc0, !PT ;  /* 0x0000ffffca027812 */ /* 0x000fe200078ec0ff */
[----:B------:R-:W-:Y:S01]  /*d650*/  STG.E.U16 [R172.64+0x62], R161 ;  /* 0x000062a1ac007986 */ /* 0x000fe2000c101510 */
[--C-:B------:R-:W-:Y:S01]  /*d660*/  FADD.FTZ R126, R217, R115.reuse ;  /* 0x00000073d97e7221 */ /* 0x100fe20000010000 */
[C---:B------:R-:W-:Y:S01]  /*d670*/  HMMA.16816.F32 R84, R24.reuse, R30, R84 ;  /* 0x0000001e1854723c */ /* 0x040fe20000001854 */
[C---:B------:R-:W-:Y:S01]  /*d680*/  PRMT R115, R144.reuse, 0x7632, R115 ;  /* 0x0000763290737816 */ /* 0x040fe20000000073 */
[----:B------:R-:W1:Y:S02]  /*d690*/  LDSM.16.MT88.4 R28, [R179+0x11000] ;  /* 0x01100000b31c783b */ /* 0x000e640000004200 */
[----:B------:R-:W-:Y:S02]  /*d6a0*/  SHF.R.U32.HI R2, RZ, 0x8, R2 ;  /* 0x00000008ff027819 */ /* 0x000fe40000011602 */
[----:B------:R-:W-:Y:S02]  /*d6b0*/  PRMT R124, R144, 0x5410, R115 ;  /* 0x00005410907c7816 */ /* 0x000fe40000000073 */
[C---:B------:R-:W-:Y:S01]  /*d6c0*/  HMMA.16816.F32 R88, R24.reuse, R32, R88 ;  /* 0x000000201858723c */ /* 0x040fe20000001858 */
[----:B------:R-:W-:Y:S02]  /*d6d0*/  @!P6 PRMT R144, R125, 0x5410, RZ ;  /* 0x000054107d90e816 */ /* 0x000fe400000000ff */
[----:B------:R-:W-:Y:S02]  /*d6e0*/  ISETP.GE.U32.AND P6, PT, R234, R121, PT ;  /* 0x00000079ea00720c */ /* 0x000fe40003fc6070 */
[----:B------:R-:W-:Y:S01]  /*d6f0*/  PRMT R125, R120, 0x5410, R2 ;  /* 0x00005410787d7816 */ /* 0x000fe20000000002 */
[----:B------:R-:W-:Y:S01]  /*d700*/  STG.E.U16 [R174.64+0x60], R144 ;  /* 0x00006090ae007986 */ /* 0x000fe2000c101510 */
[----:B------:R-:W-:Y:S01]  /*d710*/  SHF.R.U32.HI R113, RZ, 0x10, R202 ;  /* 0x00000010ff717819 */ /* 0x000fe200000116ca */
[C---:B------:R-:W-:Y:S01]  /*d720*/  HMMA.16816.F32 R92, R24.reuse, R34, R92 ;  /* 0x00000022185c723c */ /* 0x040fe2000000185c */
[----:B------:R-:W-:Y:S03]  /*d730*/  LOP3.LUT R2, R0, 0xffff, RZ, 0xc0, !PT ;  /* 0x0000ffff00027812 */ /* 0x000fe600078ec0ff */
[----:B------:R-:W-:Y:S01]  /*d740*/  LOP3.LUT R32, R113, 0xff, RZ, 0xc0, !PT ;  /* 0x000000ff71207812 */ /* 0x000fe200078ec0ff */
[----:B------:R-:W-:Y:S01]  /*d750*/  FADD.FTZ R113, R222, R126 ;  /* 0x0000007ede717221 */ /* 0x000fe20000010000 */
[----:B------:R-:W-:Y:S02]  /*d760*/  LOP3.LUT R202, R202, 0xffff, RZ, 0xc0, !PT ;  /* 0x0000ffffcaca7812 */ /* 0x000fe400078ec0ff */
[C---:B---3--:R-:W-:Y:S01]  /*d770*/  HMMA.16816.F32 R96, R24.reuse, R116, R96 ;  /* 0x000000741860723c */ /* 0x048fe20000001860 */
[----:B------:R-:W-:Y:S02]  /*d780*/  PRMT R132, R32, 0x5410, R123 ;  /* 0x0000541020847816 */ /* 0x000fe4000000007b */
[----:B------:R-:W-:Y:S01]  /*d790*/  LDSM.16.MT88.4 R120, [R178+0xd800] ;  /* 0x00d80000b278783b */ /* 0x000fe20000004200 */
[----:B------:R-:W-:Y:S01]  /*d7a0*/  LOP3.LUT R34, R0, 0xff, RZ, 0xc0, !PT ;  /* 0x000000ff00227812 */ /* 0x000fe200078ec0ff */
[----:B------:R-:W-:Y:S01]  /*d7b0*/  FADD.FTZ R203, R223, R113 ;  /* 0x00000071dfcb7221 */ /* 0x000fe20000010000 */
[----:B------:R-:W-:Y:S02]  /*d7c0*/  SHF.R.U32.HI R32, RZ, 0x8, R2 ;  /* 0x00000008ff207819 */ /* 0x000fe40000011602 */
[C---:B------:R-:W-:Y:S01]  /*d7d0*/  HMMA.16816.F32 R100, R24.reuse, R118, R100 ;  /* 0x000000761864723c */ /* 0x040fe20000001864 */
[----:B------:R-:W-:Y:S03]  /*d7e0*/  SHF.R.U32.HI R33, RZ, 0x8, R202 ;  /* 0x00000008ff217819 */ /* 0x000fe600000116ca */
[----:B------:R-:W-:Y:S01]  /*d7f0*/  PRMT R34, R34, 0x5410, R32 ;  /* 0x0000541022227816 */ /* 0x000fe20000000020 */
[----:B------:R-:W-:Y:S01]  /*d800*/  FADD.FTZ R202, R214, R127 ;  /* 0x0000007fd6ca7221 */ /* 0x000fe20000010000 */
[--C-:B------:R-:W-:Y:S02]  /*d810*/  SHF.R.U32.HI R32, RZ, 0x10, R0.reuse ;  /* 0x00000010ff207819 */ /* 0x100fe40000011600 */
[----:B------:R-:W-:Y:S01]  /*d820*/  LOP3.LUT R2, R33, 0xffff, RZ, 0xc0, !PT ;  /* 0x0000ffff21027812 */ /* 0x000fe200078ec0ff */
[C---:B-1----:R-:W-:Y:S03]  /*d830*/  HMMA.16816.F32 R104, R24.reuse, R28, R104 ;  /* 0x0000001c1868723c */ /* 0x042fe60000001868 */
[----:B------:R-:W-:Y:S01]  /*d840*/  LOP3.LUT R33, R32, 0xff, RZ, 0xc0, !PT ;  /* 0x000000ff20217812 */ /* 0x000fe200078ec0ff */
[--C-:B------:R-:W-:Y:S01]  /*d850*/  HSET2.LE.AND R32, R34, R143.reuse, PT ;  /* 0x0000008f22207233 */ /* 0x100fe20003803000 */
[----:B------:R-:W-:Y:S01]  /*d860*/  F2FP.PACK_AB R113, R114, R147 ;  /* 0x000000937271723e */ /* 0x000fe200000000ff */
[--C-:B------:R-:W-:Y:S02]  /*d870*/  HSET2.LE.AND R34, R125, R143.reuse, PT ;  /* 0x0000008f7d227233 */ /* 0x100fe40003803000 */
[----:B------:R-:W-:Y:S01]  /*d880*/  HMMA.16816.F32 R108, R24, R30, R108 ;  /* 0x0000001e186c723c */ /* 0x000fe2000000186c */
[----:B------:R-:W-:Y:S03]  /*d890*/  LDSM.16.MT88.4 R24, [R180+0xd800] ;  /* 0x00d80000b418783b */ /* 0x000fe60000004200 */
[----:B------:R-:W-:Y:S01]  /*d8a0*/  LOP3.LUT R32, R32, R141, RZ, 0xc0, !PT ;  /* 0x0000008d20207212 */ /* 0x000fe200078ec0ff */
[C---:B------:R-:W-:Y:S02]  /*d8b0*/  @!P5 HADD2 R247, -R113.reuse.H0_H0, -RZ.H0_H0 ;  /* 0xa00000ff71f7d230 */ /* 0x040fe40000000900 */
[----:B------:R-:W-:Y:S02]  /*d8c0*/  @!P6 HADD2 R251, -R113.H1_H1, -RZ.H0_H0 ;  /* 0xa00000ff71fbe230 */ /* 0x000fe40000000d00 */
[----:B----4-:R-:W-:Y:S05]  /*d8d0*/  @!P4 HADD2 R128, -R115.H0_H0, -RZ.H0_H0 ;  /* 0xa00000ff7380c230 */ /* 0x010fea0000000900 */
[----:B------:R-:W-:Y:S01]  /*d8e0*/  PRMT R35, R128, 0x7610, R35 ;  /* 0x0000761080237816 */ /* 0x000fe20000000023 */
[----:B------:R-:W-:Y:S03]  /*d8f0*/  @!P4 STL.S16 [R1+0x8], R128 ;  /* 0x000008800100c387 */ /* 0x000fe60000100600 */
[----:B------:R-:W-:Y:S01]  /*d900*/  @!P4 PRMT R115, R35, 0x5410, RZ ;  /* 0x000054102373c816 */ /* 0x000fe200000000ff */
[----:B------:R-:W1:Y:S01]  /*d910*/  LDSM.16.MT88.4 R128, [R177+0xd800] ;  /* 0x00d80000b180783b */ /* 0x000e620000004200 */
[--C-:B------:R-:W-:Y:S02]  /*d920*/  SHF.R.U32.HI R35, RZ, 0x18, R0.reuse ;  /* 0x00000018ff237819 */ /* 0x100fe40000011600 */
[----:B------:R-:W-:Y:S02]  /*d930*/  ISETP.GE.U32.AND P4, PT, R234, R2, PT ;  /* 0x00000002ea00720c */ /* 0x000fe40003f86070 */
[----:B------:R-:W-:Y:S02]  /*d940*/  F2FP.PACK_AB R2, R200, R201 ;  /* 0x000000c9c802723e */ /* 0x000fe400000000ff */
[----:B------:R-:W-:Y:S01]  /*d950*/  PRMT R33, R33, 0x5410, R35 ;  /* 0x0000541021217816 */ /* 0x000fe20000000023 */
[--C-:B------:R-:W-:Y:S01]  /*d960*/  HSET2.LE.AND R35, R132, R143.reuse, PT ;  /* 0x0000008f84237233 */ /* 0x100fe20003803000 */
[C---:B------:R-:W-:Y:S01]  /*d970*/  PRMT R0, R2.reuse, 0x7632, R0 ;  /* 0x0000763202007816 */ /* 0x040fe20000000000 */
[----:B------:R-:W-:Y:S01]  /*d980*/  STG.E.U16 [R174.64+0x62], R115 ;  /* 0x00006273ae007986 */ /* 0x000fe2000c101510 */
[----:B------:R-:W-:Y:S02]  /*d990*/  @!P0 HADD2 R249, -R2.H0_H0, -RZ.H0_H0 ;  /* 0xa00000ff02f98230 */ /* 0x000fe40000000900 */
[----:B------:R-:W-:Y:S01]  /*d9a0*/  HSET2.LE.AND R33, R33, R143, PT ;  /* 0x0000008f21217233 */ /* 0x000fe20003803000 */
[----:B------:R-:W-:Y:S01]  /*d9b0*/  PRMT R28, R2, 0x5410, R0 ;  /* 0x00005410021c7816 */ /* 0x000fe20000000000 */
[----:B------:R-:W-:Y:S01]  /*d9c0*/  LDSM.16.MT88.4 R140, [R178+0xf800] ;  /* 0x00f80000b28c783b */ /* 0x000fe20000004200 */
[----:B------:R-:W-:Y:S01]  /*d9d0*/  LOP3.LUT R35, R35, R113, RZ, 0xc0, !PT ;  /* 0x0000007123237212 */ /* 0x000fe200078ec0ff */
[----:B------:R-:W-:Y:S01]  /*d9e0*/  @!P4 HADD2 R248, -R0.H0_H0, -RZ.H0_H0 ;  /* 0xa00000ff00f8c230 */ /* 0x000fe20000000900 */
[----:B------:R-:W-:Y:S02]  /*d9f0*/  LOP3.LUT R34, R34, R28, RZ, 0xc0, !PT ;  /* 0x0000001c22227212 */ /* 0x000fe400078ec0ff */
[----:B------:R-:W-:Y:S02]  /*da00*/  LOP3.LUT R33, R33, R124, RZ, 0xc0, !PT ;  /* 0x0000007c21217212 */ /* 0x000fe400078ec0ff */
[----:B------:R-:W-:Y:S01]  /*da10*/  @!P4 PRMT R0, R248, 0x5410, RZ ;  /* 0x00005410f800c816 */ /* 0x000fe200000000ff */
[----:B------:R-:W3:Y:S01]  /*da20*/  LDSM.16.MT88.4 R28, [R179+0xd800] ;  /* 0x00d80000b31c783b */ /* 0x000ee20000004200 */
[----:B------:R-:W-:Y:S02]  /*da30*/  @!P0 PRMT R2, R249, 0x5410, RZ ;  /* 0x00005410f9028816 */ /* 0x000fe400000000ff */
[----:B------:R-:W-:Y:S01]  /*da40*/  ISETP.LT.AND P4, PT, RZ, UR12, PT ;  /* 0x0000000cff007c0c */ /* 0x000fe2000bf81270 */
[----:B------:R-:W-:Y:S04]  /*da50*/  UIADD3 UR12, UR12, -0x1, URZ ;  /* 0xffffffff0c0c7890 */ /* 0x000fe8000fffe03f */
[----:B------:R-:W-:Y:S04]  /*da60*/  STG.E.U16 [R172.64+0x72], R0 ;  /* 0x00007200ac007986 */ /* 0x000fe8000c101510 */
[----:B------:R-:W-:Y:S01]  /*da70*/  STG.E.U16 [R172.64+0x70], R2 ;  /* 0x00007002ac007986 */ /* 0x000fe2000c101510 */
[C---:B-1----:R-:W-:Y:S03]  /*da80*/  HMMA.16816.F32 R132, R32.reuse, R128, R4 ;  /* 0x000000802084723c */ /* 0x042fe60000001804 */
[----:B------:R-:W1:Y:S05]  /*da90*/  LDSM.16.MT88.4 R4, [R180+0xf800] ;  /* 0x00f80000b404783b */ /* 0x000e6a0000004200 */
[C---:B------:R-:W-:Y:S03]  /*daa0*/  HMMA.16816.F32 R128, R32.reuse, R130, R8 ;  /* 0x000000822080723c */ /* 0x040fe60000001808 */
[----:B------:R-:W4:Y:S05]  /*dab0*/  LDSM.16.MT88.4 R8, [R179+0xf800] ;  /* 0x00f80000b308783b */ /* 0x000f2a0000004200 */
[C---:B------:R-:W-:Y:S03]  /*dac0*/  HMMA.16816.F32 R124, R32.reuse, R120, R12 ;  /* 0x00000078207c723c */ /* 0x040fe6000000180c */
[----:B------:R-:W5:Y:S05]  /*dad0*/  LDSM.16.MT88.4 R12, [R177+0x11800] ;  /* 0x01180000b10c783b */ /* 0x000f6a0000004200 */
[C---:B------:R-:W-:Y:S03]  /*dae0*/  HMMA.16816.F32 R120, R32.reuse, R122, R16 ;  /* 0x0000007a2078723c */ /* 0x040fe60000001810 */
[----:B------:R-:W1:Y:S05]  /*daf0*/  LDSM.16.MT88.4 R16, [R178+0x11800] ;  /* 0x01180000b210783b */ /* 0x000e6a0000004200 */
[C---:B------:R-:W-:Y:S07]  /*db00*/  HMMA.16816.F32 R116, R32.reuse, R24, R20 ;  /* 0x000000182074723c */ /* 0x040fee0000001814 */
[----:B------:R-:W-:Y:S01]  /*db10*/  @P6 PRMT R20, R113, 0x7632, R20 ;  /* 0x0000763271146816 */ /* 0x000fe20000000014 */
[C---:B------:R-:W-:Y:S01]  /*db20*/  HMMA.16816.F32 R36, R32.reuse, R26, R36 ;  /* 0x0000001a2024723c */ /* 0x040fe20000001824 */
[----:B------:R-:W-:Y:S03]  /*db30*/  @!P5 PRMT R113, R247, 0x5410, RZ ;  /* 0x00005410f771d816 */ /* 0x000fe600000000ff */
[----:B------:R-:W-:Y:S02]  /*db40*/  @!P6 PRMT R20, R251, 0x5410, RZ ;  /* 0x00005410fb14e816 */ /* 0x000fe400000000ff */
[----:B------:R1:W-:Y:S02]  /*db50*/  STG.E.U16 [R174.64+0x70], R113 ;  /* 0x00007071ae007986 */ /* 0x0003e4000c101510 */
[C---:B---3--:R-:W-:Y:S02]  /*db60*/  HMMA.16816.F32 R40, R32.reuse, R28, R40 ;  /* 0x0000001c2028723c */ /* 0x048fe40000001828 */
[----:B------:R-:W-:Y:S06]  /*db70*/  STG.E.U16 [R174.64+0x72], R20 ;  /* 0x00007214ae007986 */ /* 0x000fec000c101510 */
[C---:B------:R-:W-:Y:S08]  /*db80*/  HMMA.16816.F32 R44, R32.reuse, R30, R44 ;  /* 0x0000001e202c723c */ /* 0x040ff0000000182c */
[C---:B------:R-:W-:Y:S08]  /*db90*/  HMMA.16816.F32 R48, R32.reuse, R136, R48 ;  /* 0x000000882030723c */ /* 0x040ff00000001830 */
[C---:B------:R-:W-:Y:S01]  /*dba0*/  HMMA.16816.F32 R52, R32.reuse, R138, R52 ;  /* 0x0000008a2034723c */ /* 0x040fe20000001834 */
[----:B-1----:R-:W-:Y:S07]  /*dbb0*/  IMAD.MOV.U32 R113, RZ, RZ, R3 ;  /* 0x000000ffff717224 */ /* 0x002fee00078e0003 */
[C---:B------:R-:W-:Y:S08]  /*dbc0*/  HMMA.16816.F32 R56, R32.reuse, R140, R56 ;  /* 0x0000008c2038723c */ /* 0x040ff00000001838 */
[C---:B------:R-:W-:Y:S08]  /*dbd0*/  HMMA.16816.F32 R60, R32.reuse, R142, R60 ;  /* 0x0000008e203c723c */ /* 0x040ff0000000183c */
[C---:B------:R-:W-:Y:S08]  /*dbe0*/  HMMA.16816.F32 R64, R32.reuse, R4, R64 ;  /* 0x000000042040723c */ /* 0x040ff00000001840 */
[C---:B------:R-:W-:Y:S01]  /*dbf0*/  HMMA.16816.F32 R68, R32.reuse, R6, R68 ;  /* 0x000000062044723c */ /* 0x040fe20000001844 */
[----:B------:R-:W1:Y:S07]  /*dc00*/  LDSM.16.MT88.4 R4, [R180+0x11800] ;  /* 0x01180000b404783b */ /* 0x000e6e0000004200 */
[C---:B----4-:R-:W-:Y:S07]  /*dc10*/  HMMA.16816.F32 R72, R32.reuse, R8, R72 ;  /* 0x000000082048723c */ /* 0x050fee0000001848 */
[----:B------:R-:W-:Y:S01]  /*dc20*/  FADD.FTZ R9, R221, R202 ;  /* 0x000000cadd097221 */ /* 0x000fe20000010000 */
[C---:B------:R-:W-:Y:S01]  /*dc30*/  HMMA.16816.F32 R76, R32.reuse, R10, R76 ;  /* 0x0000000a204c723c */ /* 0x040fe2000000184c */
[----:B------:R-:W-:Y:S07]  /*dc40*/  FADD.FTZ R8, R232, R203 ;  /* 0x000000cbe8087221 */ /* 0x000fee0000010000 */
[C---:B-----5:R-:W-:Y:S07]  /*dc50*/  HMMA.16816.F32 R80, R32.reuse, R12, R80 ;  /* 0x0000000c2050723c */ /* 0x060fee0000001850 */
[----:B------:R-:W-:Y:S01]  /*dc60*/  FADD.FTZ R12, R220, R9 ;  /* 0x00000009dc0c7221 */ /* 0x000fe20000010000 */
[C---:B------:R-:W-:Y:S01]  /*dc70*/  HMMA.16816.F32 R84, R32.reuse, R14, R84 ;  /* 0x0000000e2054723c */ /* 0x040fe20000001854 */
[----:B------:R-:W-:Y:S02]  /*dc80*/  FADD.FTZ R13, R231, R8 ;  /* 0x00000008e70d7221 */ /* 0x000fe40000010000 */
[----:B------:R-:W3:Y:S01]  /*dc90*/  LDSM.16.MT88.4 R8, [R179+0x11800] ;  /* 0x01180000b308783b */ /* 0x000ee20000004200 */
        /* <DEDUP_REMOVED lines=9> */
[----:B------:R-:W-:Y:S02]  /*dd30*/  FADD.FTZ R12, R227, R14 ;  /* 0x0000000ee30c7221 */ /* 0x000fe40000010000 */
[C---:B-1----:R-:W-:Y:S01]  /*dd40*/  HMMA.16816.F32 R96, R32.reuse, R4, R96 ;  /* 0x000000042060723c */ /* 0x042fe20000001860 */
[----:B------:R-:W-:Y:S03]  /*dd50*/  FADD.FTZ R13, R209, R13 ;  /* 0x0000000dd10d7221 */ /* 0x000fe60000010000 */
[----:B------:R-:W-:Y:S02]  /*dd60*/  FADD.FTZ R12, R226, R12 ;  /* 0x0000000ce20c7221 */ /* 0x000fe40000010000 */
[----:B------:R-:W-:Y:S02]  /*dd70*/  FADD.FTZ R13, R206, R13 ;  /* 0x0000000dce0d7221 */ /* 0x000fe40000010000 */
[C---:B------:R-:W-:Y:S01]  /*dd80*/  HMMA.16816.F32 R100, R32.reuse, R6, R100 ;  /* 0x000000062064723c */ /* 0x040fe20000001864 */
[----:B------:R-:W-:Y:S03]  /*dd90*/  FADD.FTZ R12, R225, R12 ;  /* 0x0000000ce10c7221 */ /* 0x000fe60000010000 */
[----:B------:R-:W-:Y:S02]  /*dda0*/  FADD.FTZ R0, R205, R13 ;  /* 0x0000000dcd007221 */ /* 0x000fe40000010000 */
[----:B------:R-:W-:Y:S02]  /*ddb0*/  FADD.FTZ R2, R224, R12 ;  /* 0x0000000ce0027221 */ /* 0x000fe40000010000 */
[----:B------:R-:W-:Y:S01]  /*ddc0*/  FADD.FTZ R0, R204, R0 ;  /* 0x00000000cc007221 */ /* 0x000fe20000010000 */
[C---:B---3--:R-:W-:Y:S03]  /*ddd0*/  HMMA.16816.F32 R104, R32.reuse, R8, R104 ;  /* 0x000000082068723c */ /* 0x048fe60000001868 */
[----:B------:R-:W-:Y:S01]  /*dde0*/  FADD.FTZ R2, R201, R2 ;  /* 0x00000002c9027221 */ /* 0x000fe20000010000 */
[----:B------:R-:W-:Y:S01]  /*ddf0*/  IADD3 R201, P0, R172, -0x80, RZ ;  /* 0xffffff80acc97810 */ /* 0x000fe20007f1e0ff */
[----:B------:R-:W-:Y:S02]  /*de00*/  FADD.FTZ R147, R147, R0 ;  /* 0x0000000093937221 */ /* 0x000fe40000010000 */
[----:B------:R-:W-:Y:S01]  /*de10*/  FADD.FTZ R215, R200, R2 ;  /* 0x00000002c8d77221 */ /* 0x000fe20000010000 */
[----:B------:R-:W-:Y:S01]  /*de20*/  IADD3.X R115, R173, -0x1, RZ, P0, !PT ;  /* 0xffffffffad737810 */ /* 0x000fe200007fe4ff */
[----:B------:R-:W-:Y:S01]  /*de30*/  FADD.FTZ R233, R114, R147 ;  /* 0x0000009372e97221 */ /* 0x000fe20000010000 */
[----:B------:R-:W-:Y:S02]  /*de40*/  HMMA.16816.F32 R108, R32, R10, R108 ;  /* 0x0000000a206c723c */ /* 0x000fe4000000186c */
[----:B------:R-:W-:Y:S01]  /*de50*/  IMAD.MOV.U32 R0, RZ, RZ, R112 ;  /* 0x000000ffff007224 */ /* 0x000fe200078e0070 */
[----:B--2---:R-:W-:-:S05]  /*de60*/  @P4 BRA `(.L_x_858) ;  /* 0xffffb3c000004947 */ /* 0x004fca000383ffff */
.L_x_857:
[----:B-1----:R-:W1:Y:S01]  /*de70*/  SHFL.BFLY PT, R0, R215, 0x2, 0x1f ;  /* 0x0c401f00d7007f89 */ /* 0x002e6200000e0000 */
[----:B------:R-:W2:Y:S01]  /*de80*/  S2UR UR6, SR_CTAID.Y ;  /* 0x00000000000679c3 */ /* 0x000ea20000002600 */
[----:B------:R-:W-:Y:S01]  /*de90*/  UISETP.NE.AND UP0, UPT, UR9, -0x1, UPT ;  /* 0xffffffff0900788c */ /* 0x000fe2000bf05270 */
[----:B------:R-:W-:Y:S01]  /*dea0*/  BSSY B0, `(.L_x_861) ;  /* 0x0000145000007945 */ /* 0x000fe20003800000 */
[----:B------:R-:W3:Y:S01]  /*deb0*/  SHFL.BFLY PT, R2, R233, 0x2, 0x1f ;  /* 0x0c401f00e9027f89 */ /* 0x000ee200000e0000 */
[----:B------:R-:W-:-:S02]  /*dec0*/  ULDC.64 UR4, c[0x0][0x1e8] ;  /* 0x00007a0000047ab9 */ /* 0x000fc40000000a00 */
[----:B------:R-:W-:Y:S01]  /*ded0*/  ULDC.U8 UR11, c[0x0][0x329] ;  /* 0x0000ca40000b7ab9 */ /* 0x000fe20000000000 */
[----:B------:R-:W4:Y:S01]  /*dee0*/  S2R R139, SR_TID.X ;  /* 0x00000000008b7919 */ /* 0x000f220000002100 */
[----:B------:R-:W-:Y:S01]  /*def0*/  UISETP.NE.AND UP1, UPT, UR11, URZ, UPT ;  /* 0x0000003f0b00728c */ /* 0x000fe2000bf25270 */
[----:B------:R-:W4:Y:S01]  /*df00*/  S2UR UR12, SR_CTAID.Z ;  /* 0x00000000000c79c3 */ /* 0x000f220000002700 */
[----:B------:R-:W-:Y:S02]  /*df10*/  ULDC UR8, c[0x0][0x214] ;  /* 0x0000850000087ab9 */ /* 0x000fe40000000800 */
[----:B------:R-:W-:Y:S02]  /*df20*/  @UP0 UIMAD.WIDE.U32 UR18, UR9, UR4, URZ ;  /* 0x00000004091202a5 */ /* 0x000fe4000f8e003f */
[----:B------:R-:W-:Y:S02]  /*df30*/  UMOV UR24, URZ ;  /* 0x0000003f00187c82 */ /* 0x000fe40008000000 */
[----:B------:R-:W-:-:S02]  /*df40*/  @UP0 UIMAD UR7, UR9, UR5, UR19 ;  /* 0x00000005090702a4 */ /* 0x000fc4000f8e0213 */
[----:B------:R-:W-:Y:S02]  /*df50*/  UMOV UR25, URZ ;  /* 0x0000003f00197c82 */ /* 0x000fe40008000000 */
[----:B------:R-:W-:Y:S02]  /*df60*/  ULDC.64 UR4, c[0x0][0x1e0] ;  /* 0x0000780000047ab9 */ /* 0x000fe40000000a00 */
[----:B------:R-:W-:Y:S01]  /*df70*/  @UP1 ULDC UR15, c[0x0][0x210] ;  /* 0x00008400000f1ab9 */ /* 0x000fe20000000800 */
[----:B-1----:R-:W-:Y:S01]  /*df80*/  FADD.FTZ R215, R0, R215 ;  /* 0x000000d700d77221 */ /* 0x002fe20000010000 */
[----:B--2---:R-:W-:Y:S02]  /*df90*/  @!UP0 USHF.R.S32.HI UR14, URZ, 0x1f, UR6 ;  /* 0x0000001f3f0e8899 */ /* 0x004fe40008011406 */
[----:B------:R-:W-:Y:S01]  /*dfa0*/  @!UP0 UIMAD.WIDE.U32 UR22, UR6, UR4, URZ ;  /* 0x00000004061682a5 */ /* 0x000fe2000f8e003f */
[----:B---3--:R-:W-:Y:S01]  /*dfb0*/  FADD.FTZ R0, R2, R233 ;  /* 0x000000e902007221 */ /* 0x008fe20000010000 */
[----:B------:R-:W1:Y:S01]  /*dfc0*/  SHFL.BFLY PT, R4, R215, 0x1, 0x1f ;  /* 0x0c201f00d7047f89 */ /* 0x000e6200000e0000 */
[----:B------:R-:W-:Y:S01]  /*dfd0*/  @!UP0 UIMAD UR14, UR14, UR4, URZ ;  /* 0x000000040e0e82a4 */ /* 0x000fe2000f8e023f */
[----:B----4-:R-:W-:-:S02]  /*dfe0*/  SHF.R.S32.HI R140, RZ, 0x1f, R139 ;  /* 0x0000001fff8c7819 */ /* 0x010fc4000001148b */
[----:B------:R-:W2:Y:S01]  /*dff0*/  SHFL.BFLY PT, R2, R0, 0x1, 0x1f ;  /* 0x0c201f0000027f89 */ /* 0x000ea200000e0000 */
[----:B------:R-:W-:Y:S01]  /*e000*/  ULDC.U8 UR4, c[0x0][0x328] ;  /* 0x0000ca0000047ab9 */ /* 0x000fe20000000000 */
[CC--:B------:R-:W-:Y:S01]  /*e010*/  LEA.HI R6, R140.reuse, R139.reuse, RZ, 0x2 ;  /* 0x0000008b8c067211 */ /* 0x0c0fe200078f10ff */
[----:B------:R-:W-:Y:S01]  /*e020*/  UISETP.NE.AND UP2, UPT, UR4, URZ, UPT ;  /* 0x0000003f0400728c */ /* 0x000fe2000bf45270 */
[----:B------:R-:W-:Y:S01]  /*e030*/  LEA.HI R138, R140, R139, RZ, 0x5 ;  /* 0x0000008b8c8a7211 */ /* 0x000fe200078f28ff */
[----:B------:R-:W-:Y:S01]  /*e040*/  @!UP0 UIMAD UR14, UR6, UR5, UR14 ;  /* 0x00000005060e82a4 */ /* 0x000fe2000f8e020e */
[----:B------:R-:W-:Y:S01]  /*e050*/  SHF.R.S32.HI R5, RZ, 0x1f, R6 ;  /* 0x0000001fff057819 */ /* 0x000fe20000011406 */
[----:B------:R-:W-:Y:S01]  /*e060*/  UISETP.NE.OR UP3, UPT, UR11, URZ, !UP2 ;  /* 0x0000003f0b00728c */ /* 0x000fe2000d765670 */
[----:B------:R-:W-:Y:S01]  /*e070*/  SHF.R.S32.HI R7, RZ, 0x5, R138 ;  /* 0x00000005ff077819 */ /* 0x000fe2000001148a */
[----:B------:R-:W3:Y:S01]  /*e080*/  S2UR UR11, SR_CTAID.X ;  /* 0x00000000000b79c3 */ /* 0x000ee20000002500 */
[----:B------:R-:W-:-:S02]  /*e090*/  ULDC UR5, c[0x0][0x234] ;  /* 0x00008d0000057ab9 */ /* 0x000fc40000000800 */
[----:B------:R-:W-:Y:S02]  /*e0a0*/  @UP1 UIMAD UR15, UR15, UR8, URZ ;  /* 0x000000080f0f12a4 */ /* 0x000fe4000f8e023f */
[----:B------:R-:W-:Y:S02]  /*e0b0*/  @!UP1 USEL UR15, UR8, UR5, !UP2 ;  /* 0x00000005080f9287 */ /* 0x000fe4000d000000 */
[----:B------:R-:W-:Y:S02]  /*e0c0*/  ULDC UR4, c[0x0][0x1c0] ;  /* 0x0000700000047ab9 */ /* 0x000fe40000000800 */
[----:B------:R-:W-:Y:S01]  /*e0d0*/  @UP1 UMOV UR19, 0x1 ;  /* 0x0000000100131882 */ /* 0x000fe20000000000 */
[----:B-1----:R-:W-:Y:S01]  /*e0e0*/  FADD.FTZ R215, R215, R4 ;  /* 0x00000004d7d77221 */ /* 0x002fe20000010000 */
[----:B------:R-:W-:Y:S01]  /*e0f0*/  MOV R4, 0x3f800000 ;  /* 0x3f80000000047802 */ /* 0x000fe20000000f00 */
[----:B------:R-:W-:Y:S01]  /*e100*/  @!UP1 UIMAD UR19, UR15, UR4, URZ ;  /* 0x000000040f1392a4 */ /* 0x000fe2000f8e023f */
[----:B--2---:R-:W-:-:S02]  /*e110*/  FADD.FTZ R113, R0, R2 ;  /* 0x0000000200717221 */ /* 0x004fc40000010000 */
[----:B------:R-:W-:Y:S01]  /*e120*/  FSETP.NE.FTZ.AND P4, PT, R215, RZ, PT ;  /* 0x000000ffd700720b */ /* 0x000fe20003f95000 */
[----:B------:R-:W-:Y:S01]  /*e130*/  @!UP3 UIMAD UR8, UR6, UR8, URZ ;  /* 0x000000080608b2a4 */ /* 0x000fe2000f8e023f */
[----:B------:R-:W-:Y:S01]  /*e140*/  MOV R2, 0x3f800000 ;  /* 0x3f80000000027802 */ /* 0x000fe20000000f00 */
[----:B------:R-:W-:Y:S01]  /*e150*/  @UP1 ULDC UR20, c[0x0][0x210] ;  /* 0x0000840000141ab9 */ /* 0x000fe20000000800 */
[----:B------:R-:W-:Y:S01]  /*e160*/  FSETP.NE.FTZ.AND P3, PT, R113, RZ, PT ;  /* 0x000000ff7100720b */ /* 0x000fe20003f75000 */
[----:B------:R-:W-:Y:S01]  /*e170*/  UIMAD UR5, UR6, UR19, URZ ;  /* 0x00000013060572a4 */ /* 0x000fe2000f8e023f */
[----:B------:R-:W-:Y:S01]  /*e180*/  SHF.R.S32.HI R0, RZ, 0x2, R6 ;  /* 0x00000002ff007819 */ /* 0x000fe20000011406 */
[----:B------:R-:W-:Y:S01]  /*e190*/  @!UP1 UMOV UR20, 0x1 ;  /* 0x0000000100149882 */ /* 0x000fe20000000000 */
[----:B------:R-:W-:Y:S01]  /*e1a0*/  LOP3.LUT R6, R6, 0x3ffffffc, RZ, 0xc0, !PT ;  /* 0x3ffffffc06067812 */ /* 0x000fe200078ec0ff */
[----:B------:R-:W-:Y:S01]  /*e1b0*/  @!UP3 USEL UR8, UR8, UR9, !UP0 ;  /* 0x000000090808b287 */ /* 0x000fe2000c000000 */
[----:B------:R-:W-:Y:S01]  /*e1c0*/  LEA.HI R5, R5, R0, RZ, 0x3 ;  /* 0x0000000005057211 */ /* 0x000fe200078f18ff */
[----:B---3--:R-:W-:Y:S01]  /*e1d0*/  UIMAD UR4, UR11, UR20, URZ ;  /* 0x000000140b0472a4 */ /* 0x008fe2000f8e023f */
[----:B------:R-:W-:Y:S01]  /*e1e0*/  IADD3 R6, -R6, R139, RZ ;  /* 0x0000008b06067210 */ /* 0x000fe20007ffe1ff */
[----:B------:R-:W1:Y:S01]  /*e1f0*/  @P4 MUFU.RCP R2, R215 ;  /* 0x000000d700024308 */ /* 0x000e620000001000 */
[----:B------:R-:W-:Y:S01]  /*e200*/  LOP3.LUT R5, R5, 0xfffffff8, RZ, 0xc0, !PT ;  /* 0xfffffff805057812 */ /* 0x000fe200078ec0ff */
[----:B------:R-:W-:Y:S01]  /*e210*/  USEL UR5, UR5, URZ, UP3 ;  /* 0x0000003f05057287 */ /* 0x000fe20009800000 */
[----:B------:R-:W-:Y:S01]  /*e220*/  LEA R137, R7, R6, 0x9 ;  /* 0x0000000607897211 */ /* 0x000fe200078e48ff */
[----:B------:R-:W-:Y:S01]  /*e230*/  USHF.L.U32 UR4, UR4, 0x6, URZ ;  /* 0x0000000604047899 */ /* 0x000fe2000800063f */
[----:B------:R-:W-:Y:S01]  /*e240*/  IADD3 R10, R0, -R5, RZ ;  /* 0x80000005000a7210 */ /* 0x000fe20007ffe0ff */
[----:B------:R-:W-:-:S02]  /*e250*/  UIMAD UR15, UR12, UR15, UR5 ;  /* 0x0000000f0c0f72a4 */ /* 0x000fc4000f8e0205 */
[----:B------:R-:W2:Y:S01]  /*e260*/  @P3 MUFU.RCP R4, R113 ;  /* 0x0000007100043308 */ /* 0x000ea20000001000 */
[----:B------:R-:W-:Y:S01]  /*e270*/  R2P PR, R10, 0x6 ;  /* 0x000000060a007804 */ /* 0x000fe20000000000 */
[----:B------:R-:W-:Y:S02]  /*e280*/  @!UP3 UMOV UR24, UR8 ;  /* 0x000000080018bc82 */ /* 0x000fe40008000000 */
[----:B------:R-:W-:Y:S02]  /*e290*/  USHF.R.S32.HI UR5, URZ, 0x1f, UR4 ;  /* 0x0000001f3f057899 */ /* 0x000fe40008011404 */
[----:B------:R-:W-:Y:S01]  /*e2a0*/  @!UP3 USHF.R.S32.HI UR25, URZ, 0x1f, UR8 ;  /* 0x0000001f3f19b899 */ /* 0x000fe20008011408 */
[----:B-1----:R-:W-:Y:S01]  /*e2b0*/  FMUL.FTZ R2, R2, c[0x0][0x2dc] ;  /* 0x0000b70002027a20 */ /* 0x002fe20000410000 */
[----:B------:R-:W-:Y:S02]  /*e2c0*/  USHF.R.S32.HI UR6, URZ, 0x1f, UR15 ;  /* 0x0000001f3f067899 */ /* 0x000fe4000801140f */
[----:B------:R-:W-:Y:S01]  /*e2d0*/  UIADD3 UR4, UP2, UP1, UR4, UR24, UR15 ;  /* 0x0000001804047290 */ /* 0x000fe2000f95e00f */
[C---:B------:R-:W-:Y:S01]  /*e2e0*/  FMUL.FTZ R136, R2.reuse, R132 ;  /* 0x0000008402887220 */ /* 0x040fe20000410000 */
[----:B------:R-:W-:Y:S01]  /*e2f0*/  @!UP0 UIADD3 UR7, UR23, UR14, URZ ;  /* 0x0000000e17078290 */ /* 0x000fe2000fffe03f */
[C---:B------:R-:W-:Y:S01]  /*e300*/  FMUL.FTZ R132, R2.reuse, R128 ;  /* 0x0000008002847220 */ /* 0x040fe20000410000 */
[----:B------:R-:W-:Y:S01]  /*e310*/  UIADD3.X UR5, UR5, UR25, UR6, UP2, UP1 ;  /* 0x0000001905057290 */ /* 0x000fe200097e2406 */
[----:B------:R-:W-:Y:S01]  /*e320*/  FMUL.FTZ R128, R2, R124 ;  /* 0x0000007c02807220 */ /* 0x000fe20000410000 */
[----:B------:R-:W-:Y:S01]  /*e330*/  @!UP0 UMOV UR18, UR22 ;  /* 0x0000001600128c82 */ /* 0x000fe20008000000 */
[----:B--2---:R-:W-:-:S02]  /*e340*/  FMUL.FTZ R0, R4, c[0x0][0x2dc] ;  /* 0x0000b70004007a20 */ /* 0x004fc40000410000 */
[C---:B------:R-:W-:Y:S02]  /*e350*/  FMUL.FTZ R124, R2.reuse, R120 ;  /* 0x00000078027c7220 */ /* 0x040fe40000410000 */
[C---:B------:R-:W-:Y:S02]  /*e360*/  FMUL.FTZ R120, R2.reuse, R116 ;  /* 0x0000007402787220 */ /* 0x040fe40000410000 */
[C---:B------:R-:W-:Y:S02]  /*e370*/  FMUL.FTZ R116, R2.reuse, R36 ;  /* 0x0000002402747220 */ /* 0x040fe40000410000 */
[C---:B------:R-:W-:Y:S02]  /*e380*/  FMUL.FTZ R115, R2.reuse, R40 ;  /* 0x0000002802737220 */ /* 0x040fe40000410000 */
[C---:B------:R-:W-:Y:S02]  /*e390*/  FMUL.FTZ R114, R2.reuse, R44 ;  /* 0x0000002c02727220 */ /* 0x040fe40000410000 */
[----:B------:R-:W-:-:S02]  /*e3a0*/  FMUL.FTZ R26, R2, R48 ;  /* 0x00000030021a7220 */ /* 0x000fc40000410000 */
[C---:B------:R-:W-:Y:S02]  /*e3b0*/  FMUL.FTZ R5, R2.reuse, R133 ;  /* 0x0000008502057220 */ /* 0x040fe40000410000 */
[C---:B------:R-:W-:Y:S02]  /*e3c0*/  FMUL.FTZ R7, R2.reuse, R129 ;  /* 0x0000008102077220 */ /* 0x040fe40000410000 */
[C---:B------:R-:W-:Y:S01]  /*e3d0*/  FMUL.FTZ R8, R2.reuse, R125 ;  /* 0x0000007d02087220 */ /* 0x040fe20000410000 */
[----:B------:R-:W-:Y:S01]  /*e3e0*/  F2FP.PACK_AB R5, R5, R136 ;  /* 0x000000880505723e */ /* 0x000fe200000000ff */
[C---:B------:R-:W-:Y:S01]  /*e3f0*/  FMUL.FTZ R11, R2.reuse, R121 ;  /* 0x00000079020b7220 */ /* 0x040fe20000410000 */
[----:B------:R-:W-:Y:S01]  /*e400*/  F2FP.PACK_AB R7, R7, R132 ;  /* 0x000000840707723e */ /* 0x000fe200000000ff */
        /* <DEDUP_REMOVED lines=8> */
[----:B------:R-:W-:-:S02]  /*e490*/  FMUL.FTZ R48, R2, R49 ;  /* 0x0000003102307220 */ /* 0x000fc40000410000 */
[----:B------:R-:W-:Y:S01]  /*e4a0*/  FMUL.FTZ R24, R2, R52 ;  /* 0x0000003402187220 */ /* 0x000fe20000410000 */
[----:B------:R-:W-:Y:S01]  /*e4b0*/  F2FP.PACK_AB R52, R22, R115 ;  /* 0x000000731634723e */ /* 0x000fe200000000ff */
[----:B------:R-:W-:Y:S01]  /*e4c0*/  FMUL.FTZ R18, R2, R53 ;  /* 0x0000003502127220 */ /* 0x000fe20000410000 */
[----:B------:R-:W-:Y:S01]  /*e4d0*/  F2FP.PACK_AB R48, R48, R26 ;  /* 0x0000001a3030723e */ /* 0x000fe200000000ff */
[C---:B------:R-:W-:Y:S02]  /*e4e0*/  FMUL.FTZ R56, R2.reuse, R56 ;  /* 0x0000003802387220 */ /* 0x040fe40000410000 */
[C---:B------:R-:W-:Y:S02]  /*e4f0*/  FMUL.FTZ R44, R2.reuse, R57 ;  /* 0x00000039022c7220 */ /* 0x040fe40000410000 */
[C---:B------:R-:W-:Y:S02]  /*e500*/  FMUL.FTZ R60, R2.reuse, R60 ;  /* 0x0000003c023c7220 */ /* 0x040fe40000410000 */
[----:B------:R-:W-:Y:S01]  /*e510*/  FMUL.FTZ R61, R2, R61 ;  /* 0x0000003d023d7220 */ /* 0x000fe20000410000 */
[----:B------:R-:W-:Y:S01]  /*e520*/  F2FP.PACK_AB R44, R44, R56 ;  /* 0x000000382c2c723e */ /* 0x000fe200000000ff */
[----:B------:R-:W-:-:S02]  /*e530*/  FMUL.FTZ R64, R2, R64 ;  /* 0x0000004002407220 */ /* 0x000fc40000410000 */
[C---:B------:R-:W-:Y:S02]  /*e540*/  FMUL.FTZ R40, R2.reuse, R65 ;  /* 0x0000004102287220 */ /* 0x040fe40000410000 */
[C---:B------:R-:W-:Y:S02]  /*e550*/  FMUL.FTZ R68, R2.reuse, R68 ;  /* 0x0000004402447220 */ /* 0x040fe40000410000 */
[----:B------:R-:W-:Y:S01]  /*e560*/  FMUL.FTZ R69, R2, R69 ;  /* 0x0000004502457220 */ /* 0x000fe20000410000 */
[----:B------:R-:W-:Y:S01]  /*e570*/  F2FP.PACK_AB R40, R40, R64 ;  /* 0x000000402828723e */ /* 0x000fe200000000ff */
[C---:B------:R-:W-:Y:S02]  /*e580*/  FMUL.FTZ R72, R2.reuse, R72 ;  /* 0x0000004802487220 */ /* 0x040fe40000410000 */
[C---:B------:R-:W-:Y:S02]  /*e590*/  FMUL.FTZ R36, R2.reuse, R73 ;  /* 0x0000004902247220 */ /* 0x040fe40000410000 */
        /* <DEDUP_REMOVED lines=17> */
[----:B------:R-:W-:Y:S01]  /*e6b0*/  F2FP.PACK_AB R26, R93, R92 ;  /* 0x0000005c5d1a723e */ /* 0x000fe200000000ff */
[----:B------:R-:W-:-:S02]  /*e6c0*/  FMUL.FTZ R100, R2, R100 ;  /* 0x0000006402647220 */ /* 0x000fc40000410000 */
[C---:B------:R-:W-:Y:S02]  /*e6d0*/  FMUL.FTZ R101, R2.reuse, R101 ;  /* 0x0000006502657220 */ /* 0x040fe40000410000 */
[C---:B------:R-:W-:Y:S02]  /*e6e0*/  FMUL.FTZ R104, R2.reuse, R104 ;  /* 0x0000006802687220 */ /* 0x040fe40000410000 */
[C---:B------:R-:W-:Y:S01]  /*e6f0*/  FMUL.FTZ R105, R2.reuse, R105 ;  /* 0x0000006902697220 */ /* 0x040fe20000410000 */
[----:B------:R-:W-:Y:S01]  /*e700*/  F2FP.PACK_AB R22, R101, R100 ;  /* 0x000000646516723e */ /* 0x000fe200000000ff */
[C---:B------:R-:W-:Y:S02]  /*e710*/  FMUL.FTZ R108, R2.reuse, R108 ;  /* 0x0000006c026c7220 */ /* 0x040fe40000410000 */
[----:B------:R-:W-:Y:S02]  /*e720*/  FMUL.FTZ R109, R2, R109 ;  /* 0x0000006d026d7220 */ /* 0x000fe40000410000 */
[----:B------:R-:W-:-:S02]  /*e730*/  FMUL.FTZ R53, R0, R39 ;  /* 0x0000002700357220 */ /* 0x000fc40000410000 */
[C---:B------:R-:W-:Y:S02]  /*e740*/  FMUL.FTZ R42, R0.reuse, R42 ;  /* 0x0000002a002a7220 */ /* 0x040fe40000410000 */
[C---:B------:R-:W-:Y:S02]  /*e750*/  FMUL.FTZ R2, R0.reuse, R43 ;  /* 0x0000002b00027220 */ /* 0x040fe40000410000 */
[C---:B------:R-:W-:Y:S02]  /*e760*/  FMUL.FTZ R49, R0.reuse, R47 ;  /* 0x0000002f00317220 */ /* 0x040fe40000410000 */
[C---:B------:R-:W-:Y:S02]  /*e770*/  FMUL.FTZ R134, R0.reuse, R134 ;  /* 0x0000008600867220 */ /* 0x040fe40000410000 */
[C---:B------:R-:W-:Y:S02]  /*e780*/  FMUL.FTZ R4, R0.reuse, R135 ;  /* 0x0000008700047220 */ /* 0x040fe40000410000 */
[----:B------:R-:W-:-:S02]  /*e790*/  FMUL.FTZ R130, R0, R130 ;  /* 0x0000008200827220 */ /* 0x000fc40000410000 */
[----:B------:R-:W-:Y:S01]  /*e7a0*/  FMUL.FTZ R9, R0, R131 ;  /* 0x0000008300097220 */ /* 0x000fe20000410000 */
[----:B------:R-:W-:Y:S01]  /*e7b0*/  F2FP.PACK_AB R4, R4, R134 ;  /* 0x000000860404723e */ /* 0x000fe200000000ff */
[C---:B------:R-:W-:Y:S02]  /*e7c0*/  FMUL.FTZ R126, R0.reuse, R126 ;  /* 0x0000007e007e7220 */ /* 0x040fe40000410000 */
[C---:B------:R-:W-:Y:S01]  /*e7d0*/  FMUL.FTZ R12, R0.reuse, R127 ;  /* 0x0000007f000c7220 */ /* 0x040fe20000410000 */
        /* <DEDUP_REMOVED lines=10> */
[C---:B------:R-:W-:Y:S01]  /*e880*/  FMUL.FTZ R6, R0.reuse, R50 ;  /* 0x0000003200067220 */ /* 0x040fe20000410000 */
[----:B------:R-:W-:Y:S01]  /*e890*/  F2FP.PACK_AB R53, R53, R38 ;  /* 0x000000263535723e */ /* 0x000fe200000000ff */
[----:B------:R-:W-:Y:S01]  /*e8a0*/  FMUL.FTZ R47, R0, R51 ;  /* 0x00000033002f7220 */ /* 0x000fe20000410000 */
[----:B------:R-:W-:Y:S01]  /*e8b0*/  F2FP.PACK_AB R51, R2, R42 ;  /* 0x0000002a0233723e */ /* 0x000fe200000000ff */
[----:B------:R-:W-:Y:S01]  /*e8c0*/  FMUL.FTZ R54, R0, R54 ;  /* 0x0000003600367220 */ /* 0x000fe20000410000 */
[----:B------:R-:W-:Y:S01]  /*e8d0*/  LOP3.LUT R2, R10, 0x1, RZ, 0xc0, !PT ;  /* 0x000000010a027812 */ /* 0x000fe200078ec0ff */
[C---:B------:R-:W-:Y:S01]  /*e8e0*/  FMUL.FTZ R45, R0.reuse, R55 ;  /* 0x00000037002d7220 */ /* 0x040fe20000410000 */
[----:B------:R-:W-:Y:S01]  /*e8f0*/  F2FP.PACK_AB R47, R47, R6 ;  /* 0x000000062f2f723e */ /* 0x000fe200000000ff */
[----:B------:R-:W-:Y:S01]  /*e900*/  FMUL.FTZ R58, R0, R58 ;  /* 0x0000003a003a7220 */ /* 0x000fe20000410000 */
[----:B------:R-:W-:Y:S01]  /*e910*/  ISETP.NE.U32.AND P0, PT, R2, 0x1, PT ;  /* 0x000000010200780c */ /* 0x000fe20003f05070 */
[C---:B------:R-:W-:Y:S01]  /*e920*/  FMUL.FTZ R43, R0.reuse, R59 ;  /* 0x0000003b002b7220 */ /* 0x040fe20000410000 */
[----:B------:R-:W-:Y:S01]  /*e930*/  MOV R6, 0x20 ;  /* 0x0000002000067802 */ /* 0x000fe20000000f00 */
[----:B------:R-:W-:Y:S01]  /*e940*/  FMUL.FTZ R62, R0, R62 ;  /* 0x0000003e003e7220 */ /* 0x000fe20000410000 */
[----:B------:R-:W-:Y:S01]  /*e950*/  F2FP.PACK_AB R50, R20, R114 ;  /* 0x000000721432723e */ /* 0x000fe200000000ff */
[----:B------:R-:W-:Y:S01]  /*e960*/  FMUL.FTZ R41, R0, R63 ;  /* 0x0000003f00297220 */ /* 0x000fe20000410000 */
[----:B------:R-:W-:Y:S01]  /*e970*/  SEL R6, R6, 0xffffffe0, !P1 ;  /* 0xffffffe006067807 */ /* 0x000fe20004800000 */
        /* <DEDUP_REMOVED lines=44> */
[----:B------:R-:W-:Y:S02]  /*ec40*/  SHF.L.U32 R0, R10, 0x6, RZ ;  /* 0x000000060a007819 */ /* 0x000fe400000006ff */
[----:B------:R-:W-:-:S02]  /*ec50*/  MOV R10, 0x40 ;  /* 0x00000040000a7802 */ /* 0x000fc40000000f00 */
[----:B------:R-:W-:Y:S02]  /*ec60*/  LOP3.LUT R0, R0, 0x1c0, RZ, 0xc0, !PT ;  /* 0x000001c000007812 */ /* 0x000fe400078ec0ff */
[----:B------:R-:W-:Y:S02]  /*ec70*/  SEL R10, R10, 0xffffffc0, !P2 ;  /* 0xffffffc00a0a7807 */ /* 0x000fe40005000000 */
[----:B------:R-:W-:Y:S02]  /*ec80*/  LEA.HI R0, R0, R0, RZ, 0x1d ;  /* 0x0000000000007211 */ /* 0x000fe400078fe8ff */
[----:B------:R-:W-:Y:S02]  /*ec90*/  F2FP.PACK_AB R19, R19, R106 ;  /* 0x0000006a1313723e */ /* 0x000fe400000000ff */
[----:B------:R-:W-:Y:S02]  /*eca0*/  LEA R0, R137, R0, 0x1 ;  /* 0x0000000089007211 */ /* 0x000fe400078e08ff */
[----:B------:R-:W-:-:S02]  /*ecb0*/  F2FP.PACK_AB R17, R17, R110 ;  /* 0x0000006e1111723e */ /* 0x000fc400000000ff */
[----:B------:R-:W-:-:S04]  /*ecc0*/  SHF.L.U32 R0, R0, 0x1, RZ ;  /* 0x0000000100007819 */ /* 0x000fc800000006ff */
[C---:B------:R-:W-:Y:S01]  /*ecd0*/  IADD3 R2, R0.reuse, -0x10, RZ ;  /* 0xfffffff000027810 */ /* 0x040fe20007ffe0ff */
[----:B------:R1:W-:Y:S01]  /*ece0*/  STS [R0], R5 ;  /* 0x0000000500007388 */ /* 0x0003e20000000800 */
[----:B------:R-:W-:-:S03]  /*ecf0*/  @P0 IADD3 R2, R0, 0x10, RZ ;  /* 0x0000001000020810 */ /* 0x000fc60007ffe0ff */
[----:B------:R2:W-:Y:S04]  /*ed00*/  STS [R0+0x400], R4 ;  /* 0x0004000400007388 */ /* 0x0005e80000000800 */
[----:B------:R3:W-:Y:S04]  /*ed10*/  STS [R2], R7 ;  /* 0x0000000702007388 */ /* 0x0007e80000000800 */
[----:B------:R4:W-:Y:S01]  /*ed20*/  STS [R2+0x400], R9 ;  /* 0x0004000902007388 */ /* 0x0009e20000000800 */
[----:B-1----:R-:W-:Y:S02]  /*ed30*/  IADD3 R5, R0, R6, RZ ;  /* 0x0000000600057210 */ /* 0x002fe40007ffe0ff */
[----:B--2---:R-:W-:-:S03]  /*ed40*/  IADD3 R4, R6, R2, RZ ;  /* 0x0000000206047210 */ /* 0x004fc60007ffe0ff */
[----:B------:R1:W-:Y:S01]  /*ed50*/  STS [R5], R8 ;  /* 0x0000000805007388 */ /* 0x0003e20000000800 */
[----:B---3--:R-:W-:-:S03]  /*ed60*/  IADD3 R7, R5, R10, RZ ;  /* 0x0000000a05077210 */ /* 0x008fc60007ffe0ff */
[----:B------:R-:W-:Y:S01]  /*ed70*/  STS [R5+0x400], R12 ;  /* 0x0004000c05007388 */ /* 0x000fe20000000800 */
[----:B------:R-:W-:Y:S02]  /*ed80*/  IADD3 R6, R4, R10, RZ ;  /* 0x0000000a04067210 */ /* 0x000fe40007ffe0ff */
[----:B----4-:R-:W-:Y:S01]  /*ed90*/  IADD3 R9, R10, R2, RZ ;  /* 0x000000020a097210 */ /* 0x010fe20007ffe0ff */
[----:B------:R-:W-:Y:S04]  /*eda0*/  STS [R4], R11 ;  /* 0x0000000b04007388 */ /* 0x000fe80000000800 */
[----:B------:R-:W-:Y:S01]  /*edb0*/  STS [R4+0x400], R14 ;  /* 0x0004000e04007388 */ /* 0x000fe20000000800 */
[----:B-1----:R-:W-:-:S05]  /*edc0*/  IADD3 R8, R0, R10, RZ ;  /* 0x0000000a00087210 */ /* 0x002fca0007ffe0ff */
        /* <DEDUP_REMOVED lines=31> */
[----:B------:R3:W-:Y:S01]  /*efc0*/  STS [R4+0x4400], R25 ;  /* 0x0044001904007388 */ /* 0x0007e20000000800 */
[----:B-1----:R-:W-:-:S03]  /*efd0*/  LOP3.LUT R0, R138, 0xffffffe0, RZ, 0xc0, !PT ;  /* 0xffffffe08a007812 */ /* 0x002fc600078ec0ff */
[----:B------:R-:W-:Y:S01]  /*efe0*/  STS [R8+0x4000], R24 ;  /* 0x0040001808007388 */ /* 0x000fe20000000800 */
[----:B------:R-:W-:-:S03]  /*eff0*/  IADD3 R0, R139, -R0, RZ ;  /* 0x800000008b007210 */ /* 0x000fc60007ffe0ff */
[----:B------:R1:W-:Y:S01]  /*f000*/  STS [R8+0x4400], R23 ;  /* 0x0044001708007388 */ /* 0x0003e20000000800 */
[----:B--2---:R-:W2:Y:S01]  /*f010*/  @P4 MUFU.LG2 R2, R215 ;  /* 0x000000d700024308 */ /* 0x004ea20000000c00 */
[----:B------:R-:W-:Y:S02]  /*f020*/  LOP3.LUT P0, RZ, R0, 0x3, RZ, 0xc0, !PT ;  /* 0x0000000300ff7812 */ /* 0x000fe4000780c0ff */
[----:B------:R-:W-:Y:S04]  /*f030*/  STS [R9+0x4000], R22 ;  /* 0x0040001609007388 */ /* 0x000fe80000000800 */
[----:B------:R-:W-:Y:S04]  /*f040*/  STS [R9+0x4400], R21 ;  /* 0x0044001509007388 */ /* 0x000fe80000000800 */
[----:B------:R-:W-:Y:S04]  /*f050*/  STS [R7+0x4000], R20 ;  /* 0x0040001407007388 */ /* 0x000fe80000000800 */
[----:B------:R4:W-:Y:S01]  /*f060*/  STS [R7+0x4400], R19 ;  /* 0x0044001307007388 */ /* 0x0009e20000000800 */
[----:B---3--:R-:W3:Y:S01]  /*f070*/  @P3 MUFU.LG2 R4, R113 ;  /* 0x0000007100043308 */ /* 0x008ee20000000c00 */
[----:B--2---:R-:W-:-:S02]  /*f080*/  @P4 FMUL.FTZ R2, R2, 0.69314718246459960938 ;  /* 0x3f31721802024820 */ /* 0x004fc40000410000 */
[----:B------:R2:W-:Y:S04]  /*f090*/  STS [R6+0x4000], R18 ;  /* 0x0040001206007388 */ /* 0x0005e80000000800 */
[----:B------:R2:W-:Y:S01]  /*f0a0*/  STS [R6+0x4400], R17 ;  /* 0x0044001106007388 */ /* 0x0005e20000000800 */
[----:B-1----:R-:W-:-:S03]  /*f0b0*/  MOV R8, 0x7f800000 ;  /* 0x7f80000000087802 */ /* 0x002fc60000000f00 */
[----:B------:R-:W-:Y:S01]  /*f0c0*/  BAR.SYNC.DEFER_BLOCKING 0x0 ;  /* 0x0000000000007b1d */ /* 0x000fe20000010000 */
[----:B---3--:R-:W-:-:S04]  /*f0d0*/  @P3 FMUL.FTZ R0, R4, 0.69314718246459960938 ;  /* 0x3f31721804003820 */ /* 0x008fc80000410000 */
[----:B------:R-:W-:Y:S01]  /*f0e0*/  @P3 FFMA.FTZ R8, R3, c[0x0][0x238], R0 ;  /* 0x00008e0003083a23 */ /* 0x000fe20000010000 */
[----:B----4-:R-:W-:Y:S01]  /*f0f0*/  MOV R7, 0x7f800000 ;  /* 0x7f80000000077802 */ /* 0x010fe20000000f00 */
[----:B------:R-:W-:Y:S01]  /*f100*/  @P4 FFMA.FTZ R7, R112, c[0x0][0x238], R2 ;  /* 0x00008e0070074a23 */ /* 0x000fe20000010002 */
        /* <DEDUP_REMOVED lines=13> */
[----:B---3--:R-:W3:Y:S01]  /*f1e0*/  LDL.LU R141, [R1+0xd0] ;  /* 0x0000d000018d7983 */ /* 0x008ee20000300800 */
[----:B------:R-:W-:Y:S01]  /*f1f0*/  UIMAD UR6, UR11, -0x40, UR13 ;  /* 0xffffffc00b0678a4 */ /* 0x000fe2000f8e020d */
[----:B---3--:R-:W-:-:S05]  /*f200*/  IADD3 R0, R141, 0x8, RZ ;  /* 0x000000088d007810 */ /* 0x008fca0007ffe0ff */
[----:B------:R-:W-:Y:S02]  /*f210*/  ISETP.GE.AND P3, PT, R141, UR6, PT ;  /* 0x000000068d007c0c */ /* 0x000fe4000bf66270 */
[----:B------:R-:W-:-:S11]  /*f220*/  ISETP.GE.AND P2, PT, R0, UR6, PT ;  /* 0x0000000600007c0c */ /* 0x000fd6000bf46270 */
[----:B------:R-:W-:Y:S02]  /*f230*/  @!P3 IMAD R2, R141, UR20, RZ ;  /* 0x000000148d02bc24 */ /* 0x000fe4000f8e02ff */
[----:B------:R-:W-:-:S03]  /*f240*/  @!P2 IMAD R0, R0, UR20, RZ ;  /* 0x000000140000ac24 */ /* 0x000fc6000f8e02ff */
[----:B------:R-:W-:Y:S02]  /*f250*/  @!P3 IADD3 R3, P1, R2, UR4, RZ ;  /* 0x000000040203bc10 */ /* 0x000fe4000ff3e0ff */
[----:B--2---:R-:W-:Y:S02]  /*f260*/  @!P2 IADD3 R6, P0, R0, UR4, RZ ;  /* 0x000000040006ac10 */ /* 0x004fe4000ff1e0ff */
        /* <DEDUP_REMOVED lines=8> */
.L_x_862:
[----:B---3--:R-:W-:Y:S05]  /*f2f0*/  BSYNC B0 ;  /* 0x0000000000007941 */ /* 0x008fea0003800000 */
.L_x_861:
[----:B------:R-:W3:Y:S04]  /*f300*/  LDL.64 R64, [R1+0x58] ;  /* 0x0000580001407983 */ /* 0x000ee80000100a00 */
[----:B------:R2:W5:Y:S04]  /*f310*/  LDL R14, [R1+0x54] ;  /* 0x00005400010e7983 */ /* 0x0005680000100800 */
[----:B------:R2:W5:Y:S01]  /*f320*/  LDL R13, [R1+0x78] ;  /* 0x00007800010d7983 */ /* 0x0005620000100800 */
[----:B------:R-:W-:Y:S01]  /*f330*/  LEA.HI R12, R140, R139, RZ, 0x3 ;  /* 0x0000008b8c0c7211 */ /* 0x000fe200078f18ff */
[----:B------:R-:W-:Y:S01]  /*f340*/  UIMAD UR11, UR11, -0x40, UR13 ;  /* 0xffffffc00b0b78a4 */ /* 0x000fe2000f8e020d */
[----:B------:R-:W-:Y:S01]  /*f350*/  BSSY B0, `(.L_x_863) ;  /* 0x0000022000007945 */ /* 0x000fe20003800000 */
[----:B------:R-:W4:Y:S01]  /*f360*/  S2R R0, SR_TID.X ;  /* 0x0000000000007919 */ /* 0x000f220000002100 */
[----:B--2---:R-:W-:Y:S01]  /*f370*/  SHF.R.S32.HI R3, RZ, 0x3, R12 ;  /* 0x00000003ff037819 */ /* 0x004fe2000001140c */
[----:B------:R-:W-:-:S02]  /*f380*/  USHF.R.S32.HI UR6, URZ, 0x1f, UR12 ;  /* 0x0000001f3f067899 */ /* 0x000fc4000801140c */
[----:B------:R-:W2:Y:S01]  /*f390*/  S2R R10, SR_CTAID.Z ;  /* 0x00000000000a7919 */ /* 0x000ea20000002700 */
[----:B------:R-:W-:Y:S02]  /*f3a0*/  ULDC.64 UR4, c[0x0][0x1f0] ;  /* 0x00007c0000047ab9 */ /* 0x000fe40000000a00 */
[----:B------:R-:W-:-:S04]  /*f3b0*/  UIMAD UR4, UR6, UR4, URZ ;  /* 0x00000004060472a4 */ /* 0x000fc8000f8e023f */
[----:B------:R-:W-:Y:S01]  /*f3c0*/  UIMAD UR4, UR12, UR5, UR4 ;  /* 0x000000050c0472a4 */ /* 0x000fe2000f8e0204 */
[----:B----4-:R-:W-:-:S04]  /*f3d0*/  SHF.R.S32.HI R2, RZ, 0x1f, R0 ;  /* 0x0000001fff027819 */ /* 0x010fc80000011400 */
[----:B------:R-:W-:-:S04]  /*f3e0*/  LEA.HI R2, R2, R0, RZ, 0x3 ;  /* 0x0000000002027211 */ /* 0x000fc800078f18ff */
[----:B------:R-:W-:Y:S02]  /*f3f0*/  SHF.R.S32.HI R2, RZ, 0x3, R2 ;  /* 0x00000003ff027819 */ /* 0x000fe40000011402 */
[----:B---3--:R-:W-:Y:S02]  /*f400*/  SHF.R.S32.HI R0, RZ, 0x1f, R64 ;  /* 0x0000001fff007819 */ /* 0x008fe40000011440 */
[----:B------:R-:W-:-:S04]  /*f410*/  IADD3 R4, P0, R64, UR18, RZ ;  /* 0x0000001240047c10 */ /* 0x000fc8000ff1e0ff */
[----:B------:R-:W-:Y:S01]  /*f420*/  IADD3.X R5, R0, UR7, RZ, P0, !PT ;  /* 0x0000000700057c10 */ /* 0x000fe200087fe4ff */
[----:B------:R-:W-:Y:S01]  /*f430*/  IMAD.U32 R0, RZ, RZ, UR10 ;  /* 0x0000000aff007e24 */ /* 0x000fe2000f8e00ff */
[----:B------:R-:W-:Y:S02]  /*f440*/  ISETP.GE.AND P0, PT, R3, UR11, PT ;  /* 0x0000000b03007c0c */ /* 0x000fe4000bf06270 */
[----:B------:R-:W-:Y:S01]  /*f450*/  SHF.R.S32.HI R3, RZ, 0x1f, R2 ;  /* 0x0000001fff037819 */ /* 0x000fe20000011402 */
[----:B--2---:R-:W-:-:S04]  /*f460*/  IMAD.WIDE.U32 R10, R10, c[0x0][0x1f0], R4 ;  /* 0x00007c000a0a7a25 */ /* 0x004fc800078e0004 */
[----:B------:R-:W-:Y:S01]  /*f470*/  IMAD.WIDE R2, R0, 0x40, R2 ;  /* 0x0000004000027825 */ /* 0x000fe200078e0202 */
[----:B------:R-:W-:-:S05]  /*f480*/  IADD3 R9, R11, UR4, RZ ;  /* 0x000000040b097c10 */ /* 0x000fca000fffe0ff */
[----:B------:R-:W-:Y:S05]  /*f490*/  @P0 BRA `(.L_x_864) ;  /* 0x000000d000000947 */ /* 0x000fea0003800000 */
[----:B------:R-:W-:Y:S01]  /*f4a0*/  IMAD R0, R3, c[0x0][0x1e8], RZ ;  /* 0x00007a0003007a24 */ /* 0x000fe200078e02ff */
[----:B------:R-:W-:Y:S01]  /*f4b0*/  ISETP.GE.AND P3, PT, R64, c[0x0][0x220], PT ;  /* 0x0000880040007a0c */ /* 0x000fe20003f66270 */
[----:B------:R-:W-:Y:S01]  /*f4c0*/  IMAD.MOV.U32 R8, RZ, RZ, R10 ;  /* 0x000000ffff087224 */ /* 0x000fe200078e000a */
[----:B-----5:R-:W-:Y:S01]  /*f4d0*/  ISETP.GE.AND P2, PT, R14, c[0x0][0x220], PT ;  /* 0x000088000e007a0c */ /* 0x020fe20003f46270 */
        /* <DEDUP_REMOVED lines=9> */
.L_x_864:
[----:B------:R-:W-:Y:S05]  /*f570*/  BSYNC B0 ;  /* 0x0000000000007941 */ /* 0x000fea0003800000 */
.L_x_863:
        /* <DEDUP_REMOVED lines=9> */
[----:B-----5:R-:W-:Y:S01]  /*f610*/  ISETP.GE.AND P1, PT, R14, c[0x0][0x220], PT ;  /* 0x000088000e007a0c */ /* 0x020fe20003f26270 */
        /* <DEDUP_REMOVED lines=10> */
.L_x_866:
[----:B------:R-:W-:Y:S05]  /*f6c0*/  BSYNC B0 ;  /* 0x0000000000007941 */ /* 0x000fea0003800000 */
.L_x_865:
        /* <DEDUP_REMOVED lines=20> */
.L_x_868:
[----:B------:R-:W-:Y:S05]  /*f810*/  BSYNC B0 ;  /* 0x0000000000007941 */ /* 0x000fea0003800000 */
.L_x_867:
[----:B------:R-:W-:-:S04]  /*f820*/  LEA.HI.SX32 R0, R12, 0x30, 0x1d ;  /* 0x000000300c007811 */ /* 0x000fc800078feaff */
[----:B------:R-:W-:-:S13]  /*f830*/  ISETP.GE.AND P0, PT, R0, UR11, PT ;  /* 0x0000000b00007c0c */ /* 0x000fda000bf06270 */
[----:B------:R-:W-:Y:S05]  /*f840*/  @P0 EXIT ;  /* 0x000000000000094d */ /* 0x000fea0003800000 */
[----:B------:R-:W-:Y:S02]  /*f850*/  IADD3 R0, P0, R2, 0x30, RZ ;  /* 0x0000003002007810 */ /* 0x000fe40007f1e0ff */
[----:B------:R-:W-:-:S03]  /*f860*/  ISETP.GE.AND P1, PT, R64, c[0x0][0x220], PT ;  /* 0x0000880040007a0c */ /* 0x000fc60003f26270 */
[----:B------:R-:W-:Y:S01]  /*f870*/  IMAD.X R2, RZ, RZ, R3, P0 ;  /* 0x000000ffff027224 */ /* 0x000fe200000e0603 */
[----:B------:R-:W-:Y:S02]  /*f880*/  MOV R3, R9 ;  /* 0x0000000900037202 */ /* 0x000fe40000000f00 */
[----:B-----5:R-:W-:Y:S01]  /*f890*/  ISETP.GE.AND P0, PT, R14, c[0x0][0x220], PT ;  /* 0x000088000e007a0c */ /* 0x020fe20003f06270 */
        /* <DEDUP_REMOVED lines=13> */
.L_x_827:
[----:B------:R-:W1:Y:S01]  /*f970*/  S2R R15, SR_TID.X ;  /* 0x00000000000f7919 */ /* 0x000e620000002100 */
[----:B------:R-:W-:Y:S01]  /*f980*/  UISETP.NE.AND UP3, UPT, UR9, -0x1, UPT ;  /* 0xffffffff0900788c */ /* 0x000fe2000bf65270 */
[----:B------:R-:W-:Y:S01]  /*f990*/  BSSY B0, `(.L_x_869) ;  /* 0x000004d000007945 */ /* 0x000fe20003800000 */
[----:B------:R-:W-:Y:S01]  /*f9a0*/  ULDC.U8 UR20, c[0x0][0x329] ;  /* 0x0000ca4000147ab9 */ /* 0x000fe20000000000 */
[----:B------:R-:W2:Y:S01]  /*f9b0*/  S2R R12, SR_CTAID.Z ;  /* 0x00000000000c7919 */ /* 0x000ea20000002700 */
[----:B------:R-:W-:-:S02]  /*f9c0*/  UISETP.NE.AND UP2, UPT, UR20, URZ, UPT ;  /* 0x0000003f1400728c */ /* 0x000fc4000bf45270 */
[----:B------:R-:W-:Y:S02]  /*f9d0*/  ULDC.64 UR6, c[0x0][0x1e8] ;  /* 0x00007a0000067ab9 */ /* 0x000fe40000000a00 */
[----:B------:R-:W-:Y:S02]  /*f9e0*/  ULDC.U8 UR21, c[0x0][0x328] ;  /* 0x0000ca0000157ab9 */ /* 0x000fe40000000000 */
[----:B------:R-:W-:Y:S02]  /*f9f0*/  UISETP.NE.AND UP4, UPT, UR21, URZ, UPT ;  /* 0x0000003f1500728c */ /* 0x000fe4000bf85270 */
[----:B------:R-:W-:Y:S02]  /*fa00*/  @UP3 UIMAD.WIDE.U32 UR18, UR9, UR6, URZ ;  /* 0x00000006091232a5 */ /* 0x000fe4000f8e003f */
[----:B------:R-:W-:Y:S02]  /*fa10*/  @!UP3 USHF.R.S32.HI UR22, URZ, 0x1f, UR15 ;  /* 0x0000001f3f16b899 */ /* 0x000fe4000801140f */
[----:B------:R-:W-:-:S02]  /*fa20*/  ULDC.64 UR4, c[0x0][0x1e0] ;  /* 0x0000780000047ab9 */ /* 0x000fc40000000a00 */
[----:B------:R-:W-:Y:S02]  /*fa30*/  @!UP3 UIMAD UR22, UR22, UR4, URZ ;  /* 0x000000041616b2a4 */ /* 0x000fe4000f8e023f */
        /* <DEDUP_REMOVED lines=12> */
[----:B------:R-:W-:Y:S01]  /*fb00*/  SHF.R.S32.HI R7, RZ, 0x1f, R6 ;  /* 0x0000001fff077819 */ /* 0x000fe20000011406 */
[----:B------:R-:W-:Y:S01]  /*fb10*/  ULDC UR8, c[0x0][0x234] ;  /* 0x00008d0000087ab9 */ /* 0x000fe20000000800 */
[----:B------:R-:W-:Y:S01]  /*fb20*/  IMAD.SHL.U32 R0, R15, 0x8, RZ ;  /* 0x000000080f007824 */ /* 0x000fe200078e00ff */
[----:B------:R-:W-:Y:S02]  /*fb30*/  @!UP3 UIMAD UR22, UR15, UR5, UR22 ;  /* 0x000000050f16b2a4 */ /* 0x000fe4000f8e0216 */
[----:B------:R-:W-:Y:S02]  /*fb40*/  @UP2 UIMAD UR18, UR18, UR12, URZ ;  /* 0x0000000c121222a4 */ /* 0x000fe4000f8e023f */
        /* <DEDUP_REMOVED lines=22> */
[----:B------:R-:W-:Y:S01]  /*fcb0*/  UIMAD UR18, UR14, UR18, UR19 ;  /* 0x000000120e1272a4 */ /* 0x000fe2000f8e0213 */
[----:B------:R-:W-:Y:S01]  /*fcc0*/  IMAD.U32 R2, RZ, RZ, UR10 ;  /* 0x0000000aff027e24 */ /* 0x000fe2000f8e00ff */
[----:B------:R-:W-:Y:S02]  /*fcd0*/  @!UP4 UMOV UR20, URZ ;  /* 0x0000003f0014cc82 */ /* 0x000fe40008000000 */
[----:B------:R-:W-:Y:S01]  /*fce0*/  @UP4 UMOV UR20, UR9 ;  /* 0x0000000900144c82 */ /* 0x000fe20008000000 */
[----:B------:R-:W-:Y:S01]  /*fcf0*/  IMAD.WIDE R2, R2, 0x40, R6 ;  /* 0x0000004002027825 */ /* 0x000fe200078e0206 */
        /* <DEDUP_REMOVED lines=22> */
.L_x_870:
[----:B------:R-:W-:Y:S05]  /*fe60*/  BSYNC B0 ;  /* 0x0000000000007941 */ /* 0x000fea0003800000 */
.L_x_869:
        /* <DEDUP_REMOVED lines=20> */
.L_x_872:
[----:B------:R-:W-:Y:S05]  /*ffb0*/  BSYNC B0 ;  /* 0x0000000000007941 */ /* 0x000fea0003800000 */
.L_x_871:
        /* <DEDUP_REMOVED lines=20> */
.L_x_874:
[----:B------:R-:W-:Y:S05]  /*10100*/  BSYNC B0 ;  /* 0x0000000000007941 */ /* 0x000fea0003800000 */
.L_x_873:
        /* <DEDUP_REMOVED lines=19> */
.L_x_876:
[----:B------:R-:W-:Y:S05]  /*10240*/  BSYNC B0 ;  /* 0x0000000000007941 */ /* 0x000fea0003800000 */
.L_x_875:
        /* <DEDUP_REMOVED lines=27> */
[----:B-1----:R-:W-:-:S05]  /*10400*/  IMAD R0, R10, UR26, RZ ;  /* 0x0000001a0a007c24 */ /* 0x002fca000f8e02ff */
[----:B------:R-:W-:-:S04]  /*10410*/  IADD3 R3, P0, R0, UR11, RZ ;  /* 0x0000000b00037c10 */ /* 0x000fc8000ff1e0ff */
[----:B------:R-:W-:Y:S02]  /*10420*/  LEA.HI.X.SX32 R0, R0, UR6, 0x1, P0 ;  /* 0x0000000600007c11 */ /* 0x000fe400080f0eff */
[----:B------:R-:W-:-:S04]  /*10430*/  LEA R2, P0, R3, c[0x0][0x200], 0x2 ;  /* 0x0000800003027a11 */ /* 0x000fc800078010ff */
[----:B------:R-:W-:Y:S01]  /*10440*/  LEA.HI.X R3, R3, c[0x0][0x204], R0, 0x2, P0 ;  /* 0x0000810003037a11 */ /* 0x000fe200000f1400 */
[----:B------:R-:W-:-:S05]  /*10450*/  IMAD.MOV.U32 R0, RZ, RZ, 0x7f800000 ;  /* 0x7f800000ff007424 */ /* 0x000fca00078e00ff */
[----:B------:R-:W-:Y:S01]  /*10460*/  STG.E [R2.64], R0 ;  /* 0x0000000002007986 */ /* 0x000fe2000c101910 */
[----:B------:R-:W-:Y:S05]  /*10470*/  EXIT ;  /* 0x000000000000794d */ /* 0x000fea0003800000 */
.L_x_877:
        /* <DEDUP_REMOVED lines=16> */
.L_x_1293:


//--------------------- .text._ZN5flash16flash_fwd_kernelI23Flash_fwd_kernel_traitsILi192ELi64ELi64ELi4ELb0ELb0EN7cutlass6half_tE19Flash_kernel_traitsILi192ELi64ELi64ELi4ES3_EELb0ELb0ELb0ELb1ELb0ELb0ELb1ELb0EEEvNS_16Flash_fwd_paramsE --------------------------
	.section	.text._ZN5flash16flash_fwd_kernelI23Flash_fwd_kernel_traitsILi192ELi64ELi64ELi4ELb0ELb0EN7cutlass6half_tE19Flash_kernel_traitsILi192ELi64ELi64ELi4ES3_EELb0ELb0ELb0ELb1ELb0ELb0ELb1ELb0EEEvNS_16Flash_fwd_paramsE,"ax",@progbits
	.sectioninfo	@"SHI_REGISTERS=254"
	.align	128
        .global         _ZN5flash16flash_fwd_kernelI23Flash_fwd_kernel_traitsILi192ELi64ELi64ELi4ELb0ELb0EN7cutlass6half_tE19Flash_kernel_traitsILi192ELi64ELi64ELi4ES3_EELb0ELb0ELb0ELb1ELb0ELb0ELb1ELb0EEEvNS_16Flash_fwd_paramsE
        .type           _ZN5flash16flash_fwd_kernelI23Flash_fwd_kernel_traitsILi192ELi64ELi64ELi4ELb0ELb0EN7cutlass6half_tE19Flash_kernel_traitsILi192ELi64ELi64ELi4ES3_EELb0ELb0ELb0ELb1ELb0ELb0ELb1ELb0EEEvNS_16Flash_fwd_paramsE,@function
        .size           _ZN5flash16flash_fwd_kernelI23Flash_fwd_kernel_traitsILi192ELi64ELi64ELi4ELb0ELb0EN7cutlass6half_tE19Flash_kernel_traitsILi192ELi64ELi64ELi4ES3_EELb0ELb0ELb0ELb1ELb0ELb0ELb1ELb0EEEvNS_16Flash_fwd_paramsE,(.L_x_1294 - _ZN5flash16flash_fwd_kernelI23Flash_fwd_kernel_traitsILi192ELi64ELi64ELi4ELb0ELb0EN7cutlass6half_tE19Flash_kernel_traitsILi192ELi64ELi64ELi4ES3_EELb0ELb0ELb0ELb1ELb0ELb0ELb1ELb0EEEvNS_16Flash_fwd_paramsE)
        .other          _ZN5flash16flash_fwd_kernelI23Flash_fwd_kernel_traitsILi192ELi64ELi64ELi4ELb0ELb0EN7cutlass6half_tE19Flash_kernel_traitsILi192ELi64ELi64ELi4ES3_EELb0ELb0ELb0ELb1ELb0ELb0ELb1ELb0EEEvNS_16Flash_fwd_paramsE,@"STO_CUDA_ENTRY STV_DEFAULT"
_ZN5flash16flash_fwd_kernelI23Flash_fwd_kernel_traitsILi192ELi64ELi64ELi4ELb0ELb0EN7cutlass6half_tE19Flash_kernel_traitsILi192ELi64ELi64ELi4ES3_EELb0ELb0ELb0ELb1ELb0ELb0ELb1ELb0EEEvNS_16Flash_fwd_paramsE:
.text._ZN5flash16flash_fwd_kernelI23Flash_fwd_kernel_traitsILi192ELi64ELi64ELi4ELb0ELb0EN7cutlass6half_tE19Flash_kernel_traitsILi192ELi64ELi64ELi4ES3_EELb0ELb0ELb0ELb1ELb0ELb0ELb1ELb0EEEvNS_16Flash_fwd_paramsE:
        /* <DEDUP_REMOVED lines=34> */
.L_x_878:
[----:B-1-34-:R-:W-:Y:S02]  /*0220*/  MOV R2, c[0x0][0x218] ;  /* 0x0000860000027a02 */ /* 0x01afe40000000f00 */
.L_x_879:
        /* <DEDUP_REMOVED lines=39> */
.L_x_881:
[----:B------:R-:W-:Y:S01]  /*04a0*/  IABS R4, c[0x0][0x1c8] ;  /* 0x0000720000047a13 */ /* 0x000fe20000000000 */
[----:B------:R-:W-:-:S03]  /*04b0*/  @P0 IMAD.IADD R5, R0, 0x1, R5 ;  /* 0x0000000100050824 */ /* 0x000fc600078e0205 */
        /* <DEDUP_REMOVED lines=9> */
[----:B------:R-:W-:-:S04]  /*0550*/  @P0 IMAD.WIDE.U32 R8, R5, c[0x0][0x1a0], RZ ;  /* 0x0000680005080a25 */ /* 0x000fc800078e00ff */
[----:B------:R-:W-:-:S04]  /*0560*/  IMAD.HI.U32 R222, R3, R2, RZ ;  /* 0x0000000203de7227 */ /* 0x000fc800078e00ff */
[----:B------:R-:W-:Y:S02]  /*0570*/  IMAD.MOV R3, RZ, RZ, -R222 ;  /* 0x000000ffff037224 */ /* 0x000fe400078e0ade */
[----:B------:R-:W-:Y:S02]  /*0580*/  @P0 IMAD R9, R5, c[0x0][0x1a4], R9 ;  /* 0x0000690005090a24 */ /* 0x000fe400078e0209 */
[----:B------:R-:W-:Y:S01]  /*0590*/  IMAD R3, R4, R3, R2 ;  /* 0x0000000304037224 */ /* 0x000fe200078e0202 */
[----:B------:R-:W-:-:S04]  /*05a0*/  LOP3.LUT R2, R24, c[0x0][0x1c8], RZ, 0x3c, !PT ;  /* 0x0000720018027a12 */ /* 0x000fc800078e3cff */
[----:B------:R-:W-:Y:S02]  /*05b0*/  ISETP.GT.U32.AND P2, PT, R4, R3, PT ;  /* 0x000000030400720c */ /* 0x000fe40003f44070 */
[----:B------:R-:W-:-:S11]  /*05c0*/  ISETP.GE.AND P1, PT, R2, RZ, PT ;  /* 0x000000ff0200720c */ /* 0x000fd60003f26270 */
[-C--:B------:R-:W-:Y:S02]  /*05d0*/  @!P2 IADD3 R3, R3, -R4.reuse, RZ ;  /* 0x800000040303a210 */ /* 0x080fe40007ffe0ff */
[----:B------:R-:W-:Y:S02]  /*05e0*/  @!P2 IADD3 R222, R222, 0x1, RZ ;  /* 0x00000001dedea810 */ /* 0x000fe40007ffe0ff */
[----:B------:R-:W-:Y:S02]  /*05f0*/  ISETP.GE.U32.AND P3, PT, R3, R4, PT ;  /* 0x000000040300720c */ /* 0x000fe40003f66070 */
[----:B------:R-:W-:-:S11]  /*0600*/  ISETP.NE.AND P2, PT, RZ, c[0x0][0x1c8], PT ;  /* 0x00007200ff007a0c */ /* 0x000fd60003f45270 */
[----:B------:R-:W-:-:S04]  /*0610*/  @P3 IADD3 R222, R222, 0x1, RZ ;  /* 0x00000001dede3810 */ /* 0x000fc80007ffe0ff */
        /* <DEDUP_REMOVED lines=14> */
.L_x_882:
        /* <DEDUP_REMOVED lines=21> */
[----:B------:R-:W-:Y:S01]  /*0850*/  LOP3.LUT R2, R217, 0x38, R228, 0xf8, !PT ;  /* 0x00000038d9027812 */ /* 0x000fe200078ef8e4 */
[----:B------:R-:W-:Y:S01]  /*0860*/  IMAD.SHL.U32 R6, R6, 0x8, RZ ;  /* 0x0000000806067824 */ /* 0x000fe200078e00ff */
[----:B------:R-:W-:Y:S01]  /*0870*/  SHF.R.U32.HI R217, RZ, 0x3, R217 ;  /* 0x00000003ffd97819 */ /* 0x000fe200000116d9 */
[----:B------:R-:W-:Y:S01]  /*0880*/  IMAD.WIDE R26, R216, 0x40, R20 ;  /* 0x00000040d81a7825 */ /* 0x000fe200078e0214 */
[----:B------:R-:W-:-:S02]  /*0890*/  SHF.R.S32.HI R229, RZ, 0x1f, R228 ;  /* 0x0000001fffe57819 */ /* 0x000fc400000114e4 */
[----:B------:R-:W-:Y:S01]  /*08a0*/  LEA.HI R3, R0, R13, RZ, 0x3 ;  /* 0x0000000d00037211 */ /* 0x000fe200078f18ff */
[----:B------:R-:W-:Y:S01]  /*08b0*/  IMAD R0, R20, c[0x0][0x19c], R15 ;  /* 0x0000670014007a24 */ /* 0x000fe200078e020f */
[----:B------:R-:W-:Y:S01]  /*08c0*/  LOP3.LUT R217, R2, R217, RZ, 0x3c, !PT ;  /* 0x000000d902d97212 */ /* 0x000fe200078e3cff */
[--C-:B------:R-:W-:Y:S01]  /*08d0*/  IMAD.WIDE.U32 R22, R20, c[0x0][0x198], R228.reuse ;  /* 0x0000660014167a25 */ /* 0x100fe200078e00e4 */
[----:B------:R-:W-:Y:S02]  /*08e0*/  LOP3.LUT R2, R3, 0xfffffff8, RZ, 0xc0, !PT ;  /* 0xfffffff803027812 */ /* 0x000fe400078ec0ff */
[----:B------:R-:W-:Y:S01]  /*08f0*/  IADD3 R18, P0, R228, R18, RZ ;  /* 0x00000012e4127210 */ /* 0x000fe20007f1e0ff */
[----:B------:R-:W-:Y:S01]  /*0900*/  IMAD.WIDE.U32 R14, R20, c[0x0][0x1a0], R228 ;  /* 0x00006800140e7a25 */ /* 0x000fe200078e00e4 */
[----:B------:R-:W-:Y:S02]  /*0910*/  IADD3 R224, P1, R224, R22, RZ ;  /* 0x00000016e0e07210 */ /* 0x000fe40007f3e0ff */
[----:B------:R-:W-:Y:S01]  /*0920*/  LOP3.LUT R217, R217, 0xfffffe00, R6, 0xf8, !PT ;  /* 0xfffffe00d9d97812 */ /* 0x000fe200078ef806 */
[----:B------:R-:W-:Y:S01]  /*0930*/  IMAD.IADD R2, R13, 0x1, -R2 ;  /* 0x000000010d027824 */ /* 0x000fe200078e0a02 */
[----:B------:R-:W-:Y:S01]  /*0940*/  IADD3.X R225, R7, R23, R0, P1, !PT ;  /* 0x0000001707e17210 */ /* 0x000fe20000ffe400 */
[----:B------:R-:W-:Y:S01]  /*0950*/  IMAD R13, R21, c[0x0][0x1a0], RZ ;  /* 0x00006800150d7a24 */ /* 0x000fe200078e02ff */
[----:B------:R-:W-:Y:S01]  /*0960*/  SHF.R.S32.HI R7, RZ, 0x1f, R222 ;  /* 0x0000001fff077819 */ /* 0x000fe200000114de */
[----:B------:R-:W-:Y:S01]  /*0970*/  IMAD.X R19, R229, 0x1, R11, P0 ;  /* 0x00000001e5137824 */ /* 0x000fe200000e060b */
[----:B------:R-:W-:Y:S01]  /*0980*/  LOP3.LUT P2, RZ, R2, 0x4, RZ, 0xc0, !PT ;  /* 0x0000000402ff7812 */ /* 0x000fe2000784c0ff */
[----:B------:R-:W-:Y:S01]  /*0990*/  IMAD R0, R20, c[0x0][0x1a4], R13 ;  /* 0x0000690014007a24 */ /* 0x000fe200078e020d */
[C---:B------:R-:W-:Y:S01]  /*09a0*/  LOP3.LUT P1, RZ, R2.reuse, 0x2, RZ, 0xc0, !PT ;  /* 0x0000000202ff7812 */ /* 0x040fe2000782c0ff */
[----:B------:R-:W-:Y:S01]  /*09b0*/  IMAD.SHL.U32 R2, R2, 0x40, RZ ;  /* 0x0000004002027824 */ /* 0x000fe200078e00ff */
[----:B------:R-:W-:Y:S01]  /*09c0*/  IADD3 R8, P0, R8, R14, RZ ;  /* 0x0000000e08087210 */ /* 0x000fe20007f1e0ff */
[----:B------:R-:W-:Y:S01]  /*09d0*/  IMAD.SHL.U32 R11, R209, 0x8, RZ ;  /* 0x00000008d10b7824 */ /* 0x000fe200078e00ff */
[----:B------:R-:W-:Y:S01]  /*09e0*/  LEA.HI R10, R5, R134, RZ, 0x5 ;  /* 0x00000086050a7211 */ /* 0x000fe200078f28ff */
[C---:B------:R-:W-:Y:S01]  /*09f0*/  IMAD R227, R7.reuse, c[0x0][0x1b0], RZ ;  /* 0x00006c0007e37a24 */ /* 0x040fe200078e02ff */
[----:B------:R-:W-:Y:S01]  /*0a00*/  LOP3.LUT R2, R2, 0x1c0, RZ, 0xc0, !PT ;  /* 0x000001c002027812 */ /* 0x000fe200078ec0ff */
[----:B------:R-:W-:Y:S01]  /*0a10*/  IMAD R7, R7, c[0x0][0x1b8], RZ ;  /* 0x00006e0007077a24 */ /* 0x000fe200078e02ff */
[----:B------:R-:W-:Y:S01]  /*0a20*/  IADD3.X R9, R9, R15, R0, P0, !PT ;  /* 0x0000000f09097210 */ /* 0x000fe200007fe400 */
[----:B------:R-:W-:Y:S01]  /*0a30*/  IMAD.SHL.U32 R3, R3, 0x40, RZ ;  /* 0x0000004003037824 */ /* 0x000fe200078e00ff */
[----:B------:R-:W-:Y:S01]  /*0a40*/  LOP3.LUT R11, R2, 0x8, R11, 0xf8, !PT ;  /* 0x00000008020b7812 */ /* 0x000fe200078ef80b */
[----:B------:R-:W-:Y:S01]  /*0a50*/  IMAD R23, R25, c[0x0][0x1a8], RZ ;  /* 0x00006a0019177a24 */ /* 0x000fe200078e02ff */
[----:B------:R-:W-:Y:S01]  /*0a60*/  ISETP.GE.AND P0, PT, R20, R211, PT ;  /* 0x000000d31400720c */ /* 0x000fe20003f06270 */
[C---:B------:R-:W-:Y:S01]  /*0a70*/  IMAD R227, R222.reuse, c[0x0][0x1b4], R227 ;  /* 0x00006d00dee37a24 */ /* 0x040fe200078e02e3 */
[----:B------:R-:W-:Y:S01]  /*0a80*/  SHF.R.U32.HI R2, RZ, 0x3, R2 ;  /* 0x00000003ff027819 */ /* 0x000fe20000011602 */
[C---:B------:R-:W-:Y:S01]  /*0a90*/  IMAD R7, R222.reuse, c[0x0][0x1bc], R7 ;  /* 0x00006f00de077a24 */ /* 0x040fe200078e0207 */
[----:B------:R-:W-:Y:S01]  /*0aa0*/  SHF.R.S32.HI R83, RZ, 0x5, R10 ;  /* 0x00000005ff537819 */ /* 0x000fe2000001140a */
[----:B------:R-:W-:Y:S01]  /*0ab0*/  IMAD.WIDE.U32 R224, R222, c[0x0][0x1b0], R224 ;  /* 0x00006c00dee07a25 */ /* 0x000fe200078e00e0 */
[----:B------:R-:W-:-:S02]  /*0ac0*/  LOP3.LUT R2, R11, R2, RZ, 0x3c, !PT ;  /* 0x000000020b027212 */ /* 0x000fc400078e3cff */
[----:B------:R-:W-:Y:S01]  /*0ad0*/  IADD3 R219, R228, 0x40, RZ ;  /* 0x00000040e4db7810 */ /* 0x000fe20007ffe0ff */
[----:B------:R-:W-:Y:S01]  /*0ae0*/  IMAD.WIDE.U32 R222, R222, c[0x0][0x1b8], R8 ;  /* 0x00006e00dede7a25 */ /* 0x000fe200078e0008 */
[----:B------:R-:W-:Y:S02]  /*0af0*/  LOP3.LUT R2, R2, 0xfffffe00, R3, 0xf8, !PT ;  /* 0xfffffe0002027812 */ /* 0x000fe400078ef803 */
[----:B------:R-:W-:Y:S01]  /*0b00*/  IADD3 R218, R228, 0x80, RZ ;  /* 0x00000080e4da7810 */ /* 0x000fe20007ffe0ff */
[----:B------:R-:W-:Y:S02]  /*0b10*/  IMAD.MOV.U32 R3, RZ, RZ, 0x20 ;  /* 0x00000020ff037424 */ /* 0x000fe400078e00ff */
[----:B------:R-:W-:Y:S02]  /*0b20*/  IMAD.MOV.U32 R9, RZ, RZ, 0x10 ;  /* 0x00000010ff097424 */ /* 0x000fe400078e00ff */
[C---:B------:R-:W-:Y:S01]  /*0b30*/  IMAD R23, R24.reuse, c[0x0][0x1ac], R23 ;  /* 0x00006b0018177a24 */ /* 0x040fe200078e0217 */
[----:B------:R-:W-:Y:S01]  /*0b40*/  SEL R3, R3, 0xffffffe0, !P2 ;  /* 0xffffffe003037807 */ /* 0x000fe20005000000 */
[----:B------:R-:W-:Y:S01]  /*0b50*/  IMAD.WIDE.U32 R18, R24, c[0x0][0x1a8], R18 ;  /* 0x00006a0018127a25 */ /* 0x000fe200078e0012 */
        /* <DEDUP_REMOVED lines=36> */
.L_x_884:
[----:B------:R-:W-:Y:S05]  /*0da0*/  BSYNC B0 ;  /* 0x0000000000007941 */ /* 0x000fea0003800000 */
.L_x_883:
        /* <DEDUP_REMOVED lines=37> */
.L_x_886:
[----:B------:R-:W-:Y:S05]  /*1000*/  BSYNC B0 ;  /* 0x0000000000007941 */ /* 0x000fea0003800000 */
.L_x_885:
        /* <DEDUP_REMOVED lines=37> */
.L_x_888:
[----:B------:R-:W-:Y:S05]  /*1260*/  BSYNC B0 ;  /* 0x0000000000007941 */ /* 0x000fea0003800000 */
.L_x_887:
[----:B------:R-:W-:Y:S01]  /*1270*/  IADD3 R11, R20, 0x30, RZ ;  /* 0x00000030140b7810 */ /* 0x000fe20007ffe0ff */
[----:B------:R-:W-:Y:S01]  /*1280*/  IMAD.MOV.U32 R14, RZ, RZ, c[0x0][0x198] ;  /* 0x00006600ff0e7624 */ /* 0x000fe200078e00ff */
[----:B------:R-:W-:Y:S01]  /*1290*/  IADD3 R17, R135, 0x3f, RZ ;  /* 0x0000003f87117810 */ /* 0x000fe20007ffe0ff */
[----:B-1----:R-:W-:Y:S01]  /*12a0*/  IMAD.MOV.U32 R7, RZ, RZ, 0x6 ;  /* 0x00000006ff077424 */ /* 0x002fe200078e00ff */
[----:B------:R-:W-:Y:S01]  /*12b0*/  ISETP.GE.AND P0, PT, R11, R211, PT ;  /* 0x000000d30b00720c */ /* 0x000fe20003f06270 */
[----:B------:R-:W-:Y:S01]  /*12c0*/  BSSY B0, `(.L_x_889) ;  /* 0x0000026000007945 */ /* 0x000fe20003800000 */
[----:B------:R-:W-:Y:S01]  /*12d0*/  SHF.R.S32.HI R6, RZ, 0x1f, R17 ;  /* 0x0000001fff067819 */ /* 0x000fe20000011411 */
[C---:B------:R-:W-:Y:S01]  /*12e0*/  IMAD.SHL.U32 R89, R14.reuse, 0x40, RZ ;  /* 0x000000400e597824 */ /* 0x040fe200078e00ff */
[----:B------:R-:W-:Y:S02]  /*12f0*/  SHF.L.U64.HI R7, R14, R7, c[0x0][0x19c] ;  /* 0x000067000e077619 */ /* 0x000fe40000010207 */
        /* <DEDUP_REMOVED lines=34> */
.L_x_890:
[----:B------:R-:W-:Y:S05]  /*1520*/  BSYNC B0 ;  /* 0x0000000000007941 */ /* 0x000fea0003800000 */
.L_x_889:
        /* <DEDUP_REMOVED lines=36> */
.L_x_892:
[----:B------:R-:W-:Y:S05]  /*1770*/  BSYNC B0 ;  /* 0x0000000000007941 */ /* 0x000fea0003800000 */
.L_x_891:
        /* <DEDUP_REMOVED lines=32> */
.L_x_894:
[----:B------:R-:W-:Y:S05]  /*1980*/  BSYNC B0 ;  /* 0x0000000000007941 */ /* 0x000fea0003800000 */
.L_x_893:
[----:B------:R-:W-:Y:S01]  /*1990*/  ISETP.GE.AND P0, PT, R13, R8, PT ;  /* 0x000000080d00720c */ /* 0x000fe20003f06270 */
[----:B------:R-:W-:-:S12]  /*19a0*/  BSSY B0, `(.L_x_895) ;  /* 0x000001e000007945 */ /* 0x000fd80003800000 */
[----:B------:R-:W-:Y:S05]  /*19b0*/  @P0 BRA `(.L_x_896) ;  /* 0x000001c000000947 */ /* 0x000fea0003800000 */
[----:B------:R-:W-:Y:S01]  /*19c0*/  ISETP.GE.AND P3, PT, R228, c[0x0][0x220], PT ;  /* 0x00008800e4007a0c */ /* 0x000fe20003f66270 */
[----:B-1----:R-:W-:Y:S01]  /*19d0*/  IMAD.MOV.U32 R19, RZ, RZ, c[0x0][0x19c] ;  /* 0x00006700ff137624 */ /* 0x002fe200078e00ff */
[----:B------:R-:W-:Y:S02]  /*19e0*/  ISETP.GE.AND P2, PT, R219, c[0x0][0x220], PT ;  /* 0x00008800db007a0c */ /* 0x000fe40003f46270 */
[----:B------:R-:W-:Y:S02]  /*19f0*/  LEA R17, P1, R14, R22, 0x5 ;  /* 0x000000160e117211 */ /* 0x000fe400078228ff */
[----:B------:R-:W-:Y:S02]  /*1a00*/  ISETP.GE.AND P0, PT, R218, c[0x0][0x220], PT ;  /* 0x00008800da007a0c */ /* 0x000fe40003f06270 */
[----:B------:R-:W-:-:S05]  /*1a10*/  LEA.HI.X R0, R14, R27, R19, 0x5, P1 ;  /* 0x0000001b0e007211 */ /* 0x000fca00008f2c13 */
        /* <DEDUP_REMOVED lines=22> */
.L_x_896:
[----:B------:R-:W-:Y:S05]  /*1b80*/  BSYNC B0 ;  /* 0x0000000000007941 */ /* 0x000fea0003800000 */
.L_x_895:
        /* <DEDUP_REMOVED lines=33> */
.L_x_898:
[----:B------:R-:W-:Y:S05]  /*1da0*/  BSYNC B0 ;  /* 0x0000000000007941 */ /* 0x000fea0003800000 */
.L_x_897:
[----:B------:R-:W-:Y:S01]  /*1db0*/  ISETP.NE.U32.AND P2, PT, RZ, c[0x0][0x318], PT ;  /* 0x0000c600ff007a0c */ /* 0x000fe20003f45070 */
[----:B------:R-:W0:Y:S03]  /*1dc0*/  LDGDEPBAR ;  /* 0x00000000000079af */ /* 0x000e260000000000 */
[----:B------:R-:W-:-:S13]  /*1dd0*/  ISETP.NE.AND.EX P2, PT, RZ, c[0x0][0x31c], PT, P2 ;  /* 0x0000c700ff007a0c */ /* 0x000fda0003f45320 */
[----:B------:R-:W-:Y:S01]  /*1de0*/  @P2 SHF.R.S32.HI R0, RZ, 0x1f, R16 ;  /* 0x0000001fff002819 */ /* 0x000fe20000011410 */
[----:B------:R-:W-:-:S04]  /*1df0*/  @P2 IMAD.WIDE.U32 R24, R16, c[0x0][0x320], R24 ;  /* 0x0000c80010182a25 */ /* 0x000fc800078e0018 */
[----:B------:R-:W-:Y:S01]  /*1e00*/  @P2 IMAD R17, R0, c[0x0][0x320], RZ ;  /* 0x0000c80000112a24 */ /* 0x000fe200078e02ff */
[----:B------:R-:W-:-:S04]  /*1e10*/  DEPBAR.LE SB0, 0x0 ;  /* 0x000080000000791a */ /* 0x000fc80000000000 */
[----:B------:R-:W-:Y:S01]  /*1e20*/  @P2 IMAD R17, R16, c[0x0][0x324], R17 ;  /* 0x0000c90010112a24 */ /* 0x000fe200078e0211 */
[----:B------:R-:W-:-:S03]  /*1e30*/  @P2 LEA R16, P0, R24, c[0x0][0x318], 0x2 ;  /* 0x0000c60018102a11 */ /* 0x000fc600078010ff */
[----:B------:R-:W-:-:S05]  /*1e40*/  @P2 IMAD.IADD R17, R25, 0x1, R17 ;  /* 0x0000000119112824 */ /* 0x000fca00078e0211 */
[----:B------:R-:W-:-:S06]  /*1e50*/  @P2 LEA.HI.X R17, R24, c[0x0][0x31c], R17, 0x2, P0 ;  /* 0x0000c70018112a11 */ /* 0x000fcc00000f1411 */
[----:B------:R-:W3:Y:S04]  /*1e60*/  @P2 LDG.E R17, [R16.64] ;  /* 0x0000000610112981 */ /* 0x000ee8000c1e1900 */
[----:B------:R-:W-:Y:S01]  /*1e70*/  BAR.SYNC.DEFER_BLOCKING 0x0 ;  /* 0x0000000000007b1d */ /* 0x000fe20000010000 */
[----:B------:R-:W-:Y:S01]  /*1e80*/  ISETP.GE.AND P1, PT, R20, R8, PT ;  /* 0x000000081400720c */ /* 0x000fe20003f26270 */
[----:B-12---:R-:W-:Y:S01]  /*1e90*/  IMAD R19, R12, c[0x0][0x1a0], RZ ;  /* 0x000068000c137a24 */ /* 0x006fe200078e02ff */
[----:B------:R-:W-:Y:S01]  /*1ea0*/  MOV R0, RZ ;  /* 0x000000ff00007202 */ /* 0x000fe20000000f00 */
[C---:B------:R-:W-:Y:S02]  /*1eb0*/  IMAD.WIDE.U32 R22, R80.reuse, c[0x0][0x1a0], RZ ;  /* 0x0000680050167a25 */ /* 0x040fe400078e00ff */
[----:B------:R-:W3:Y:S01]  /*1ec0*/  @P2 MUFU.RCP R14, c[0x0][0x238] ;  /* 0x00008e00000e2b08 */ /* 0x000ee20000001000 */
        /* <DEDUP_REMOVED lines=8> */
[----:B---3--:R-:W-:Y:S01]  /*1f50*/  @P2 FMUL.FTZ R0, R17, R14 ;  /* 0x0000000e11002220 */ /* 0x008fe20000410000 */
        /* <DEDUP_REMOVED lines=26> */
.L_x_900:
[----:B-1----:R-:W-:Y:S05]  /*2100*/  BSYNC B0 ;  /* 0x0000000000007941 */ /* 0x002fea0003800000 */
.L_x_899:
        /* <DEDUP_REMOVED lines=35> */
.L_x_902:
[----:B------:R-:W-:Y:S05]  /*2340*/  BSYNC B0 ;  /* 0x0000000000007941 */ /* 0x000fea0003800000 */
.L_x_901:
[----:B------:R-:W-:Y:S01]  /*2350*/  ISETP.GE.AND P0, PT, R13, R8, PT ;  /* 0x000000080d00720c */ /* 0x000fe20003f06270 */
        /* <DEDUP_REMOVED lines=34> */
.L_x_904:
[----:B------:R-:W-:Y:S05]  /*2580*/  BSYNC B0 ;  /* 0x0000000000007941 */ /* 0x000fea0003800000 */
.L_x_903:
        /* <DEDUP_REMOVED lines=38> */
.L_x_906:
[----:B------:R-:W-:Y:S05]  /*27f0*/  BSYNC B0 ;  /* 0x0000000000007941 */ /* 0x000fea0003800000 */
.L_x_905:
[C---:B------:R-:W-:Y:S01]  /*2800*/  IMAD.SHL.U32 R8, R4.reuse, 0x40, RZ ;  /* 0x0000004004087824 */ /* 0x040fe200078e00ff */
        /* <DEDUP_REMOVED lines=8> */
[----:B------:R-:W-:Y:S01]  /*2890*/  IMAD R208, R5, 0x2, R210 ;  /* 0x0000000205d07824 */ /* 0x000fe200078e02d2 */
[----:B------:R-:W-:Y:S01]  /*28a0*/  LDSM.16.M88.4 R60, [R210] ;  /* 0x00000000d23c783b */ /* 0x000fe20000000200 */
[C---:B------:R-:W-:Y:S02]  /*28b0*/  LEA R206, R3.reuse, R210, 0x1 ;  /* 0x000000d203ce7211 */ /* 0x040fe400078e08ff */
[----:B------:R-:W-:Y:S01]  /*28c0*/  LOP3.LUT R8, R8, R9, RZ, 0x3c, !PT ;  /* 0x0000000908087212 */ /* 0x000fe200078e3cff */
[----:B------:R-:W-:Y:S01]  /*28d0*/  LDSM.16.M88.4 R40, [R208] ;  /* 0x00000000d028783b */ /* 0x000fe20000000200 */
[----:B------:R-:W-:-:S03]  /*28e0*/  IMAD R205, R3, 0x2, R208 ;  /* 0x0000000203cd7824 */ /* 0x000fc600078e02d0 */
        /* <DEDUP_REMOVED lines=20> */
[----:B------:R-:W-:Y:S01]  /*2a30*/  IMAD.SHL.U32 R4, R134, 0x2, RZ ;  /* 0x0000000286047824 */ /* 0x000fe200078e00ff */
[C---:B------:R-:W-:Y:S02]  /*2a40*/  IADD3 R194, R207.reuse, 0x2800, RZ ;  /* 0x00002800cfc27810 */ /* 0x040fe40007ffe0ff */
[----:B------:R-:W2:Y:S01]  /*2a50*/  LDSM.16.M88.4 R32, [R207+0x1000] ;  /* 0x00100000cf20783b */ /* 0x000ea20000000200 */
        /* <DEDUP_REMOVED lines=8> */
[----:B------:R-:W-:Y:S01]  /*2ae0*/  LDSM.16.M88.4 R56, [R196] ;  /* 0x00000000c438783b */ /* 0x000fe20000000200 */
[C---:B-12---:R-:W-:Y:S03]  /*2af0*/  HMMA.16816.F32 R12, R60.reuse, R8, RZ ;  /* 0x000000083c0c723c */ /* 0x046fe600000018ff */
[----:B------:R-:W-:Y:S04]  /*2b00*/  LDSM.16.M88.4 R72, [R196+0x1800] ;  /* 0x00180000c448783b */ /* 0x000fe80000000200 */
[----:B------:R-:W-:Y:S01]  /*2b10*/  LDSM.16.M88.4 R84, [R196+0x3800] ;  /* 0x00380000c454783b */ /* 0x000fe20000000200 */
[C---:B------:R-:W-:Y:S08]  /*2b20*/  HMMA.16816.F32 R8, R60.reuse, R10, RZ ;  /* 0x0000000a3c08723c */ /* 0x040ff000000018ff */
[C---:B-----5:R-:W-:Y:S08]  /*2b30*/  HMMA.16816.F32 R16, R60.reuse, R28, RZ ;  /* 0x0000001c3c10723c */ /* 0x060ff000000018ff */
[C---:B------:R-:W-:Y:S08]  /*2b40*/  HMMA.16816.F32 R28, R60.reuse, R30, RZ ;  /* 0x0000001e3c1c723c */ /* 0x040ff000000018ff */
        /* <DEDUP_REMOVED lines=13> */
[----:B------:R-:W4:Y:S07]  /*2c20*/  LDSM.16.M88.4 R32, [R205] ;  /* 0x00000000cd20783b */ /* 0x000f2e0000000200 */
[C---:B-1----:R-:W-:Y:S08]  /*2c30*/  HMMA.16816.F32 R48, R40.reuse, R44, R48 ;  /* 0x0000002c2830723c */ /* 0x042ff00000001830 */
[----:B------:R-:W-:Y:S01]  /*2c40*/  HMMA.16816.F32 R60, R40, R46, R60 ;  /* 0x0000002e283c723c */ /* 0x000fe2000000183c */
[----:B------:R-:W1:Y:S04]  /*2c50*/  LDSM.16.M88.4 R44, [R196+0x800] ;  /* 0x00080000c42c783b */ /* 0x000e680000000200 */
[----:B------:R-:W-:Y:S03]  /*2c60*/  LDSM.16.M88.4 R40, [R210+0x2000] ;  /* 0x00200000d228783b */ /* 0x000fe60000000200 */
[C---:B--2---:R-:W-:Y:S08]  /*2c70*/  HMMA.16816.F32 R12, R64.reuse, R24, R12 ;  /* 0x00000018400c723c */ /* 0x044ff0000000180c */
[C---:B------:R-:W-:Y:S01]  /*2c80*/  HMMA.16816.F32 R8, R64.reuse, R26, R8 ;  /* 0x0000001a4008723c */ /* 0x040fe20000001808 */
[----:B------:R-:W2:Y:S07]  /*2c90*/  LDSM.16.M88.4 R24, [R196+0x1000] ;  /* 0x00100000c418783b */ /* 0x000eae0000000200 */
[C---:B---3--:R-:W-:Y:S08]  /*2ca0*/  HMMA.16816.F32 R16, R64.reuse, R20, R16 ;  /* 0x000000144010723c */ /* 0x048ff00000001810 */
[C---:B------:R-:W-:Y:S01]  /*2cb0*/  HMMA.16816.F32 R28, R64.reuse, R22, R28 ;  /* 0x00000016401c723c */ /* 0x040fe2000000181c */
[----:B------:R-:W3:Y:S07]  /*2cc0*/  LDSM.16.M88.4 R20, [R209+0x8000] ;  /* 0x00800000d114783b */ /* 0x000eee0000000200 */
[C---:B------:R-:W-:Y:S08]  /*2cd0*/  HMMA.16816.F32 R36, R64.reuse, R76, R36 ;  /* 0x0000004c4024723c */ /* 0x040ff00000001824 */
[C---:B------:R-:W-:Y:S01]  /*2ce0*/  HMMA.16816.F32 R52, R64.reuse, R78, R52 ;  /* 0x0000004e4034723c */ /* 0x040fe20000001834 */
[----:B------:R-:W-:Y:S07]  /*2cf0*/  LDSM.16.M88.4 R76, [R207+0x4000] ;  /* 0x00400000cf4c783b */ /* 0x000fee0000000200 */
[C---:B------:R-:W-:Y:S08]  /*2d00*/  HMMA.16816.F32 R48, R64.reuse, R68, R48 ;  /* 0x000000444030723c */ /* 0x040ff00000001830 */
[----:B------:R-:W-:Y:S01]  /*2d10*/  HMMA.16816.F32 R64, R64, R70, R60 ;  /* 0x000000464040723c */ /* 0x000fe2000000183c */
[----:B------:R-:W5:Y:S04]  /*2d20*/  LDSM.16.M88.4 R68, [R209+0x8800] ;  /* 0x00880000d144783b */ /* 0x000f680000000200 */
[----:B------:R-:W-:Y:S03]  /*2d30*/  LDSM.16.M88.4 R60, [R209+0x9000] ;  /* 0x00900000d13c783b */ /* 0x000fe60000000200 */
[C---:B----4-:R-:W-:Y:S08]  /*2d40*/  HMMA.16816.F32 R12, R32.reuse, R56, R12 ;  /* 0x00000038200c723c */ /* 0x050ff0000000180c */
[C---:B-1----:R-:W-:Y:S08]  /*2d50*/  HMMA.16816.F32 R16, R32.reuse, R44, R16 ;  /* 0x0000002c2010723c */ /* 0x042ff00000001810 */
[C---:B------:R-:W-:Y:S01]  /*2d60*/  HMMA.16816.F32 R28, R32.reuse, R46, R28 ;  /* 0x0000002e201c723c */ /* 0x040fe2000000181c */
[----:B------:R-:W-:Y:S07]  /*2d70*/  LDSM.16.M88.4 R44, [R208+0x2000] ;  /* 0x00200000d02c783b */ /* 0x000fee0000000200 */
[C---:B--2---:R-:W-:Y:S08]  /*2d80*/  HMMA.16816.F32 R36, R32.reuse, R24, R36 ;  /* 0x000000182024723c */ /* 0x044ff00000001824 */
[C---:B------:R-:W-:Y:S01]  /*2d90*/  HMMA.16816.F32 R52, R32.reuse, R26, R52 ;  /* 0x0000001a2034723c */ /* 0x040fe20000001834 */
[----:B------:R-:W1:Y:S07]  /*2da0*/  LDSM.16.M88.4 R24, [R207+0x2000] ;  /* 0x00200000cf18783b */ /* 0x000e6e0000000200 */
        /* <DEDUP_REMOVED lines=9> */
[----:B-----5:R-:W-:Y:S08]  /*2e40*/  HMMA.16816.F32 R16, R40, R68, R16 ;  /* 0x000000442810723c */ /* 0x020ff00000001810 */
[----:B-1----:R-:W-:Y:S07]  /*2e50*/  HMMA.16816.F32 R12, R44, R24, R12 ;  /* 0x000000182c0c723c */ /* 0x002fee000000180c */
[----:B------:R-:W-:Y:S01]  /*2e60*/  SHF.R.S32.HI R25, RZ, 0x1f, R82 ;  /* 0x0000001fff197819 */ /* 0x000fe20000011452 */
[----:B------:R-:W-:Y:S03]  /*2e70*/  HMMA.16816.F32 R36, R40, R60, R36 ;  /* 0x0000003c2824723c */ /* 0x000fe60000001824 */
[----:B------:R-:W-:-:S04]  /*2e80*/  LEA.HI R144, R25, R82, RZ, 0x2 ;  /* 0x0000005219907211 */ /* 0x000fc800078f10ff */
[----:B------:R-:W-:Y:S01]  /*2e90*/  SHF.R.S32.HI R144, RZ, 0x2, R144 ;  /* 0x00000002ff907819 */ /* 0x000fe20000011490 */
[----:B------:R-:W-:Y:S01]  /*2ea0*/  HMMA.16816.F32 R28, R40, R70, R28 ;  /* 0x00000046281c723c */ /* 0x000fe2000000181c */
[----:B------:R-:W-:Y:S03]  /*2eb0*/  LDSM.16.M88.4 R68, [R205+0x2000] ;  /* 0x00200000cd44783b */ /* 0x000fe60000000200 */
[----:B------:R-:W-:-:S04]  /*2ec0*/  IMAD R144, R83, 0x10, R144 ;  /* 0x0000001053907824 */ /* 0x000fc800078e0290 */
[----:B--2---:R-:W-:Y:S01]  /*2ed0*/  HMMA.16816.F32 R16, R44, R32, R16 ;  /* 0x000000202c10723c */ /* 0x004fe20000001810 */
[----:B------:R-:W-:-:S05]  /*2ee0*/  IMAD.IADD R144, R81, 0x1, R144 ;  /* 0x0000000151907824 */ /* 0x000fca00078e0290 */
[----:B------:R-:W-:Y:S02]  /*2ef0*/  IADD3 R149, R135, R144, -R220 ;  /* 0x0000009087957210 */ /* 0x000fe40007ffe8dc */
[----:B------:R-:W-:Y:S01]  /*2f00*/  LOP3.LUT R33, R4, 0x6, RZ, 0xc0, !PT ;  /* 0x0000000604217812 */ /* 0x000fe200078ec0ff */
[C---:B------:R-:W-:Y:S01]  /*2f10*/  HMMA.16816.F32 R52, R40.reuse, R62, R52 ;  /* 0x0000003e2834723c */ /* 0x040fe20000001834 */
[----:B------:R-:W-:Y:S03]  /*2f20*/  LDSM.16.M88.4 R60, [R210+0x4000] ;  /* 0x00400000d23c783b */ /* 0x000fe60000000200 */
[----:B------:R-:W-:Y:S02]  /*2f30*/  IMAD R4, R80, 0x40, R33 ;  /* 0x0000004050047824 */ /* 0x000fe400078e0221 */
[----:B------:R-:W-:Y:S02]  /*2f40*/  LDSM.16.M88.4 R80, [R209+0xb000] ;  /* 0x00b00000d150783b */ /* 0x000fe40000000200 */
[----:B------:R-:W-:Y:S01]  /*2f50*/  HMMA.16816.F32 R48, R40, R56, R48 ;  /* 0x000000382830723c */ /* 0x000fe20000001830 */
[----:B------:R-:W-:-:S02]  /*2f60*/  IADD3 R88, R4, 0x1, RZ ;  /* 0x0000000104587810 */ /* 0x000fc40007ffe0ff */
[C---:B------:R-:W-:Y:S02]  /*2f70*/  IADD3 R92, R4.reuse, 0x9, RZ ;  /* 0x00000009045c7810 */ /* 0x040fe40007ffe0ff */
[C---:B------:R-:W-:Y:S02]  /*2f80*/  IADD3 R94, R4.reuse, 0x10, RZ ;  /* 0x00000010045e7810 */ /* 0x040fe40007ffe0ff */
[C---:B------:R-:W-:Y:S01]  /*2f90*/  IADD3 R98, R4.reuse, 0x18, RZ ;  /* 0x0000001804627810 */ /* 0x040fe20007ffe0ff */
[----:B------:R-:W-:Y:S01]  /*2fa0*/  HMMA.16816.F32 R64, R40, R58, R64 ;  /* 0x0000003a2840723c */ /* 0x000fe20000001840 */
[----:B------:R-:W1:Y:S01]  /*2fb0*/  LDSM.16.M88.4 R56, [R207+0x3800] ;  /* 0x00380000cf38783b */ /* 0x000e620000000200 */
[C---:B------:R-:W-:Y:S02]  /*2fc0*/  IADD3 R96, R4.reuse, 0x11, RZ ;  /* 0x0000001104607810 */ /* 0x040fe40007ffe0ff */
[C---:B------:R-:W-:Y:S01]  /*2fd0*/  IADD3 R100, R4.reuse, 0x19, RZ ;  /* 0x0000001904647810 */ /* 0x040fe20007ffe0ff */
[----:B------:R-:W-:Y:S01]  /*2fe0*/  LDSM.16.M88.4 R40, [R203+0x8000] ;  /* 0x00800000cb28783b */ /* 0x000fe20000000200 */
[----:B------:R-:W-:-:S02]  /*2ff0*/  IADD3 R102, R4, 0x20, RZ ;  /* 0x0000002004667810 */ /* 0x000fc40007ffe0ff */
[C---:B---3--:R-:W-:Y:S01]  /*3000*/  HMMA.16816.F32 R36, R44.reuse, R20, R36 ;  /* 0x000000142c24723c */ /* 0x048fe20000001824 */
[C---:B------:R-:W-:Y:S02]  /*3010*/  IADD3 R104, R4.reuse, 0x21, RZ ;  /* 0x0000002104687810 */ /* 0x040fe40007ffe0ff */
[C---:B------:R-:W-:Y:S02]  /*3020*/  IADD3 R106, R4.reuse, 0x28, RZ ;  /* 0x00000028046a7810 */ /* 0x040fe40007ffe0ff */
[C---:B------:R-:W-:Y:S02]  /*3030*/  IADD3 R108, R4.reuse, 0x29, RZ ;  /* 0x00000029046c7810 */ /* 0x040fe40007ffe0ff */
[----:B------:R-:W-:Y:S01]  /*3040*/  IADD3 R20, -R4, R149, RZ ;  /* 0x0000009504147210 */ /* 0x000fe20007ffe1ff */
[----:B------:R-:W-:Y:S01]  /*3050*/  IMAD.IADD R21, R149, 0x1, -R88 ;  /* 0x0000000195157824 */ /* 0x000fe200078e0a58 */
[----:B------:R-:W-:Y:S01]  /*3060*/  HMMA.16816.F32 R8, R44, R26, R8 ;  /* 0x0000001a2c08723c */ /* 0x000fe20000001808 */
[----:B------:R-:W2:Y:S01]  /*3070*/  LDSM.16.M88.4 R24, [R206+0x2000] ;  /* 0x00200000ce18783b */ /* 0x000ea20000000200 */
[----:B------:R-:W-:-:S02]  /*3080*/  IABS R20, R20 ;  /* 0x0000001400147213 */ /* 0x000fc40000000000 */
[C---:B------:R-:W-:Y:S02]  /*3090*/  IADD3 R90, R4.reuse, 0x8, RZ ;  /* 0x00000008045a7810 */ /* 0x040fe40007ffe0ff */
[C---:B------:R-:W-:Y:S01]  /*30a0*/  IADD3 R110, R4.reuse, 0x30, RZ ;  /* 0x00000030046e7810 */ /* 0x040fe20007ffe0ff */
[----:B------:R-:W-:Y:S01]  /*30b0*/  IMAD.MOV.U32 R91, RZ, RZ, R20 ;  /* 0x000000ffff5b7224 */ /* 0x000fe200078e0014 */
[C---:B------:R-:W-:Y:S01]  /*30c0*/  HMMA.16816.F32 R28, R44.reuse, R34, R28 ;  /* 0x000000222c1c723c */ /* 0x040fe2000000181c */
[----:B------:R-:W3:Y:S01]  /*30d0*/  LDSM.16.M88.4 R32, [R203+0x8800] ;  /* 0x00880000cb20783b */ /* 0x000ee20000000200 */
[----:B------:R-:W-:Y:S02]  /*30e0*/  IABS R20, R21 ;  /* 0x0000001500147213 */ /* 0x000fe40000000000 */
[C---:B------:R-:W-:Y:S01]  /*30f0*/  IADD3 R112, R4.reuse, 0x31, RZ ;  /* 0x0000003104707810 */ /* 0x040fe20007ffe0ff */
[----:B------:R-:W-:Y:S01]  /*3100*/  I2F R91, R91 ;  /* 0x0000005b005b7306 */ /* 0x000fe20000201400 */
[C---:B------:R-:W-:Y:S01]  /*3110*/  IADD3 R114, R4.reuse, 0x38, RZ ;  /* 0x0000003804727810 */ /* 0x040fe20007ffe0ff */
[----:B------:R-:W-:Y:S01]  /*3120*/  IMAD.MOV.U32 R93, RZ, RZ, R20 ;  /* 0x000000ffff5d7224 */ /* 0x000fe200078e0014 */
[----:B------:R-:W-:Y:S01]  /*3130*/  HMMA.16816.F32 R52, R44, R22, R52 ;  /* 0x000000162c34723c */ /* 0x000fe20000001834 */
[----:B------:R-:W4:Y:S01]  /*3140*/  LDSM.16.M88.4 R20, [R203+0x9000] ;  /* 0x00900000cb14783b */ /* 0x000f220000000200 */
[----:B------:R-:W-:-:S02]  /*3150*/  IADD3 R116, R4, 0x39, RZ ;  /* 0x0000003904747810 */ /* 0x000fc40007ffe0ff */
[-C--:B------:R-:W-:Y:S01]  /*3160*/  ISETP.GE.AND P5, PT, R94, R135.reuse, PT ;  /* 0x000000875e00720c */ /* 0x080fe20003fa6270 */
[----:B------:R-:W-:Y:S01]  /*3170*/  I2F R93, R93 ;  /* 0x0000005d005d7306 */ /* 0x000fe20000201400 */
[-C--:B------:R-:W-:Y:S02]  /*3180*/  ISETP.GE.AND P4, PT, R90, R135.reuse, PT ;  /* 0x000000875a00720c */ /* 0x080fe40003f86270 */
[C---:B-1----:R-:W-:Y:S01]  /*3190*/  HMMA.16816.F32 R48, R44.reuse, R56, R48 ;  /* 0x000000382c30723c */ /* 0x042fe20000001830 */
[-C--:B------:R-:W-:Y:S02]  /*31a0*/  ISETP.GE.AND P1, PT, R4, R135.reuse, PT ;  /* 0x000000870400720c */ /* 0x080fe40003f26270 */
[-C--:B------:R-:W-:Y:S02]  /*31b0*/  ISETP.GE.AND P0, PT, R88, R135.reuse, PT ;  /* 0x000000875800720c */ /* 0x080fe40003f06270 */
[-C--:B------:R-:W-:Y:S02]  /*31c0*/  ISETP.GE.AND P6, PT, R92, R135.reuse, PT ;  /* 0x000000875c00720c */ /* 0x080fe40003fc6270 */
[----:B------:R-:W-:Y:S01]  /*31d0*/  IMAD.IADD R56, R149, 0x1, -R90 ;  /* 0x0000000195387824 */ /* 0x000fe200078e0a5a */
[----:B------:R-:W-:Y:S01]  /*31e0*/  HMMA.16816.F32 R64, R44, R58, R64 ;  /* 0x0000003a2c40723c */ /* 0x000fe20000001840 */
[----:B------:R-:W-:-:S02]  /*31f0*/  ISETP.GE.AND P3, PT, R96, R135, PT ;  /* 0x000000876000720c */ /* 0x000fc40003f66270 */
[----:B------:R-:W-:Y:S02]  /*3200*/  ISETP.GE.AND P2, PT, R98, R135, PT ;  /* 0x000000876200720c */ /* 0x000fe40003f46270 */
[----:B------:R-:W-:Y:S02]  /*3210*/  IABS R56, R56 ;  /* 0x0000003800387213 */ /* 0x000fe40000000000 */
[----:B------:R-:W-:Y:S01]  /*3220*/  IMAD.IADD R44, R149, 0x1, -R92 ;  /* 0x00000001952c7824 */ /* 0x000fe200078e0a5c */
[----:B--2---:R-:W-:Y:S01]  /*3230*/  HMMA.16816.F32 R12, R24, R40, R12 ;  /* 0x00000028180c723c */ /* 0x004fe2000000180c */
[----:B------:R1:W-:Y:S03]  /*3240*/  I2F R95, R56 ;  /* 0x00000038005f7306 */ /* 0x0003e60000201400 */
[----:B------:R-:W-:-:S03]  /*3250*/  IABS R44, R44 ;  /* 0x0000002c002c7213 */ /* 0x000fc60000000000 */
[C---:B------:R-:W-:Y:S01]  /*3260*/  IMAD.IADD R40, R149.reuse, 0x1, -R94 ;  /* 0x0000000195287824 */ /* 0x040fe200078e0a5e */
[----:B---3--:R-:W-:Y:S01]  /*3270*/  HMMA.16816.F32 R16, R24, R32, R16 ;  /* 0x000000201810723c */ /* 0x008fe20000001810 */
[----:B------:R-:W-:Y:S01]  /*3280*/  IMAD.MOV.U32 R97, RZ, RZ, R44 ;  /* 0x000000ffff617224 */ /* 0x000fe200078e002c */
[----:B------:R-:W-:Y:S01]  /*3290*/  IADD3 R41, R149, -R96, RZ ;  /* 0x8000006095297210 */ /* 0x000fe20007ffe0ff */
[----:B------:R-:W2:Y:S01]  /*32a0*/  LDSM.16.M88.4 R44, [R203+0x9800] ;  /* 0x00980000cb2c783b */ /* 0x000ea20000000200 */
[----:B------:R-:W-:-:S03]  /*32b0*/  IABS R40, R40 ;  /* 0x0000002800287213 */ /* 0x000fc60000000000 */
[C---:B------:R-:W-:Y:S01]  /*32c0*/  IMAD.IADD R32, R149.reuse, 0x1, -R98 ;  /* 0x0000000195207824 */ /* 0x040fe200078e0a62 */
[C---:B----4-:R-:W-:Y:S01]  /*32d0*/  HMMA.16816.F32 R36, R24.reuse, R20, R36 ;  /* 0x000000141824723c */ /* 0x050fe20000001824 */
[C---:B------:R-:W-:Y:S01]  /*32e0*/  IMAD.IADD R33, R149.reuse, 0x1, -R100 ;  /* 0x0000000195217824 */ /* 0x040fe200078e0a64 */
[----:B-1----:R-:W-:Y:S01]  /*32f0*/  LDSM.16.M88.4 R56, [R207+0x4800] ;  /* 0x00480000cf38783b */ /* 0x002fe20000000200 */
[----:B------:R-:W-:Y:S01]  /*3300*/  IMAD.MOV.U32 R99, RZ, RZ, R40 ;  /* 0x000000ffff637224 */ /* 0x000fe200078e0028 */
[----:B------:R-:W-:Y:S01]  /*3310*/  IABS R32, R32 ;  /* 0x0000002000207213 */ /* 0x000fe20000000000 */
[----:B------:R-:W-:Y:S01]  /*3320*/  I2F R97, R97 ;  /* 0x0000006100617306 */ /* 0x000fe20000201400 */
[----:B------:R-:W-:Y:S01]  /*3330*/  IABS R40, R41 ;  /* 0x0000002900287213 */ /* 0x000fe20000000000 */
[C---:B------:R-:W-:Y:S01]  /*3340*/  IMAD.IADD R20, R149.reuse, 0x1, -R102 ;  /* 0x0000000195147824 */ /* 0x040fe200078e0a66 */
[----:B------:R-:W-:Y:S01]  /*3350*/  IADD3 R21, R149, -R104, RZ ;  /* 0x8000006895157210 */ /* 0x000fe20007ffe0ff */
[----:B------:R-:W-:Y:S01]  /*3360*/  IMAD.MOV.U32 R103, RZ, RZ, R32 ;  /* 0x000000ffff677224 */ /* 0x000fe200078e0020 */
[----:B------:R-:W-:Y:S01]  /*3370*/  IABS R32, R33 ;  /* 0x0000002100207213 */ /* 0x000fe20000000000 */
[----:B------:R-:W-:Y:S01]  /*3380*/  HMMA.16816.F32 R8, R24, R42, R8 ;  /* 0x0000002a1808723c */ /* 0x000fe20000001808 */
[----:B------:R-:W-:Y:S01]  /*3390*/  IABS R20, R20 ;  /* 0x0000001400147213 */ /* 0x000fe20000000000 */
[----:B------:R-:W-:Y:S01]  /*33a0*/  IMAD.MOV.U32 R101, RZ, RZ, R40 ;  /* 0x000000ffff657224 */ /* 0x000fe200078e0028 */
[----:B------:R-:W-:Y:S01]  /*33b0*/  I2F R99, R99 ;  /* 0x0000006300637306 */ /* 0x000fe20000201400 */
[----:B------:R-:W1:Y:S01]  /*33c0*/  LDSM.16.M88.4 R40, [R196+0x2000] ;  /* 0x00200000c428783b */ /* 0x000e620000000200 */
[----:B------:R-:W-:-:S02]  /*33d0*/  IMAD.MOV.U32 R105, RZ, RZ, R32 ;  /* 0x000000ffff697224 */ /* 0x000fc400078e0020 */
[----:B------:R-:W-:Y:S01]  /*33e0*/  IMAD.MOV.U32 R107, RZ, RZ, R20 ;  /* 0x000000ffff6b7224 */ /* 0x000fe200078e0014 */
[C---:B------:R-:W-:Y:S01]  /*33f0*/  HMMA.16816.F32 R28, R24.reuse, R34, R28 ;  /* 0x00000022181c723c */ /* 0x040fe2000000181c */
[----:B------:R-:W3:Y:S01]  /*3400*/  LDSM.16.M88.4 R32, [R196+0x2800] ;  /* 0x00280000c420783b */ /* 0x000ee20000000200 */
[----:B------:R-:W-:Y:S01]  /*3410*/  IABS R20, R21 ;  /* 0x0000001500147213 */ /* 0x000fe20000000000 */
[----:B------:R-:W-:Y:S04]  /*3420*/  I2F R101, R101 ;  /* 0x0000006500657306 */ /* 0x000fe80000201400 */
[----:B------:R-:W-:Y:S01]  /*3430*/  IMAD.MOV.U32 R109, RZ, RZ, R20 ;  /* 0x000000ffff6d7224 */ /* 0x000fe200078e0014 */
[C---:B------:R-:W-:Y:S01]  /*3440*/  HMMA.16816.F32 R52, R24.reuse, R22, R52 ;  /* 0x000000161834723c */ /* 0x040fe20000001834 */
[----:B------:R-:W4:Y:S02]  /*3450*/  LDSM.16.M88.4 R20, [R196+0x3000] ;  /* 0x00300000c414783b */ /* 0x000f240000000200 */
[----:B------:R-:W-:Y:S05]  /*3460*/  I2F R105, R105 ;  /* 0x0000006900697306 */ /* 0x000fea0000201400 */
[C---:B--2---:R-:W-:Y:S03]  /*3470*/  HMMA.16816.F32 R48, R24.reuse, R44, R48 ;  /* 0x0000002c1830723c */ /* 0x044fe60000001830 */
[----:B------:R-:W-:Y:S04]  /*3480*/  I2F R109, R109 ;  /* 0x0000006d006d7306 */ /* 0x000fe80000201400 */
[C---:B------:R-:W-:Y:S01]  /*3490*/  IMAD.IADD R44, R149.reuse, 0x1, -R106 ;  /* 0x00000001952c7824 */ /* 0x040fe200078e0a6a */
[----:B------:R-:W-:Y:S01]  /*34a0*/  HMMA.16816.F32 R64, R24, R46, R64 ;  /* 0x0000002e1840723c */ /* 0x000fe20000001840 */
[----:B------:R-:W2:Y:S01]  /*34b0*/  LDSM.16.M88.4 R24, [R209+0xa000] ;  /* 0x00a00000d118783b */ /* 0x000ea20000000200 */
[----:B------:R-:W-:Y:S01]  /*34c0*/  IMAD.IADD R45, R149, 0x1, -R108 ;  /* 0x00000001952d7824 */ /* 0x000fe200078e0a6c */
[----:B------:R-:W-:Y:S01]  /*34d0*/  I2F R103, R103 ;  /* 0x0000006700677306 */ /* 0x000fe20000201400 */
[----:B------:R-:W-:-:S05]  /*34e0*/  IABS R44, R44 ;  /* 0x0000002c002c7213 */ /* 0x000fca0000000000 */
[----:B------:R-:W-:Y:S01]  /*34f0*/  IMAD.MOV.U32 R111, RZ, RZ, R44 ;  /* 0x000000ffff6f7224 */ /* 0x000fe200078e002c */
[----:B------:R-:W-:Y:S01]  /*3500*/  IABS R44, R45 ;  /* 0x0000002d002c7213 */ /* 0x000fe20000000000 */
[----:B------:R-:W-:Y:S01]  /*3510*/  I2F R107, R107 ;  /* 0x0000006b006b7306 */ /* 0x000fe20000201400 */
[C---:B-1----:R-:W-:Y:S07]  /*3520*/  HMMA.16816.F32 R12, R68.reuse, R40, R12 ;  /* 0x00000028440c723c */ /* 0x042fee000000180c */
[C---:B------:R-:W-:Y:S01]  /*3530*/  IMAD.IADD R40, R149.reuse, 0x1, -R110 ;  /* 0x0000000195287824 */ /* 0x040fe200078e0a6e */
[----:B---3--:R-:W-:Y:S01]  /*3540*/  HMMA.16816.F32 R16, R68, R32, R16 ;  /* 0x000000204410723c */ /* 0x008fe20000001810 */
[----:B------:R-:W-:Y:S01]  /*3550*/  IMAD.IADD R41, R149, 0x1, -R112 ;  /* 0x0000000195297824 */ /* 0x000fe200078e0a70 */
[----:B------:R1:W-:Y:S02]  /*3560*/  I2F R113, R44 ;  /* 0x0000002c00717306 */ /* 0x0003e40000201400 */
[----:B------:R-:W-:-:S03]  /*3570*/  IABS R40, R40 ;  /* 0x0000002800287213 */ /* 0x000fc60000000000 */
[C---:B------:R-:W-:Y:S01]  /*3580*/  IMAD.IADD R32, R149.reuse, 0x1, -R114 ;  /* 0x0000000195207824 */ /* 0x040fe200078e0a72 */
[----:B----4-:R-:W-:Y:S01]  /*3590*/  HMMA.16816.F32 R36, R68, R20, R36 ;  /* 0x000000144424723c */ /* 0x010fe20000001824 */
[C---:B------:R-:W-:Y:S01]  /*35a0*/  IMAD.IADD R33, R149.reuse, 0x1, -R116 ;  /* 0x0000000195217824 */ /* 0x040fe200078e0a74 */
[----:B------:R-:W-:Y:S01]  /*35b0*/  IADD3 R149, R149, 0x8, RZ ;  /* 0x0000000895957810 */ /* 0x000fe20007ffe0ff */
[----:B------:R-:W-:Y:S01]  /*35c0*/  I2F R111, R111 ;  /* 0x0000006f006f7306 */ /* 0x000fe20000201400 */
[----:B------:R-:W-:Y:S02]  /*35d0*/  IABS R32, R32 ;  /* 0x0000002000207213 */ /* 0x000fe40000000000 */
[----:B------:R-:W-:Y:S01]  /*35e0*/  MOV R115, R40 ;  /* 0x0000002800737202 */ /* 0x000fe20000000f00 */
[C---:B------:R-:W-:Y:S01]  /*35f0*/  IMAD.IADD R20, R149.reuse, 0x1, -R4 ;  /* 0x0000000195147824 */ /* 0x040fe200078e0a04 */
[----:B------:R-:W-:Y:S01]  /*3600*/  IABS R40, R41 ;  /* 0x0000002900287213 */ /* 0x000fe20000000000 */
[C---:B------:R-:W-:Y:S01]  /*3610*/  IMAD.IADD R21, R149.reuse, 0x1, -R88 ;  /* 0x0000000195157824 */ /* 0x040fe200078e0a58 */
[----:B-1----:R-:W1:Y:S01]  /*3620*/  LDSM.16.M88.4 R44, [R208+0x4000] ;  /* 0x00400000d02c783b */ /* 0x002e620000000200 */
[----:B------:R-:W-:Y:S01]  /*3630*/  IMAD.MOV.U32 R119, RZ, RZ, R32 ;  /* 0x000000ffff777224 */ /* 0x000fe200078e0020 */
[----:B------:R-:W-:Y:S01]  /*3640*/  IABS R20, R20 ;  /* 0x0000001400147213 */ /* 0x000fe20000000000 */
[----:B--2---:R-:W-:Y:S01]  /*3650*/  HMMA.16816.F32 R12, R60, R24, R12 ;  /* 0x000000183c0c723c */ /* 0x004fe2000000180c */
[----:B------:R-:W-:Y:S01]  /*3660*/  IABS R32, R33 ;  /* 0x0000002100207213 */ /* 0x000fe20000000000 */
[----:B------:R2:W-:Y:S01]  /*3670*/  I2F R117, R40 ;  /* 0x0000002800757306 */ /* 0x0005e20000201400 */
[----:B------:R-:W-:-:S02]  /*3680*/  IMAD.IADD R133, R149, 0x1, -R96 ;  /* 0x0000000195857824 */ /* 0x000fc400078e0a60 */
[----:B------:R-:W-:Y:S01]  /*3690*/  IMAD.MOV.U32 R123, RZ, RZ, R20 ;  /* 0x000000ffff7b7224 */ /* 0x000fe200078e0014 */
[----:B------:R-:W-:Y:S01]  /*36a0*/  IABS R20, R21 ;  /* 0x0000001500147213 */ /* 0x000fe20000000000 */
[C---:B------:R-:W-:Y:S01]  /*36b0*/  IMAD.IADD R21, R149.reuse, 0x1, -R90 ;  /* 0x0000000195157824 */ /* 0x040fe200078e0a5a */
[C---:B------:R-:W-:Y:S01]  /*36c0*/  HMMA.16816.F32 R8, R68.reuse, R42, R8 ;  /* 0x0000002a4408723c */ /* 0x040fe20000001808 */
[C---:B------:R-:W-:Y:S01]  /*36d0*/  IMAD.IADD R24, R149.reuse, 0x1, -R92 ;  /* 0x0000000195187824 */ /* 0x040fe200078e0a5c */
[----:B------:R-:W-:Y:S01]  /*36e0*/  MOV R125, R20 ;  /* 0x00000014007d7202 */ /* 0x000fe20000000f00 */
[----:B------:R3:W-:Y:S01]  /*36f0*/  I2F R121, R32 ;  /* 0x0000002000797306 */ /* 0x0007e20000201400 */
[----:B------:R-:W-:Y:S01]  /*3700*/  IABS R20, R21 ;  /* 0x0000001500147213 */ /* 0x000fe20000000000 */
[C---:B------:R-:W-:Y:S01]  /*3710*/  IMAD.IADD R25, R149.reuse, 0x1, -R94 ;  /* 0x0000000195197824 */ /* 0x040fe200078e0a5e */
[----:B------:R-:W-:Y:S01]  /*3720*/  IABS R24, R24 ;  /* 0x0000001800187213 */ /* 0x000fe20000000000 */
[C---:B------:R-:W-:Y:S01]  /*3730*/  IMAD.IADD R131, R149.reuse, 0x1, -R98 ;  /* 0x0000000195837824 */ /* 0x040fe200078e0a62 */
[C---:B------:R-:W-:Y:S01]  /*3740*/  HMMA.16816.F32 R48, R68.reuse, R84, R48 ;  /* 0x000000544430723c */ /* 0x040fe20000001830 */
[----:B------:R-:W-:Y:S01]  /*3750*/  IABS R133, R133 ;  /* 0x0000008500857213 */ /* 0x000fe20000000000 */
[----:B--2---:R-:W2:Y:S01]  /*3760*/  LDSM.16.M88.4 R40, [R209+0xa800] ;  /* 0x00a80000d128783b */ /* 0x004ea20000000200 */
[----:B------:R-:W-:Y:S01]  /*3770*/  IMAD.MOV.U32 R127, RZ, RZ, R24 ;  /* 0x000000ffff7f7224 */ /* 0x000fe200078e0018 */
[----:B------:R-:W-:Y:S01]  /*3780*/  IABS R24, R25 ;  /* 0x0000001900187213 */ /* 0x000fe20000000000 */
[----:B------:R-:W-:Y:S01]  /*3790*/  I2F R123, R123 ;  /* 0x0000007b007b7306 */ /* 0x000fe20000201400 */
[----:B------:R-:W-:Y:S01]  /*37a0*/  IABS R131, R131 ;  /* 0x0000008300837213 */ /* 0x000fe20000000000 */
[----:B------:R-:W-:Y:S01]  /*37b0*/  IMAD.MOV.U32 R85, RZ, RZ, R20 ;  /* 0x000000ffff557224 */ /* 0x000fe200078e0014 */
[C---:B------:R-:W-:Y:S01]  /*37c0*/  HMMA.16816.F32 R28, R68.reuse, R34, R28 ;  /* 0x00000022441c723c */ /* 0x040fe2000000181c */
[----:B---3--:R-:W-:Y:S04]  /*37d0*/  LDSM.16.M88.4 R32, [R206+0x4000] ;  /* 0x00400000ce20783b */ /* 0x008fe80000000200 */
[----:B------:R3:W-:Y:S03]  /*37e0*/  I2F R129, R24 ;  /* 0x0000001800817306 */ /* 0x0007e60000201400 */
[----:B------:R-:W-:Y:S01]  /*37f0*/  HMMA.16816.F32 R52, R68, R22, R52 ;  /* 0x000000164434723c */ /* 0x000fe20000001834 */
[----:B------:R-:W4:Y:S04]  /*3800*/  LDSM.16.M88.4 R20, [R203+0xa000] ;  /* 0x00a00000cb14783b */ /* 0x000f280000000200 */
[----:B------:R-:W-:Y:S03]  /*3810*/  I2F R131, R131 ;  /* 0x0000008300837306 */ /* 0x000fe60000201400 */
[----:B-1----:R-:W-:Y:S05]  /*3820*/  HMMA.16816.F32 R12, R44, R76, R12 ;  /* 0x0000004c2c0c723c */ /* 0x002fea000000180c */
[----:B------:R-:W-:Y:S03]  /*3830*/  I2F R85, R85 ;  /* 0x0000005500557306 */ /* 0x000fe60000201400 */
[C---:B------:R-:W-:Y:S01]  /*3840*/  HMMA.16816.F32 R8, R60.reuse, R26, R8 ;  /* 0x0000001a3c08723c */ /* 0x040fe20000001808 */
[----:B---3--:R-:W1:Y:S04]  /*3850*/  LDSM.16.M88.4 R24, [R205+0x4000] ;  /* 0x00400000cd18783b */ /* 0x008e680000000200 */
[----:B------:R-:W-:Y:S03]  /*3860*/  I2F R125, R125 ;  /* 0x0000007d007d7306 */ /* 0x000fe60000201400 */
[C---:B------:R-:W-:Y:S05]  /*3870*/  HMMA.16816.F32 R36, R60.reuse, R80, R36 ;  /* 0x000000503c24723c */ /* 0x040fea0000001824 */
[----:B------:R-:W-:Y:S03]  /*3880*/  I2F R127, R127 ;  /* 0x0000007f007f7306 */ /* 0x000fe60000201400 */
[----:B--2---:R-:W-:Y:S05]  /*3890*/  HMMA.16816.F32 R16, R60, R40, R16 ;  /* 0x000000283c10723c */ /* 0x004fea0000001810 */
[----:B------:R-:W-:Y:S02]  /*38a0*/  I2F R133, R133 ;  /* 0x0000008500857306 */ /* 0x000fe40000201400 */
[----:B------:R-:W-:Y:S01]  /*38b0*/  IMAD.IADD R40, R149, 0x1, -R100 ;  /* 0x0000000195287824 */ /* 0x000fe200078e0a64 */
[----:B------:R-:W-:Y:S01]  /*38c0*/  HMMA.16816.F32 R8, R44, R78, R8 ;  /* 0x0000004e2c08723c */ /* 0x000fe20000001808 */
[----:B------:R-:W-:Y:S01]  /*38d0*/  IADD3 R41, -R102, R149, RZ ;  /* 0x0000009566297210 */ /* 0x000fe20007ffe1ff */
[----:B------:R-:W2:Y:S02]  /*38e0*/  LDSM.16.M88.4 R76, [R203+0xa800] ;  /* 0x00a80000cb4c783b */ /* 0x000ea40000000200 */
[----:B------:R-:W-:Y:S01]  /*38f0*/  IABS R40, R40 ;  /* 0x0000002800287213 */ /* 0x000fe20000000000 */
[----:B------:R-:W-:Y:S03]  /*3900*/  I2F R115, R115 ;  /* 0x0000007300737306 */ /* 0x000fe60000201400 */
[----:B----4-:R-:W-:Y:S01]  /*3910*/  HMMA.16816.F32 R12, R32, R20, R12 ;  /* 0x00000014200c723c */ /* 0x010fe2000000180c */
        /* <DEDUP_REMOVED lines=46> */
[----:B---3--:R-:W-:Y:S02]  /*3c00*/  HMMA.16816.F32 R36, R44, R40, R36 ;  /* 0x000000282c24723c */ /* 0x008fe40000001824 */
[----:B------:R-:W-:Y:S01]  /*3c10*/  I2F R81, R81 ;  /* 0x0000005100517306 */ /* 0x000fe20000201400 */
[----:B-----5:R-:W-:-:S04]  /*3c20*/  FFMA.FTZ R80, R91, -R0, R80 ;  /* 0x800000005b507223 */ /* 0x020fc80000010050 */
[----:B------:R-:W-:Y:S01]  /*3c30*/  FMUL.FTZ R40, R14, c[0x0][0x2ec] ;  /* 0x0000bb000e287a20 */ /* 0x000fe20000410000 */
[C---:B-1----:R-:W-:Y:S01]  /*3c40*/  HMMA.16816.F32 R48, R60.reuse, R56, R48 ;  /* 0x000000383c30723c */ /* 0x042fe20000001830 */
[----:B------:R-:W-:Y:S02]  /*3c50*/  FMUL.FTZ R41, R15, c[0x0][0x2ec] ;  /* 0x0000bb000f297a20 */ /* 0x000fe40000410000 */
        /* <DEDUP_REMOVED lines=69> */
[----:B------:R-:W-:Y:S01]  /*40b0*/  FMUL.FTZ R33, R55, c[0x0][0x2ec] ;  /* 0x0000bb0037217a20 */ /* 0x000fe20000410000 */
[----:B--2---:R-:W-:Y:S01]  /*40c0*/  HMMA.16816.F32 R48, R24, R16, R48 ;  /* 0x000000101830723c */ /* 0x004fe20000001830 */
[-C--:B----4-:R-:W-:Y:S01]  /*40d0*/  FFMA.FTZ R105, R105, -R0.reuse, R28 ;  /* 0x8000000069697223 */ /* 0x090fe2000001001c */
[----:B------:R-:W2:Y:S01]  /*40e0*/  MUFU.TANH R8, R8 ;  /* 0x0000000800087308 */ /* 0x000ea20000002400 */
[----:B---3--:R-:W-:Y:S01]  /*40f0*/  FFMA.FTZ R30, R109, -R0, R30 ;  /* 0x800000006d1e7223 */ /* 0x008fe2000001001e */
[----:B------:R-:W-:-:S02]  /*4100*/  ISETP.GE.AND P3, PT, R110, R135, PT ;  /* 0x000000876e00720c */ /* 0x000fc40003f66270 */
[----:B------:R-:W-:Y:S01]  /*4110*/  ISETP.GE.AND P2, PT, R112, R135, PT ;  /* 0x000000877000720c */ /* 0x000fe20003f46270 */
[----:B------:R-:W-:Y:S01]  /*4120*/  FMUL.FTZ R16, R52, c[0x0][0x2ec] ;  /* 0x0000bb0034107a20 */ /* 0x000fe20000410000 */
[----:B------:R-:W-:Y:S01]  /*4130*/  HMMA.16816.F32 R64, R24, R18, R64 ;  /* 0x000000121840723c */ /* 0x000fe20000001840 */
[-C--:B------:R-:W-:Y:S01]  /*4140*/  FFMA.FTZ R17, R85, -R0.reuse, R42 ;  /* 0x8000000055117223 */ /* 0x080fe2000001002a */
[----:B------:R-:W3:Y:S01]  /*4150*/  MUFU.TANH R9, R9 ;  /* 0x0000000900097308 */ /* 0x000ee20000002400 */
[----:B-1----:R-:W-:-:S03]  /*4160*/  FFMA.FTZ R14, R141, -R0, R14 ;  /* 0x800000008d0e7223 */ /* 0x002fc6000001000e */
[----:B------:R-:W-:Y:S01]  /*4170*/  FSEL R17, R17, -INF , !P4 ;  /* 0xff80000011117808 */ /* 0x000fe20006000000 */
[-C--:B------:R-:W-:Y:S01]  /*4180*/  FFMA.FTZ R26, R95, -R0.reuse, R20 ;  /* 0x800000005f1a7223 */ /* 0x080fe20000010014 */
[----:B------:R-:W-:Y:S01]  /*4190*/  FSEL R24, R80, -INF , !P1 ;  /* 0xff80000050187808 */ /* 0x000fe20004800000 */
[-C--:B------:R-:W-:Y:S01]  /*41a0*/  FFMA.FTZ R18, R125, -R0.reuse, R41 ;  /* 0x800000007d127223 */ /* 0x080fe20000010029 */
[----:B------:R-:W1:Y:S01]  /*41b0*/  MUFU.TANH R31, R31 ;  /* 0x0000001f001f7308 */ /* 0x000e620000002400 */
[----:B------:R-:W-:Y:S01]  /*41c0*/  FSEL R25, R40, -INF , !P1 ;  /* 0xff80000028197808 */ /* 0x000fe20004800000 */
[-C--:B------:R-:W-:Y:S01]  /*41d0*/  FFMA.FTZ R19, R127, -R0.reuse, R43 ;  /* 0x800000007f137223 */ /* 0x080fe2000001002b */
[----:B------:R-:W-:Y:S01]  /*41e0*/  FSEL R26, R26, -INF , !P4 ;  /* 0xff8000001a1a7808 */ /* 0x000fe20006000000 */
[-C--:B--2---:R-:W-:Y:S01]  /*41f0*/  FFMA.FTZ R137, R137, -R0.reuse, R8 ;  /* 0x8000000089897223 */ /* 0x084fe20000010008 */
[-C--:B------:R-:W-:Y:S01]  /*4200*/  ISETP.GE.AND P4, PT, R104, R135.reuse, PT ;  /* 0x000000876800720c */ /* 0x080fe20003f86270 */
[----:B------:R-:W-:Y:S01]  /*4210*/  FMUL.FTZ R34, R48, c[0x0][0x2ec] ;  /* 0x0000bb0030227a20 */ /* 0x000fe20000410000 */
[----:B------:R-:W-:Y:S01]  /*4220*/  FSEL R20, R82, -INF , !P0 ;  /* 0xff80000052147808 */ /* 0x000fe20004000000 */
[----:B------:R-:W-:Y:S01]  /*4230*/  FMUL.FTZ R35, R50, c[0x0][0x2ec] ;  /* 0x0000bb0032237a20 */ /* 0x000fe20000410000 */
[----:B------:R-:W-:Y:S01]  /*4240*/  I2F R149, R149 ;  /* 0x0000009500957306 */ /* 0x000fe20000201400 */
[----:B------:R-:W-:Y:S01]  /*4250*/  FMUL.FTZ R49, R49, c[0x0][0x2ec] ;  /* 0x0000bb0031317a20 */ /* 0x000fe20000410000 */
[----:B------:R-:W-:Y:S01]  /*4260*/  FSEL R162, R30, -INF , !P4 ;  /* 0xff8000001ea27808 */ /* 0x000fe20006000000 */
[----:B------:R-:W-:Y:S01]  /*4270*/  FMUL.FTZ R51, R51, c[0x0][0x2ec] ;  /* 0x0000bb0033337a20 */ /* 0x000fe20000410000 */
[----:B------:R-:W-:Y:S01]  /*4280*/  FSEL R175, R14, -INF , !P4 ;  /* 0xff8000000eaf7808 */ /* 0x000fe20006000000 */
[----:B------:R-:W-:Y:S01]  /*4290*/  FMUL.FTZ R37, R64, c[0x0][0x2ec] ;  /* 0x0000bb0040257a20 */ /* 0x000fe20000410000 */
[----:B------:R-:W-:Y:S01]  /*42a0*/  ISETP.GE.AND P4, PT, R135, 0x41, PT ;  /* 0x000000418700780c */ /* 0x000fe20003f86270 */
[----:B------:R-:W-:Y:S01]  /*42b0*/  FMUL.FTZ R23, R65, c[0x0][0x2ec] ;  /* 0x0000bb0041177a20 */ /* 0x000fe20000410000 */
[----:B------:R-:W2:Y:S01]  /*42c0*/  MUFU.TANH R16, R16 ;  /* 0x0000001000107308 */ /* 0x000ea20000002400 */
[----:B------:R-:W-:Y:S01]  /*42d0*/  FMUL.FTZ R29, R67, c[0x0][0x2ec] ;  /* 0x0000bb00431d7a20 */ /* 0x000fe20000410000 */
[----:B------:R-:W-:Y:S01]  /*42e0*/  FSEL R18, R18, -INF , !P0 ;  /* 0xff80000012127808 */ /* 0x000fe20004000000 */
[----:B------:R-:W-:Y:S01]  /*42f0*/  FMUL.FTZ R66, R66, c[0x0][0x2ec] ;  /* 0x0000bb0042427a20 */ /* 0x000fe20000410000 */
[-C--:B------:R-:W-:Y:S01]  /*4300*/  ISETP.GE.AND P1, PT, R100, R135.reuse, PT ;  /* 0x000000876400720c */ /* 0x080fe20003f26270 */
[-C--:B---3--:R-:W-:Y:S01]  /*4310*/  FFMA.FTZ R107, R107, -R0.reuse, R9 ;  /* 0x800000006b6b7223 */ /* 0x088fe20000010009 */
[----:B------:R-:W-:Y:S01]  /*4320*/  ISETP.GE.AND P0, PT, R102, R135, PT ;  /* 0x000000876600720c */ /* 0x000fe20003f06270 */
[----:B-1----:R-:W-:Y:S01]  /*4330*/  FFMA.FTZ R31, R139, -R0, R31 ;  /* 0x800000008b1f7223 */ /* 0x002fe2000001001f */
[----:B------:R-:W1:Y:S01]  /*4340*/  MUFU.TANH R36, R36 ;  /* 0x0000002400247308 */ /* 0x000e620000002400 */
[----:B------:R-:W-:-:S02]  /*4350*/  FSEL R19, R19, -INF , !P6 ;  /* 0xff80000013137808 */ /* 0x000fc40007000000 */
[----:B------:R-:W-:Y:S02]  /*4360*/  FSEL R8, R105, -INF , !P1 ;  /* 0xff80000069087808 */ /* 0x000fe40004800000 */
[----:B------:R-:W-:Y:S02]  /*4370*/  FSEL R9, R137, -INF , !P1 ;  /* 0xff80000089097808 */ /* 0x000fe40004800000 */
[----:B------:R-:W-:Y:S01]  /*4380*/  FSEL R168, R107, -INF , !P0 ;  /* 0xff8000006ba87808 */ /* 0x000fe20004000000 */
[----:B------:R-:W3:Y:S01]  /*4390*/  MUFU.TANH R32, R32 ;  /* 0x0000002000207308 */ /* 0x000ee20000002400 */
[----:B------:R-:W-:Y:S01]  /*43a0*/  FSEL R165, R31, -INF , !P0 ;  /* 0xff8000001fa57808 */ /* 0x000fe20004000000 */
[----:B--2---:R-:W-:Y:S01]  /*43b0*/  FFMA.FTZ R16, R111, -R0, R16 ;  /* 0x800000006f107223 */ /* 0x004fe20000010010 */
[-C--:B------:R-:W-:Y:S02]  /*43c0*/  ISETP.GE.AND P6, PT, R106, R135.reuse, PT ;  /* 0x000000876a00720c */ /* 0x080fe40003fc6270 */
[----:B------:R-:W-:-:S02]  /*43d0*/  ISETP.GE.AND P1, PT, R114, R135, PT ;  /* 0x000000877200720c */ /* 0x000fc40003f26270 */
[----:B------:R-:W-:Y:S01]  /*43e0*/  ISETP.GE.AND P0, PT, R116, R135, PT ;  /* 0x000000877400720c */ /* 0x000fe20003f06270 */
[----:B------:R-:W2:Y:S01]  /*43f0*/  MUFU.TANH R33, R33 ;  /* 0x0000002100217308 */ /* 0x000ea20000002400 */
[----:B-1----:R-:W-:Y:S01]  /*4400*/  FFMA.FTZ R36, R113, -R0, R36 ;  /* 0x8000000071247223 */ /* 0x002fe20000010024 */
[----:B------:R-:W-:-:S04]  /*4410*/  FSEL R160, R16, -INF , !P6 ;  /* 0xff80000010a07808 */ /* 0x000fc80007000000 */
        /* <DEDUP_REMOVED lines=68> */
[C---:B------:R-:W-:Y:S01]  /*4860*/  @!P3 LEA R28, P6, R7.reuse, c[0x0][0x168], 0x1 ;  /* 0x00005a00071cba11 */ /* 0x040fe200078c08ff */
[----:B------:R-:W-:Y:S01]  /*4870*/  @!PT LDS RZ, [RZ] ;  /* 0x00000000fffff984 */ /* 0x000fe20000000800 */
[----:B------:R-:W-:Y:S01]  /*4880*/  @!PT LDS RZ, [RZ] ;  /* 0x00000000fffff984 */ /* 0x000fe20000000800 */
[----:B------:R-:W-:Y:S01]  /*4890*/  @!PT LDS RZ, [RZ] ;  /* 0x00000000fffff984 */ /* 0x000fe20000000800 */
[----:B------:R4:W-:Y:S03]  /*48a0*/  @!P1 LDGSTS.E.BYPASS.LTC128B.128 [R217+0xa000], [R32.64+0x100] ;  /* 0x0a00010020d99fae */ /* 0x0009e6000b901d46 */
[----:B------:R-:W-:Y:S01]  /*48b0*/  @!P3 LEA.HI.X R29, R7, c[0x0][0x16c], R14, 0x1, P6 ;  /* 0x00005b00071dba11 */ /* 0x000fe200030f0c0e */
[----:B------:R1:W-:Y:S01]  /*48c0*/  @P3 STS.128 [R217+0x6800], RZ ;  /* 0x006800ffd9003388 */ /* 0x0003e20000000c00 */
[----:B------:R-:W-:-:S03]  /*48d0*/  IADD3 R6, P6, R214, R7, RZ ;  /* 0x00000007d6067210 */ /* 0x000fc60007fde0ff */
        /* <DEDUP_REMOVED lines=18> */
[--C-:B------:R-:W-:Y:S01]  /*4a00*/  @!P1 LEA.HI.X R33, R7, c[0x0][0x16c], R14.reuse, 0x1, P0 ;  /* 0x00005b0007219a11 */ /* 0x100fe200000f0c0e */
[----:B------:R-:W-:Y:S01]  /*4a10*/  IMAD.X R7, R213, 0x1, R14, P6 ;  /* 0x00000001d5077824 */ /* 0x000fe200030e060e */
[C---:B--2---:R-:W-:Y:S01]  /*4a20*/  @!P2 LEA R38, P0, R6.reuse, c[0x0][0x168], 0x1 ;  /* 0x00005a000626aa11 */ /* 0x044fe200078008ff */
[----:B------:R-:W-:Y:S01]  /*4a30*/  @!PT LDS RZ, [RZ] ;  /* 0x00000000fffff984 */ /* 0x000fe20000000800 */
[----:B------:R-:W-:Y:S01]  /*4a40*/  @!PT LDS RZ, [RZ] ;  /* 0x00000000fffff984 */ /* 0x000fe20000000800 */
[----:B------:R-:W-:Y:S01]  /*4a50*/  @!PT LDS RZ, [RZ] ;  /* 0x00000000fffff984 */ /* 0x000fe20000000800 */
[----:B------:R1:W-:Y:S01]  /*4a60*/  @!P3 LDGSTS.E.BYPASS.LTC128B.128 [R217+0x7000], [R28.64] ;  /* 0x070000001cd9bfae */ /* 0x0003e2000b901d46 */
[C---:B-----5:R-:W-:Y:S02]  /*4a70*/  @!P3 LEA R36, P5, R6.reuse, c[0x0][0x168], 0x1 ;  /* 0x00005a000624ba11 */ /* 0x060fe400078a08ff */
        /* <DEDUP_REMOVED lines=30> */
.L_x_909:
[----:B------:R-:W-:Y:S05]  /*4c60*/  BSYNC B0 ;  /* 0x0000000000007941 */ /* 0x000fea0003800000 */
.L_x_908:
[----:B------:R-:W0:Y:S02]  /*4c70*/  LDGDEPBAR ;  /* 0x00000000000079af */ /* 0x000e240000000000 */
.L_x_907:
        /* <DEDUP_REMOVED lines=31> */
[----:B------:R-:W2:Y:S03]  /*4e70*/  SHFL.BFLY PT, R6, R21, 0x2, 0x1f ;  /* 0x0c401f0015067f89 */ /* 0x000ea600000e0000 */
[-C--:B------:R-:W-:Y:S01]  /*4e80*/  LEA R201, R3, R204.reuse, 0x1 ;  /* 0x000000cc03c97211 */ /* 0x080fe200078e08ff */
[----:B------:R-:W3:Y:S01]  /*4e90*/  SHFL.BFLY PT, R7, R14, 0x2, 0x1f ;  /* 0x0c401f000e077f89 */ /* 0x000ee200000e0000 */
[----:B------:R-:W-:-:S03]  /*4ea0*/  LEA R202, R5, R204, 0x1 ;  /* 0x000000cc05ca7211 */ /* 0x000fc600078e08ff */
[----:B-1----:R-:W-:Y:S01]  /*4eb0*/  LDSM.16.MT88.4 R40, [R204+0xe000] ;  /* 0x00e00000cc28783b */ /* 0x002fe20000004200 */
[----:B------:R-:W-:-:S03]  /*4ec0*/  LEA R200, R3, R202, 0x1 ;  /* 0x000000ca03c87211 */ /* 0x000fc600078e08ff */
[----:B------:R-:W-:Y:S04]  /*4ed0*/  LDSM.16.MT88.4 R56, [R201+0xe000] ;  /* 0x00e00000c938783b */ /* 0x000fe80000004200 */
[----:B------:R-:W-:Y:S04]  /*4ee0*/  LDSM.16.MT88.4 R124, [R204+0xc000] ;  /* 0x00c00000cc7c783b */ /* 0x000fe80000004200 */
[----:B------:R-:W-:Y:S01]  /*4ef0*/  LDSM.16.MT88.4 R116, [R202+0xc000] ;  /* 0x00c00000ca74783b */ /* 0x000fe20000004200 */
[----:B--2---:R-:W-:-:S03]  /*4f00*/  FMNMX.FTZ R6, R21, R6, !PT ;  /* 0x0000000615067209 */ /* 0x004fc60007810000 */
[----:B------:R-:W-:Y:S01]  /*4f10*/  LDSM.16.MT88.4 R108, [R201+0xc000] ;  /* 0x00c00000c96c783b */ /* 0x000fe20000004200 */
[----:B---3--:R-:W-:-:S03]  /*4f20*/  FMNMX.FTZ R7, R14, R7, !PT ;  /* 0x000000070e077209 */ /* 0x008fc60007810000 */
        /* <DEDUP_REMOVED lines=261> */
[----:B------:R-:W-:Y:S01]  /*5f80*/  ULDC.64 UR4, c[0x0][0x1a0] ;  /* 0x0000680000047ab9 */ /* 0x000fe20000000a00 */
[----:B------:R-:W-:Y:S01]  /*5f90*/  LOP3.LUT R221, R134, 0x3, RZ, 0xc0, !PT ;  /* 0x0000000386dd7812 */ /* 0x000fe200078ec0ff */
[----:B------:R-:W-:Y:S01]  /*5fa0*/  IMAD.MOV.U32 R137, RZ, RZ, R132 ;  /* 0x000000ffff897224 */ /* 0x000fe200078e0084 */
[----:B------:R-:W-:Y:S01]  /*5fb0*/  SHF.R.S32.HI R3, RZ, 0x1f, R230 ;  /* 0x0000001fff037819 */ /* 0x000fe200000114e6 */
[----:B------:R-:W-:Y:S01]  /*5fc0*/  IMAD.MOV.U32 R2, RZ, RZ, R133 ;  /* 0x000000ffff027224 */ /* 0x000fe200078e0085 */
[----:B------:R-:W-:Y:S01]  /*5fd0*/  ISETP.GE.AND P4, PT, R228, c[0x0][0x220], PT ;  /* 0x00008800e4007a0c */ /* 0x000fe20003f86270 */
[----:B------:R-:W-:Y:S01]  /*5fe0*/  IMAD R221, R221, -0x2, R144 ;  /* 0xfffffffedddd7824 */ /* 0x000fe200078e0290 */
[----:B------:R-:W-:Y:S01]  /*5ff0*/  LEA.HI R230, R3, R230, RZ, 0x6 ;  /* 0x000000e603e67211 */ /* 0x000fe200078f30ff */
[----:B------:R-:W-:Y:S01]  /*6000*/  USHF.L.U64.HI UR5, UR4, 0x4, UR5 ;  /* 0x0000000404057899 */ /* 0x000fe20008010205 */
[----:B------:R-:W-:Y:S01]  /*6010*/  ISETP.GE.AND P3, PT, R219, c[0x0][0x220], PT ;  /* 0x00008800db007a0c */ /* 0x000fe20003f66270 */
[----:B------:R-:W-:Y:S01]  /*6020*/  USHF.L.U32 UR4, UR4, 0x4, URZ ;  /* 0x0000000404047899 */ /* 0x000fe2000800063f */
[----:B------:R-:W-:Y:S01]  /*6030*/  IADD3 R221, R135, R221, -R220 ;  /* 0x000000dd87dd7210 */ /* 0x000fe20007ffe8dc */
[----:B------:R-:W-:Y:S01]  /*6040*/  ULDC.64 UR6, c[0x0][0x118] ;  /* 0x0000460000067ab9 */ /* 0x000fe20000000a00 */
[----:B------:R-:W-:-:S02]  /*6050*/  LEA.HI.SX32 R230, R230, 0xfffffffe, 0x1a ;  /* 0xfffffffee6e67811 */ /* 0x000fc400078fd2ff */
[----:B------:R-:W-:Y:S01]  /*6060*/  ISETP.GE.AND P2, PT, R218, c[0x0][0x220], PT ;  /* 0x00008800da007a0c */ /* 0x000fe20003f46270 */
[----:B------:R-:W-:Y:S05]  /*6070*/  BRA `(.L_x_911) ;  /* 0x0000064000007947 */ /* 0x000fea0003800000 */
.L_x_913:
        /* <DEDUP_REMOVED lines=100> */
.L_x_911:
        /* <DEDUP_REMOVED lines=8> */
[----:B------:R-:W-:Y:S02]  /*6740*/  IADD3 R136, P5, R132, UR4, RZ ;  /* 0x0000000484887c10 */ /* 0x000fe4000ffbe0ff */
[----:B------:R-:W-:Y:S02]  /*6750*/  IADD3 R133, R135, R133, RZ ;  /* 0x0000008587857210 */ /* 0x000fe40007ffe0ff */
[----:B------:R-:W-:Y:S02]  /*6760*/  @!P4 LEA R240, P6, R136, c[0x0][0x170], 0x1 ;  /* 0x00005c0088f0ca11 */ /* 0x000fe400078c08ff */
        /* <DEDUP_REMOVED lines=17> */
[C---:B------:R-:W-:Y:S01]  /*6880*/  @!P2 LEA.HI.X R139, R136.reuse, c[0x0][0x174], R133, 0x1, P0 ;  /* 0x00005d00888baa11 */ /* 0x040fe200000f0c85 */
[----:B------:R-:W-:Y:S01]  /*6890*/  @!PT LDS RZ, [RZ] ;  /* 0x00000000fffff984 */ /* 0x000fe20000000800 */
[----:B------:R-:W-:Y:S01]  /*68a0*/  @!PT LDS RZ, [RZ] ;  /* 0x00000000fffff984 */ /* 0x000fe20000000800 */
[----:B------:R-:W-:Y:S01]  /*68b0*/  @!PT LDS RZ, [RZ] ;  /* 0x00000000fffff984 */ /* 0x000fe20000000800 */
[----:B------:R2:W-:Y:S01]  /*68c0*/  @!P3 LDGSTS.E.BYPASS.LTC128B.128 [R217+0xe000], [R238.64+0x80] ;  /* 0x0e000080eed9bfae */ /* 0x0005e2000b901d46 */
[----:B------:R-:W-:Y:S04]  /*68d0*/  IADD3 R134, P5, R136, UR4, RZ ;  /* 0x0000000488867c10 */ /* 0x000fe8000ffbe0ff */
        /* <DEDUP_REMOVED lines=224> */
[----:B------:R-:W-:Y:S02]  /*76e0*/  FMUL.FTZ R233, R5, c[0x0][0x2ec] ;  /* 0x0000bb0005e97a20 */ /* 0x000fe40000410000 */
[C---:B------:R-:W-:Y:S04]  /*76f0*/  HMMA.16816.F32 R24, R176.reuse, R142, R24 ;  /* 0x0000008eb018723c */ /* 0x040fe80000001818 */
[----:B-----5:R-:W-:Y:S02]  /*7700*/  FMUL.FTZ R139, R14, c[0x0][0x2ec] ;  /* 0x0000bb000e8b7a20 */ /* 0x020fe40000410000 */
[----:B------:R-:W3:Y:S01]  /*7710*/  MUFU.TANH R233, R233 ;  /* 0x000000e900e97308 */ /* 0x000ee20000002400 */
[----:B------:R-:W-:Y:S02]  /*7720*/  FMUL.FTZ R235, R6, c[0x0][0x2ec] ;  /* 0x0000bb0006eb7a20 */ /* 0x000fe40000410000 */
[----:B------:R-:W-:Y:S03]  /*7730*/  FMUL.FTZ R236, R18, c[0x0][0x2ec] ;  /* 0x0000bb0012ec7a20 */ /* 0x000fe60000410000 */
[----:B------:R-:W-:Y:S02]  /*7740*/  FMUL.FTZ R237, R7, c[0x0][0x2ec] ;  /* 0x0000bb0007ed7a20 */ /* 0x000fe40000410000 */
[----:B------:R-:W-:Y:S02]  /*7750*/  FMUL.FTZ R239, R8, c[0x0][0x2ec] ;  /* 0x0000bb0008ef7a20 */ /* 0x000fe40000410000 */
[----:B------:R5:W1:Y:S01]  /*7760*/  MUFU.TANH R141, R236 ;  /* 0x000000ec008d7308 */ /* 0x000a620000002400 */
[----:B------:R-:W-:Y:S02]  /*7770*/  FMUL.FTZ R234, R20, c[0x0][0x2ec] ;  /* 0x0000bb0014ea7a20 */ /* 0x000fe40000410000 */
[----:B------:R-:W-:Y:S02]  /*7780*/  FMUL.FTZ R238, R23, c[0x0][0x2ec] ;  /* 0x0000bb0017ee7a20 */ /* 0x000fe40000410000 */
[----:B----4-:R-:W-:Y:S02]  /*7790*/  FMUL.FTZ R241, R9, c[0x0][0x2ec] ;  /* 0x0000bb0009f17a20 */ /* 0x010fe40000410000 */
[----:B------:R-:W-:Y:S01]  /*77a0*/  FMUL.FTZ R243, R10, c[0x0][0x2ec] ;  /* 0x0000bb000af37a20 */ /* 0x000fe20000410000 */
[C---:B--2---:R-:W-:Y:S02]  /*77b0*/  HMMA.16816.F32 R28, R176.reuse, R132, R28 ;  /* 0x00000084b01c723c */ /* 0x044fe4000000181c */
[----:B------:R2:W4:Y:S01]  /*77c0*/  MUFU.TANH R161, R139 ;  /* 0x0000008b00a17308 */ /* 0x0005220000002400 */
[----:B------:R-:W-:Y:S02]  /*77d0*/  FMUL.FTZ R245, R11, c[0x0][0x2ec] ;  /* 0x0000bb000bf57a20 */ /* 0x000fe40000410000 */
[----:B------:R-:W-:Y:S02]  /*77e0*/  FMUL.FTZ R249, R12, c[0x0][0x2ec] ;  /* 0x0000bb000cf97a20 */ /* 0x000fe40000410000 */
[----:B------:R-:W-:Y:S01]  /*77f0*/  FMUL.FTZ R133, R27, c[0x0][0x2ec] ;  /* 0x0000bb001b857a20 */ /* 0x000fe20000410000 */
[----:B------:R-:W-:Y:S04]  /*7800*/  HMMA.16816.F32 R32, R176, R134, R32 ;  /* 0x00000086b020723c */ /* 0x000fe80000001820 */
[----:B------:R1:W1:Y:S01]  /*7810*/  MUFU.TANH R158, R234 ;  /* 0x000000ea009e7308 */ /* 0x0002620000002400 */
[----:B------:R-:W-:Y:S02]  /*7820*/  FMUL.FTZ R247, R13, c[0x0][0x2ec] ;  /* 0x0000bb000df77a20 */ /* 0x000fe40000410000 */
[----:B------:R-:W-:Y:S02]  /*7830*/  FMUL.FTZ R251, R15, c[0x0][0x2ec] ;  /* 0x0000bb000ffb7a20 */ /* 0x000fe40000410000 */
[----:B-----5:R-:W-:Y:S03]  /*7840*/  FMUL.FTZ R236, R25, c[0x0][0x2ec] ;  /* 0x0000bb0019ec7a20 */ /* 0x020fe60000410000 */
[----:B------:R-:W-:Y:S02]  /*7850*/  FMUL.FTZ R138, R16, c[0x0][0x2ec] ;  /* 0x0000bb00108a7a20 */ /* 0x000fe40000410000 */
[----:B------:R5:W3:Y:S01]  /*7860*/  MUFU.TANH R157, R238 ;  /* 0x000000ee009d7308 */ /* 0x000ae20000002400 */
[----:B------:R-:W-:Y:S02]  /*7870*/  FMUL.FTZ R136, R17, c[0x0][0x2ec] ;  /* 0x0000bb0011887a20 */ /* 0x000fe40000410000 */
[----:B------:R-:W-:Y:S02]  /*7880*/  FMUL.FTZ R134, R29, c[0x0][0x2ec] ;  /* 0x0000bb001d867a20 */ /* 0x000fe40000410000 */
[----:B------:R-:W-:Y:S02]  /*7890*/  FMUL.FTZ R132, R28, c[0x0][0x2ec] ;  /* 0x0000bb001c847a20 */ /* 0x000fe40000410000 */
[----:B--2---:R-:W-:Y:S02]  /*78a0*/  FMUL.FTZ R139, R19, c[0x0][0x2ec] ;  /* 0x0000bb00138b7a20 */ /* 0x004fe40000410000 */
[----:B------:R-:W-:Y:S01]  /*78b0*/  FMUL.FTZ R242, R21, c[0x0][0x2ec] ;  /* 0x0000bb0015f27a20 */ /* 0x000fe20000410000 */
[----:B------:R2:W2:Y:S01]  /*78c0*/  MUFU.TANH R149, R134 ;  /* 0x0000008600957308 */ /* 0x0004a20000002400 */
[----:B------:R-:W-:Y:S02]  /*78d0*/  FMUL.FTZ R135, R34, c[0x0][0x2ec] ;  /* 0x0000bb0022877a20 */ /* 0x000fe40000410000 */
[----:B------:R-:W-:Y:S02]  /*78e0*/  FMUL.FTZ R240, R22, c[0x0][0x2ec] ;  /* 0x0000bb0016f07a20 */ /* 0x000fe40000410000 */
[----:B------:R-:W-:Y:S02]  /*78f0*/  FMUL.FTZ R244, R24, c[0x0][0x2ec] ;  /* 0x0000bb0018f47a20 */ /* 0x000fe40000410000 */
[----:B-1----:R-:W-:Y:S03]  /*7900*/  FMUL.FTZ R234, R26, c[0x0][0x2ec] ;  /* 0x0000bb001aea7a20 */ /* 0x002fe60000410000 */
[----:B------:R1:W1:Y:S01]  /*7910*/  MUFU.TANH R152, R236 ;  /* 0x000000ec00987308 */ /* 0x0002620000002400 */
[----:B-----5:R-:W-:Y:S09]  /*7920*/  FMUL.FTZ R238, R30, c[0x0][0x2ec] ;  /* 0x0000bb001eee7a20 */ /* 0x020ff20000410000 */
[----:B------:R5:W3:Y:S01]  /*7930*/  MUFU.TANH R153, R133 ;  /* 0x0000008500997308 */ /* 0x000ae20000002400 */
[----:B--2---:R-:W-:Y:S09]  /*7940*/  FMUL.FTZ R134, R35, c[0x0][0x2ec] ;  /* 0x0000bb0023867a20 */ /* 0x004ff20000410000 */
[----:B------:R2:W2:Y:S01]  /*7950*/  MUFU.TANH R150, R132 ;  /* 0x0000008400967308 */ /* 0x0004a20000002400 */
[----:B-1----:R-:W-:Y:S09]  /*7960*/  FMUL.FTZ R236, R31, c[0x0][0x2ec] ;  /* 0x0000bb001fec7a20 */ /* 0x002ff20000410000 */
[----:B------:R-:W1:Y:S01]  /*7970*/  MUFU.TANH R235, R235 ;  /* 0x000000eb00eb7308 */ /* 0x000e620000002400 */
[----:B-----5:R-:W-:Y:S09]  /*7980*/  FMUL.FTZ R133, R32, c[0x0][0x2ec] ;  /* 0x0000bb0020857a20 */ /* 0x020ff20000410000 */
[----:B------:R-:W1:Y:S01]  /*7990*/  MUFU.TANH R237, R237 ;  /* 0x000000ed00ed7308 */ /* 0x000e620000002400 */
        /* <DEDUP_REMOVED lines=22> */
.L_x_912:
[C---:B-1----:R-:W-:Y:S01]  /*7b00*/  IMAD R22, R230.reuse, -0x40, R221 ;  /* 0xffffffc0e6167824 */ /* 0x042fe200078e02dd */
[----:B------:R-:W-:Y:S01]  /*7b10*/  LDSM.16.MT88.4 R28, [R201+0xc000] ;  /* 0x00c00000c91c783b */ /* 0x000fe20000004200 */
[----:B------:R-:W-:Y:S03]  /*7b20*/  IADD3 R230, R230, -0x1, RZ ;  /* 0xffffffffe6e67810 */ /* 0x000fe60007ffe0ff */
[C---:B------:R-:W-:Y:S02]  /*7b30*/  IADD3 R20, R22.reuse, 0x8, RZ ;  /* 0x0000000816147810 */ /* 0x040fe40007ffe0ff */
[----:B------:R-:W-:Y:S02]  /*7b40*/  IADD3 R18, R22, 0x7, RZ ;  /* 0x0000000716127810 */ /* 0x000fe40007ffe0ff */
[----:B------:R-:W-:Y:S01]  /*7b50*/  ISETP.GE.AND P0, PT, R20, RZ, PT ;  /* 0x000000ff1400720c */ /* 0x000fe20003f06270 */
[----:B------:R-:W-:Y:S01]  /*7b60*/  LDSM.16.MT88.4 R164, [R204+0x11800] ;  /* 0x01180000cca4783b */ /* 0x000fe20000004200 */
[C---:B------:R-:W-:Y:S02]  /*7b70*/  IADD3 R16, R22.reuse, -0x1, RZ ;  /* 0xffffffff16107810 */ /* 0x040fe40007ffe0ff */
        /* <DEDUP_REMOVED lines=365> */
[----:B------:R-:W-:Y:S02]  /*9250*/  FFMA.FTZ R171, R2, R231, R171 ;  /* 0x000000e702ab7223 */ /* 0x000fe400000100ab */
        /* <DEDUP_REMOVED lines=137> */
.L_x_910:
[----:B------:R-:W1:Y:S01]  /*9af0*/  SHFL.BFLY PT, R3, R232, 0x2, 0x1f ;  /* 0x0c401f00e8037f89 */ /* 0x000e6200000e0000 */
[C---:B------:R-:W-:Y:S01]  /*9b00*/  ISETP.NE.AND P0, PT, R215.reuse, -0x1, PT ;  /* 0xffffffffd700780c */ /* 0x040fe20003f05270 */
[----:B------:R-:W-:Y:S01]  /*9b10*/  ULDC.64 UR4, c[0x0][0x118] ;  /* 0x0000460000047ab9 */ /* 0x000fe20000000a00 */
[----:B------:R-:W-:Y:S01]  /*9b20*/  MOV R11, 0x3f800000 ;  /* 0x3f800000000b7802 */ /* 0x000fe20000000f00 */
[----:B------:R-:W2:Y:S01]  /*9b30*/  SHFL.BFLY PT, R2, R231, 0x2, 0x1f ;  /* 0x0c401f00e7027f89 */ /* 0x000ea200000e0000 */
[----:B------:R-:W-:Y:S01]  /*9b40*/  MOV R12, 0x3f800000 ;  /* 0x3f800000000c7802 */ /* 0x000fe20000000f00 */
[----:B------:R-:W-:Y:S02]  /*9b50*/  BSSY B0, `(.L_x_914) ;  /* 0x0000149000007945 */ /* 0x000fe40003800000 */
[----:B------:R-:W3:Y:S06]  /*9b60*/  S2R R5, SR_TID.X ;  /* 0x0000000000057919 */ /* 0x000eec0000002100 */
[----:B------:R-:W-:-:S04]  /*9b70*/  @P0 IMAD.WIDE.U32 R8, R215, c[0x0][0x1e8], RZ ;  /* 0x00007a00d7080a25 */ /* 0x000fc800078e00ff */
[----:B------:R-:W-:Y:S01]  /*9b80*/  @P0 IMAD R9, R215, c[0x0][0x1ec], R9 ;  /* 0x00007b00d7090a24 */ /* 0x000fe200078e0209 */
[----:B------:R-:W-:Y:S01]  /*9b90*/  @P0 MOV R10, R8 ;  /* 0x00000008000a0202 */ /* 0x000fe20000000f00 */
[----:B-1----:R-:W-:Y:S02]  /*9ba0*/  FADD.FTZ R0, R3, R232 ;  /* 0x000000e803007221 */ /* 0x002fe40000010000 */
[----:B--2---:R-:W-:-:S03]  /*9bb0*/  FADD.FTZ R3, R2, R231 ;  /* 0x000000e702037221 */ /* 0x004fc60000010000 */
[----:B------:R-:W1:Y:S01]  /*9bc0*/  SHFL.BFLY PT, R7, R0, 0x1, 0x1f ;  /* 0x0c201f0000077f89 */ /* 0x000e6200000e0000 */
[----:B---3--:R-:W-:-:S03]  /*9bd0*/  SHF.R.S32.HI R4, RZ, 0x1f, R5 ;  /* 0x0000001fff047819 */ /* 0x008fc60000011405 */
[----:B------:R-:W2:Y:S04]  /*9be0*/  SHFL.BFLY PT, R6, R3, 0x1, 0x1f ;  /* 0x0c201f0003067f89 */ /* 0x000ea800000e0000 */
[----:B------:R-:W3:Y:S01]  /*9bf0*/  S2R R2, SR_CTAID.Y ;  /* 0x0000000000027919 */ /* 0x000ee20000002600 */
[----:B-1----:R-:W-:Y:S02]  /*9c00*/  FADD.FTZ R7, R0, R7 ;  /* 0x0000000700077221 */ /* 0x002fe40000010000 */
[----:B--2---:R-:W-:Y:S01]  /*9c10*/  FADD.FTZ R6, R3, R6 ;  /* 0x0000000603067221 */ /* 0x004fe20000010000 */
[----:B------:R-:W-:Y:S02]  /*9c20*/  LEA.HI R3, R4, R5, RZ, 0x5 ;  /* 0x0000000504037211 */ /* 0x000fe400078f28ff */
[----:B------:R-:W-:Y:S01]  /*9c30*/  FSETP.NE.FTZ.AND P5, PT, R7, RZ, PT ;  /* 0x000000ff0700720b */ /* 0x000fe20003fb5000 */
[----:B---3--:R-:W-:Y:S01]  /*9c40*/  @!P0 IMAD.WIDE.U32 R14, R2, c[0x0][0x1e0], RZ ;  /* 0x00007800020e8a25 */ /* 0x008fe200078e00ff */
[----:B------:R-:W-:-:S02]  /*9c50*/  @!P0 SHF.R.S32.HI R13, RZ, 0x1f, R2 ;  /* 0x0000001fff0d8819 */ /* 0x000fc40000011402 */
[----:B------:R-:W-:Y:S02]  /*9c60*/  LOP3.LUT R0, R3, 0xffffffe0, RZ, 0xc0, !PT ;  /* 0xffffffe003007812 */ /* 0x000fe400078ec0ff */
[----:B------:R-:W-:Y:S01]  /*9c70*/  FSETP.NE.FTZ.AND P4, PT, R6, RZ, PT ;  /* 0x000000ff0600720b */ /* 0x000fe20003f95000 */
[----:B------:R-:W-:Y:S01]  /*9c80*/  @!P0 IMAD R13, R13, c[0x0][0x1e0], RZ ;  /* 0x000078000d0d8a24 */ /* 0x000fe200078e02ff */
[----:B------:R-:W-:Y:S02]  /*9c90*/  IADD3 R0, R5, -R0, RZ ;  /* 0x8000000005007210 */ /* 0x000fe40007ffe0ff */
[----:B------:R-:W-:Y:S01]  /*9ca0*/  @!P0 MOV R10, R14 ;  /* 0x0000000e000a8202 */ /* 0x000fe20000000f00 */
[----:B------:R-:W-:Y:S01]  /*9cb0*/  @!P0 IMAD R8, R2, c[0x0][0x1e4], R13 ;  /* 0x0000790002088a24 */ /* 0x000fe200078e020d */
[----:B------:R-:W-:Y:S01]  /*9cc0*/  LOP3.LUT P6, RZ, R0, 0x3, RZ, 0xc0, !PT ;  /* 0x0000000300ff7812 */ /* 0x000fe200078cc0ff */
[----:B------:R-:W1:Y:S01]  /*9cd0*/  @P5 MUFU.RCP R11, R7 ;  /* 0x00000007000b5308 */ /* 0x000e620000001000 */
[----:B------:R-:W-:-:S02]  /*9ce0*/  LEA.HI R0, R4, R5, RZ, 0x2 ;  /* 0x0000000504007211 */ /* 0x000fc400078f10ff */
[----:B------:R-:W-:Y:S02]  /*9cf0*/  @!P0 IADD3 R9, R15, R8, RZ ;  /* 0x000000080f098210 */ /* 0x000fe40007ffe0ff */
[--C-:B------:R-:W-:Y:S02]  /*9d00*/  SHF.R.S32.HI R13, RZ, 0x2, R0.reuse ;  /* 0x00000002ff0d7819 */ /* 0x100fe40000011400 */
[----:B------:R-:W-:Y:S01]  /*9d10*/  SHF.R.S32.HI R8, RZ, 0x1f, R0 ;  /* 0x0000001fff087819 */ /* 0x000fe20000011400 */
[----:B------:R-:W2:Y:S01]  /*9d20*/  @P4 MUFU.RCP R12, R6 ;  /* 0x00000006000c4308 */ /* 0x000ea20000001000 */
[----:B------:R-:W-:Y:S02]  /*9d30*/  LOP3.LUT R0, R0, 0x3ffffffc, RZ, 0xc0, !PT ;  /* 0x3ffffffc00007812 */ /* 0x000fe400078ec0ff */
[----:B------:R-:W-:Y:S02]  /*9d40*/  LEA.HI R8, R8, R13, RZ, 0x3 ;  /* 0x0000000d08087211 */ /* 0x000fe400078f18ff */
[----:B------:R-:W-:-:S02]  /*9d50*/  SHF.R.S32.HI R3, RZ, 0x5, R3 ;  /* 0x00000005ff037819 */ /* 0x000fc40000011403 */
[----:B------:R-:W-:Y:S01]  /*9d60*/  LOP3.LUT R8, R8, 0xfffffff8, RZ, 0xc0, !PT ;  /* 0xfffffff808087812 */ /* 0x000fe200078ec0ff */
[C---:B-1----:R-:W-:Y:S01]  /*9d70*/  FMUL.FTZ R128, R11.reuse, R128 ;  /* 0x000000800b807220 */ /* 0x042fe20000410000 */
[----:B------:R-:W-:Y:S01]  /*9d80*/  IADD3 R0, -R0, R5, RZ ;  /* 0x0000000500007210 */ /* 0x000fe20007ffe1ff */
[----:B------:R-:W-:Y:S01]  /*9d90*/  FMUL.FTZ R129, R11, R129 ;  /* 0x000000810b817220 */ /* 0x000fe20000410000 */
[----:B------:R-:W-:Y:S01]  /*9da0*/  IADD3 R8, R13, -R8, RZ ;  /* 0x800000080d087210 */ /* 0x000fe20007ffe0ff */
[----:B------:R-:W-:Y:S01]  /*9db0*/  FMUL.FTZ R124, R11, R124 ;  /* 0x0000007c0b7c7220 */ /* 0x000fe20000410000 */
[----:B------:R-:W-:Y:S01]  /*9dc0*/  LEA R0, R3, R0, 0x9 ;  /* 0x0000000003007211 */ /* 0x000fe200078e48ff */
[----:B------:R-:W-:Y:S01]  /*9dd0*/  FMUL.FTZ R125, R11, R125 ;  /* 0x0000007d0b7d7220 */ /* 0x000fe20000410000 */
[C---:B------:R-:W-:Y:S01]  /*9de0*/  LOP3.LUT R14, R8.reuse, 0x1, RZ, 0xc0, !PT ;  /* 0x00000001080e7812 */ /* 0x040fe200078ec0ff */
[----:B------:R-:W-:Y:S01]  /*9df0*/  IMAD.SHL.U32 R13, R8, 0x40, RZ ;  /* 0x00000040080d7824 */ /* 0x000fe200078e00ff */
[----:B------:R-:W-:Y:S01]  /*9e00*/  F2FP.PACK_AB R128, R129, R128 ;  /* 0x000000808180723e */ /* 0x000fe200000000ff */
[C---:B------:R-:W-:Y:S01]  /*9e10*/  FMUL.FTZ R120, R11.reuse, R120 ;  /* 0x000000780b787220 */ /* 0x040fe20000410000 */
[----:B------:R-:W-:Y:S01]  /*9e20*/  ISETP.NE.U32.AND P3, PT, R14, 0x1, PT ;  /* 0x000000010e00780c */ /* 0x000fe20003f65070 */
[----:B------:R-:W-:Y:S01]  /*9e30*/  FMUL.FTZ R121, R11, R121 ;  /* 0x000000790b797220 */ /* 0x000fe20000410000 */
[----:B------:R-:W-:Y:S01]  /*9e40*/  LOP3.LUT R13, R13, 0x1c0, RZ, 0xc0, !PT ;  /* 0x000001c00d0d7812 */ /* 0x000fe200078ec0ff */
[C---:B------:R-:W-:Y:S01]  /*9e50*/  FMUL.FTZ R116, R11.reuse, R116 ;  /* 0x000000740b747220 */ /* 0x040fe20000410000 */
[----:B------:R-:W-:Y:S01]  /*9e60*/  R2P PR, R8, 0x6 ;  /* 0x0000000608007804 */ /* 0x000fe20000000000 */
[----:B------:R-:W-:Y:S01]  /*9e70*/  FMUL.FTZ R117, R11, R117 ;  /* 0x000000750b757220 */ /* 0x000fe20000410000 */
[----:B------:R-:W-:Y:S01]  /*9e80*/  LEA.HI R13, R13, R13, RZ, 0x1d ;  /* 0x0000000d0d0d7211 */ /* 0x000fe200078fe8ff */
[----:B------:R-:W-:Y:S01]  /*9e90*/  FMUL.FTZ R112, R11, R112 ;  /* 0x000000700b707220 */ /* 0x000fe20000410000 */
[----:B------:R-:W-:Y:S01]  /*9ea0*/  F2FP.PACK_AB R124, R125, R124 ;  /* 0x0000007c7d7c723e */ /* 0x000fe200000000ff */
[C---:B------:R-:W-:Y:S01]  /*9eb0*/  FMUL.FTZ R113, R11.reuse, R113 ;  /* 0x000000710b717220 */ /* 0x040fe20000410000 */
[----:B------:R-:W-:Y:S01]  /*9ec0*/  LEA R0, R0, R13, 0x1 ;  /* 0x0000000d00007211 */ /* 0x000fe200078e08ff */
[----:B------:R-:W-:Y:S01]  /*9ed0*/  FMUL.FTZ R108, R11, R108 ;  /* 0x0000006c0b6c7220 */ /* 0x000fe20000410000 */
[----:B------:R-:W-:Y:S01]  /*9ee0*/  F2FP.PACK_AB R120, R121, R120 ;  /* 0x000000787978723e */ /* 0x000fe200000000ff */
        /* <DEDUP_REMOVED lines=28> */
[----:B------:R-:W-:Y:S01]  /*a0b0*/  FMUL.FTZ R53, R11, R53 ;  /* 0x000000350b357220 */ /* 0x000fe20000410000 */
[----:B------:R-:W-:Y:S01]  /*a0c0*/  F2FP.PACK_AB R48, R49, R48 ;  /* 0x000000303130723e */ /* 0x000fe200000000ff */
[C---:B------:R-:W-:Y:S01]  /*a0d0*/  FMUL.FTZ R56, R11.reuse, R56 ;  /* 0x000000380b387220 */ /* 0x040fe20000410000 */
[----:B------:R-:W3:Y:S01]  /*a0e0*/  @P5 MUFU.LG2 R7, R7 ;  /* 0x0000000700075308 */ /* 0x000ee20000000c00 */
[----:B------:R-:W-:Y:S01]  /*a0f0*/  FMUL.FTZ R57, R11, R57 ;  /* 0x000000390b397220 */ /* 0x000fe20000410000 */
[----:B------:R-:W-:Y:S01]  /*a100*/  F2FP.PACK_AB R52, R53, R52 ;  /* 0x000000343534723e */ /* 0x000fe200000000ff */
[----:B------:R-:W-:-:S02]  /*a110*/  FMUL.FTZ R60, R11, R60 ;  /* 0x0000003c0b3c7220 */ /* 0x000fc40000410000 */
[----:B------:R-:W-:Y:S01]  /*a120*/  FMUL.FTZ R61, R11, R61 ;  /* 0x0000003d0b3d7220 */ /* 0x000fe20000410000 */
[----:B------:R-:W-:Y:S01]  /*a130*/  F2FP.PACK_AB R56, R57, R56 ;  /* 0x000000383938723e */ /* 0x000fe200000000ff */
[C---:B------:R-:W-:Y:S01]  /*a140*/  FMUL.FTZ R64, R11.reuse, R64 ;  /* 0x000000400b407220 */ /* 0x040fe20000410000 */
[----:B------:R-:W4:Y:S01]  /*a150*/  @P4 MUFU.LG2 R6, R6 ;  /* 0x0000000600064308 */ /* 0x000f220000000c00 */
[----:B------:R-:W-:Y:S01]  /*a160*/  FMUL.FTZ R65, R11, R65 ;  /* 0x000000410b417220 */ /* 0x000fe20000410000 */
[----:B------:R-:W-:Y:S01]  /*a170*/  F2FP.PACK_AB R60, R61, R60 ;  /* 0x0000003c3d3c723e */ /* 0x000fe200000000ff */
[C---:B------:R-:W-:Y:S01]  /*a180*/  FMUL.FTZ R68, R11.reuse, R68 ;  /* 0x000000440b447220 */ /* 0x040fe20000410000 */
[----:B------:R-:W5:Y:S01]  /*a190*/  S2R R61, SR_CTAID.X ;  /* 0x00000000003d7919 */ /* 0x000f620000002500 */
[----:B------:R-:W-:Y:S01]  /*a1a0*/  FMUL.FTZ R69, R11, R69 ;  /* 0x000000450b457220 */ /* 0x000fe20000410000 */
[----:B------:R-:W-:Y:S01]  /*a1b0*/  F2FP.PACK_AB R64, R65, R64 ;  /* 0x000000404140723e */ /* 0x000fe200000000ff */
[----:B------:R-:W-:-:S02]  /*a1c0*/  FMUL.FTZ R72, R11, R72 ;  /* 0x000000480b487220 */ /* 0x000fc40000410000 */
[----:B------:R-:W-:Y:S01]  /*a1d0*/  FMUL.FTZ R73, R11, R73 ;  /* 0x000000490b497220 */ /* 0x000fe20000410000 */
[----:B------:R-:W-:Y:S01]  /*a1e0*/  F2FP.PACK_AB R68, R69, R68 ;  /* 0x000000444544723e */ /* 0x000fe200000000ff */
[C---:B------:R-:W-:Y:S01]  /*a1f0*/  FMUL.FTZ R76, R11.reuse, R76 ;  /* 0x0000004c0b4c7220 */ /* 0x040fe20000410000 */
[----:B-1----:R-:W-:Y:S01]  /*a200*/  ISETP.NE.AND P1, PT, R14, RZ, PT ;  /* 0x000000ff0e00720c */ /* 0x002fe20003f25270 */
        /* <DEDUP_REMOVED lines=12> */
[----:B------:R-:W-:Y:S01]  /*a2d0*/  @P1 MOV R65, 0x1 ;  /* 0x0000000100411802 */ /* 0x000fe20000000f00 */
[----:B------:R-:W-:Y:S01]  /*a2e0*/  FMUL.FTZ R93, R11, R93 ;  /* 0x0000005d0b5d7220 */ /* 0x000fe20000410000 */
[----:B------:R-:W-:Y:S01]  /*a2f0*/  F2FP.PACK_AB R88, R89, R88 ;  /* 0x000000585958723e */ /* 0x000fe200000000ff */
[----:B------:R-:W-:-:S02]  /*a300*/  FMUL.FTZ R96, R11, R96 ;  /* 0x000000600b607220 */ /* 0x000fc40000410000 */
[----:B------:R-:W-:Y:S01]  /*a310*/  FMUL.FTZ R11, R11, R97 ;  /* 0x000000610b0b7220 */ /* 0x000fe20000410000 */
[----:B------:R-:W-:Y:S01]  /*a320*/  F2FP.PACK_AB R92, R93, R92 ;  /* 0x0000005c5d5c723e */ /* 0x000fe200000000ff */
[C---:B--2---:R-:W-:Y:S02]  /*a330*/  FMUL.FTZ R131, R12.reuse, R131 ;  /* 0x000000830c837220 */ /* 0x044fe40000410000 */
[C---:B------:R-:W-:Y:S01]  /*a340*/  FMUL.FTZ R130, R12.reuse, R130 ;  /* 0x000000820c827220 */ /* 0x040fe20000410000 */
[----:B------:R-:W-:Y:S01]  /*a350*/  F2FP.PACK_AB R96, R11, R96 ;  /* 0x000000600b60723e */ /* 0x000fe200000000ff */
[----:B------:R-:W-:Y:S01]  /*a360*/  IMAD.MOV.U32 R8, RZ, RZ, 0x40 ;  /* 0x00000040ff087424 */ /* 0x000fe200078e00ff */
[C---:B------:R-:W-:Y:S01]  /*a370*/  IADD3 R11, R13.reuse, -0x10, RZ ;  /* 0xfffffff00d0b7810 */ /* 0x040fe20007ffe0ff */
[C---:B------:R-:W-:Y:S01]  /*a380*/  FMUL.FTZ R127, R12.reuse, R127 ;  /* 0x0000007f0c7f7220 */ /* 0x040fe20000410000 */
[----:B------:R-:W-:Y:S01]  /*a390*/  @P3 IADD3 R11, R13, 0x10, RZ ;  /* 0x000000100d0b3810 */ /* 0x000fe20007ffe0ff */
[C---:B------:R-:W-:Y:S01]  /*a3a0*/  FMUL.FTZ R126, R12.reuse, R126 ;  /* 0x0000007e0c7e7220 */ /* 0x040fe20000410000 */
[----:B------:R-:W-:Y:S01]  /*a3b0*/  F2FP.PACK_AB R130, R131, R130 ;  /* 0x000000828382723e */ /* 0x000fe200000000ff */
[----:B------:R-:W-:Y:S01]  /*a3c0*/  FMUL.FTZ R123, R12, R123 ;  /* 0x0000007b0c7b7220 */ /* 0x000fe20000410000 */
[----:B------:R-:W-:Y:S01]  /*a3d0*/  SEL R8, R8, 0xffffffc0, !P2 ;  /* 0xffffffc008087807 */ /* 0x000fe20005000000 */
[C---:B------:R-:W-:Y:S01]  /*a3e0*/  FMUL.FTZ R122, R12.reuse, R122 ;  /* 0x0000007a0c7a7220 */ /* 0x040fe20000410000 */
[----:B------:R-:W-:Y:S01]  /*a3f0*/  F2FP.PACK_AB R126, R127, R126 ;  /* 0x0000007e7f7e723e */ /* 0x000fe200000000ff */
[----:B------:R-:W-:Y:S01]  /*a400*/  FMUL.FTZ R119, R12, R119 ;  /* 0x000000770c777220 */ /* 0x000fe20000410000 */
[----:B------:R-:W-:Y:S01]  /*a410*/  IADD3 R17, R0, R11, RZ ;  /* 0x0000000b00117210 */ /* 0x000fe20007ffe0ff */
        /* <DEDUP_REMOVED lines=10> */
[----:B------:R-:W-:Y:S01]  /*a4c0*/  FMUL.FTZ R107, R12, R107 ;  /* 0x0000006b0c6b7220 */ /* 0x000fe20000410000 */
[----:B------:R-:W-:Y:S01]  /*a4d0*/  IADD3 R23, R8, R11, RZ ;  /* 0x0000000b08177210 */ /* 0x000fe20007ffe0ff */
        /* <DEDUP_REMOVED lines=26> */
[----:B------:R-:W-:Y:S01]  /*a680*/  IMAD.IADD R25, R17, 0x1, R8 ;  /* 0x0000000111197824 */ /* 0x000fe200078e0208 */
        /* <DEDUP_REMOVED lines=43> */
[----:B------:R-:W-:Y:S01]  /*a940*/  FMUL.FTZ R12, R12, R98 ;  /* 0x000000620c0c7220 */ /* 0x000fe20000410000 */
[----:B------:R-:W-:Y:S01]  /*a950*/  F2FP.PACK_AB R94, R95, R94 ;  /* 0x0000005e5f5e723e */ /* 0x000fe200000000ff */
[----:B------:R-:W1:Y:S01]  /*a960*/  LDC.U8 R8, c[0x0][0x328] ;  /* 0x0000ca00ff087b82 */ /* 0x000e620000000000 */
[----:B------:R-:W-:Y:S01]  /*a970*/  STS [R11+0x2400], R42 ;  /* 0x0024002a0b007388 */ /* 0x000fe20000000800 */
[----:B------:R-:W-:-:S02]  /*a980*/  @P1 MOV R63, c[0x0][0x210] ;  /* 0x00008400003f1a02 */ /* 0x000fc40000000f00 */
[----:B------:R-:W-:Y:S01]  /*a990*/  F2FP.PACK_AB R12, R99, R12 ;  /* 0x0000000c630c723e */ /* 0x000fe200000000ff */
[----:B------:R-:W-:Y:S02]  /*a9a0*/  STS [R15+0x2000], R44 ;  /* 0x0020002c0f007388 */ /* 0x000fe40000000800 */
[----:B------:R-:W-:Y:S02]  /*a9b0*/  @P1 IMAD R63, R63, c[0x0][0x214], RZ ;  /* 0x000085003f3f1a24 */ /* 0x000fe400078e02ff */
[----:B------:R-:W-:Y:S04]  /*a9c0*/  STS [R15+0x2400], R46 ;  /* 0x0024002e0f007388 */ /* 0x000fe80000000800 */
[----:B------:R-:W-:Y:S04]  /*a9d0*/  STS [R17+0x2000], R48 ;  /* 0x0020003011007388 */ /* 0x000fe80000000800 */
[----:B------:R-:W-:Y:S04]  /*a9e0*/  STS [R17+0x2400], R50 ;  /* 0x0024003211007388 */ /* 0x000fe80000000800 */
[----:B------:R-:W-:Y:S01]  /*a9f0*/  STS [R19+0x2000], R52 ;  /* 0x0020003413007388 */ /* 0x000fe20000000800 */
[----:B-1----:R-:W-:-:S03]  /*aa00*/  ISETP.NE.AND P2, PT, R8, RZ, PT ;  /* 0x000000ff0800720c */ /* 0x002fc60003f45270 */
[----:B------:R-:W-:Y:S01]  /*aa10*/  STS [R19+0x2400], R54 ;  /* 0x0024003613007388 */ /* 0x000fe20000000800 */
[----:B------:R-:W-:Y:S02]  /*aa20*/  @!P1 MOV R8, c[0x0][0x214] ;  /* 0x0000850000089a02 */ /* 0x000fe40000000f00 */
[----:B------:R-:W-:Y:S01]  /*aa30*/  ISETP.NE.OR P3, PT, R14, RZ, !P2 ;  /* 0x000000ff0e00720c */ /* 0x000fe20005765670 */
[----:B------:R-:W-:Y:S01]  /*aa40*/  STS [R23+0x2000], R56 ;  /* 0x0020003817007388 */ /* 0x000fe20000000800 */
[----:B------:R-:W-:-:S03]  /*aa50*/  @!P1 SEL R63, R8, c[0x0][0x234], !P2 ;  /* 0x00008d00083f9a07 */ /* 0x000fc60005000000 */
[----:B------:R-:W-:Y:S02]  /*aa60*/  STS [R23+0x2400], R58 ;  /* 0x0024003a17007388 */ /* 0x000fe40000000800 */
[----:B------:R-:W-:Y:S02]  /*aa70*/  @!P1 IMAD R65, R63, c[0x0][0x1c0], RZ ;  /* 0x000070003f419a24 */ /* 0x000fe400078e02ff */
[----:B------:R-:W-:Y:S02]  /*aa80*/  STS [R21+0x2000], R60 ;  /* 0x0020003c15007388 */ /* 0x000fe40000000800 */
[C---:B------:R-:W-:Y:S02]  /*aa90*/  IMAD R65, R2.reuse, R65, RZ ;  /* 0x0000004102417224 */ /* 0x040fe400078e02ff */
[----:B------:R1:W-:Y:S03]  /*aaa0*/  STS [R21+0x2400], R62 ;  /* 0x0024003e15007388 */ /* 0x0003e60000000800 */
[----:B------:R-:W-:Y:S01]  /*aab0*/  SEL R65, R65, RZ, P3 ;  /* 0x000000ff41417207 */ /* 0x000fe20001800000 */
[----:B------:R2:W-:Y:S04]  /*aac0*/  STS [R25+0x2000], R64 ;  /* 0x0020004019007388 */ /* 0x0005e80000000800 */
[----:B------:R3:W-:Y:S04]  /*aad0*/  STS [R25+0x2400], R66 ;  /* 0x0024004219007388 */ /* 0x0007e80000000800 */
[----:B------:R4:W-:Y:S04]  /*aae0*/  STS [R13+0x4000], R68 ;  /* 0x004000440d007388 */ /* 0x0009e80000000800 */
[----:B------:R-:W-:Y:S04]  /*aaf0*/  STS [R13+0x4400], R70 ;  /* 0x004400460d007388 */ /* 0x000fe80000000800 */
[----:B------:R-:W-:Y:S04]  /*ab00*/  STS [R11+0x4000], R72 ;  /* 0x004000480b007388 */ /* 0x000fe80000000800 */
[----:B------:R5:W-:Y:S01]  /*ab10*/  STS [R11+0x4400], R74 ;  /* 0x0044004a0b007388 */ /* 0x000be20000000800 */
[----:B-1----:R-:W-:-:S03]  /*ab20*/  @!P3 IMAD R62, R2, c[0x0][0x214], RZ ;  /* 0x00008500023eba24 */ /* 0x002fc600078e02ff */
[----:B------:R1:W-:Y:S01]  /*ab30*/  STS [R15+0x4000], R76 ;  /* 0x0040004c0f007388 */ /* 0x0003e20000000800 */
[----:B--2---:R-:W-:Y:S02]  /*ab40*/  SHF.R.S32.HI R64, RZ, 0x1f, R3 ;  /* 0x0000001fff407819 */ /* 0x004fe40000011403 */
[----:B------:R-:W-:Y:S01]  /*ab50*/  @!P3 SEL R62, R62, R215, !P0 ;  /* 0x000000d73e3eb207 */ /* 0x000fe20004000000 */
[----:B------:R1:W-:Y:S01]  /*ab60*/  STS [R15+0x4400], R78 ;  /* 0x0044004e0f007388 */ /* 0x0003e20000000800 */
[----:B------:R-:W-:Y:S01]  /*ab70*/  LEA.HI R64, R64, R3, RZ, 0x2 ;  /* 0x0000000340407211 */ /* 0x000fe200078f10ff */
[----:B---3--:R-:W-:Y:S02]  /*ab80*/  @P5 FMUL.FTZ R66, R7, 0.69314718246459960938 ;  /* 0x3f31721807425820 */ /* 0x008fe40000410000 */
[----:B------:R1:W-:Y:S01]  /*ab90*/  STS [R17+0x4000], R80 ;  /* 0x0040005011007388 */ /* 0x0003e20000000800 */
[----:B----4-:R-:W-:Y:S01]  /*aba0*/  CS2R R68, SRZ ;  /* 0x0000000000447805 */ /* 0x010fe2000001ff00 */
[----:B------:R-:W-:Y:S01]  /*abb0*/  LOP3.LUT R64, R64, 0xffffffc, RZ, 0xc0, !PT ;  /* 0x0ffffffc40407812 */ /* 0x000fe200078ec0ff */
[----:B------:R-:W-:Y:S01]  /*abc0*/  @P4 FMUL.FTZ R7, R6, 0.69314718246459960938 ;  /* 0x3f31721806074820 */ /* 0x000fe20000410000 */
[----:B------:R1:W-:Y:S01]  /*abd0*/  STS [R17+0x4400], R82 ;  /* 0x0044005211007388 */ /* 0x0003e20000000800 */
[----:B------:R-:W-:-:S02]  /*abe0*/  @!P3 MOV R68, R62 ;  /* 0x0000003e0044b202 */ /* 0x000fc40000000f00 */
[----:B------:R-:W-:Y:S01]  /*abf0*/  @!P3 SHF.R.S32.HI R69, RZ, 0x1f, R62 ;  /* 0x0000001fff45b819 */ /* 0x000fe2000001143e */
[----:B------:R1:W-:Y:S01]  /*ac00*/  STS [R19+0x4000], R84 ;  /* 0x0040005413007388 */ /* 0x0003e20000000800 */
[----:B------:R-:W-:Y:S02]  /*ac10*/  IADD3 R64, R3, -R64, RZ ;  /* 0x8000004003407210 */ /* 0x000fe40007ffe0ff */
[----:B------:R-:W-:Y:S01]  /*ac20*/  MOV R3, 0x7f800000 ;  /* 0x7f80000000037802 */ /* 0x000fe20000000f00 */
[----:B------:R1:W-:Y:S01]  /*ac30*/  STS [R19+0x4400], R86 ;  /* 0x0044005613007388 */ /* 0x0003e20000000800 */
[----:B------:R-:W-:Y:S01]  /*ac40*/  MOV R62, 0x7f800000 ;  /* 0x7f800000003e7802 */ /* 0x000fe20000000f00 */
[----:B------:R-:W-:Y:S02]  /*ac50*/  @P5 FFMA.FTZ R3, R133, c[0x0][0x238], R66 ;  /* 0x00008e0085035a23 */ /* 0x000fe40000010042 */
[----:B------:R1:W-:Y:S01]  /*ac60*/  STS [R23+0x4000], R88 ;  /* 0x0040005817007388 */ /* 0x0003e20000000800 */
[----:B------:R-:W-:-:S03]  /*ac70*/  @P4 FFMA.FTZ R62, R132, c[0x0][0x238], R7 ;  /* 0x00008e00843e4a23 */ /* 0x000fc60000010007 */
[----:B------:R1:W-:Y:S04]  /*ac80*/  STS [R23+0x4400], R90 ;  /* 0x0044005a17007388 */ /* 0x0003e80000000800 */
[----:B------:R1:W-:Y:S04]  /*ac90*/  STS [R21+0x4000], R92 ;  /* 0x0040005c15007388 */ /* 0x0003e80000000800 */
[----:B------:R1:W-:Y:S04]  /*aca0*/  STS [R21+0x4400], R94 ;  /* 0x0044005e15007388 */ /* 0x0003e80000000800 */
[----:B------:R1:W-:Y:S04]  /*acb0*/  STS [R25+0x4000], R96 ;  /* 0x0040006019007388 */ /* 0x0003e80000000800 */
[----:B------:R1:W-:Y:S04]  /*acc0*/  STS [R25+0x4400], R12 ;  /* 0x0044000c19007388 */ /* 0x0003e80000000800 */
[----:B------:R-:W5:Y:S04]  /*acd0*/  S2R R0, SR_TID.X ;  /* 0x0000000000007919 */ /* 0x000f680000002100 */
[----:B------:R-:W-:Y:S06]  /*ace0*/  BAR.SYNC.DEFER_BLOCKING 0x0 ;  /* 0x0000000000007b1d */ /* 0x000fec0000010000 */
[----:B------:R-:W2:Y:S01]  /*acf0*/  S2R R60, SR_CTAID.Z ;  /* 0x00000000003c7919 */ /* 0x000ea20000002700 */
[----:B-----5:R-:W-:-:S03]  /*ad00*/  SHF.R.S32.HI R11, RZ, 0x1f, R0 ;  /* 0x0000001fff0b7819 */ /* 0x020fc60000011400 */
[----:B------:R1:W3:Y:S01]  /*ad10*/  LDS.128 R52, [R217] ;  /* 0x00000000d9347984 */ /* 0x0002e20000000c00 */
[----:B------:R-:W-:-:S03]  /*ad20*/  LEA.HI R8, R11, R0, RZ, 0x5 ;  /* 0x000000000b087211 */ /* 0x000fc600078f28ff */
[----:B------:R1:W4:Y:S01]  /*ad30*/  LDS.128 R48, [R217+0x800] ;  /* 0x00080000d9307984 */ /* 0x0003220000000c00 */
[----:B------:R-:W-:Y:S01]  /*ad40*/  LOP3.LUT R67, R8, 0xffffffe0, RZ, 0xc0, !PT ;  /* 0xffffffe008437812 */ /* 0x000fe200078ec0ff */
[----:B--2---:R-:W-:Y:S01]  /*ad50*/  IMAD R65, R60, R63, R65 ;  /* 0x0000003f3c417224 */ /* 0x004fe200078e0241 */
[----:B------:R-:W-:Y:S01]  /*ad60*/  @P1 MOV R8, c[0x0][0x210] ;  /* 0x0000840000081a02 */ /* 0x000fe20000000f00 */
[----:B------:R1:W2:Y:S01]  /*ad70*/  LDS.128 R44, [R217+0x1000] ;  /* 0x00100000d92c7984 */ /* 0x0002a20000000c00 */
[----:B------:R-:W-:Y:S01]  /*ad80*/  IADD3 R2, R0, -R67, RZ ;  /* 0x8000004300027210 */ /* 0x000fe20007ffe0ff */
[----:B------:R-:W-:Y:S02]  /*ad90*/  @!P1 IMAD.MOV.U32 R8, RZ, RZ, 0x1 ;  /* 0x00000001ff089424 */ /* 0x000fe400078e00ff */
[----:B------:R1:W1:Y:S01]  /*ada0*/  LDS.128 R40, [R217+0x1800] ;  /* 0x00180000d9287984 */ /* 0x0002620000000c00 */
[----:B------:R-:W-:-:S03]  /*adb0*/  SHF.R.S32.HI R67, RZ, 0x1f, R2 ;  /* 0x0000001fff437819 */ /* 0x000fc60000011402 */
[----:B------:R1:W1:Y:S01]  /*adc0*/  LDS.128 R36, [R217+0x2000] ;  /* 0x00200000d9247984 */ /* 0x0002620000000c00 */
[----:B------:R-:W-:Y:S01]  /*add0*/  LEA.HI R67, R67, R2, RZ, 0x2 ;  /* 0x0000000243437211 */ /* 0x000fe200078f10ff */
[----:B------:R-:W-:Y:S02]  /*ade0*/  IMAD R2, R61, R8, RZ ;  /* 0x000000083d027224 */ /* 0x000fe400078e02ff */
[----:B------:R1:W1:Y:S01]  /*adf0*/  LDS.128 R32, [R217+0x2800] ;  /* 0x00280000d9207984 */ /* 0x0002620000000c00 */
        /* <DEDUP_REMOVED lines=14> */
[----:B---34-:R-:W-:Y:S01]  /*aee0*/  IMAD R64, R61, -0x40, R220 ;  /* 0xffffffc03d407824 */ /* 0x018fe200078e02dc */
        /* <DEDUP_REMOVED lines=15> */
.L_x_915:
[----:B---34-:R-:W-:Y:S05]  /*afe0*/  BSYNC B0 ;  /* 0x0000000000007941 */ /* 0x018fea0003800000 */
.L_x_914:
        /* <DEDUP_REMOVED lines=15> */
[----:B-1----:R-:W-:-:S04]  /*b0e0*/  IMAD.WIDE R216, R216, 0x40, R6 ;  /* 0x00000040d8d87825 */ /* 0x002fc800078e0206 */
        /* <DEDUP_REMOVED lines=15> */
.L_x_917:
[----:B------:R-:W-:Y:S05]  /*b1e0*/  BSYNC B0 ;  /* 0x0000000000007941 */ /* 0x000fea0003800000 */
.L_x_916:
[----:B------:R-:W-:Y:S01]  /*b1f0*/  LEA.HI.SX32 R0, R4, 0x10, 0x1d ;  /* 0x0000001004007811 */ /* 0x000fe200078feaff */
        /* <DEDUP_REMOVED lines=19> */
.L_x_919:
[----:B------:R-:W-:Y:S05]  /*b330*/  BSYNC B0 ;  /* 0x0000000000007941 */ /* 0x000fea0003800000 */
.L_x_918:
        /* <DEDUP_REMOVED lines=17> */
[----:B--2---:R1:W-:Y:S04]  /*b450*/  @!P2 STG.E.128 [R2.64], R44 ;  /* 0x0000002c0200a986 */ /* 0x0043e8000c101d04 */
[----:B------:R1:W-:Y:S04]  /*b460*/  @!P1 STG.E.128 [R2.64+0x80], R28 ;  /* 0x0000801c02009986 */ /* 0x0003e8000c101d04 */
[----:B------:R1:W-:Y:S02]  /*b470*/  @!P0 STG.E.128 [R2.64+0x100], R12 ;  /* 0x0001000c02008986 */ /* 0x0003e4000c101d04 */
.L_x_921:
[----:B------:R-:W-:Y:S05]  /*b480*/  BSYNC B0 ;  /* 0x0000000000007941 */ /* 0x000fea0003800000 */
.L_x_920:
        /* <DEDUP_REMOVED lines=21> */
.L_x_880:
[----:B------:R-:W1:Y:S01]  /*b5e0*/  LDC.U8 R3, c[0x0][0x329] ;  /* 0x0000ca40ff037b82 */ /* 0x000e620000000000 */
[----:B------:R-:W2:Y:S01]  /*b5f0*/  S2R R0, SR_TID.X ;  /* 0x0000000000007919 */ /* 0x000ea20000002100 */
[----:B------:R-:W-:Y:S01]  /*b600*/  ISETP.NE.AND P3, PT, R215, -0x1, PT ;  /* 0xffffffffd700780c */ /* 0x000fe20003f65270 */
[----:B------:R-:W-:Y:S01]  /*b610*/  ULDC.64 UR4, c[0x0][0x118] ;  /* 0x0000460000047ab9 */ /* 0x000fe20000000a00 */
[----:B------:R-:W-:Y:S01]  /*b620*/  IADD3 R220, -R81, R220, RZ ;  /* 0x000000dc51dc7210 */ /* 0x000fe20007ffe1ff */
[----:B------:R-:W-:Y:S03]  /*b630*/  BSSY B0, `(.L_x_922) ;  /* 0x0000042000007945 */ /* 0x000fe60003800000 */
        /* <DEDUP_REMOVED lines=18> */
[----:B------:R-:W-:Y:S01]  /*b760*/  @!P3 IMAD R2, R16, c[0x0][0x1e4], R9 ;  /* 0x000079001002ba24 */ /* 0x000fe200078e0209 */
[----:B------:R-:W-:Y:S01]  /*b770*/  ISETP.NE.OR P0, PT, R215, -0x1, P2 ;  /* 0xffffffffd700780c */ /* 0x000fe20001705670 */
[----:B------:R-:W-:Y:S01]  /*b780*/  IMAD.IADD R0, R0, 0x1, -R5 ;  /* 0x0000000100007824 */ /* 0x000fe200078e0a05 */
[----:B------:R-:W-:Y:S01]  /*b790*/  SHF.R.S32.HI R5, RZ, 0x1f, R24 ;  /* 0x0000001fff057819 */ /* 0x000fe20000011418 */
[----:B------:R-:W-:-:S02]  /*b7a0*/  @!P1 IMAD R7, R8, c[0x0][0x1c0], RZ ;  /* 0x0000700008079a24 */ /* 0x000fc400078e02ff */
[----:B------:R-:W-:Y:S02]  /*b7b0*/  @P3 IMAD R3, R215, c[0x0][0x1ec], R11 ;  /* 0x00007b00d7033a24 */ /* 0x000fe400078e020b */
[----:B------:R-:W-:Y:S02]  /*b7c0*/  @!P3 IMAD.IADD R3, R13, 0x1, R2 ;  /* 0x000000010d03b824 */ /* 0x000fe400078e0202 */
[----:B------:R-:W-:Y:S01]  /*b7d0*/  IMAD.SHL.U32 R2, R0, 0x8, RZ ;  /* 0x0000000800027824 */ /* 0x000fe200078e00ff */
[----:B------:R-:W-:Y:S01]  /*b7e0*/  CS2R R12, SRZ ;  /* 0x00000000000c7805 */ /* 0x000fe2000001ff00 */
[C---:B------:R-:W-:Y:S02]  /*b7f0*/  IMAD R7, R16.reuse, R7, RZ ;  /* 0x0000000710077224 */ /* 0x040fe400078e02ff */
[----:B------:R-:W-:Y:S01]  /*b800*/  @!P0 IMAD R215, R16, c[0x0][0x214], RZ ;  /* 0x0000850010d78a24 */ /* 0x000fe200078e02ff */
[----:B------:R-:W-:Y:S01]  /*b810*/  IADD3 R10, P0, R2, R10, RZ ;  /* 0x0000000a020a7210 */ /* 0x000fe20007f1e0ff */
[----:B------:R-:W-:Y:S01]  /*b820*/  @P1 IMAD.MOV.U32 R4, RZ, RZ, c[0x0][0x210] ;  /* 0x00008400ff041624 */ /* 0x000fe200078e00ff */
[----:B------:R-:W-:Y:S01]  /*b830*/  SEL R7, R7, RZ, P2 ;  /* 0x000000ff07077207 */ /* 0x000fe20001000000 */
[----:B------:R-:W-:Y:S01]  /*b840*/  IMAD R5, R5, c[0x0][0x1f0], RZ ;  /* 0x00007c0005057a24 */ /* 0x000fe200078e02ff */
[----:B------:R-:W-:Y:S01]  /*b850*/  @!P2 SHF.R.S32.HI R13, RZ, 0x1f, R215 ;  /* 0x0000001fff0da819 */ /* 0x000fe200000114d7 */
[----:B------:R-:W-:Y:S01]  /*b860*/  @!P1 IMAD.MOV.U32 R4, RZ, RZ, 0x1 ;  /* 0x00000001ff049424 */ /* 0x000fe200078e00ff */
[----:B------:R-:W-:Y:S01]  /*b870*/  @!P2 MOV R12, R215 ;  /* 0x000000d7000ca202 */ /* 0x000fe20000000f00 */
[----:B------:R-:W-:Y:S01]  /*b880*/  IMAD R8, R24, R8, R7 ;  /* 0x0000000818087224 */ /* 0x000fe200078e0207 */
[----:B------:R-:W-:-:S02]  /*b890*/  ISETP.GE.AND P2, PT, R6, R220, PT ;  /* 0x000000dc0600720c */ /* 0x000fc40003f46270 */
        /* <DEDUP_REMOVED lines=27> */
.L_x_923:
[----:B------:R-:W-:Y:S05]  /*ba50*/  BSYNC B0 ;  /* 0x0000000000007941 */ /* 0x000fea0003800000 */
.L_x_922:
        /* <DEDUP_REMOVED lines=20> */
.L_x_925:
[----:B------:R-:W-:Y:S05]  /*bba0*/  BSYNC B0 ;  /* 0x0000000000007941 */ /* 0x000fea0003800000 */
.L_x_924:
        /* <DEDUP_REMOVED lines=20> */
.L_x_927:
[----:B------:R-:W-:Y:S05]  /*bcf0*/  BSYNC B0 ;  /* 0x0000000000007941 */ /* 0x000fea0003800000 */
.L_x_926:
        /* <DEDUP_REMOVED lines=19> */
.L_x_929:
[----:B------:R-:W-:Y:S05]  /*be30*/  BSYNC B0 ;  /* 0x0000000000007941 */ /* 0x000fea0003800000 */
.L_x_928:
        /* <DEDUP_REMOVED lines=35> */
.L_x_930:
        /* <DEDUP_REMOVED lines=9> */
.L_x_1294:


//--------------------- .text._ZN5flash16flash_fwd_kernelI23Flash_fwd_kernel_traitsILi192ELi64ELi64ELi4ELb0ELb0EN7cutlass6half_tE19Flash_kernel_traitsILi192ELi64ELi64ELi4ES3_EELb1ELb0ELb1ELb0ELb0ELb1ELb0ELb0EEEvNS_16Flash_fwd_paramsE --------------------------
	.section	.text._ZN5flash16flash_fwd_kernelI23Flash_fwd_kernel_traitsILi192ELi64ELi64ELi4ELb0ELb0EN7cutlass6half_tE19Flash_kernel_traitsILi192ELi64ELi64ELi4ES3_EELb1ELb0ELb1ELb0ELb0ELb1ELb0ELb0EEEvNS_16Flash_fwd_paramsE,"ax",@progbits
	.sectioninfo	@"SHI_REGISTERS=252"
	.align	128
        .global         _ZN5flash16flash_fwd_kernelI23Flash_fwd_kernel_traitsILi192ELi64ELi64ELi4ELb0ELb0EN7cutlass6half_tE19Flash_kernel_traitsILi192ELi64ELi64ELi4ES3_EELb1ELb0ELb1ELb0ELb0ELb1ELb0ELb0EEEvNS_16Flash_fwd_paramsE
        .type           _ZN5flash16flash_fwd_kernelI23Flash_fwd_kernel_traitsILi192ELi64ELi64ELi4ELb0ELb0EN7cutlass6half_tE19Flash_kernel_traitsILi192ELi64ELi64ELi4ES3_EELb1ELb0ELb1ELb0ELb0ELb1ELb0ELb0EEEvNS_16Flash_fwd_paramsE,@function
        .size           _ZN5flash16flash_fwd_kernelI23Flash_fwd_kernel_traitsILi192ELi64ELi64ELi4ELb0ELb0EN7cutlass6half_tE19Flash_kernel_traitsILi192ELi64ELi64ELi4ES3_EELb1ELb0ELb1ELb0ELb0ELb1ELb0ELb0EEEvNS_16Flash_fwd_paramsE,(.L_x_1295 - _ZN5flash16flash_fwd_kernelI23Flash_fwd_kernel_traitsILi192ELi64ELi64ELi4ELb0ELb0EN7cutlass6half_tE19Flash_kernel_traitsILi192ELi64ELi64ELi4ES3_EELb1ELb0ELb1ELb0ELb0ELb1ELb0ELb0EEEvNS_16Flash_fwd_paramsE)
        .other          _ZN5flash16flash_fwd_kernelI23Flash_fwd_kernel_traitsILi192ELi64ELi64ELi4ELb0ELb0EN7cutlass6half_tE19Flash_kernel_traitsILi192ELi64ELi64ELi4ES3_EELb1ELb0ELb1ELb0ELb0ELb1ELb0ELb0EEEvNS_16Flash_fwd_paramsE,@"STO_CUDA_ENTRY STV_DEFAULT"
_ZN5flash16flash_fwd_kernelI23Flash_fwd_kernel_traitsILi192ELi64ELi64ELi4ELb0ELb0EN7cutlass6half_tE19Flash_kernel_traitsILi192ELi64ELi64ELi4ES3_EELb1ELb0ELb1ELb0ELb0ELb1ELb0ELb0EEEvNS_16Flash_fwd_paramsE:
.text._ZN5flash16flash_fwd_kernelI23Flash_fwd_kernel_traitsILi192ELi64ELi64ELi4ELb0ELb0EN7cutlass6half_tE19Flash_kernel_traitsILi192ELi64ELi64ELi4ES3_EELb1ELb0ELb1ELb0ELb0ELb1ELb0ELb0EEEvNS_16Flash_fwd_paramsE:
        /* <DEDUP_REMOVED lines=19> */
[----:B------:R-:W-:Y:S01]  /*0130*/  UISETP.NE.AND.EX UP1, UPT, URZ, UR5, UPT, UP1 ;  /* 0x000000053f00728c */ /* 0x000fe2000bf25310 */
[----:B------:R-:W1:Y:S01]  /*0140*/  S2UR UR8, SR_CTAID.Z ;  /* 0x00000000000879c3 */ /* 0x000e620000002700 */
[----:B------:R-:W-:Y:S02]  /*0150*/  UMOV UR7, 0x4 ;  /* 0x0000000400077882 */ /* 0x000fe40000000000 */
        /* <DEDUP_REMOVED lines=34> */
[----:B------:R-:W4:Y:S04]  /*0380*/  @P1 LDG.E R7, [R10.64] ;  /* 0x0000000e0a071981 */ /* 0x000f28000c1e1900 */
[----:B------:R-:W5:Y:S01]  /*0390*/  @!P2 LDG.E R0, [R2.64] ;  /* 0x0000000e0200a981 */ /* 0x000f62000c1e1900 */
[----:B------:R-:W-:Y:S01]  /*03a0*/  UMOV UR12, 0xffffffff ;  /* 0xffffffff000c7882 */ /* 0x000fe20000000000 */
[----:B------:R-:W-:Y:S01]  /*03b0*/  SHF.R.S32.HI R6, RZ, 0x1f, R87 ;  /* 0x0000001fff067819 */ /* 0x000fe20000011457 */
[----:B------:R-:W-:Y:S02]  /*03c0*/  UMOV UR19, 0xffffffff ;  /* 0xffffffff00137882 */ /* 0x000fe40000000000 */
[----:B------:R-:W-:Y:S01]  /*03d0*/  ULDC UR4, c[0x0][0x1c0] ;  /* 0x0000700000047ab9 */ /* 0x000fe20000000800 */
[----:B------:R-:W-:Y:S01]  /*03e0*/  LEA.HI R86, R6, R87, RZ, 0x5 ;  /* 0x0000005706567211 */ /* 0x000fe200078f28ff */
[----:B------:R-:W-:-:S02]  /*03f0*/  UIMAD UR4, UR9, UR4, UR8 ;  /* 0x00000004090472a4 */ /* 0x000fc4000f8e0208 */
[----:B------:R-:W-:Y:S01]  /*0400*/  UMOV UR18, URZ ;  /* 0x0000003f00127c82 */ /* 0x000fe20008000000 */
[----:B------:R-:W-:Y:S01]  /*0410*/  LOP3.LUT R88, R86, 0xffffffe0, RZ, 0xc0, !PT ;  /* 0xffffffe056587812 */ /* 0x000fe200078ec0ff */
[----:B------:R-:W-:-:S04]  /*0420*/  USHF.L.U32 UR5, UR4, 0x5, URZ ;  /* 0x0000000504057899 */ /* 0x000fc8000800063f */
[----:B------:R-:W-:Y:S01]  /*0430*/  IMAD.IADD R88, R87, 0x1, -R88 ;  /* 0x0000000157587824 */ /* 0x000fe200078e0a58 */
[----:B------:R-:W-:Y:S01]  /*0440*/  USHF.R.S32.HI UR4, URZ, 0x1f, UR5 ;  /* 0x0000001f3f047899 */ /* 0x000fe20008011405 */
        /* <DEDUP_REMOVED lines=19> */
.L_x_931:
[----:B------:R-:W-:Y:S02]  /*0580*/  ULDC UR6, c[0x0][0x218] ;  /* 0x0000860000067ab9 */ /* 0x000fe40000000800 */
.L_x_932:
        /* <DEDUP_REMOVED lines=25> */
[----:B------:R-:W-:Y:S02]  /*0720*/  UIADD3 UR7, UR17, 0x3f, URZ ;  /* 0x0000003f11077890 */ /* 0x000fe4000fffe03f */
[----:B------:R-:W-:-:S02]  /*0730*/  UIADD3 UR11, UR6, -UR11, URZ ;  /* 0x8000000b060b7290 */ /* 0x000fc4000fffe03f */
        /* <DEDUP_REMOVED lines=19> */
[----:B------:R-:W-:Y:S01]  /*0870*/  ULDC.64 UR4, c[0x0][0x1e0] ;  /* 0x0000780000047ab9 */ /* 0x000fe20000000a00 */
[----:B------:R-:W1:Y:S01]  /*0880*/  S2R R6, SR_CTAID.Z ;  /* 0x0000000000067919 */ /* 0x000e620000002700 */
[----:B------:R-:W-:Y:S01]  /*0890*/  ULDC.U8 UR18, c[0x0][0x328] ;  /* 0x0000ca0000127ab9 */ /* 0x000fe20000000000 */
[----:B------:R-:W-:Y:S01]  /*08a0*/  LOP3.LUT R0, R10, 0x1ffffff8, RZ, 0xc0, !PT ;  /* 0x1ffffff80a007812 */ /* 0x000fe200078ec0ff */
[----:B------:R-:W-:Y:S01]  /*08b0*/  ULDC.64 UR6, c[0x0][0x1e8] ;  /* 0x00007a0000067ab9 */ /* 0x000fe20000000a00 */
[----:B------:R-:W2:Y:S01]  /*08c0*/  S2R R13, SR_CTAID.X ;  /* 0x00000000000d7919 */ /* 0x000ea20000002500 */
[----:B------:R-:W-:Y:S01]  /*08d0*/  UISETP.NE.AND UP3, UPT, UR18, URZ, UPT ;  /* 0x0000003f1200728c */ /* 0x000fe2000bf65270 */
[----:B------:R-:W-:Y:S01]  /*08e0*/  SHF.R.S32.HI R10, RZ, 0x3, R10 ;  /* 0x00000003ff0a7819 */ /* 0x000fe2000001140a */
[----:B------:R-:W-:Y:S01]  /*08f0*/  USHF.R.S32.HI UR20, URZ, 0x1f, UR8 ;  /* 0x0000001f3f147899 */ /* 0x000fe20008011408 */
[----:B------:R-:W-:Y:S01]  /*0900*/  IMAD.IADD R0, R87, 0x1, -R0 ;  /* 0x0000000157007824 */ /* 0x000fe200078e0a00 */
[----:B------:R-:W-:Y:S01]  /*0910*/  @!UP0 USHF.R.S32.HI UR19, URZ, 0x1f, UR9 ;  /* 0x0000001f3f138899 */ /* 0x000fe20008011409 */
[----:B------:R-:W-:Y:S01]  /*0920*/  SHF.R.S32.HI R11, RZ, 0x1f, R10 ;  /* 0x0000001fff0b7819 */ /* 0x000fe2000001140a */
[----:B------:R-:W-:Y:S01]  /*0930*/  @!UP0 UIMAD.WIDE.U32 UR22, UR9, UR4, URZ ;  /* 0x00000004091682a5 */ /* 0x000fe2000f8e003f */
[----:B------:R-:W-:Y:S01]  /*0940*/  IMAD.SHL.U32 R0, R0, 0x8, RZ ;  /* 0x0000000800007824 */ /* 0x000fe200078e00ff */
[----:B------:R-:W-:Y:S01]  /*0950*/  @!UP0 UIMAD UR19, UR19, UR4, URZ ;  /* 0x00000004131382a4 */ /* 0x000fe2000f8e023f */
[----:B------:R-:W-:Y:S01]  /*0960*/  BSSY B0, `(.L_x_934) ;  /* 0x0000038000007945 */ /* 0x000fe20003800000 */
[----:B------:R-:W-:-:S02]  /*0970*/  @UP0 UIMAD.WIDE.U32 UR10, UR12, UR6, URZ ;  /* 0x000000060c0a02a5 */ /* 0x000fc4000f8e003f */
[----:B------:R-:W-:Y:S02]  /*0980*/  ULDC.U8 UR4, c[0x0][0x329] ;  /* 0x0000ca4000047ab9 */ /* 0x000fe40000000000 */
[----:B------:R-:W-:Y:S02]  /*0990*/  UISETP.NE.AND UP2, UPT, UR4, URZ, UPT ;  /* 0x0000003f0400728c */ /* 0x000fe4000bf45270 */
[----:B------:R-:W-:Y:S02]  /*09a0*/  @!UP0 UIMAD UR19, UR9, UR5, UR19 ;  /* 0x00000005091382a4 */ /* 0x000fe4000f8e0213 */
[----:B------:R-:W-:Y:S02]  /*09b0*/  UISETP.EQ.AND UP3, UPT, UR4, URZ, UP3 ;  /* 0x0000003f0400728c */ /* 0x000fe40009f62270 */
[----:B------:R-:W-:Y:S02]  /*09c0*/  @UP0 UIMAD UR7, UR12, UR7, UR11 ;  /* 0x000000070c0702a4 */ /* 0x000fe4000f8e020b */
[----:B------:R-:W-:Y:S01]  /*09d0*/  ULDC.64 UR4, c[0x0][0x1f0] ;  /* 0x00007c0000047ab9 */ /* 0x000fe20000000a00 */
[----:B--2---:R-:W-:Y:S01]  /*09e0*/  IMAD.WIDE R12, R13, 0x40, R10 ;  /* 0x000000400d0c7825 */ /* 0x004fe200078e020a */
[----:B------:R-:W-:-:S02]  /*09f0*/  UIMAD UR4, UR20, UR4, URZ ;  /* 0x00000004140472a4 */ /* 0x000fc4000f8e023f */
[----:B------:R-:W-:Y:S02]  /*0a00*/  @!UP2 UISETP.NE.AND UP1, UPT, UR18, URZ, UPT ;  /* 0x0000003f1200a28c */ /* 0x000fe4000bf25270 */
[----:B------:R-:W-:Y:S02]  /*0a10*/  @UP0 UMOV UR20, UR10 ;  /* 0x0000000a00140c82 */ /* 0x000fe40008000000 */
[----:B------:R-:W-:Y:S02]  /*0a20*/  ULDC UR17, c[0x0][0x214] ;  /* 0x0000850000117ab9 */ /* 0x000fe40000000800 */
[----:B------:R-:W-:Y:S02]  /*0a30*/  @UP2 ULDC UR10, c[0x0][0x210] ;  /* 0x00008400000a2ab9 */ /* 0x000fe40000000800 */
[----:B------:R-:W-:Y:S02]  /*0a40*/  ULDC UR11, c[0x0][0x234] ;  /* 0x00008d00000b7ab9 */ /* 0x000fe40000000800 */
[----:B------:R-:W-:-:S02]  /*0a50*/  @UP2 UIMAD UR10, UR10, UR17, URZ ;  /* 0x000000110a0a22a4 */ /* 0x000fc4000f8e023f */
[----:B------:R-:W-:Y:S02]  /*0a60*/  @!UP2 USEL UR10, UR17, UR11, !UP1 ;  /* 0x0000000b110aa287 */ /* 0x000fe4000c800000 */
[----:B------:R-:W-:Y:S02]  /*0a70*/  ULDC UR6, c[0x0][0x1c0] ;  /* 0x0000700000067ab9 */ /* 0x000fe40000000800 */
[----:B------:R-:W-:Y:S02]  /*0a80*/  @UP2 UMOV UR21, 0x1 ;  /* 0x0000000100152882 */ /* 0x000fe40000000000 */
[----:B------:R-:W-:Y:S02]  /*0a90*/  @!UP2 UIMAD UR21, UR10, UR6, URZ ;  /* 0x000000060a15a2a4 */ /* 0x000fe4000f8e023f */
[----:B------:R-:W-:Y:S02]  /*0aa0*/  @!UP0 UMOV UR20, UR22 ;  /* 0x0000001600148c82 */ /* 0x000fe40008000000 */
[----:B------:R-:W-:Y:S01]  /*0ab0*/  @!UP0 UIADD3 UR7, UR23, UR19, URZ ;  /* 0x0000001317078290 */ /* 0x000fe2000fffe03f */
[----:B------:R-:W-:Y:S01]  /*0ac0*/  IADD3 R2, P0, R0, UR20, RZ ;  /* 0x0000001400027c10 */ /* 0x000fe2000ff1e0ff */
[----:B------:R-:W-:-:S02]  /*0ad0*/  UIADD3 UR13, -UR16, UR13, URZ ;  /* 0x0000000d100d7290 */ /* 0x000fc4000fffe13f */
[----:B------:R-:W-:Y:S02]  /*0ae0*/  @UP3 UIMAD UR18, UR9, UR17, URZ ;  /* 0x00000011091232a4 */ /* 0x000fe4000f8e023f */
[----:B------:R-:W-:Y:S01]  /*0af0*/  UIMAD UR21, UR9, UR21, URZ ;  /* 0x00000015091572a4 */ /* 0x000fe2000f8e023f */
[----:B------:R-:W-:Y:S01]  /*0b00*/  LEA.HI.X.SX32 R3, R0, UR7, 0x1, P0 ;  /* 0x0000000700037c11 */ /* 0x000fe200080f0eff */
[----:B------:R-:W-:Y:S01]  /*0b10*/  @UP3 USEL UR18, UR18, UR12, !UP0 ;  /* 0x0000000c12123287 */ /* 0x000fe2000c000000 */
[----:B------:R-:W-:Y:S01]  /*0b20*/  ISETP.GE.AND P0, PT, R10, UR13, PT ;  /* 0x0000000d0a007c0c */ /* 0x000fe2000bf06270 */
[----:B------:R-:W-:Y:S02]  /*0b30*/  @UP2 ULDC UR24, c[0x0][0x210] ;  /* 0x0000840000182ab9 */ /* 0x000fe40000000800 */
[----:B------:R-:W-:Y:S01]  /*0b40*/  USEL UR21, UR21, URZ, !UP3 ;  /* 0x0000003f15157287 */ /* 0x000fe2000d800000 */
[----:B-1----:R-:W-:Y:S01]  /*0b50*/  IMAD.WIDE.U32 R6, R6, c[0x0][0x1f0], R2 ;  /* 0x00007c0006067a25 */ /* 0x002fe200078e0002 */
[----:B------:R-:W-:-:S02]  /*0b60*/  @!UP2 UMOV UR24, 0x1 ;  /* 0x000000010018a882 */ /* 0x000fc40000000000 */
[----:B------:R-:W-:Y:S02]  /*0b70*/  UIMAD UR16, UR16, UR24, URZ ;  /* 0x00000018101072a4 */ /* 0x000fe4000f8e023f */
[----:B------:R-:W-:Y:S02]  /*0b80*/  UIMAD UR21, UR8, UR10, UR21 ;  /* 0x0000000a081572a4 */ /* 0x000fe4000f8e0215 */
[----:B------:R-:W-:Y:S02]  /*0b90*/  @!UP3 UMOV UR26, URZ ;  /* 0x0000003f001abc82 */ /* 0x000fe40008000000 */
[----:B------:R-:W-:Y:S02]  /*0ba0*/  @UP3 UMOV UR26, UR18 ;  /* 0x00000012001a3c82 */ /* 0x000fe40008000000 */
[----:B------:R-:W-:Y:S02]  /*0bb0*/  UIMAD UR4, UR8, UR5, UR4 ;  /* 0x00000005080472a4 */ /* 0x000fe4000f8e0204 */
[----:B------:R-:W-:-:S02]  /*0bc0*/  @!UP3 UMOV UR27, URZ ;  /* 0x0000003f001bbc82 */ /* 0x000fc40008000000 */
        /* <DEDUP_REMOVED lines=17> */
.L_x_935:
[----:B------:R-:W-:Y:S05]  /*0ce0*/  BSYNC B0 ;  /* 0x0000000000007941 */ /* 0x000fea0003800000 */
.L_x_934:
        /* <DEDUP_REMOVED lines=17> */
.L_x_937:
[----:B------:R-:W-:Y:S05]  /*0e00*/  BSYNC B0 ;  /* 0x0000000000007941 */ /* 0x000fea0003800000 */
.L_x_936:
        /* <DEDUP_REMOVED lines=17> */
.L_x_939:
[----:B------:R-:W-:Y:S05]  /*0f20*/  BSYNC B0 ;  /* 0x0000000000007941 */ /* 0x000fea0003800000 */
.L_x_938:
        /* <DEDUP_REMOVED lines=16> */
.L_x_941:
[----:B------:R-:W-:Y:S05]  /*1030*/  BSYNC B0 ;  /* 0x0000000000007941 */ /* 0x000fea0003800000 */
.L_x_940:
        /* <DEDUP_REMOVED lines=15> */
[----:B-1----:R-:W-:Y:S02]  /*1130*/  @!P4 LEA R8, P1, R3, c[0x0][0x200], 0x2 ;  /* 0x000080000308ca11 */ /* 0x002fe400078210ff */
        /* <DEDUP_REMOVED lines=19> */
.L_x_933:
        /* <DEDUP_REMOVED lines=34> */
.L_x_942:
[----:B-1----:R-:W-:Y:S01]  /*1490*/  IABS R5, c[0x0][0x1c8] ;  /* 0x0000720000057a13 */ /* 0x002fe20000000000 */
[----:B------:R-:W1:Y:S01]  /*14a0*/  S2R R0, SR_CTAID.Z ;  /* 0x0000000000007919 */ /* 0x000e620000002700 */
[----:B------:R-:W-:Y:S01]  /*14b0*/  IMAD.MOV.U32 R8, RZ, RZ, RZ ;  /* 0x000000ffff087224 */ /* 0x000fe200078e00ff */
[----:B------:R-:W-:Y:S01]  /*14c0*/  ULDC UR4, c[0x0][0x1c8] ;  /* 0x0000720000047ab9 */ /* 0x000fe20000000800 */
        /* <DEDUP_REMOVED lines=10> */
[----:B--2---:R-:W-:-:S06]  /*1570*/  IADD3 R9, R9, 0xffffffe, RZ ;  /* 0x0ffffffe09097810 */ /* 0x004fcc0007ffe0ff */
[----:B------:R-:W1:Y:S02]  /*1580*/  F2I.FTZ.U32.TRUNC.NTZ R9, R9 ;  /* 0x0000000900097305 */ /* 0x000e64000021f000 */
[----:B-1----:R-:W-:-:S04]  /*1590*/  IMAD.MOV R3, RZ, RZ, -R9 ;  /* 0x000000ffff037224 */ /* 0x002fc800078e0a09 */
        /* <DEDUP_REMOVED lines=27> */
.L_x_943:
[CC--:B------:R-:W-:Y:S01]  /*1750*/  LEA.HI R20, R6.reuse, R87.reuse, RZ, 0x3 ;  /* 0x0000005706147211 */ /* 0x0c0fe200078f18ff */
[----:B------:R-:W1:Y:S01]  /*1760*/  S2R R18, SR_CTAID.Z ;  /* 0x0000000000127919 */ /* 0x000e620000002700 */
[----:B------:R-:W-:Y:S01]  /*1770*/  ULDC.64 UR4, c[0x0][0x1a8] ;  /* 0x00006a0000047ab9 */ /* 0x000fe20000000a00 */
[----:B------:R-:W-:Y:S01]  /*1780*/  LEA.HI R5, R6, R87, RZ, 0x6 ;  /* 0x0000005706057211 */ /* 0x000fe200078f30ff */
[----:B------:R-:W-:Y:S01]  /*1790*/  UIMAD UR4, UR19, UR4, URZ ;  /* 0x00000004130472a4 */ /* 0x000fe2000f8e023f */
[----:B------:R-:W-:Y:S01]  /*17a0*/  LOP3.LUT R0, R20, 0xfffffff8, RZ, 0xc0, !PT ;  /* 0xfffffff814007812 */ /* 0x000fe200078ec0ff */
[----:B------:R-:W2:Y:S01]  /*17b0*/  S2R R84, SR_CTAID.X ;  /* 0x0000000000547919 */ /* 0x000ea20000002500 */
[----:B------:R-:W-:Y:S01]  /*17c0*/  SHF.R.S32.HI R20, RZ, 0x3, R20 ;  /* 0x00000003ff147819 */ /* 0x000fe20000011414 */
[----:B------:R-:W-:Y:S01]  /*17d0*/  UIMAD UR4, UR8, UR5, UR4 ;  /* 0x00000005080472a4 */ /* 0x000fe2000f8e0204 */
[----:B------:R-:W-:Y:S01]  /*17e0*/  IMAD.SHL.U32 R5, R5, 0x8, RZ ;  /* 0x0000000805057824 */ /* 0x000fe200078e00ff */
[----:B------:R-:W-:Y:S01]  /*17f0*/  UIADD3 UR29, UR28, -0x1, URZ ;  /* 0xffffffff1c1d7890 */ /* 0x000fe2000fffe03f */
[----:B------:R-:W-:Y:S01]  /*1800*/  IMAD.IADD R0, R87, 0x1, -R0 ;  /* 0x0000000157007824 */ /* 0x000fe200078e0a00 */
[C---:B------:R-:W-:Y:S01]  /*1810*/  IADD3 R7, R20.reuse, 0x20, RZ ;  /* 0x0000002014077810 */ /* 0x040fe20007ffe0ff */
[----:B------:R-:W-:Y:S01]  /*1820*/  IMAD.SHL.U32 R3, R20, 0x40, RZ ;  /* 0x0000004014037824 */ /* 0x000fe200078e00ff */
[----:B------:R-:W-:Y:S01]  /*1830*/  SHF.R.S32.HI R21, RZ, 0x1f, R20 ;  /* 0x0000001fff157819 */ /* 0x000fe20000011414 */
[----:B------:R-:W-:Y:S01]  /*1840*/  IMAD.SHL.U32 R212, R0, 0x8, RZ ;  /* 0x0000000800d47824 */ /* 0x000fe200078e00ff */
[----:B------:R-:W-:Y:S01]  /*1850*/  IADD3 R195, R20, 0x30, RZ ;  /* 0x0000003014c37810 */ /* 0x000fe20007ffe0ff */
[----:B------:R-:W-:Y:S01]  /*1860*/  UIMAD UR5, UR29, -0x40, UR17 ;  /* 0xffffffc01d0578a4 */ /* 0x000fe2000f8e0211 */
[----:B------:R-:W-:Y:S01]  /*1870*/  LOP3.LUT R3, R3, 0x1c0, RZ, 0xc0, !PT ;  /* 0x000001c003037812 */ /* 0x000fe200078ec0ff */
[----:B------:R-:W-:Y:S01]  /*1880*/  ULDC.64 UR8, c[0x0][0x198] ;  /* 0x0000660000087ab9 */ /* 0x000fe20000000a00 */
[--C-:B------:R-:W-:Y:S01]  /*1890*/  SHF.R.S32.HI R213, RZ, 0x1f, R212.reuse ;  /* 0x0000001fffd57819 */ /* 0x100fe200000114d4 */
[----:B------:R-:W-:Y:S01]  /*18a0*/  USHF.R.S32.HI UR18, URZ, 0x1f, UR29 ;  /* 0x0000001f3f127899 */ /* 0x000fe2000801141d */
[----:B------:R-:W-:Y:S01]  /*18b0*/  IADD3 R8, P0, R212, UR6, RZ ;  /* 0x00000006d4087c10 */ /* 0x000fe2000ff1e0ff */
[----:B------:R-:W-:Y:S01]  /*18c0*/  IMAD.SHL.U32 R205, R87, 0x2, RZ ;  /* 0x0000000257cd7824 */ /* 0x000fe200078e00ff */
[----:B------:R-:W-:Y:S01]  /*18d0*/  SHF.R.U32.HI R196, RZ, 0x3, R3 ;  /* 0x00000003ffc47819 */ /* 0x000fe20000011603 */
[C-C-:B------:R-:W-:Y:S01]  /*18e0*/  IMAD.WIDE.U32 R10, R20.reuse, c[0x0][0x198], R212.reuse ;  /* 0x00006600140a7a25 */ /* 0x140fe200078e00d4 */
[----:B------:R-:W-:Y:S01]  /*18f0*/  IADD3.X R9, R213, UR10, RZ, P0, !PT ;  /* 0x0000000ad5097c10 */ /* 0x000fe200087fe4ff */
[----:B------:R-:W-:Y:S01]  /*1900*/  UIADD3 UR10, -UR16, UR13, URZ ;  /* 0x0000000d100a7290 */ /* 0x000fe2000fffe13f */
[--C-:B------:R-:W-:Y:S01]  /*1910*/  LOP3.LUT R3, R3, 0x38, R212.reuse, 0xf8, !PT ;  /* 0x0000003803037812 */ /* 0x100fe200078ef8d4 */
[----:B------:R-:W-:Y:S01]  /*1920*/  IMAD.WIDE.U32 R28, R20, c[0x0][0x1a0], R212 ;  /* 0x00006800141c7a25 */ /* 0x000fe200078e00d4 */
[----:B------:R-:W-:Y:S01]  /*1930*/  IADD3 R200, P4, R10, UR20, RZ ;  /* 0x000000140ac87c10 */ /* 0x000fe2000ff9e0ff */
[----:B------:R-:W-:Y:S01]  /*1940*/  UISETP.GT.AND UP0, UPT, UR29, UR11, UPT ;  /* 0x0000000b1d00728c */ /* 0x000fe2000bf04270 */
[----:B------:R-:W-:Y:S01]  /*1950*/  LOP3.LUT R196, R3, R196, RZ, 0x3c, !PT ;  /* 0x000000c403c47212 */ /* 0x000fe200078e3cff */
[----:B-1----:R-:W-:Y:S01]  /*1960*/  IMAD.WIDE.U32 R18, R18, c[0x0][0x1a8], R8 ;  /* 0x00006a0012127a25 */ /* 0x002fe200078e0008 */
[----:B------:R-:W-:-:S02]  /*1970*/  IADD3 R8, R20, 0x10, RZ ;  /* 0x0000001014087810 */ /* 0x000fc40007ffe0ff */
[----:B------:R-:W-:Y:S01]  /*1980*/  ISETP.GE.AND P1, PT, R7, UR10, PT ;  /* 0x0000000a07007c0c */ /* 0x000fe2000bf26270 */
[----:B------:R-:W-:Y:S01]  /*1990*/  IMAD R3, R21, c[0x0][0x198], RZ ;  /* 0x0000660015037a24 */ /* 0x000fe200078e02ff */
[----:B------:R-:W-:Y:S01]  /*19a0*/  ISETP.GE.AND P2, PT, R8, UR10, PT ;  /* 0x0000000a08007c0c */ /* 0x000fe2000bf46270 */
[----:B--2---:R-:W-:Y:S01]  /*19b0*/  IMAD.WIDE R198, R84, 0x40, R20 ;  /* 0x0000004054c67825 */ /* 0x004fe200078e0214 */
[C---:B------:R-:W-:Y:S02]  /*19c0*/  ISETP.GE.AND P3, PT, R20.reuse, UR10, PT ;  /* 0x0000000a14007c0c */ /* 0x040fe4000bf66270 */
[----:B------:R-:W-:Y:S01]  /*19d0*/  ISETP.GE.AND P0, PT, R195, UR10, PT ;  /* 0x0000000ac3007c0c */ /* 0x000fe2000bf06270 */
[----:B------:R-:W-:Y:S01]  /*19e0*/  IMAD R3, R20, c[0x0][0x19c], R3 ;  /* 0x0000670014037a24 */ /* 0x000fe200078e0203 */
[----:B------:R-:W-:Y:S01]  /*19f0*/  IADD3 R19, R19, UR4, RZ ;  /* 0x0000000413137c10 */ /* 0x000fe2000fffe0ff */
[----:B------:R-:W-:Y:S01]  /*1a00*/  UMOV UR4, 0x6 ;  /* 0x0000000600047882 */ /* 0x000fe20000000000 */
[----:B------:R-:W-:Y:S01]  /*1a10*/  LOP3.LUT R196, R196, 0xfffffe00, R5, 0xf8, !PT ;  /* 0xfffffe00c4c47812 */ /* 0x000fe200078ef805 */
[----:B------:R-:W-:Y:S01]  /*1a20*/  USHF.L.U64.HI UR9, UR8, UR4, UR9 ;  /* 0x0000000408097299 */ /* 0x000fe20008010209 */
[----:B------:R-:W-:Y:S01]  /*1a30*/  IADD3.X R201, R11, UR7, R3, P4, !PT ;  /* 0x000000070bc97c10 */ /* 0x000fe2000a7fe403 */
[--C-:B------:R-:W-:Y:S01]  /*1a40*/  @!P1 IMAD.MOV.U32 R22, RZ, RZ, R18.reuse ;  /* 0x000000ffff169224 */ /* 0x100fe200078e0012 */
[C---:B------:R-:W-:Y:S01]  /*1a50*/  @!P1 IADD3 R12, P4, R198.reuse, 0x20, RZ ;  /* 0x00000020c60c9810 */ /* 0x040fe20007f9e0ff */
[----:B------:R-:W-:Y:S01]  /*1a60*/  @!P2 IMAD.MOV.U32 R10, RZ, RZ, R18 ;  /* 0x000000ffff0aa224 */ /* 0x000fe200078e0012 */
[C---:B------:R-:W-:Y:S01]  /*1a70*/  @!P2 IADD3 R16, P5, R198.reuse, 0x10, RZ ;  /* 0x00000010c610a810 */ /* 0x040fe20007fbe0ff */
[----:B------:R-:W-:Y:S01]  /*1a80*/  @!P3 IMAD R9, R199, c[0x0][0x190], RZ ;  /* 0x00006400c709ba24 */ /* 0x000fe200078e02ff */
[----:B------:R-:W-:Y:S01]  /*1a90*/  USHF.L.U32 UR4, UR8, 0x6, URZ ;  /* 0x0000000608047899 */ /* 0x000fe2000800063f */
[--C-:B------:R-:W-:Y:S01]  /*1aa0*/  @!P1 IMAD.X R5, RZ, RZ, R199.reuse, P4 ;  /* 0x000000ffff059224 */ /* 0x100fe200020e06c7 */
[----:B------:R-:W-:Y:S01]  /*1ab0*/  @!P0 IADD3 R14, P4, R198, 0x30, RZ ;  /* 0x00000030c60e8810 */ /* 0x000fe20007f9e0ff */
[----:B------:R-:W-:Y:S01]  /*1ac0*/  @!P2 IMAD.X R3, RZ, RZ, R199, P5 ;  /* 0x000000ffff03a224 */ /* 0x000fe200028e06c7 */
[----:B------:R-:W-:Y:S01]  /*1ad0*/  ISETP.GE.AND P5, PT, R8, UR5, PT ;  /* 0x0000000508007c0c */ /* 0x000fe2000bfa6270 */
[--C-:B------:R-:W-:Y:S01]  /*1ae0*/  @!P2 IMAD.MOV.U32 R11, RZ, RZ, R19.reuse ;  /* 0x000000ffff0ba224 */ /* 0x100fe200078e0013 */
[----:B------:R-:W-:Y:S01]  /*1af0*/  UIMAD UR6, UR9, UR29, URZ ;  /* 0x0000001d090672a4 */ /* 0x000fe2000f8e023f */
[----:B------:R-:W-:Y:S01]  /*1b00*/  @!P2 IMAD R3, R3, c[0x0][0x190], RZ ;  /* 0x000064000303aa24 */ /* 0x000fe200078e02ff */
[----:B------:R-:W-:Y:S01]  /*1b10*/  SHF.R.S32.HI R86, RZ, 0x5, R86 ;  /* 0x00000005ff567819 */ /* 0x000fe20000011456 */
[--C-:B------:R-:W-:Y:S01]  /*1b20*/  @!P1 IMAD.MOV.U32 R23, RZ, RZ, R19.reuse ;  /* 0x000000ffff179224 */ /* 0x100fe200078e0013 */
[----:B------:R-:W-:Y:S01]  /*1b30*/  UIMAD UR6, UR18, UR4, UR6 ;  /* 0x00000004120672a4 */ /* 0x000fe2000f8e0206 */
[----:B------:R-:W-:Y:S01]  /*1b40*/  @!P0 IMAD.MOV.U32 R24, RZ, RZ, R18 ;  /* 0x000000ffff188224 */ /* 0x000fe200078e0012 */
[----:B------:R-:W-:Y:S01]  /*1b50*/  LOP3.LUT R205, R205, 0x6, RZ, 0xc0, !PT ;  /* 0x00000006cdcd7812 */ /* 0x000fe200078ec0ff */
[----:B------:R-:W-:-:S02]  /*1b60*/  @!P0 IMAD.MOV.U32 R25, RZ, RZ, R19 ;  /* 0x000000ffff198224 */ /* 0x000fc400078e0013 */
[----:B------:R-:W-:Y:S02]  /*1b70*/  @!P1 IMAD R5, R5, c[0x0][0x190], RZ ;  /* 0x0000640005059a24 */ /* 0x000fe400078e02ff */
[C---:B------:R-:W-:Y:S02]  /*1b80*/  @!P3 IMAD R9, R198.reuse, c[0x0][0x194], R9 ;  /* 0x00006500c609ba24 */ /* 0x040fe400078e0209 */
[----:B------:R-:W-:-:S04]  /*1b90*/  @!P3 IMAD.WIDE.U32 R18, R198, c[0x0][0x190], R18 ;  /* 0x00006400c612ba25 */ /* 0x000fc800078e0012 */
[C---:B------:R-:W-:Y:S02]  /*1ba0*/  @!P2 IMAD R3, R16.reuse, c[0x0][0x194], R3 ;  /* 0x000065001003aa24 */ /* 0x040fe400078e0203 */
[----:B------:R-:W-:-:S04]  /*1bb0*/  @!P2 IMAD.WIDE.U32 R16, R16, c[0x0][0x190], R10 ;  /* 0x000064001010aa25 */ /* 0x000fc800078e000a */
[C---:B------:R-:W-:Y:S02]  /*1bc0*/  @!P1 IMAD R5, R12.reuse, c[0x0][0x194], R5 ;  /* 0x000065000c059a24 */ /* 0x040fe400078e0205 */
[----:B------:R-:W-:Y:S02]  /*1bd0*/  @!P0 IMAD.X R11, RZ, RZ, R199, P4 ;  /* 0x000000ffff0b8224 */ /* 0x000fe400020e06c7 */
[----:B------:R-:W-:Y:S01]  /*1be0*/  @!P1 IMAD.WIDE.U32 R12, R12, c[0x0][0x190], R22 ;  /* 0x000064000c0c9a25 */ /* 0x000fe200078e0016 */
[----:B------:R-:W-:-:S03]  /*1bf0*/  @!P3 LEA R22, P4, R18, c[0x0][0x160], 0x1 ;  /* 0x000058001216ba11 */ /* 0x000fc600078808ff */
[----:B------:R-:W-:Y:S02]  /*1c00*/  @!P3 IMAD.IADD R9, R19, 0x1, R9 ;  /* 0x000000011309b824 */ /* 0x000fe400078e0209 */
[----:B------:R-:W-:Y:S02]  /*1c10*/  @!P2 IMAD.IADD R3, R17, 0x1, R3 ;  /* 0x000000011103a824 */ /* 0x000fe400078e0203 */
[----:B------:R-:W-:Y:S01]  /*1c20*/  IMAD.WIDE.U32 R200, R224, c[0x0][0x1b0], R200 ;  /* 0x00006c00e0c87a25 */ /* 0x000fe200078e00c8 */
[----:B------:R-:W-:Y:S02]  /*1c30*/  @!P3 LEA.HI.X R23, R18, c[0x0][0x164], R9, 0x1, P4 ;  /* 0x000059001217ba11 */ /* 0x000fe400020f0c09 */
[----:B------:R-:W-:Y:S01]  /*1c40*/  SHF.R.S32.HI R9, RZ, 0x1f, R224 ;  /* 0x0000001fff097819 */ /* 0x000fe200000114e0 */
[----:B------:R-:W-:Y:S01]  /*1c50*/  @!P0 IMAD R11, R11, c[0x0][0x190], RZ ;  /* 0x000064000b0b8a24 */ /* 0x000fe200078e02ff */
[----:B------:R-:W-:Y:S01]  /*1c60*/  @!P2 LEA R18, P4, R16, c[0x0][0x160], 0x1 ;  /* 0x000058001012aa11 */ /* 0x000fe200078808ff */
[----:B------:R-:W-:-:S02]  /*1c70*/  IMAD.MOV.U32 R210, RZ, RZ, R200 ;  /* 0x000000ffffd27224 */ /* 0x000fc400078e00c8 */
[----:B------:R-:W-:Y:S01]  /*1c80*/  IMAD R211, R9, c[0x0][0x1b0], RZ ;  /* 0x00006c0009d37a24 */ /* 0x000fe200078e02ff */
[----:B------:R-:W-:Y:S01]  /*1c90*/  @!P2 LEA.HI.X R19, R16, c[0x0][0x164], R3, 0x1, P4 ;  /* 0x000059001013aa11 */ /* 0x000fe200020f0c03 */
[----:B------:R-:W-:Y:S02]  /*1ca0*/  IMAD.U32 R3, RZ, RZ, UR4 ;  /* 0x00000004ff037e24 */ /* 0x000fe4000f8e00ff */
[----:B------:R-:W-:Y:S02]  /*1cb0*/  IMAD R211, R224, c[0x0][0x1b4], R211 ;  /* 0x00006d00e0d37a24 */ /* 0x000fe400078e02d3 */
[C---:B------:R-:W-:Y:S02]  /*1cc0*/  @!P0 IMAD R11, R14.reuse, c[0x0][0x194], R11 ;  /* 0x000065000e0b8a24 */ /* 0x040fe400078e020b */
[----:B------:R-:W-:Y:S02]  /*1cd0*/  IMAD.IADD R211, R201, 0x1, R211 ;  /* 0x00000001c9d37824 */ /* 0x000fe400078e02d3 */
[----:B------:R-:W-:Y:S01]  /*1ce0*/  @!P0 IMAD.WIDE.U32 R14, R14, c[0x0][0x190], R24 ;  /* 0x000064000e0e8a25 */ /* 0x000fe200078e0018 */
[----:B------:R-:W-:-:S03]  /*1cf0*/  @!P1 LEA R24, P4, R12, c[0x0][0x160], 0x1 ;  /* 0x000058000c189a11 */ /* 0x000fc600078808ff */
[----:B------:R-:W-:Y:S01]  /*1d00*/  @!P1 IMAD.IADD R5, R13, 0x1, R5 ;  /* 0x000000010d059824 */ /* 0x000fe200078e0205 */
[----:B------:R-:W-:Y:S01]  /*1d10*/  @!P0 LEA R26, P6, R14, c[0x0][0x160], 0x1 ;  /* 0x000058000e1a8a11 */ /* 0x000fe200078c08ff */
[----:B------:R-:W-:-:S03]  /*1d20*/  IMAD.WIDE.U32 R16, R3, UR29, R210 ;  /* 0x0000001d03107c25 */ /* 0x000fc6000f8e00d2 */
[----:B------:R-:W-:Y:S01]  /*1d30*/  @!P1 LEA.HI.X R25, R12, c[0x0][0x164], R5, 0x1, P4 ;  /* 0x000059000c199a11 */ /* 0x000fe200020f0c05 */
[----:B------:R-:W-:Y:S01]  /*1d40*/  IMAD.U32 R13, RZ, RZ, UR8 ;  /* 0x00000008ff0d7e24 */ /* 0x000fe2000f8e00ff */
[----:B------:R-:W-:Y:S01]  /*1d50*/  IADD3 R17, R17, UR6, RZ ;  /* 0x0000000611117c10 */ /* 0x000fe2000fffe0ff */
[----:B------:R-:W-:Y:S01]  /*1d60*/  IMAD.MOV.U32 R10, RZ, RZ, c[0x0][0x19c] ;  /* 0x00006700ff0a7624 */ /* 0x000fe200078e00ff */
[----:B------:R-:W-:Y:S01]  /*1d70*/  UIMAD.WIDE.U32 UR6, UR8, 0x20, URZ ;  /* 0x00000020080678a5 */ /* 0x000fe2000f8e003f */
[----:B------:R-:W-:Y:S01]  /*1d80*/  IMAD.U32 R5, RZ, RZ, UR8 ;  /* 0x00000008ff057e24 */ /* 0x000fe2000f8e00ff */
[----:B------:R-:W-:Y:S01]  /*1d90*/  @!P5 LEA R12, P4, R13, R16, 0x4 ;  /* 0x000000100d0cd211 */ /* 0x000fe200078820ff */
[----:B------:R-:W-:Y:S02]  /*1da0*/  @!P0 IMAD.IADD R11, R15, 0x1, R11 ;  /* 0x000000010f0b8824 */ /* 0x000fe400078e020b */
[----:B------:R-:W-:Y:S01]  /*1db0*/  IMAD.SHL.U32 R196, R196, 0x2, RZ ;  /* 0x00000002c4c47824 */ /* 0x000fe200078e00ff */
[----:B------:R-:W-:Y:S01]  /*1dc0*/  @!P5 LEA.HI.X R5, R5, R17, R10, 0x4, P4 ;  /* 0x000000110505d211 */ /* 0x000fe200020f240a */
[----:B------:R-:W-:Y:S01]  /*1dd0*/  IMAD R207, R9, c[0x0][0x1b8], RZ ;  /* 0x00006e0009cf7a24 */ /* 0x000fe200078e02ff */
[----:B------:R-:W-:Y:S01]  /*1de0*/  @!P0 LEA.HI.X R27, R14, c[0x0][0x164], R11, 0x1, P6 ;  /* 0x000059000e1b8a11 */ /* 0x000fe200030f0c0b */
[----:B------:R-:W-:Y:S01]  /*1df0*/  IMAD R11, R21, c[0x0][0x1a0], RZ ;  /* 0x00006800150b7a24 */ /* 0x000fe200078e02ff */
[----:B------:R-:W-:Y:S01]  /*1e00*/  @!P5 LEA R14, P4, R12, c[0x0][0x168], 0x1 ;  /* 0x00005a000c0eda11 */ /* 0x000fe200078808ff */
[----:B------:R-:W-:Y:S01]  /*1e10*/  @!PT LDS RZ, [RZ] ;  /* 0x00000000fffff984 */ /* 0x000fe20000000800 */
[----:B------:R-:W-:Y:S01]  /*1e20*/  @!PT LDS RZ, [RZ] ;  /* 0x00000000fffff984 */ /* 0x000fe20000000800 */
[----:B------:R-:W-:Y:S01]  /*1e30*/  @!PT LDS RZ, [RZ] ;  /* 0x00000000fffff984 */ /* 0x000fe20000000800 */
[----:B------:R1:W-:Y:S01]  /*1e40*/  @!P3 LDGSTS.E.BYPASS.LTC128B.128 [R196], [R22.64] ;  /* 0x0000000016c4bfae */ /* 0x0003e2000b901d4e */
[C---:B------:R-:W-:Y:S01]  /*1e50*/  ISETP.GE.AND P6, PT, R20.reuse, UR5, PT ;  /* 0x0000000514007c0c */ /* 0x040fe2000bfc6270 */
[----:B------:R-:W-:Y:S01]  /*1e60*/  IMAD R11, R20, c[0x0][0x1a4], R11 ;  /* 0x00006900140b7a24 */ /* 0x000fe200078e020b */
[----:B------:R-:W-:Y:S01]  /*1e70*/  @!P5 LEA.HI.X R15, R12, c[0x0][0x16c], R5, 0x1, P4 ;  /* 0x00005b000c0fda11 */ /* 0x000fe200020f0c05 */
[----:B------:R1:W-:Y:S01]  /*1e80*/  @!P3 LDGSTS.E.BYPASS.LTC128B.128 [R196+0x2000], [R22.64+0x80] ;  /* 0x0200008016c4bfae */ /* 0x0003e2000b901d4e */
[----:B------:R-:W-:Y:S01]  /*1e90*/  ISETP.GE.AND P4, PT, R7, UR5, PT ;  /* 0x0000000507007c0c */ /* 0x000fe2000bf86270 */
[----:B------:R-:W-:-:S02]  /*1ea0*/  IMAD.SHL.U32 R12, R10, 0x20, RZ ;  /* 0x000000200a0c7824 */ /* 0x000fc400078e00ff */
[----:B------:R1:W-:Y:S01]  /*1eb0*/  @!P3 LDGSTS.E.BYPASS.LTC128B.128 [R196+0x4000], [R22.64+0x100] ;  /* 0x0400010016c4bfae */ /* 0x0003e2000b901d4e */
[----:B------:R-:W-:Y:S01]  /*1ec0*/  ISETP.GE.AND P3, PT, R195, UR5, PT ;  /* 0x00000005c3007c0c */ /* 0x000fe2000bf66270 */
[----:B------:R-:W-:Y:S02]  /*1ed0*/  IMAD.U32 R5, RZ, RZ, UR8 ;  /* 0x00000008ff057e24 */ /* 0x000fe4000f8e00ff */
[----:B------:R2:W-:Y:S01]  /*1ee0*/  @!P2 LDGSTS.E.BYPASS.LTC128B.128 [R196+0x800], [R18.64] ;  /* 0x0080000012c4afae */ /* 0x0005e2000b901d4e */
[----:B------:R-:W-:Y:S02]  /*1ef0*/  IMAD R207, R224, c[0x0][0x1bc], R207 ;  /* 0x00006f00e0cf7a24 */ /* 0x000fe400078e02cf */
[----:B------:R-:W-:Y:S01]  /*1f00*/  IMAD R214, R84, 0x4, R86 ;  /* 0x0000000454d67824 */ /* 0x000fe200078e0256 */
[----:B------:R2:W-:Y:S04]  /*1f10*/  @!P2 LDGSTS.E.BYPASS.LTC128B.128 [R196+0x2800], [R18.64+0x80] ;  /* 0x0280008012c4afae */ /* 0x0005e8000b901d4e */
[----:B------:R2:W-:Y:S04]  /*1f20*/  @!P2 LDGSTS.E.BYPASS.LTC128B.128 [R196+0x4800], [R18.64+0x100] ;  /* 0x0480010012c4afae */ /* 0x0005e8000b901d4e */
[----:B------:R3:W-:Y:S04]  /*1f30*/  @!P1 LDGSTS.E.BYPASS.LTC128B.128 [R196+0x1000], [R24.64] ;  /* 0x0100000018c49fae */ /* 0x0007e8000b901d4e */
[----:B------:R3:W-:Y:S04]  /*1f40*/  @!P1 LDGSTS.E.BYPASS.LTC128B.128 [R196+0x3000], [R24.64+0x80] ;  /* 0x0300008018c49fae */ /* 0x0007e8000b901d4e */
[----:B------:R3:W-:Y:S01]  /*1f50*/  @!P1 LDGSTS.E.BYPASS.LTC128B.128 [R196+0x5000], [R24.64+0x100] ;  /* 0x0500010018c49fae */ /* 0x0007e2000b901d4e */
[----:B------:R-:W-:-:S02]  /*1f60*/  @!P4 IADD3 R13, P1, R16, UR6, RZ ;  /* 0x00000006100dcc10 */ /* 0x000fc4000ff3e0ff */
[C---:B-1----:R-:W-:Y:S01]  /*1f70*/  @!P6 LEA R22, P2, R16.reuse, c[0x0][0x168], 0x1 ;  /* 0x00005a001016ea11 */ /* 0x042fe200078408ff */
[----:B------:R1:W-:Y:S01]  /*1f80*/  @!P0 LDGSTS.E.BYPASS.LTC128B.128 [R196+0x1800], [R26.64] ;  /* 0x018000001ac48fae */ /* 0x0003e2000b901d4e */
[----:B------:R-:W-:Y:S01]  /*1f90*/  @!P4 IADD3.X R12, R17, UR7, R12, P1, !PT ;  /* 0x00000007110ccc10 */ /* 0x000fe20008ffe40c */
[----:B------:R-:W-:Y:S01]  /*1fa0*/  ULDC.64 UR6, c[0x0][0x1a0] ;  /* 0x0000680000067ab9 */ /* 0x000fe20000000a00 */
[----:B------:R-:W-:Y:S01]  /*1fb0*/  @!P6 LEA.HI.X R23, R16, c[0x0][0x16c], R17, 0x1, P2 ;  /* 0x00005b001017ea11 */ /* 0x000fe200010f0c11 */
[----:B------:R1:W-:Y:S01]  /*1fc0*/  @!P0 LDGSTS.E.BYPASS.LTC128B.128 [R196+0x3800], [R26.64+0x80] ;  /* 0x038000801ac48fae */ /* 0x0003e2000b901d4e */
[----:B------:R-:W-:-:S03]  /*1fd0*/  UIMAD UR18, UR18, UR6, URZ ;  /* 0x00000006121272a4 */ /* 0x000fc6000f8e023f */
[----:B------:R1:W-:Y:S01]  /*1fe0*/  @!P0 LDGSTS.E.BYPASS.LTC128B.128 [R196+0x5800], [R26.64+0x100] ;  /* 0x058001001ac48fae */ /* 0x0003e2000b901d4e */
[----:B------:R-:W-:Y:S01]  /*1ff0*/  UIMAD UR7, UR29, UR7, UR18 ;  /* 0x000000071d0772a4 */ /* 0x000fe2000f8e0212 */
[C---:B--2---:R-:W-:Y:S02]  /*2000*/  @!P4 LEA R18, P1, R13.reuse, c[0x0][0x168], 0x1 ;  /* 0x00005a000d12ca11 */ /* 0x044fe400078208ff */
[----:B------:R2:W-:Y:S01]  /*2010*/  @!P6 LDGSTS.E.BYPASS.LTC128B.128 [R196+0x6000], [R22.64] ;  /* 0x0600000016c4efae */ /* 0x0005e2000b901d4e */
[----:B------:R-:W-:Y:S01]  /*2020*/  UIMAD.WIDE.U32 UR18, UR6, 0x20, URZ ;  /* 0x00000020061278a5 */ /* 0x000fe2000f8e003f */
[----:B------:R-:W-:Y:S01]  /*2030*/  @!P4 LEA.HI.X R19, R13, c[0x0][0x16c], R12, 0x1, P1 ;  /* 0x00005b000d13ca11 */ /* 0x000fe200008f0c0c */
[----:B------:R-:W-:Y:S01]  /*2040*/  @!P3 IMAD.WIDE.U32 R12, R5, 0x30, R16 ;  /* 0x00000030050cb825 */ /* 0x000fe200078e0010 */
[----:B------:R2:W-:Y:S01]  /*2050*/  @!P6 LDGSTS.E.BYPASS.LTC128B.128 [R196+0x8000], [R22.64+0x80] ;  /* 0x0800008016c4efae */ /* 0x0005e2000b901d4e */
[----:B------:R-:W-:Y:S02]  /*2060*/  ISETP.GE.AND P1, PT, R8, UR5, PT ;  /* 0x0000000508007c0c */ /* 0x000fe4000bf26270 */
[----:B------:R-:W-:Y:S01]  /*2070*/  @!P3 IMAD R5, R10, 0x30, RZ ;  /* 0x000000300a05b824 */ /* 0x000fe200078e02ff */
[----:B------:R-:W-:Y:S01]  /*2080*/  @!P3 LEA R16, P0, R12, c[0x0][0x168], 0x1 ;  /* 0x00005a000c10ba11 */ /* 0x000fe200078008ff */
[----:B------:R2:W-:Y:S01]  /*2090*/  @!P6 LDGSTS.E.BYPASS.LTC128B.128 [R196+0xa000], [R22.64+0x100] ;  /* 0x0a00010016c4efae */ /* 0x0005e2000b901d4e */
[----:B---3--:R-:W-:Y:S01]  /*20a0*/  IADD3 R24, P2, R28, UR22, RZ ;  /* 0x000000161c187c10 */ /* 0x008fe2000ff5e0ff */
[----:B------:R-:W-:Y:S01]  /*20b0*/  @!P3 IMAD.IADD R5, R13, 0x1, R5 ;  /* 0x000000010d05b824 */ /* 0x000fe200078e0205 */
[----:B------:R-:W-:Y:S01]  /*20c0*/  ISETP.GE.AND P6, PT, R20, UR5, PT ;  /* 0x0000000514007c0c */ /* 0x000fe2000bfc6270 */
[----:B------:R3:W-:Y:S01]  /*20d0*/  @!P5 LDGSTS.E.BYPASS.LTC128B.128 [R196+0x6800], [R14.64] ;  /* 0x068000000ec4dfae */ /* 0x0007e2000b901d4e */
[----:B------:R-:W-:Y:S01]  /*20e0*/  IADD3.X R25, R29, UR21, R11, P2, !PT ;  /* 0x000000151d197c10 */ /* 0x000fe200097fe40b */
[----:B------:R-:W-:Y:S01]  /*20f0*/  UIMAD.WIDE.U32 UR20, UR29, UR6, URZ ;  /* 0x000000061d1472a5 */ /* 0x000fe2000f8e003f */
[----:B------:R-:W-:Y:S01]  /*2100*/  @!P3 LEA.HI.X R17, R12, c[0x0][0x16c], R5, 0x1, P0 ;  /* 0x00005b000c11ba11 */ /* 0x000fe200000f0c05 */
[----:B------:R3:W-:Y:S01]  /*2110*/  @!P5 LDGSTS.E.BYPASS.LTC128B.128 [R196+0x8800], [R14.64+0x80] ;  /* 0x088000800ec4dfae */ /* 0x0007e2000b901d4e */
[----:B------:R-:W-:Y:S01]  /*2120*/  LEA.HI R5, R6, R87, RZ, 0x4 ;  /* 0x0000005706057211 */ /* 0x000fe200078f20ff */
[----:B------:R-:W-:Y:S01]  /*2130*/  IMAD.SHL.U32 R8, R0, 0x40, RZ ;  /* 0x0000004000087824 */ /* 0x000fe200078e00ff */
[----:B------:R-:W-:Y:S01]  /*2140*/  UIADD3 UR7, UR21, UR7, URZ ;  /* 0x0000000715077290 */ /* 0x000fe2000fffe03f */
[----:B------:R3:W-:Y:S01]  /*2150*/  @!P5 LDGSTS.E.BYPASS.LTC128B.128 [R196+0xa800], [R14.64+0x100] ;  /* 0x0a8001000ec4dfae */ /* 0x0007e2000b901d4e */
[----:B------:R-:W-:Y:S01]  /*2160*/  LOP3.LUT R6, R5, 0xfffffff0, RZ, 0xc0, !PT ;  /* 0xfffffff005067812 */ /* 0x000fe200078ec0ff */
[----:B------:R-:W-:Y:S01]  /*2170*/  IMAD.SHL.U32 R11, R20, 0x8, RZ ;  /* 0x00000008140b7824 */ /* 0x000fe200078e00ff */
[----:B------:R-:W-:Y:S01]  /*2180*/  SHF.R.S32.HI R10, RZ, 0x4, R5 ;  /* 0x00000004ff0a7819 */ /* 0x000fe20000011405 */
[----:B------:R4:W-:Y:S01]  /*2190*/  @!P4 LDGSTS.E.BYPASS.LTC128B.128 [R196+0x7000], [R18.64] ;  /* 0x0700000012c4cfae */ /* 0x0009e2000b901d4e */
[----:B------:R-:W-:Y:S01]  /*21a0*/  LOP3.LUT R8, R8, 0x1c0, RZ, 0xc0, !PT ;  /* 0x000001c008087812 */ /* 0x000fe200078ec0ff */
[----:B------:R-:W-:Y:S01]  /*21b0*/  IMAD.IADD R6, R87, 0x1, -R6 ;  /* 0x0000000157067824 */ /* 0x000fe200078e0a06 */
[----:B------:R-:W-:Y:S01]  /*21c0*/  LEA.HI R5, R5, R10, RZ, 0x1 ;  /* 0x0000000a05057211 */ /* 0x000fe200078f08ff */
[----:B------:R4:W-:Y:S01]  /*21d0*/  @!P4 LDGSTS.E.BYPASS.LTC128B.128 [R196+0x9000], [R18.64+0x80] ;  /* 0x0900008012c4cfae */ /* 0x0009e2000b901d4e */
[----:B------:R-:W-:Y:S01]  /*21e0*/  IMAD.WIDE.U32 R224, R224, c[0x0][0x1b8], R24 ;  /* 0x00006e00e0e07a25 */ /* 0x000fe200078e0018 */
[----:B------:R-:W-:-:S02]  /*21f0*/  ISETP.GE.AND P2, PT, R7, UR5, PT ;  /* 0x0000000507007c0c */ /* 0x000fc4000bf46270 */
[----:B------:R4:W-:Y:S01]  /*2200*/  @!P4 LDGSTS.E.BYPASS.LTC128B.128 [R196+0xb000], [R18.64+0x100] ;  /* 0x0b00010012c4cfae */ /* 0x0009e2000b901d4e */
[----:B------:R-:W-:Y:S01]  /*2210*/  SHF.R.S32.HI R9, RZ, 0x1f, R6 ;  /* 0x0000001fff097819 */ /* 0x000fe20000011406 */
[----:B------:R-:W-:Y:S01]  /*2220*/  IMAD.U32 R12, RZ, RZ, UR20 ;  /* 0x00000014ff0c7e24 */ /* 0x000fe2000f8e00ff */
[----:B------:R-:W-:Y:S01]  /*2230*/  LOP3.LUT R11, R8, 0x8, R11, 0xf8, !PT ;  /* 0x00000008080b7812 */ /* 0x000fe200078ef80b */
[----:B------:R5:W-:Y:S01]  /*2240*/  @!P3 LDGSTS.E.BYPASS.LTC128B.128 [R196+0x7800], [R16.64] ;  /* 0x0780000010c4bfae */ /* 0x000be2000b901d4e */
[----:B------:R-:W-:Y:S01]  /*2250*/  IMAD.U32 R13, RZ, RZ, UR21 ;  /* 0x00000015ff0d7e24 */ /* 0x000fe2000f8e00ff */
[----:B------:R-:W-:Y:S01]  /*2260*/  LEA.HI R9, R9, R6, RZ, 0x3 ;  /* 0x0000000609097211 */ /* 0x000fe200078f18ff */
[----:B------:R-:W-:Y:S01]  /*2270*/  IMAD.U32 R7, RZ, RZ, UR7 ;  /* 0x00000007ff077e24 */ /* 0x000fe2000f8e00ff */
[----:B------:R5:W-:Y:S01]  /*2280*/  @!P3 LDGSTS.E.BYPASS.LTC128B.128 [R196+0x9800], [R16.64+0x80] ;  /* 0x0980008010c4bfae */ /* 0x000be2000b901d4e */
[----:B------:R-:W-:Y:S01]  /*2290*/  LOP3.LUT R13, R5, 0xfffffffe, RZ, 0xc0, !PT ;  /* 0xfffffffe050d7812 */ /* 0x000fe200078ec0ff */
[----:B------:R-:W-:Y:S01]  /*22a0*/  IMAD.IADD R207, R225, 0x1, R207 ;  /* 0x00000001e1cf7824 */ /* 0x000fe200078e02cf */
[----:B------:R-:W-:Y:S01]  /*22b0*/  SHF.R.U32.HI R8, RZ, 0x3, R8 ;  /* 0x00000003ff087819 */ /* 0x000fe20000011608 */
[----:B------:R5:W-:Y:S01]  /*22c0*/  @!P3 LDGSTS.E.BYPASS.LTC128B.128 [R196+0xb800], [R16.64+0x100] ;  /* 0x0b80010010c4bfae */ /* 0x000be2000b901d4e */
[----:B------:R-:W-:Y:S01]  /*22d0*/  LEA R20, P0, R12, R224, 0x6 ;  /* 0x000000e00c147211 */ /* 0x000fe200078030ff */
[----:B------:R-:W-:Y:S01]  /*22e0*/  IMAD.IADD R13, R10, 0x1, -R13 ;  /* 0x000000010a0d7824 */ /* 0x000fe200078e0a0d */
[----:B------:R-:W-:Y:S01]  /*22f0*/  LOP3.LUT R5, R9, 0xfffffff8, RZ, 0xc0, !PT ;  /* 0xfffffff809057812 */ /* 0x000fe200078ec0ff */
[----:B------:R-:W0:Y:S01]  /*2300*/  LDGDEPBAR ;  /* 0x00000000000079af */ /* 0x000e220000000000 */
[----:B------:R-:W-:Y:S01]  /*2310*/  LOP3.LUT R8, R11, R8, RZ, 0x3c, !PT ;  /* 0x000000080b087212 */ /* 0x000fe200078e3cff */
[----:B------:R-:W-:Y:S01]  /*2320*/  IMAD.MOV.U32 R10, RZ, RZ, c[0x0][0x1a4] ;  /* 0x00006900ff0a7624 */ /* 0x000fe200078e00ff */
[----:B------:R-:W-:Y:S01]  /*2330*/  LEA.HI.X R21, R12, R207, R7, 0x6, P0 ;  /* 0x000000cf0c157211 */ /* 0x000fe200000f3407 */
[----:B------:R-:W-:Y:S01]  /*2340*/  IMAD.U32 R12, RZ, RZ, UR6 ;  /* 0x00000006ff0c7e24 */ /* 0x000fe2000f8e00ff */
[----:B------:R-:W-:Y:S01]  /*2350*/  ISETP.GE.AND P5, PT, R195, UR5, PT ;  /* 0x00000005c3007c0c */ /* 0x000fe2000bfa6270 */
[----:B------:R-:W-:Y:S01]  /*2360*/  IMAD.IADD R5, R6, 0x1, -R5 ;  /* 0x0000000106057824 */ /* 0x000fe200078e0a05 */
[----:B------:R-:W-:Y:S01]  /*2370*/  UIADD3 UR7, UR17, 0x1, -UR13 ;  /* 0x0000000111077890 */ /* 0x000fe2000fffe80d */
[----:B------:R-:W-:Y:S01]  /*2380*/  IMAD.SHL.U32 R7, R10, 0x20, RZ ;  /* 0x000000200a077824 */ /* 0x000fe200078e00ff */
[----:B------:R-:W-:Y:S01]  /*2390*/  @!P1 LEA R12, P3, R12, R20, 0x4 ;  /* 0x000000140c0c9211 */ /* 0x000fe200078620ff */
[----:B------:R-:W-:Y:S01]  /*23a0*/  IMAD R193, R13, 0x200, R8 ;  /* 0x000002000dc17824 */ /* 0x000fe200078e0208 */
[----:B------:R-:W-:Y:S01]  /*23b0*/  @!P2 IADD3 R8, P0, R20, UR18, RZ ;  /* 0x000000121408ac10 */ /* 0x000fe2000ff1e0ff */
[----:B------:R-:W-:Y:S01]  /*23c0*/  IMAD.U32 R11, RZ, RZ, UR6 ;  /* 0x00000006ff0b7e24 */ /* 0x000fe2000f8e00ff */
[----:B------:R-:W-:Y:S01]  /*23d0*/  ULDC UR5, c[0x0][0x2e4] ;  /* 0x0000b90000057ab9 */ /* 0x000fe20000000800 */
[----:B---3--:R-:W-:Y:S01]  /*23e0*/  IMAD.SHL.U32 R14, R5, 0x40, RZ ;  /* 0x00000040050e7824 */ /* 0x008fe200078e00ff */
[----:B------:R-:W-:Y:S01]  /*23f0*/  @!P2 IADD3.X R7, R21, UR19, R7, P0, !PT ;  /* 0x000000131507ac10 */ /* 0x000fe200087fe407 */
[----:B------:R-:W-:Y:S01]  /*2400*/  IMAD.U32 R6, RZ, RZ, UR6 ;  /* 0x00000006ff067e24 */ /* 0x000fe2000f8e00ff */
[----:B------:R-:W-:Y:S01]  /*2410*/  @!P1 LEA.HI.X R11, R11, R21, R10, 0x4, P3 ;  /* 0x000000150b0b9211 */ /* 0x000fe200018f240a */
[----:B------:R-:W-:Y:S01]  /*2420*/  IMAD.SHL.U32 R13, R13, 0x8, RZ ;  /* 0x000000080d0d7824 */ /* 0x000fe200078e00ff */
[----:B----4-:R-:W-:Y:S01]  /*2430*/  @!P1 LEA R18, P0, R12, c[0x0][0x170], 0x1 ;  /* 0x00005c000c129a11 */ /* 0x010fe200078008ff */
[----:B------:R-:W-:Y:S01]  /*2440*/  IMAD.SHL.U32 R85, R9, 0x40, RZ ;  /* 0x0000004009557824 */ /* 0x000fe200078e00ff */
[----:B------:R-:W-:Y:S01]  /*2450*/  LOP3.LUT R14, R14, 0x1c0, RZ, 0xc0, !PT ;  /* 0x000001c00e0e7812 */ /* 0x000fe200078ec0ff */
[----:B------:R-:W-:Y:S01]  /*2460*/  @!P5 IMAD R10, R10, 0x30, RZ ;  /* 0x000000300a0ad824 */ /* 0x000fe200078e02ff */
[----:B-----5:R-:W-:Y:S01]  /*2470*/  @!P6 LEA R16, P4, R20, c[0x0][0x170], 0x1 ;  /* 0x00005c001410ea11 */ /* 0x020fe200078808ff */
[----:B------:R-:W-:-:S04]  /*2480*/  DEPBAR.LE SB0, 0x0 ;  /* 0x000080000000791a */ /* 0x000fc80000000000 */
[----:B------:R-:W-:Y:S01]  /*2490*/  BAR.SYNC.DEFER_BLOCKING 0x0 ;  /* 0x0000000000007b1d */ /* 0x000fe20000010000 */
[--C-:B------:R-:W-:Y:S01]  /*24a0*/  @!P6 LEA.HI.X R17, R20, c[0x0][0x174], R21.reuse, 0x1, P4 ;  /* 0x00005d001411ea11 */ /* 0x100fe200020f0c15 */
[----:B------:R-:W-:Y:S01]  /*24b0*/  @!P5 IMAD.WIDE.U32 R20, R6, 0x30, R20 ;  /* 0x000000300614d825 */ /* 0x000fe200078e0014 */
[----:B------:R-:W-:Y:S01]  /*24c0*/  @!P1 LEA.HI.X R19, R12, c[0x0][0x174], R11, 0x1, P0 ;  /* 0x00005d000c139a11 */ /* 0x000fe200000f0c0b */
[----:B------:R-:W-:Y:S01]  /*24d0*/  UIADD3 UR5, UR17, -UR5, -UR13 ;  /* 0x8000000511057290 */ /* 0x000fe2000fffe80d */
[----:B------:R-:W-:Y:S01]  /*24e0*/  LOP3.LUT R6, R14, 0x8, R13, 0xf8, !PT ;  /* 0x000000080e067812 */ /* 0x000fe200078ef80d */
[----:B------:R-:W-:Y:S01]  /*24f0*/  @!P5 IMAD.IADD R10, R21, 0x1, R10 ;  /* 0x00000001150ad824 */ /* 0x000fe200078e020a */
[----:B------:R-:W-:Y:S01]  /*2500*/  SHF.R.U32.HI R11, RZ, 0x3, R14 ;  /* 0x00000003ff0b7819 */ /* 0x000fe2000001160e */
[----:B------:R-:W-:Y:S01]  /*2510*/  IMAD.SHL.U32 R193, R193, 0x2, RZ ;  /* 0x00000002c1c17824 */ /* 0x000fe200078e00ff */
[----:B------:R-:W-:Y:S02]  /*2520*/  @!P2 LEA R14, P3, R8, c[0x0][0x170], 0x1 ;  /* 0x00005c00080eaa11 */ /* 0x000fe400078608ff */
[----:B------:R-:W-:-:S02]  /*2530*/  LOP3.LUT R85, R85, 0xfffffe00, RZ, 0xc0, !PT ;  /* 0xfffffe0055557812 */ /* 0x000fc400078ec0ff */
[----:B------:R-:W-:Y:S02]  /*2540*/  LOP3.LUT R6, R6, R11, RZ, 0x3c, !PT ;  /* 0x0000000b06067212 */ /* 0x000fe400078e3cff */
[----:B------:R-:W-:Y:S01]  /*2550*/  @!P2 LEA.HI.X R15, R8, c[0x0][0x174], R7, 0x1, P3 ;  /* 0x00005d00080faa11 */ /* 0x000fe200018f0c07 */
[----:B------:R-:W-:Y:S01]  /*2560*/  IMAD R7, R86, 0x400, R85 ;  /* 0x0000040056077824 */ /* 0x000fe200078e0255 */
[----:B------:R-:W-:Y:S02]  /*2570*/  @!P5 LEA R12, P0, R20, c[0x0][0x170], 0x1 ;  /* 0x00005c00140cda11 */ /* 0x000fe400078008ff */
[----:B------:R-:W-:Y:S01]  /*2580*/  IADD3 R191, R193, 0x6020, RZ ;  /* 0x00006020c1bf7810 */ /* 0x000fe20007ffe0ff */
[----:B------:R-:W-:Y:S01]  /*2590*/  IMAD.IADD R194, R6, 0x1, R7 ;  /* 0x0000000106c27824 */ /* 0x000fe200078e0207 */
[----:B------:R-:W-:Y:S01]  /*25a0*/  @!P5 LEA.HI.X R13, R20, c[0x0][0x174], R10, 0x1, P0 ;  /* 0x00005d00140dda11 */ /* 0x000fe200000f0c0a */
[----:B------:R-:W-:Y:S01]  /*25b0*/  IMAD.MOV.U32 R7, RZ, RZ, 0x10 ;  /* 0x00000010ff077424 */ /* 0x000fe200078e00ff */
[----:B------:R-:W-:Y:S01]  /*25c0*/  @P6 STS.128 [R196+0xc000], RZ ;  /* 0x00c000ffc4006388 */ /* 0x000fe20000000c00 */
[----:B------:R-:W-:-:S03]  /*25d0*/  IMAD.SHL.U32 R194, R194, 0x2, RZ ;  /* 0x00000002c2c27824 */ /* 0x000fc600078e00ff */
        /* <DEDUP_REMOVED lines=49> */
[----:B------:R-:W5:Y:S01]  /*28f0*/  LDSM.16.M88.4 R36, [R193+0x6800] ;  /* 0x00680000c124783b */ /* 0x000f620000000200 */
[C---:B------:R-:W-:Y:S02]  /*2900*/  IADD3 R182, R191.reuse, 0x1000, RZ ;  /* 0x00001000bfb67810 */ /* 0x040fe40007ffe0ff */
[----:B------:R-:W-:Y:S01]  /*2910*/  IADD3 R181, R191, 0x1800, RZ ;  /* 0x00001800bfb57810 */ /* 0x000fe20007ffe0ff */
[----:B------:R-:W1:Y:S01]  /*2920*/  LDSM.16.M88.4 R44, [R193+0x6000] ;  /* 0x00600000c12c783b */ /* 0x000e620000000200 */
[----:B------:R-:W-:Y:S01]  /*2930*/  IMAD.IADD R187, R193, 0x1, R0 ;  /* 0x00000001c1bb7824 */ /* 0x000fe200078e0200 */
[C---:B------:R-:W-:Y:S01]  /*2940*/  IADD3 R179, R191.reuse, 0x2000, RZ ;  /* 0x00002000bfb37810 */ /* 0x040fe20007ffe0ff */
[----:B------:R-:W-:Y:S01]  /*2950*/  IMAD.IADD R180, R0, 0x1, R191 ;  /* 0x0000000100b47824 */ /* 0x000fe200078e02bf */
[----:B------:R-:W1:Y:S01]  /*2960*/  LDSM.16.M88.4 R28, [R193+0x7000] ;  /* 0x00700000c11c783b */ /* 0x000e620000000200 */
[----:B------:R-:W-:Y:S01]  /*2970*/  IMAD.U32 R0, RZ, RZ, UR29 ;  /* 0x0000001dff007e24 */ /* 0x000fe2000f8e00ff */
[----:B------:R-:W-:-:S02]  /*2980*/  IADD3 R178, R191, 0x2800, RZ ;  /* 0x00002800bfb27810 */ /* 0x000fc40007ffe0ff */
[----:B--2---:R-:W2:Y:S01]  /*2990*/  LDSM.16.M88.4 R20, [R193+0x7800] ;  /* 0x00780000c114783b */ /* 0x004ea20000000200 */
[----:B------:R-:W-:Y:S01]  /*29a0*/  IMAD R0, R0, 0x40, R205 ;  /* 0x0000004000007824 */ /* 0x000fe200078e02cd */
[C---:B------:R-:W-:Y:S02]  /*29b0*/  IADD3 R177, R191.reuse, 0x3000, RZ ;  /* 0x00003000bfb17810 */ /* 0x040fe40007ffe0ff */
[----:B------:R-:W-:Y:S01]  /*29c0*/  LDSM.16.M88.4 R60, [R192] ;  /* 0x00000000c03c783b */ /* 0x000fe20000000200 */
[C---:B------:R-:W-:Y:S02]  /*29d0*/  IADD3 R176, R191.reuse, 0x3800, RZ ;  /* 0x00003800bfb07810 */ /* 0x040fe40007ffe0ff */
[C---:B------:R-:W-:Y:S01]  /*29e0*/  IADD3 R175, R191.reuse, 0x4000, RZ ;  /* 0x00004000bfaf7810 */ /* 0x040fe20007ffe0ff */
[----:B----4-:R-:W4:Y:S01]  /*29f0*/  LDSM.16.M88.4 R12, [R191+0x800] ;  /* 0x00080000bf0c783b */ /* 0x010f220000000200 */
[C---:B------:R-:W-:Y:S02]  /*2a00*/  IADD3 R174, R191.reuse, 0x4800, RZ ;  /* 0x00004800bfae7810 */ /* 0x040fe40007ffe0ff */
[C---:B------:R-:W-:Y:S01]  /*2a10*/  IADD3 R173, R191.reuse, 0x5000, RZ ;  /* 0x00005000bfad7810 */ /* 0x040fe20007ffe0ff */
[----:B---3--:R-:W3:Y:S01]  /*2a20*/  LDSM.16.M88.4 R16, [R191] ;  /* 0x00000000bf10783b */ /* 0x008ee20000000200 */
[----:B------:R-:W-:-:S03]  /*2a30*/  IADD3 R172, R191, 0x5800, RZ ;  /* 0x00005800bfac7810 */ /* 0x000fc60007ffe0ff */
[----:B------:R-:W2:Y:S04]  /*2a40*/  LDSM.16.M88.4 R8, [R191+0x1000] ;  /* 0x00100000bf08783b */ /* 0x000ea80000000200 */
[----:B------:R-:W2:Y:S04]  /*2a50*/  LDSM.16.M88.4 R80, [R191+0x1800] ;  /* 0x00180000bf50783b */ /* 0x000ea80000000200 */
[----:B------:R-:W-:Y:S01]  /*2a60*/  LDSM.16.M88.4 R72, [R190] ;  /* 0x00000000be48783b */ /* 0x000fe20000000200 */
[C---:B-----5:R-:W-:Y:S03]  /*2a70*/  HMMA.16816.F32 R40, R68.reuse, R36, RZ ;  /* 0x000000244428723c */ /* 0x060fe600000018ff */
[----:B------:R-:W5:Y:S04]  /*2a80*/  LDSM.16.M88.4 R52, [R187+0x6800] ;  /* 0x00680000bb34783b */ /* 0x000f680000000200 */
[----:B------:R-:W2:Y:S01]  /*2a90*/  LDSM.16.M88.4 R56, [R187+0x6000] ;  /* 0x00600000bb38783b */ /* 0x000ea20000000200 */
[C---:B------:R-:W-:Y:S03]  /*2aa0*/  HMMA.16816.F32 R36, R68.reuse, R38, RZ ;  /* 0x000000264424723c */ /* 0x040fe600000018ff */
[----:B------:R-:W-:Y:S04]  /*2ab0*/  LDSM.16.M88.4 R76, [R187+0x7800] ;  /* 0x00780000bb4c783b */ /* 0x000fe80000000200 */
[----:B------:R-:W-:Y:S01]  /*2ac0*/  LDSM.16.M88.4 R64, [R189] ;  /* 0x00000000bd40783b */ /* 0x000fe20000000200 */
[C---:B-1----:R-:W-:Y:S03]  /*2ad0*/  HMMA.16816.F32 R48, R68.reuse, R44, RZ ;  /* 0x0000002c4430723c */ /* 0x042fe600000018ff */
[----:B------:R-:W0:Y:S05]  /*2ae0*/  LDGDEPBAR ;  /* 0x00000000000079af */ /* 0x000e2a0000000000 */
[C---:B------:R-:W-:Y:S08]  /*2af0*/  HMMA.16816.F32 R32, R68.reuse, R28, RZ ;  /* 0x0000001c4420723c */ /* 0x040ff000000018ff */
[C---:B------:R-:W-:Y:S08]  /*2b00*/  HMMA.16816.F32 R44, R68.reuse, R46, RZ ;  /* 0x0000002e442c723c */ /* 0x040ff000000018ff */
[C---:B------:R-:W-:Y:S08]  /*2b10*/  HMMA.16816.F32 R28, R68.reuse, R30, RZ ;  /* 0x0000001e441c723c */ /* 0x040ff000000018ff */
[C---:B--2---:R-:W-:Y:S08]  /*2b20*/  HMMA.16816.F32 R24, R68.reuse, R20, RZ ;  /* 0x000000144418723c */ /* 0x044ff000000018ff */
[----:B------:R-:W-:Y:S01]  /*2b30*/  HMMA.16816.F32 R68, R68, R22, RZ ;  /* 0x000000164444723c */ /* 0x000fe200000018ff */
[----:B------:R-:W1:Y:S07]  /*2b40*/  LDSM.16.M88.4 R20, [R187+0x7000] ;  /* 0x00700000bb14783b */ /* 0x000e6e0000000200 */
[C---:B----4-:R-:W-:Y:S08]  /*2b50*/  HMMA.16816.F32 R40, R60.reuse, R12, R40 ;  /* 0x0000000c3c28723c */ /* 0x050ff00000001828 */
[C---:B------:R-:W-:Y:S01]  /*2b60*/  HMMA.16816.F32 R36, R60.reuse, R14, R36 ;  /* 0x0000000e3c24723c */ /* 0x040fe20000001824 */
[----:B------:R-:W2:Y:S07]  /*2b70*/  LDSM.16.M88.4 R12, [R180+0x800] ;  /* 0x00080000b40c783b */ /* 0x000eae0000000200 */
[C---:B---3--:R-:W-:Y:S08]  /*2b80*/  HMMA.16816.F32 R48, R60.reuse, R16, R48 ;  /* 0x000000103c30723c */ /* 0x048ff00000001830 */
[C---:B------:R-:W-:Y:S01]  /*2b90*/  HMMA.16816.F32 R44, R60.reuse, R18, R44 ;  /* 0x000000123c2c723c */ /* 0x040fe2000000182c */
[----:B------:R-:W3:Y:S07]  /*2ba0*/  LDSM.16.M88.4 R16, [R180] ;  /* 0x00000000b410783b */ /* 0x000eee0000000200 */
[C---:B------:R-:W-:Y:S08]  /*2bb0*/  HMMA.16816.F32 R32, R60.reuse, R8, R32 ;  /* 0x000000083c20723c */ /* 0x040ff00000001820 */
[C---:B------:R-:W-:Y:S01]  /*2bc0*/  HMMA.16816.F32 R28, R60.reuse, R10, R28 ;  /* 0x0000000a3c1c723c */ /* 0x040fe2000000181c */
[----:B------:R-:W4:Y:S07]  /*2bd0*/  LDSM.16.M88.4 R8, [R180+0x1000] ;  /* 0x00100000b408783b */ /* 0x000f2e0000000200 */
[C---:B------:R-:W-:Y:S08]  /*2be0*/  HMMA.16816.F32 R24, R60.reuse, R80, R24 ;  /* 0x000000503c18723c */ /* 0x040ff00000001818 */
[----:B------:R-:W-:Y:S01]  /*2bf0*/  HMMA.16816.F32 R68, R60, R82, R68 ;  /* 0x000000523c44723c */ /* 0x000fe20000001844 */
[----:B------:R-:W2:Y:S04]  /*2c00*/  LDSM.16.M88.4 R80, [R180+0x1800] ;  /* 0x00180000b450783b */ /* 0x000ea80000000200 */
[----:B------:R-:W-:Y:S03]  /*2c10*/  LDSM.16.M88.4 R60, [R193+0x8000] ;  /* 0x00800000c13c783b */ /* 0x000fe60000000200 */
        /* <DEDUP_REMOVED lines=9> */
[C---:B------:R-:W-:Y:S08]  /*2cb0*/  HMMA.16816.F32 R24, R72.reuse, R76, R24 ;  /* 0x0000004c4818723c */ /* 0x040ff00000001818 */
        /* <DEDUP_REMOVED lines=9> */
[C---:B----4-:R-:W-:Y:S08]  /*2d50*/  HMMA.16816.F32 R32, R64.reuse, R8, R32 ;  /* 0x000000084020723c */ /* 0x050ff00000001820 */
        /* <DEDUP_REMOVED lines=32> */
[C---:B-1----:R-:W-:Y:S08]  /*2f60*/  HMMA.16816.F32 R40, R20.reuse, R60, R40 ;  /* 0x0000003c1428723c */ /* 0x042ff00000001828 */
[C---:B------:R-:W-:Y:S01]  /*2f70*/  HMMA.16816.F32 R36, R20.reuse, R62, R36 ;  /* 0x0000003e1424723c */ /* 0x040fe20000001824 */
[----:B------:R-:W1:Y:S07]  /*2f80*/  LDSM.16.M88.4 R60, [R193+0xa800] ;  /* 0x00a80000c13c783b */ /* 0x000e6e0000000200 */
[C---:B------:R-:W-:Y:S08]  /*2f90*/  HMMA.16816.F32 R48, R20.reuse, R64, R48 ;  /* 0x000000401430723c */ /* 0x040ff00000001830 */
[C---:B------:R-:W-:Y:S01]  /*2fa0*/  HMMA.16816.F32 R44, R20.reuse, R66, R44 ;  /* 0x00000042142c723c */ /* 0x040fe2000000182c */
[----:B------:R-:W1:Y:S07]  /*2fb0*/  LDSM.16.M88.4 R64, [R193+0xa000] ;  /* 0x00a00000c140783b */ /* 0x000e6e0000000200 */
[C---:B------:R-:W-:Y:S08]  /*2fc0*/  HMMA.16816.F32 R32, R20.reuse, R56, R32 ;  /* 0x000000381420723c */ /* 0x040ff00000001820 */
[C---:B------:R-:W-:Y:S01]  /*2fd0*/  HMMA.16816.F32 R28, R20.reuse, R58, R28 ;  /* 0x0000003a141c723c */ /* 0x040fe2000000181c */
[----:B------:R-:W1:Y:S07]  /*2fe0*/  LDSM.16.M88.4 R56, [R193+0xb000] ;  /* 0x00b00000c138783b */ /* 0x000e6e0000000200 */
[C---:B-----5:R-:W-:Y:S08]  /*2ff0*/  HMMA.16816.F32 R24, R20.reuse, R52, R24 ;  /* 0x000000341418723c */ /* 0x060ff00000001818 */
        /* <DEDUP_REMOVED lines=13> */
[----:B------:R-:W-:Y:S08]  /*30d0*/  HMMA.16816.F32 R72, R76, R82, R72 ;  /* 0x000000524c48723c */ /* 0x000ff00000001848 */
        /* <DEDUP_REMOVED lines=8> */
[----:B------:R-:W1:Y:S07]  /*3160*/  LDSM.16.M88.4 R56, [R191+0x5800] ;  /* 0x00580000bf38783b */ /* 0x000e6e0000000200 */
[C---:B-----5:R-:W-:Y:S08]  /*3170*/  HMMA.16816.F32 R24, R68.reuse, R52, R24 ;  /* 0x000000344418723c */ /* 0x060ff00000001818 */
        /* <DEDUP_REMOVED lines=10> */
[----:B------:R-:W-:Y:S04]  /*3220*/  LDSM.16.M88.4 R8, [R189+0x4000] ;  /* 0x00400000bd08783b */ /* 0x000fe80000000200 */
[----:B------:R-:W4:Y:S03]  /*3230*/  LDSM.16.M88.4 R28, [R180+0x4000] ;  /* 0x00400000b41c783b */ /* 0x000f260000000200 */
[----:B-1----:R-:W-:Y:S08]  /*3240*/  HMMA.16816.F32 R24, R20, R56, R24 ;  /* 0x000000381418723c */ /* 0x002ff00000001818 */
[C---:B-----5:R-:W-:Y:S08]  /*3250*/  HMMA.16816.F32 R48, R52.reuse, R60, R48 ;  /* 0x0000003c3430723c */ /* 0x060ff00000001830 */
[C---:B--2---:R-:W-:Y:S07]  /*3260*/  HMMA.16816.F32 R40, R52.reuse, R12, R40 ;  /* 0x0000000c3428723c */ /* 0x044fee0000001828 */
[----:B------:R-:W-:Y:S01]  /*3270*/  SHF.R.S32.HI R13, RZ, 0x1f, R88 ;  /* 0x0000001fff0d7819 */ /* 0x000fe20000011458 */
[----:B------:R-:W-:Y:S03]  /*3280*/  HMMA.16816.F32 R44, R52, R62, R44 ;  /* 0x0000003e342c723c */ /* 0x000fe6000000182c */
[----:B------:R-:W-:-:S04]  /*3290*/  LEA.HI R208, R13, R88, RZ, 0x2 ;  /* 0x000000580dd07211 */ /* 0x000fc800078f10ff */
[----:B------:R-:W-:Y:S01]  /*32a0*/  SHF.R.S32.HI R208, RZ, 0x2, R208 ;  /* 0x00000002ffd07819 */ /* 0x000fe200000114d0 */
[----:B------:R-:W-:Y:S01]  /*32b0*/  HMMA.16816.F32 R36, R52, R14, R36 ;  /* 0x0000000e3424723c */ /* 0x000fe20000001824 */
[----:B------:R-:W1:Y:S07]  /*32c0*/  LDSM.16.M88.4 R12, [R180+0x4800] ;  /* 0x00480000b40c783b */ /* 0x000e6e0000000200 */
[----:B------:R-:W-:Y:S07]  /*32d0*/  HMMA.16816.F32 R72, R20, R58, R72 ;  /* 0x0000003a1448723c */ /* 0x000fee0000001848 */
[C---:B------:R-:W-:Y:S01]  /*32e0*/  IADD3 R20, R0.reuse, 0x1, RZ ;  /* 0x0000000100147810 */ /* 0x040fe20007ffe0ff */
[----:B---3--:R-:W-:Y:S01]  /*32f0*/  HMMA.16816.F32 R24, R52, R16, R24 ;  /* 0x000000103418723c */ /* 0x008fe20000001818 */
[----:B------:R-:W-:-:S02]  /*3300*/  IADD3 R21, R0, 0x8, RZ ;  /* 0x0000000800157810 */ /* 0x000fc40007ffe0ff */
[----:B------:R-:W-:-:S04]  /*3310*/  IADD3 R22, R0, 0x18, RZ ;  /* 0x0000001800167810 */ /* 0x000fc80007ffe0ff */
[----:B------:R-:W-:Y:S01]  /*3320*/  LEA R17, R86, UR16, 0x4 ;  /* 0x0000001056117c11 */ /* 0x000fe2000f8e20ff */
[----:B----4-:R-:W-:Y:S01]  /*3330*/  HMMA.16816.F32 R48, R8, R28, R48 ;  /* 0x0000001c0830723c */ /* 0x010fe20000001830 */
[----:B------:R-:W-:Y:S02]  /*3340*/  ULDC UR16, c[0x0][0x2e8] ;  /* 0x0000ba0000107ab9 */ /* 0x000fe40000000800 */
[----:B------:R-:W-:Y:S01]  /*3350*/  UIADD3 UR7, UR7, UR16, URZ ;  /* 0x0000001007077290 */ /* 0x000fe2000fffe03f */
[----:B------:R-:W-:-:S04]  /*3360*/  IMAD.IADD R17, R208, 0x1, R17 ;  /* 0x00000001d0117824 */ /* 0x000fc800078e0211 */
[----:B------:R-:W-:Y:S01]  /*3370*/  HMMA.16816.F32 R44, R8, R30, R44 ;  /* 0x0000001e082c723c */ /* 0x000fe2000000182c */
[C---:B------:R-:W-:Y:S02]  /*3380*/  IADD3 R16, R17.reuse, 0x8, RZ ;  /* 0x0000000811107810 */ /* 0x040fe40007ffe0ff */
[C---:B------:R-:W-:Y:S02]  /*3390*/  IADD3 R203, R17.reuse, UR7, RZ ;  /* 0x0000000711cb7c10 */ /* 0x040fe4000fffe0ff */
[C---:B------:R-:W-:Y:S02]  /*33a0*/  IADD3 R197, R16.reuse, UR7, RZ ;  /* 0x0000000710c57c10 */ /* 0x040fe4000fffe0ff */
[----:B------:R-:W-:Y:S01]  /*33b0*/  IADD3 R204, R17, UR5, RZ ;  /* 0x0000000511cc7c10 */ /* 0x000fe2000fffe0ff */
[----:B------:R-:W-:Y:S01]  /*33c0*/  HMMA.16816.F32 R72, R52, R18, R72 ;  /* 0x000000123448723c */ /* 0x000fe20000001848 */
[----:B------:R-:W-:Y:S02]  /*33d0*/  IADD3 R202, R16, UR5, RZ ;  /* 0x0000000510ca7c10 */ /* 0x000fe4000fffe0ff */
[----:B------:R-:W-:Y:S01]  /*33e0*/  IMNMX R203, R203, UR17, PT ;  /* 0x00000011cbcb7c17 */ /* 0x000fe2000b800200 */
[----:B------:R-:W2:Y:S01]  /*33f0*/  LDSM.16.M88.4 R16, [R180+0x5000] ;  /* 0x00500000b410783b */ /* 0x000ea20000000200 */
[----:B------:R-:W-:-:S02]  /*3400*/  IMNMX R197, R197, UR17, PT ;  /* 0x00000011c5c57c17 */ /* 0x000fc4000b800200 */
[----:B------:R-:W-:Y:S01]  /*3410*/  IMNMX R204, RZ, R204, !PT ;  /* 0x000000ccffcc7217 */ /* 0x000fe20007800200 */
[C---:B------:R-:W-:Y:S01]  /*3420*/  HMMA.16816.F32 R32, R52.reuse, R64, R32 ;  /* 0x000000403420723c */ /* 0x040fe20000001820 */
[----:B------:R-:W-:Y:S02]  /*3430*/  IMNMX R202, RZ, R202, !PT ;  /* 0x000000caffca7217 */ /* 0x000fe40007800200 */
[C---:B------:R-:W-:Y:S02]  /*3440*/  ISETP.GE.AND P6, PT, R20.reuse, R203, PT ;  /* 0x000000cb1400720c */ /* 0x040fe40003fc6270 */
[----:B------:R-:W-:Y:S02]  /*3450*/  ISETP.GE.AND P1, PT, R20, R197, PT ;  /* 0x000000c51400720c */ /* 0x000fe40003f26270 */
[----:B------:R-:W-:Y:S01]  /*3460*/  ISETP.GE.AND P3, PT, R0, R203, PT ;  /* 0x000000cb0000720c */ /* 0x000fe20003f66270 */
[----:B------:R-:W-:Y:S01]  /*3470*/  HMMA.16816.F32 R68, R52, R66, R68 ;  /* 0x000000423444723c */ /* 0x000fe20000001844 */
[----:B------:R-:W-:-:S02]  /*3480*/  ISETP.LT.OR P6, PT, R20, R204, P6 ;  /* 0x000000cc1400720c */ /* 0x000fc400037c1670 */
[----:B------:R-:W-:Y:S02]  /*3490*/  ISETP.LT.OR P1, PT, R20, R202, P1 ;  /* 0x000000ca1400720c */ /* 0x000fe40000f21670 */
[C---:B------:R-:W-:Y:S02]  /*34a0*/  ISETP.LT.OR P3, PT, R0.reuse, R204, P3 ;  /* 0x000000cc0000720c */ /* 0x040fe40001f61670 */
[C---:B------:R-:W-:Y:S01]  /*34b0*/  IADD3 R20, R0.reuse, 0x9, RZ ;  /* 0x0000000900147810 */ /* 0x040fe20007ffe0ff */
[----:B-1----:R-:W-:Y:S01]  /*34c0*/  HMMA.16816.F32 R40, R8, R12, R40 ;  /* 0x0000000c0828723c */ /* 0x002fe20000001828 */
[----:B------:R-:W-:Y:S02]  /*34d0*/  ISETP.GE.AND P0, PT, R21, R203, PT ;  /* 0x000000cb1500720c */ /* 0x000fe40003f06270 */
[----:B------:R-:W-:Y:S02]  /*34e0*/  ISETP.GE.AND P2, PT, R0, R197, PT ;  /* 0x000000c50000720c */ /* 0x000fe40003f46270 */
[----:B------:R-:W-:-:S02]  /*34f0*/  FSEL R55, R48, -INF , !P3 ;  /* 0xff80000030377808 */ /* 0x000fc40005800000 */
[C---:B------:R-:W-:Y:S01]  /*3500*/  ISETP.GE.AND P5, PT, R20.reuse, R203, PT ;  /* 0x000000cb1400720c */ /* 0x040fe20003fa6270 */
[----:B------:R-:W-:Y:S01]  /*3510*/  HMMA.16816.F32 R36, R8, R14, R36 ;  /* 0x0000000e0824723c */ /* 0x000fe20000001824 */
[----:B------:R-:W-:Y:S02]  /*3520*/  ISETP.GE.AND P3, PT, R20, R197, PT ;  /* 0x000000c51400720c */ /* 0x000fe40003f66270 */
[----:B------:R-:W-:Y:S02]  /*3530*/  ISETP.LT.OR P0, PT, R21, R204, P0 ;  /* 0x000000cc1500720c */ /* 0x000fe40000701670 */
[C---:B------:R-:W-:Y:S02]  /*3540*/  ISETP.LT.OR P2, PT, R0.reuse, R202, P2 ;  /* 0x000000ca0000720c */ /* 0x040fe40001741670 */
[C---:B------:R-:W-:Y:S02]  /*3550*/  IADD3 R13, R0.reuse, 0x10, RZ ;  /* 0x00000010000d7810 */ /* 0x040fe40007ffe0ff */
[----:B------:R-:W-:-:S02]  /*3560*/  IADD3 R12, R0, 0x11, RZ ;  /* 0x00000011000c7810 */ /* 0x000fc40007ffe0ff */
[C---:B------:R-:W-:Y:S01]  /*3570*/  ISETP.LT.OR P5, PT, R20.reuse, R204, P5 ;  /* 0x000000cc1400720c */ /* 0x040fe20002fa1670 */
[C---:B--2---:R-:W-:Y:S01]  /*3580*/  HMMA.16816.F32 R32, R8.reuse, R16, R32 ;  /* 0x000000100820723c */ /* 0x044fe20000001820 */
[----:B------:R-:W-:Y:S02]  /*3590*/  ISETP.LT.OR P3, PT, R20, R202, P3 ;  /* 0x000000ca1400720c */ /* 0x000fe40001f61670 */
[----:B------:R-:W-:Y:S02]  /*35a0*/  FSEL R53, R51, -INF , !P1 ;  /* 0xff80000033357808 */ /* 0x000fe40004800000 */
[----:B------:R-:W-:Y:S02]  /*35b0*/  FSEL R50, R50, -INF , !P2 ;  /* 0xff80000032327808 */ /* 0x000fe40005000000 */
[----:B------:R-:W-:Y:S01]  /*35c0*/  FSEL R20, R49, -INF , !P6 ;  /* 0xff80000031147808 */ /* 0x000fe20007000000 */
[----:B------:R-:W-:Y:S01]  /*35d0*/  HMMA.16816.F32 R68, R8, R18, R68 ;  /* 0x000000120844723c */ /* 0x000fe20000001844 */
[----:B------:R-:W-:-:S02]  /*35e0*/  FSEL R51, R44, -INF , !P0 ;  /* 0xff8000002c337808 */ /* 0x000fc40004000000 */
[CC--:B------:R-:W-:Y:S02]  /*35f0*/  ISETP.GE.AND P2, PT, R13.reuse, R203.reuse, PT ;  /* 0x000000cb0d00720c */ /* 0x0c0fe40003f46270 */
[C---:B------:R-:W-:Y:S02]  /*3600*/  ISETP.GE.AND P6, PT, R12.reuse, R203, PT ;  /* 0x000000cb0c00720c */ /* 0x040fe40003fc6270 */
[CC--:B------:R-:W-:Y:S02]  /*3610*/  ISETP.GE.AND P1, PT, R13.reuse, R197.reuse, PT ;  /* 0x000000c50d00720c */ /* 0x0c0fe40003f26270 */
[----:B------:R-:W-:Y:S02]  /*3620*/  ISETP.GE.AND P0, PT, R12, R197, PT ;  /* 0x000000c50c00720c */ /* 0x000fe40003f06270 */
[C---:B------:R-:W-:Y:S02]  /*3630*/  ISETP.LT.OR P2, PT, R13.reuse, R204, P2 ;  /* 0x000000cc0d00720c */ /* 0x040fe40001741670 */
[----:B------:R-:W-:-:S02]  /*3640*/  ISETP.LT.OR P1, PT, R13, R202, P1 ;  /* 0x000000ca0d00720c */ /* 0x000fc40000f21670 */
[C---:B------:R-:W-:Y:S02]  /*3650*/  ISETP.LT.OR P6, PT, R12.reuse, R204, P6 ;  /* 0x000000cc0c00720c */ /* 0x040fe400037c1670 */
[----:B------:R-:W-:Y:S02]  /*3660*/  ISETP.LT.OR P0, PT, R12, R202, P0 ;  /* 0x000000ca0c00720c */ /* 0x000fe40000701670 */
[----:B------:R-:W1:Y:S01]  /*3670*/  LDSM.16.M88.4 R12, [R180+0x5800] ;  /* 0x00580000b40c783b */ /* 0x000e620000000200 */
[----:B------:R-:W-:Y:S01]  /*3680*/  ISETP.GE.AND P4, PT, R21, R197, PT ;  /* 0x000000c51500720c */ /* 0x000fe20003f86270 */
[----:B------:R-:W-:-:S04]  /*3690*/  DEPBAR.LE SB0, 0x0 ;  /* 0x000080000000791a */ /* 0x000fc80000000000 */
[----:B------:R-:W-:Y:S02]  /*36a0*/  ISETP.LT.OR P4, PT, R21, R202, P4 ;  /* 0x000000ca1500720c */ /* 0x000fe40002781670 */
[----:B------:R-:W-:Y:S02]  /*36b0*/  IADD3 R21, R0, 0x19, RZ ;  /* 0x0000001900157810 */ /* 0x000fe40007ffe0ff */
        /* <DEDUP_REMOVED lines=10> */
[----:B------:R-:W-:Y:S02]  /*3760*/  IADD3 R16, R0, 0x21, RZ ;  /* 0x0000002100107810 */ /* 0x000fe40007ffe0ff */
[----:B------:R-:W-:Y:S02]  /*3770*/  FSEL R17, R42, -INF , !P1 ;  /* 0xff8000002a117808 */ /* 0x000fe40004800000 */
[----:B------:R-:W-:Y:S02]  /*3780*/  FSEL R77, R41, -INF , !P6 ;  /* 0xff800000294d7808 */ /* 0x000fe40007000000 */
[----:B------:R-:W-:Y:S02]  /*3790*/  FSEL R23, R36, -INF , !P3 ;  /* 0xff80000024177808 */ /* 0x000fe40005800000 */
[-C--:B------:R-:W-:Y:S02]  /*37a0*/  ISETP.GE.AND P1, PT, R21, R203.reuse, PT ;  /* 0x000000cb1500720c */ /* 0x080fe40003f26270 */
[C---:B------:R-:W-:Y:S01]  /*37b0*/  ISETP.GE.AND P6, PT, R16.reuse, R203, PT ;  /* 0x000000cb1000720c */ /* 0x040fe20003fc6270 */
[----:B-1----:R-:W-:Y:S01]  /*37c0*/  HMMA.16816.F32 R24, R8, R12, R24 ;  /* 0x0000000c0818723c */ /* 0x002fe20000001818 */
[----:B------:R-:W-:-:S02]  /*37d0*/  ISETP.GE.AND P3, PT, R16, R197, PT ;  /* 0x000000c51000720c */ /* 0x000fc40003f66270 */
[-C--:B------:R-:W-:Y:S02]  /*37e0*/  ISETP.LT.OR P1, PT, R21, R204.reuse, P1 ;  /* 0x000000cc1500720c */ /* 0x080fe40000f21670 */
[C---:B------:R-:W-:Y:S02]  /*37f0*/  ISETP.LT.OR P6, PT, R16.reuse, R204, P6 ;  /* 0x000000cc1000720c */ /* 0x040fe400037c1670 */
[----:B------:R-:W-:Y:S01]  /*3800*/  ISETP.LT.OR P3, PT, R16, R202, P3 ;  /* 0x000000ca1000720c */ /* 0x000fe20001f61670 */
[----:B------:R-:W-:Y:S01]  /*3810*/  HMMA.16816.F32 R72, R8, R14, R72 ;  /* 0x0000000e0848723c */ /* 0x000fe20000001848 */
[----:B------:R-:W-:Y:S02]  /*3820*/  IADD3 R16, R0, 0x29, RZ ;  /* 0x0000002900107810 */ /* 0x000fe40007ffe0ff */
[----:B------:R-:W-:Y:S02]  /*3830*/  FSEL R93, R43, -INF , !P0 ;  /* 0xff8000002b5d7808 */ /* 0x000fe40004000000 */
[----:B------:R-:W-:-:S02]  /*3840*/  FSEL R29, R37, -INF , !P5 ;  /* 0xff800000251d7808 */ /* 0x000fc40006800000 */
[----:B------:R-:W-:Y:S02]  /*3850*/  FSEL R163, R32, -INF , !P1 ;  /* 0xff80000020a37808 */ /* 0x000fe40004800000 */
[C---:B------:R-:W-:Y:S02]  /*3860*/  ISETP.GE.AND P0, PT, R21.reuse, R197, PT ;  /* 0x000000c51500720c */ /* 0x040fe40003f06270 */
[C---:B------:R-:W-:Y:S02]  /*3870*/  ISETP.GE.AND P5, PT, R16.reuse, R203, PT ;  /* 0x000000cb1000720c */ /* 0x040fe40003fa6270 */
[C---:B------:R-:W-:Y:S02]  /*3880*/  ISETP.GE.AND P1, PT, R16.reuse, R197, PT ;  /* 0x000000c51000720c */ /* 0x040fe40003f26270 */
[----:B------:R-:W-:Y:S02]  /*3890*/  ISETP.LT.OR P0, PT, R21, R202, P0 ;  /* 0x000000ca1500720c */ /* 0x000fe40000701670 */
[----:B------:R-:W-:-:S02]  /*38a0*/  ISETP.LT.OR P5, PT, R16, R204, P5 ;  /* 0x000000cc1000720c */ /* 0x000fc40002fa1670 */
[----:B------:R-:W-:Y:S02]  /*38b0*/  ISETP.LT.OR P1, PT, R16, R202, P1 ;  /* 0x000000ca1000720c */ /* 0x000fe40000f21670 */
[----:B------:R-:W-:Y:S02]  /*38c0*/  IADD3 R16, R0, 0x30, RZ ;  /* 0x0000003000107810 */ /* 0x000fe40007ffe0ff */
[----:B------:R-:W-:Y:S02]  /*38d0*/  FSEL R137, R34, -INF , !P0 ;  /* 0xff80000022897808 */ /* 0x000fe40004000000 */
[----:B------:R-:W-:Y:S02]  /*38e0*/  ISETP.GE.AND P0, PT, R16, R203, PT ;  /* 0x000000cb1000720c */ /* 0x000fe40003f06270 */
[C---:B------:R-:W-:Y:S02]  /*38f0*/  IADD3 R18, R0.reuse, 0x28, RZ ;  /* 0x0000002800127810 */ /* 0x040fe40007ffe0ff */
[----:B------:R-:W-:-:S02]  /*3900*/  IADD3 R12, R0, 0x31, RZ ;  /* 0x00000031000c7810 */ /* 0x000fc40007ffe0ff */
[----:B------:R-:W-:Y:S02]  /*3910*/  ISETP.LT.OR P0, PT, R16, R204, P0 ;  /* 0x000000cc1000720c */ /* 0x000fe40000701670 */
[C---:B------:R-:W-:Y:S02]  /*3920*/  IADD3 R8, R0.reuse, 0x38, RZ ;  /* 0x0000003800087810 */ /* 0x040fe40007ffe0ff */
[----:B------:R-:W-:Y:S02]  /*3930*/  IADD3 R0, R0, 0x39, RZ ;  /* 0x0000003900007810 */ /* 0x000fe40007ffe0ff */
[----:B------:R-:W-:Y:S01]  /*3940*/  FSEL R49, R46, -INF , !P4 ;  /* 0xff8000002e317808 */ /* 0x000fe20006000000 */
[----:B------:R-:W-:Y:S01]  /*3950*/  BAR.SYNC.DEFER_BLOCKING 0x0 ;  /* 0x0000000000007b1d */ /* 0x000fe20000010000 */
[----:B------:R-:W-:Y:S02]  /*3960*/  ISETP.GE.AND P4, PT, R22, R197, PT ;  /* 0x000000c51600720c */ /* 0x000fe40003f86270 */
[----:B------:R-:W-:-:S02]  /*3970*/  FSEL R223, R24, -INF , !P0 ;  /* 0xff80000018df7808 */ /* 0x000fc40004000000 */
[----:B------:R-:W-:Y:S02]  /*3980*/  ISETP.GE.AND P0, PT, R0, R197, PT ;  /* 0x000000c50000720c */ /* 0x000fe40003f06270 */
[-C--:B------:R-:W-:Y:S02]  /*3990*/  ISETP.LT.OR P4, PT, R22, R202.reuse, P4 ;  /* 0x000000ca1600720c */ /* 0x080fe40002781670 */
[----:B------:R-:W-:Y:S02]  /*39a0*/  ISETP.LT.OR P0, PT, R0, R202, P0 ;  /* 0x000000ca0000720c */ /* 0x000fe40000701670 */
[----:B------:R-:W-:Y:S02]  /*39b0*/  FSEL R19, R38, -INF , !P4 ;  /* 0xff80000026137808 */ /* 0x000fe40006000000 */
[----:B------:R-:W-:Y:S02]  /*39c0*/  FSEL R21, R39, -INF , !P2 ;  /* 0xff80000027157808 */ /* 0x000fe40005000000 */
[----:B------:R-:W-:-:S02]  /*39d0*/  ISETP.GE.AND P2, PT, R18, R203, PT ;  /* 0x000000cb1200720c */ /* 0x000fc40003f46270 */
[C---:B------:R-:W-:Y:S02]  /*39e0*/  ISETP.GE.AND P4, PT, R18.reuse, R197, PT ;  /* 0x000000c51200720c */ /* 0x040fe40003f86270 */
        /* <DEDUP_REMOVED lines=11> */
[-C--:B------:R-:W-:Y:S02]  /*3aa0*/  ISETP.GE.AND P3, PT, R16, R197.reuse, PT ;  /* 0x000000c51000720c */ /* 0x080fe40003f66270 */
        /* <DEDUP_REMOVED lines=9> */
[----:B------:R-:W-:Y:S01]  /*3b40*/  ISETP.LT.OR P4, PT, R0, R204, P4 ;  /* 0x000000cc0000720c */ /* 0x000fe20002781670 */
[----:B------:R-:W-:Y:S01]  /*3b50*/  IMAD.IADD R0, R85, 0x1, R6 ;  /* 0x0000000155007824 */ /* 0x000fe200078e0206 */
[----:B------:R-:W-:-:S02]  /*3b60*/  FSEL R171, R26, -INF , !P3 ;  /* 0xff8000001aab7808 */ /* 0x000fc40005800000 */
[----:B------:R-:W-:Y:S02]  /*3b70*/  FSEL R221, R25, -INF , !P6 ;  /* 0xff80000019dd7808 */ /* 0x000fe40007000000 */
[----:B------:R-:W-:Y:S02]  /*3b80*/  FSEL R167, R27, -INF , !P2 ;  /* 0xff8000001ba77808 */ /* 0x000fe40005000000 */
[----:B------:R-:W-:Y:S02]  /*3b90*/  FSEL R217, R72, -INF , !P5 ;  /* 0xff80000048d97808 */ /* 0x000fe40006800000 */
[----:B------:R-:W-:Y:S02]  /*3ba0*/  FSEL R166, R74, -INF , !P1 ;  /* 0xff8000004aa67808 */ /* 0x000fe40004800000 */
[----:B------:R-:W-:Y:S01]  /*3bb0*/  FSEL R215, R73, -INF , !P4 ;  /* 0xff80000049d77808 */ /* 0x000fe20006000000 */
[----:B------:R-:W-:Y:S05]  /*3bc0*/  @!P0 BRA `(.L_x_944) ;  /* 0x0000022000008947 */ /* 0x000fea0003800000 */
[----:B------:R-:W-:-:S04]  /*3bd0*/  UIADD3 UR7, UR28, -0x2, URZ ;  /* 0xfffffffe1c077890 */ /* 0x000fc8000fffe03f */
[----:B------:R-:W-:Y:S02]  /*3be0*/  USHF.R.S32.HI UR5, URZ, 0x1f, UR7 ;  /* 0x0000001f3f057899 */ /* 0x000fe40008011407 */
[----:B------:R-:W-:Y:S01]  /*3bf0*/  UIMAD UR9, UR9, UR7, URZ ;  /* 0x00000007090972a4 */ /* 0x000fe2000f8e023f */
[----:B------:R-:W-:Y:S01]  /*3c00*/  IMAD.WIDE.U32 R8, R3, UR7, R210 ;  /* 0x0000000703087c25 */ /* 0x000fe2000f8e00d2 */
[----:B------:R-:W-:Y:S02]  /*3c10*/  USHF.L.U32 UR7, UR8, 0x5, URZ ;  /* 0x0000000508077899 */ /* 0x000fe4000800063f */
[----:B------:R-:W-:Y:S02]  /*3c20*/  UIMAD UR9, UR5, UR4, UR9 ;  /* 0x00000004050972a4 */ /* 0x000fe4000f8e0209 */
[----:B------:R-:W-:Y:S01]  /*3c30*/  LEA R12, P2, R8, c[0x0][0x168], 0x1 ;  /* 0x00005a00080c7a11 */ /* 0x000fe200078408ff */
[----:B------:R-:W-:Y:S02]  /*3c40*/  UMOV UR5, 0x5 ;  /* 0x0000000500057882 */ /* 0x000fe40000000000 */
[----:B------:R-:W-:Y:S01]  /*3c50*/  ULDC UR4, c[0x0][0x19c] ;  /* 0x0000670000047ab9 */ /* 0x000fe20000000800 */
[----:B------:R-:W-:Y:S01]  /*3c60*/  IADD3 R3, R9, UR9, RZ ;  /* 0x0000000909037c10 */ /* 0x000fe2000fffe0ff */
[----:B------:R-:W-:Y:S01]  /*3c70*/  USHF.L.U64.HI UR4, UR8, UR5, UR4 ;  /* 0x0000000508047299 */ /* 0x000fe20008010204 */
[----:B------:R-:W-:-:S02]  /*3c80*/  IADD3 R10, P1, R12, UR7, RZ ;  /* 0x000000070c0a7c10 */ /* 0x000fc4000ff3e0ff */
        /* <DEDUP_REMOVED lines=22> */
.L_x_944:
[----:B-1----:R-:W-:Y:S01]  /*3df0*/  FMNMX.FTZ R8, R55, R20, !PT ;  /* 0x0000001437087209 */ /* 0x002fe20007810000 */
[----:B------:R-:W-:Y:S01]  /*3e00*/  IMAD.WIDE.U32 R228, R214, -0x326172a9, RZ ;  /* 0xcd9e8d57d6e47825 */ /* 0x000fe200078e00ff */
[----:B------:R-:W-:Y:S01]  /*3e10*/  FMNMX.FTZ R6, R50, R53, !PT ;  /* 0x0000003532067209 */ /* 0x000fe20007810000 */
[----:B------:R-:W-:Y:S01]  /*3e20*/  USHF.L.U32 UR4, UR29, 0x1, URZ ;  /* 0x000000011d047899 */ /* 0x000fe2000800063f */
[----:B------:R-:W-:Y:S01]  /*3e30*/  FMNMX.FTZ R8, R51, R8, !PT ;  /* 0x0000000833087209 */ /* 0x000fe20007810000 */
[----:B------:R-:W-:Y:S01]  /*3e40*/  IMAD.WIDE.U32 R232, R206, -0x2daee0ad, RZ ;  /* 0xd2511f53cee87825 */ /* 0x000fe200078e00ff */
        /* <DEDUP_REMOVED lines=50> */
[----:B------:R-:W-:Y:S01]  /*4170*/  LOP3.LUT R219, R4, UR26, RZ, 0x3c, !PT ;  /* 0x0000001a04db7c12 */ /* 0x000fe2000f8e3cff */
[----:B------:R-:W1:Y:S03]  /*4180*/  SHFL.BFLY PT, R132, R3, 0x2, 0x1f ;  /* 0x0c401f0003847f89 */ /* 0x000e6600000e0000 */
[----:B------:R-:W-:Y:S01]  /*4190*/  LOP3.LUT R226, R229, R219, RZ, 0x3c, !PT ;  /* 0x000000dbe5e27212 */ /* 0x000fe200078e3cff */
[----:B------:R-:W2:Y:S04]  /*41a0*/  SHFL.BFLY PT, R11, R6, 0x2, 0x1f ;  /* 0x0c401f00060b7f89 */ /* 0x000ea800000e0000 */
[----:B------:R-:W-:Y:S01]  /*41b0*/  IMAD.WIDE.U32 R226, R226, -0x2daee0ad, RZ ;  /* 0xd2511f53e2e27825 */ /* 0x000fe200078e00ff */
[----:B------:R-:W-:Y:S04]  /*41c0*/  LDSM.16.MT88.4 R80, [R186+0x10000] ;  /* 0x01000000ba50783b */ /* 0x000fe80000004200 */
[----:B------:R-:W-:Y:S01]  /*41d0*/  LOP3.LUT R134, R227, UR22, R232, 0x96, !PT ;  /* 0x00000016e3867c12 */ /* 0x000fe2000f8e96e8 */
[----:B------:R-:W-:Y:S04]  /*41e0*/  LDSM.16.MT88.4 R88, [R185+0x10000] ;  /* 0x01000000b958783b */ /* 0x000fe80000004200 */
[----:B------:R-:W-:Y:S01]  /*41f0*/  IMAD.WIDE.U32 R134, R134, -0x326172a9, RZ ;  /* 0xcd9e8d5786867825 */ /* 0x000fe200078e00ff */
[----:B------:R-:W-:Y:S04]  /*4200*/  LDSM.16.MT88.4 R100, [R184+0xc000] ;  /* 0x00c00000b864783b */ /* 0x000fe80000004200 */
[----:B------:R-:W-:Y:S01]  /*4210*/  LDSM.16.MT88.4 R124, [R188+0xc000] ;  /* 0x00c00000bc7c783b */ /* 0x000fe20000004200 */
[----:B-1----:R-:W-:Y:S01]  /*4220*/  FMNMX.FTZ R132, R3, R132, !PT ;  /* 0x0000008403847209 */ /* 0x002fe20007810000 */
[----:B------:R-:W-:Y:S01]  /*4230*/  IMAD.U32 R3, RZ, RZ, UR4 ;  /* 0x00000004ff037e24 */ /* 0x000fe2000f8e00ff */
[----:B------:R-:W-:Y:S01]  /*4240*/  UIADD3 UR4, UR4, 0x1, URZ ;  /* 0x0000000104047890 */ /* 0x000fe2000fffe03f */
[----:B------:R-:W-:Y:S01]  /*4250*/  LDSM.16.MT88.4 R108, [R185+0xc000] ;  /* 0x00c00000b96c783b */ /* 0x000fe20000004200 */
[----:B--2---:R-:W-:-:S02]  /*4260*/  FMNMX.FTZ R4, R6, R11, !PT ;  /* 0x0000000b06047209 */ /* 0x004fc40007810000 */
[----:B------:R-:W-:Y:S01]  /*4270*/  LOP3.LUT R3, R233, UR27, R3, 0x96, !PT ;  /* 0x0000001be9037c12 */ /* 0x000fe2000f8e9603 */
[----:B------:R-:W1:Y:S01]  /*4280*/  SHFL.BFLY PT, R9, R132, 0x1, 0x1f ;  /* 0x0c201f0084097f89 */ /* 0x000e6200000e0000 */
[----:B------:R-:W-:-:S03]  /*4290*/  IMAD.U32 R232, RZ, RZ, UR4 ;  /* 0x00000004ffe87e24 */ /* 0x000fc6000f8e00ff */
[----:B------:R-:W-:Y:S01]  /*42a0*/  IMAD.WIDE.U32 R12, R3, -0x326172a9, RZ ;  /* 0xcd9e8d57030c7825 */ /* 0x000fe200078e00ff */
[----:B------:R-:W-:Y:S01]  /*42b0*/  LDSM.16.MT88.4 R24, [R185+0xc800] ;  /* 0x00c80000b918783b */ /* 0x000fe20000004200 */
[----:B------:R-:W-:-:S03]  /*42c0*/  LOP3.LUT R232, R233, UR27, R232, 0x96, !PT ;  /* 0x0000001be9e87c12 */ /* 0x000fc6000f8e96e8 */
[----:B------:R-:W-:Y:S02]  /*42d0*/  LOP3.LUT R3, R13, UR23, R228, 0x96, !PT ;  /* 0x000000170d037c12 */ /* 0x000fe4000f8e96e4 */
[----:B------:R-:W-:Y:S01]  /*42e0*/  LOP3.LUT R10, R135, UR21, R12, 0x96, !PT ;  /* 0x00000015870a7c12 */ /* 0x000fe2000f8e960c */
[----:B------:R-:W-:-:S04]  /*42f0*/  IMAD.WIDE.U32 R232, R232, -0x326172a9, RZ ;  /* 0xcd9e8d57e8e87825 */ /* 0x000fc800078e00ff */
[----:B------:R-:W-:Y:S01]  /*4300*/  IMAD.WIDE.U32 R12, R3, -0x2daee0ad, RZ ;  /* 0xd2511f53030c7825 */ /* 0x000fe200078e00ff */
[----:B------:R-:W-:Y:S01]  /*4310*/  LOP3.LUT R228, R233, UR23, R228, 0x96, !PT ;  /* 0x00000017e9e47c12 */ /* 0x000fe2000f8e96e4 */
[----:B------:R-:W2:Y:S02]  /*4320*/  SHFL.BFLY PT, R3, R4, 0x1, 0x1f ;  /* 0x0c201f0004037f89 */ /* 0x000ea400000e0000 */
[----:B------:R-:W-:Y:S01]  /*4330*/  IMAD.WIDE.U32 R10, R10, -0x2daee0ad, RZ ;  /* 0xd2511f530a0a7825 */ /* 0x000fe200078e00ff */
[----:B------:R-:W-:Y:S02]  /*4340*/  LOP3.LUT R6, R13, UR20, R226, 0x96, !PT ;  /* 0x000000140d067c12 */ /* 0x000fe4000f8e96e2 */
[----:B-1----:R-:W-:Y:S02]  /*4350*/  FMNMX.FTZ R132, R132, R9, !PT ;  /* 0x0000000984847209 */ /* 0x002fe40007810000 */
[----:B------:R-:W-:Y:S01]  /*4360*/  LOP3.LUT R12, R11, UR18, R12, 0x96, !PT ;  /* 0x000000120b0c7c12 */ /* 0x000fe2000f8e960c */
[----:B------:R-:W-:Y:S01]  /*4370*/  IMAD.WIDE.U32 R8, R6, -0x326172a9, RZ ;  /* 0xcd9e8d5706087825 */ /* 0x000fe200078e00ff */
[----:B------:R-:W-:-:S03]  /*4380*/  FSETP.NEU.FTZ.AND P1, PT, R132, -INF , PT ;  /* 0xff8000008400780b */ /* 0x000fc60003f3d000 */
[----:B------:R-:W-:Y:S01]  /*4390*/  IMAD.WIDE.U32 R12, R12, -0x326172a9, RZ ;  /* 0xcd9e8d570c0c7825 */ /* 0x000fe200078e00ff */
[----:B------:R-:W-:-:S03]  /*43a0*/  LOP3.LUT R6, R9, UR19, R134, 0x96, !PT ;  /* 0x0000001309067c12 */ /* 0x000fc6000f8e9686 */
[----:B------:R-:W-:Y:S01]  /*43b0*/  FMUL.FTZ R218, R132, c[0x0][0x23c] ;  /* 0x00008f0084da7a20 */ /* 0x000fe20000410000 */
[----:B------:R-:W-:Y:S01]  /*43c0*/  LOP3.LUT R8, R13, UR17, R8, 0x96, !PT ;  /* 0x000000110d087c12 */ /* 0x000fe2000f8e9608 */
[----:B------:R-:W-:-:S03]  /*43d0*/  IMAD.WIDE.U32 R14, R6, -0x2daee0ad, RZ ;  /* 0xd2511f53060e7825 */ /* 0x000fc600078e00ff */
[----:B------:R-:W-:Y:S01]  /*43e0*/  FSEL R218, R218, RZ, P1 ;  /* 0x000000ffdada7208 */ /* 0x000fe20000800000 */
[----:B------:R-:W-:Y:S01]  /*43f0*/  IMAD.WIDE.U32 R8, R8, -0x2daee0ad, RZ ;  /* 0xd2511f5308087825 */ /* 0x000fe200078e00ff */
[----:B--2---:R-:W-:Y:S02]  /*4400*/  FMNMX.FTZ R3, R4, R3, !PT ;  /* 0x0000000304037209 */ /* 0x004fe40007810000 */
[----:B------:R-:W-:Y:S01]  /*4410*/  LOP3.LUT R10, R15, UR16, R10, 0x96, !PT ;  /* 0x000000100f0a7c12 */ /* 0x000fe2000f8e960a */
[----:B------:R-:W-:Y:S01]  /*4420*/  FFMA.FTZ R159, R55, c[0x0][0x23c], -R218 ;  /* 0x00008f00379f7a23 */ /* 0x000fe200000108da */
[C---:B------:R-:W-:Y:S01]  /*4430*/  FSETP.NEU.FTZ.AND P1, PT, R3.reuse, -INF , PT ;  /* 0xff8000000300780b */ /* 0x040fe20003f3d000 */
[----:B------:R-:W-:Y:S01]  /*4440*/  FMUL.FTZ R168, R3, c[0x0][0x23c] ;  /* 0x00008f0003a87a20 */ /* 0x000fe20000410000 */
[----:B------:R-:W-:Y:S01]  /*4450*/  LOP3.LUT R4, R9, UR7, R14, 0x96, !PT ;  /* 0x0000000709047c12 */ /* 0x000fe2000f8e960e */
[----:B------:R-:W-:Y:S02]  /*4460*/  IMAD.WIDE.U32 R10, R10, -0x326172a9, RZ ;  /* 0xcd9e8d570a0a7825 */ /* 0x000fe400078e00ff */
[----:B------:R-:W-:Y:S01]  /*4470*/  MUFU.EX2 R159, R159 ;  /* 0x0000009f009f7308 */ /* 0x000fe20000000800 */
[----:B------:R-:W-:Y:S01]  /*4480*/  FSEL R168, R168, RZ, P1 ;  /* 0x000000ffa8a87208 */ /* 0x000fe20000800000 */
[----:B------:R-:W-:-:S04]  /*4490*/  IMAD.WIDE.U32 R14, R4, -0x326172a9, RZ ;  /* 0xcd9e8d57040e7825 */ /* 0x000fc800078e00ff */
[----:B------:R-:W-:Y:S01]  /*44a0*/  FFMA.FTZ R158, R49, c[0x0][0x23c], -R168 ;  /* 0x00008f00319e7a23 */ /* 0x000fe200000108a8 */
[----:B------:R-:W-:Y:S01]  /*44b0*/  LOP3.LUT R6, R15, UR24, R10, 0x96, !PT ;  /* 0x000000180f067c12 */ /* 0x000fe2000f8e960a */
        /* <DEDUP_REMOVED lines=8> */
[----:B------:R-:W-:Y:S01]  /*4540*/  FFMA.FTZ R160, R53, c[0x0][0x23c], -R168 ;  /* 0x00008f0035a07a23 */ /* 0x000fe200000108a8 */
[----:B------:R-:W-:Y:S01]  /*4550*/  SHF.R.U32.HI R10, RZ, 0x8, R4 ;  /* 0x00000008ff0a7819 */ /* 0x000fe20000011604 */
[----:B------:R-:W-:Y:S01]  /*4560*/  FFMA.FTZ R157, R51, c[0x0][0x23c], -R218 ;  /* 0x00008f00339d7a23 */ /* 0x000fe200000108da */
[----:B------:R-:W-:Y:S01]  /*4570*/  LOP3.LUT R0, R6, 0xff, RZ, 0xc0, !PT ;  /* 0x000000ff06007812 */ /* 0x000fe200078ec0ff */
[----:B------:R-:W1:Y:S01]  /*4580*/  MUFU.EX2 R153, R153 ;  /* 0x0000009900997308 */ /* 0x000e620000000800 */
[----:B------:R-:W-:Y:S01]  /*4590*/  SHF.R.U32.HI R4, RZ, 0x18, R14 ;  /* 0x00000018ff047819 */ /* 0x000fe2000001160e */
[----:B------:R-:W-:Y:S01]  /*45a0*/  FFMA.FTZ R150, R45, c[0x0][0x23c], -R218 ;  /* 0x00008f002d967a23 */ /* 0x000fe200000108da */
[----:B------:R-:W-:Y:S01]  /*45b0*/  LOP3.LUT R9, R9, 0xff, RZ, 0xc0, !PT ;  /* 0x000000ff09097812 */ /* 0x000fe200078ec0ff */
[----:B------:R-:W2:Y:S01]  /*45c0*/  LDSM.16.MT88.4 R48, [R186+0xe000] ;  /* 0x00e00000ba30783b */ /* 0x000ea20000004200 */
[----:B------:R-:W-:Y:S01]  /*45d0*/  SHF.R.U32.HI R6, RZ, 0x18, R6 ;  /* 0x00000018ff067819 */ /* 0x000fe20000011606 */
[--C-:B------:R-:W-:Y:S01]  /*45e0*/  FFMA.FTZ R148, R23, c[0x0][0x23c], -R218.reuse ;  /* 0x00008f0017947a23 */ /* 0x100fe200000108da */
[----:B------:R-:W-:Y:S01]  /*45f0*/  SHF.R.U32.HI R7, RZ, 0x8, R7 ;  /* 0x00000008ff077819 */ /* 0x000fe20000011607 */
[----:B------:R-:W3:Y:S01]  /*4600*/  MUFU.EX2 R156, R156 ;  /* 0x0000009c009c7308 */ /* 0x000ee20000000800 */
[----:B------:R-:W-:Y:S01]  /*4610*/  LOP3.LUT R5, R5, 0xff, RZ, 0xc0, !PT ;  /* 0x000000ff05057812 */ /* 0x000fe200078ec0ff */
[----:B------:R-:W-:Y:S01]  /*4620*/  FFMA.FTZ R133, R29, c[0x0][0x23c], -R218 ;  /* 0x00008f001d857a23 */ /* 0x000fe200000108da */
[----:B------:R-:W-:Y:S01]  /*4630*/  PRMT R9, R9, 0x5410, R4 ;  /* 0x0000541009097816 */ /* 0x000fe20000000004 */
[--C-:B------:R-:W-:Y:S01]  /*4640*/  FFMA.FTZ R154, R31, c[0x0][0x23c], -R218.reuse ;  /* 0x00008f001f9a7a23 */ /* 0x100fe200000108da */
[----:B------:R-:W-:Y:S01]  /*4650*/  PRMT R7, R0, 0x5410, R7 ;  /* 0x0000541000077816 */ /* 0x000fe20000000007 */
[----:B------:R-:W-:Y:S01]  /*4660*/  FFMA.FTZ R149, R77, c[0x0][0x23c], -R218 ;  /* 0x00008f004d957a23 */ /* 0x000fe200000108da */
[----:B------:R-:W-:Y:S01]  /*4670*/  PRMT R5, R5, 0x5410, R6 ;  /* 0x0000541005057816 */ /* 0x000fe20000000006 */
[----:B------:R-:W-:Y:S01]  /*4680*/  MUFU.EX2 R155, R155 ;  /* 0x0000009b009b7308 */ /* 0x000fe20000000800 */
[----:B------:R-:W-:Y:S01]  /*4690*/  LOP3.LUT R6, R11, UR9, R12, 0x96, !PT ;  /* 0x000000090b067c12 */ /* 0x000fe2000f8e960c */
[--C-:B------:R-:W-:Y:S01]  /*46a0*/  HSET2.LE.AND R99, R9, R162.reuse, PT ;  /* 0x000000a209637233 */ /* 0x100fe20003803000 */
[----:B-1----:R-:W-:Y:S01]  /*46b0*/  F2FP.PACK_AB R4, R153, R158 ;  /* 0x0000009e9904723e */ /* 0x002fe200000000ff */
[--C-:B------:R-:W-:Y:S01]  /*46c0*/  HSET2.LE.AND R96, R7, R162.reuse, PT ;  /* 0x000000a207607233 */ /* 0x100fe20003803000 */
[----:B------:R-:W-:Y:S01]  /*46d0*/  LOP3.LUT R13, R14, 0xff, RZ, 0xc0, !PT ;  /* 0x000000ff0e0d7812 */ /* 0x000fe200078ec0ff */
[----:B------:R-:W-:Y:S01]  /*46e0*/  IMAD.WIDE.U32 R6, R6, -0x2daee0ad, RZ ;  /* 0xd2511f5306067825 */ /* 0x000fe200078e00ff */
[----:B------:R-:W-:Y:S01]  /*46f0*/  LOP3.LUT R99, R99, R4, RZ, 0xc0, !PT ;  /* 0x0000000463637212 */ /* 0x000fe200078ec0ff */
[----:B------:R-:W1:Y:S01]  /*4700*/  MUFU.EX2 R160, R160 ;  /* 0x000000a000a07308 */ /* 0x000e620000000800 */
[--C-:B------:R-:W-:Y:S01]  /*4710*/  HSET2.LE.AND R97, R5, R162.reuse, PT ;  /* 0x000000a205617233 */ /* 0x100fe20003803000 */
[----:B---3--:R-:W-:Y:S01]  /*4720*/  F2FP.PACK_AB R5, R156, R159 ;  /* 0x0000009f9c05723e */ /* 0x008fe200000000ff */
[--C-:B------:R-:W-:Y:S01]  /*4730*/  FFMA.FTZ R152, R17, c[0x0][0x23c], -R168.reuse ;  /* 0x00008f0011987a23 */ /* 0x100fe200000108a8 */
[C---:B------:R-:W-:Y:S01]  /*4740*/  LOP3.LUT R4, R6.reuse, 0xffff, RZ, 0xc0, !PT ;  /* 0x0000ffff06047812 */ /* 0x040fe200078ec0ff */
[--C-:B------:R-:W-:Y:S01]  /*4750*/  FFMA.FTZ R151, R19, c[0x0][0x23c], -R168.reuse ;  /* 0x00008f0013977a23 */ /* 0x100fe200000108a8 */
[----:B------:R-:W-:Y:S01]  /*4760*/  LOP3.LUT R9, R6, 0xff, RZ, 0xc0, !PT ;  /* 0x000000ff06097812 */ /* 0x000fe200078ec0ff */
[----:B------:R-:W-:Y:S01]  /*4770*/  FFMA.FTZ R161, R93, c[0x0][0x23c], -R168 ;  /* 0x00008f005da17a23 */ /* 0x000fe200000108a8 */
[----:B------:R-:W-:Y:S01]  /*4780*/  MUFU.EX2 R157, R157 ;  /* 0x0000009d009d7308 */ /* 0x000fe20000000800 */
[----:B------:R-:W-:Y:S01]  /*4790*/  SHF.R.U32.HI R4, RZ, 0x8, R4 ;  /* 0x00000008ff047819 */ /* 0x000fe20000011604 */
[----:B------:R-:W-:Y:S01]  /*47a0*/  LDSM.16.MT88.4 R16, [R188+0xe800] ;  /* 0x00e80000bc10783b */ /* 0x000fe20000004200 */
[----:B------:R-:W-:Y:S01]  /*47b0*/  PRMT R13, R13, 0x5410, R10 ;  /* 0x000054100d0d7816 */ /* 0x000fe2000000000a */
[----:B------:R-:W-:Y:S01]  /*47c0*/  FFMA.FTZ R164, R169, c[0x0][0x23c], -R218 ;  /* 0x00008f00a9a47a23 */ /* 0x000fe200000108da */
[----:B------:R-:W-:Y:S01]  /*47d0*/  SHF.R.U32.HI R95, RZ, 0x10, R6 ;  /* 0x00000010ff5f7819 */ /* 0x000fe20000011606 */
[----:B------:R-:W-:Y:S01]  /*47e0*/  FFMA.FTZ R216, R209, c[0x0][0x23c], -R168 ;  /* 0x00008f00d1d87a23 */ /* 0x000fe200000108a8 */
[----:B------:R-:W-:Y:S01]  /*47f0*/  LOP3.LUT R96, R96, R5, RZ, 0xc0, !PT ;  /* 0x0000000560607212 */ /* 0x000fe200078ec0ff */
[----:B------:R-:W3:Y:S01]  /*4800*/  MUFU.EX2 R150, R150 ;  /* 0x0000009600967308 */ /* 0x000ee20000000800 */
[----:B-1----:R-:W-:Y:S01]  /*4810*/  F2FP.PACK_AB R0, R160, R155 ;  /* 0x0000009ba000723e */ /* 0x002fe200000000ff */
[--C-:B------:R-:W-:Y:S01]  /*4820*/  HSET2.LE.AND R13, R13, R162.reuse, PT ;  /* 0x000000a20d0d7233 */ /* 0x100fe20003803000 */
[----:B------:R-:W-:Y:S01]  /*4830*/  LOP3.LUT R8, R7, UR25, R8, 0x96, !PT ;  /* 0x0000001907087c12 */ /* 0x000fe2000f8e9608 */
[--C-:B------:R-:W-:Y:S01]  /*4840*/  FFMA.FTZ R169, R147, c[0x0][0x23c], -R218.reuse ;  /* 0x00008f0093a97a23 */ /* 0x100fe200000108da */
[----:B------:R-:W-:Y:S01]  /*4850*/  LOP3.LUT R97, R97, R0, RZ, 0xc0, !PT ;  /* 0x0000000061617212 */ /* 0x000fe200078ec0ff */
[----:B------:R-:W-:Y:S01]  /*4860*/  FFMA.FTZ R170, R145, c[0x0][0x23c], -R218 ;  /* 0x00008f0091aa7a23 */ /* 0x000fe200000108da */
[----:B------:R-:W-:Y:S01]  /*4870*/  SHF.R.U32.HI R0, RZ, 0x18, R6 ;  /* 0x00000018ff007819 */ /* 0x000fe20000011606 */
[----:B------:R-:W-:Y:S01]  /*4880*/  MUFU.EX2 R148, R148 ;  /* 0x0000009400947308 */ /* 0x000fe20000000800 */
[----:B------:R-:W-:Y:S01]  /*4890*/  PRMT R9, R9, 0x5410, R4 ;  /* 0x0000541009097816 */ /* 0x000fe20000000004 */
[----:B------:R-:W-:Y:S01]  /*48a0*/  FFMA.FTZ R209, R139, c[0x0][0x23c], -R168 ;  /* 0x00008f008bd17a23 */ /* 0x000fe200000108a8 */
[----:B------:R-:W1:Y:S01]  /*48b0*/  LDSM.16.MT88.4 R4, [R186+0xc800] ;  /* 0x00c80000ba04783b */ /* 0x000e620000004200 */
[----:B------:R-:W-:Y:S01]  /*48c0*/  LOP3.LUT R95, R95, 0xff, RZ, 0xc0, !PT ;  /* 0x000000ff5f5f7812 */ /* 0x000fe200078ec0ff */
[----:B------:R-:W-:Y:S01]  /*48d0*/  FFMA.FTZ R163, R163, c[0x0][0x23c], -R218 ;  /* 0x00008f00a3a37a23 */ /* 0x000fe200000108da */
[----:B------:R-:W-:Y:S01]  /*48e0*/  LOP3.LUT R10, R8, 0xffff, RZ, 0xc0, !PT ;  /* 0x0000ffff080a7812 */ /* 0x000fe200078ec0ff */
[--C-:B------:R-:W-:Y:S01]  /*48f0*/  HSET2.LE.AND R142, R9, R162.reuse, PT ;  /* 0x000000a2098e7233 */ /* 0x100fe20003803000 */
[----:B---3--:R-:W-:Y:S01]  /*4900*/  F2FP.PACK_AB R98, R150, R157 ;  /* 0x0000009d9662723e */ /* 0x008fe200000000ff */
[----:B------:R-:W3:Y:S01]  /*4910*/  MUFU.EX2 R133, R133 ;  /* 0x0000008500857308 */ /* 0x000ee20000000800 */
[----:B------:R-:W-:Y:S01]  /*4920*/  PRMT R95, R95, 0x5410, R0 ;  /* 0x000054105f5f7816 */ /* 0x000fe20000000000 */
[----:B------:R-:W-:Y:S01]  /*4930*/  FFMA.FTZ R0, R21, c[0x0][0x23c], -R168 ;  /* 0x00008f0015007a23 */ /* 0x000fe200000108a8 */
[----:B------:R-:W-:Y:S01]  /*4940*/  LOP3.LUT R98, R13, R98, RZ, 0xc0, !PT ;  /* 0x000000620d627212 */ /* 0x000fe200078ec0ff */
[----:B------:R-:W-:Y:S01]  /*4950*/  LDSM.16.MT88.4 R20, [R184+0xc800] ;  /* 0x00c80000b814783b */ /* 0x000fe20000004200 */
[--C-:B------:R-:W-:Y:S01]  /*4960*/  SHF.R.U32.HI R141, RZ, 0x10, R8.reuse ;  /* 0x00000010ff8d7819 */ /* 0x100fe20000011608 */
[--C-:B------:R-:W-:Y:S01]  /*4970*/  HSET2.LE.AND R143, R95, R162.reuse, PT ;  /* 0x000000a25f8f7233 */ /* 0x100fe20003803000 */
[----:B------:R-:W-:Y:S01]  /*4980*/  LOP3.LUT R229, R8, 0xff, RZ, 0xc0, !PT ;  /* 0x000000ff08e57812 */ /* 0x000fe200078ec0ff */
[----:B------:R-:W4:Y:S01]  /*4990*/  LDSM.16.MT88.4 R12, [R186+0xe800] ;  /* 0x00e80000ba0c783b */ /* 0x000f220000004200 */
[----:B------:R-:W-:Y:S01]  /*49a0*/  MUFU.EX2 R154, R154 ;  /* 0x0000009a009a7308 */ /* 0x000fe20000000800 */
[C---:B------:R-:W-:Y:S01]  /*49b0*/  HMMA.16816.F32 R120, R96.reuse, R116, RZ ;  /* 0x000000746078723c */ /* 0x040fe200000018ff */
[----:B------:R-:W-:Y:S01]  /*49c0*/  SHF.R.U32.HI R8, RZ, 0x18, R8 ;  /* 0x00000018ff087819 */ /* 0x000fe20000011608 */
[----:B------:R-:W-:Y:S01]  /*49d0*/  LDSM.16.MT88.4 R28, [R188+0xc800] ;  /* 0x00c80000bc1c783b */ /* 0x000fe20000004200 */
[----:B------:R-:W-:Y:S01]  /*49e0*/  SHF.R.U32.HI R10, RZ, 0x8, R10 ;  /* 0x00000008ff0a7819 */ /* 0x000fe2000001160a */
[----:B------:R-:W-:Y:S01]  /*49f0*/  FFMA.FTZ R220, R231, c[0x0][0x23c], -R168 ;  /* 0x00008f00e7dc7a23 */ /* 0x000fe200000108a8 */
[----:B------:R-:W-:Y:S01]  /*4a00*/  LOP3.LUT R141, R141, 0xff, RZ, 0xc0, !PT ;  /* 0x000000ff8d8d7812 */ /* 0x000fe200078ec0ff */
[----:B------:R-:W-:Y:S01]  /*4a10*/  LDSM.16.MT88.4 R144, [R184+0x10800] ;  /* 0x01080000b890783b */ /* 0x000fe20000004200 */
[----:B------:R-:W5:Y:S01]  /*4a20*/  MUFU.EX2 R149, R149 ;  /* 0x0000009500957308 */ /* 0x000f620000000800 */
[C---:B------:R-:W-:Y:S01]  /*4a30*/  HMMA.16816.F32 R116, R96.reuse, R118, RZ ;  /* 0x000000766074723c */ /* 0x040fe200000018ff */
[----:B------:R-:W-:Y:S01]  /*4a40*/  PRMT R229, R229, 0x5410, R10 ;  /* 0x00005410e5e57816 */ /* 0x000fe2000000000a */
[----:B------:R-:W-:Y:S01]  /*4a50*/  FFMA.FTZ R222, R223, c[0x0][0x23c], -R218 ;  /* 0x00008f00dfde7a23 */ /* 0x000fe200000108da */
[----:B------:R-:W-:Y:S01]  /*4a60*/  PRMT R141, R141, 0x5410, R8 ;  /* 0x000054108d8d7816 */ /* 0x000fe20000000008 */
[--C-:B------:R-:W-:Y:S01]  /*4a70*/  FFMA.FTZ R221, R221, c[0x0][0x23c], -R218.reuse ;  /* 0x00008f00dddd7a23 */ /* 0x100fe200000108da */
[----:B---3--:R-:W-:Y:S01]  /*4a80*/  F2FP.PACK_AB R9, R133, R148 ;  /* 0x000000948509723e */ /* 0x008fe200000000ff */
[--C-:B------:R-:W-:Y:S01]  /*4a90*/  HSET2.LE.AND R140, R229, R162.reuse, PT ;  /* 0x000000a2e58c7233 */ /* 0x100fe20003803000 */
[----:B------:R-:W-:Y:S01]  /*4aa0*/  MUFU.EX2 R152, R152 ;  /* 0x0000009800987308 */ /* 0x000fe20000000800 */
[C---:B--2---:R-:W-:Y:S01]  /*4ab0*/  HMMA.16816.F32 R44, R96.reuse, R48, RZ ;  /* 0x00000030602c723c */ /* 0x044fe200000018ff */
[----:B------:R-:W-:Y:S01]  /*4ac0*/  HSET2.LE.AND R141, R141, R162, PT ;  /* 0x000000a28d8d7233 */ /* 0x000fe20003803000 */
[----:B------:R-:W-:Y:S01]  /*4ad0*/  LOP3.LUT R142, R142, R9, RZ, 0xc0, !PT ;  /* 0x000000098e8e7212 */ /* 0x000fe200078ec0ff */
[----:B------:R-:W-:Y:S01]  /*4ae0*/  IMAD.WIDE.U32 R228, R228, -0x2daee0ad, RZ ;  /* 0xd2511f53e4e47825 */ /* 0x000fe200078e00ff */
[----:B------:R-:W2:Y:S03]  /*4af0*/  LDSM.16.MT88.4 R8, [R185+0xe800] ;  /* 0x00e80000b908783b */ /* 0x000ea60000004200 */
[----:B------:R-:W-:Y:S01]  /*4b00*/  MUFU.EX2 R151, R151 ;  /* 0x0000009700977308 */ /* 0x000fe20000000800 */
[----:B------:R-:W-:Y:S01]  /*4b10*/  HMMA.16816.F32 R48, R96, R50, RZ ;  /* 0x000000326030723c */ /* 0x000fe200000018ff */
[----:B------:R-:W-:-:S02]  /*4b20*/  FFMA.FTZ R217, R217, c[0x0][0x23c], -R218 ;  /* 0x00008f00d9d97a23 */ /* 0x000fc400000108da */
[----:B------:R-:W-:Y:S02]  /*4b30*/  FFMA.FTZ R218, R215, c[0x0][0x23c], -R218 ;  /* 0x00008f00d7da7a23 */ /* 0x000fe400000108da */
[--C-:B------:R-:W-:Y:S02]  /*4b40*/  FFMA.FTZ R171, R171, c[0x0][0x23c], -R168.reuse ;  /* 0x00008f00abab7a23 */ /* 0x100fe400000108a8 */
[----:B------:R-:W3:Y:S01]  /*4b50*/  MUFU.EX2 R0, R0 ;  /* 0x0000000000007308 */ /* 0x000ee20000000800 */
[----:B------:R-:W-:Y:S01]  /*4b60*/  HMMA.16816.F32 R92, R96, R32, RZ ;  /* 0x00000020605c723c */ /* 0x000fe200000018ff */
[--C-:B------:R-:W-:Y:S02]  /*4b70*/  FFMA.FTZ R166, R166, c[0x0][0x23c], -R168.reuse ;  /* 0x00008f00a6a67a23 */ /* 0x100fe400000108a8 */
[----:B------:R-:W-:Y:S02]  /*4b80*/  FFMA.FTZ R215, R165, c[0x0][0x23c], -R168 ;  /* 0x00008f00a5d77a23 */ /* 0x000fe400000108a8 */
[----:B------:R-:W-:-:S02]  /*4b90*/  FADD.FTZ R156, R159, R156 ;  /* 0x0000009c9f9c7221 */ /* 0x000fc40000010000 */
[----:B------:R-:W1:Y:S01]  /*4ba0*/  MUFU.EX2 R161, R161 ;  /* 0x000000a100a17308 */ /* 0x000e620000000800 */
[----:B-----5:R-:W-:Y:S01]  /*4bb0*/  F2FP.PACK_AB R33, R149, R154 ;  /* 0x0000009a9521723e */ /* 0x020fe200000000ff */
[C---:B------:R-:W-:Y:S01]  /*4bc0*/  HMMA.16816.F32 R52, R96.reuse, R56, RZ ;  /* 0x000000386034723c */ /* 0x040fe200000018ff */
[----:B------:R-:W-:Y:S02]  /*4bd0*/  FADD.FTZ R155, R155, R160 ;  /* 0x000000a09b9b7221 */ /* 0x000fe40000010000 */
[----:B------:R-:W-:Y:S01]  /*4be0*/  LOP3.LUT R140, R140, R33, RZ, 0xc0, !PT ;  /* 0x000000218c8c7212 */ /* 0x000fe200078ec0ff */
[----:B------:R-:W-:Y:S01]  /*4bf0*/  FADD.FTZ R157, R157, R156 ;  /* 0x0000009c9d9d7221 */ /* 0x000fe20000010000 */
[----:B---3--:R-:W-:Y:S01]  /*4c00*/  F2FP.PACK_AB R136, R0, R151 ;  /* 0x000000970088723e */ /* 0x008fe200000000ff */
[----:B------:R-:W-:Y:S02]  /*4c10*/  MUFU.EX2 R169, R169 ;  /* 0x000000a900a97308 */ /* 0x000fe40000000800 */
[----:B------:R-:W-:Y:S01]  /*4c20*/  HMMA.16816.F32 R56, R96, R58, RZ ;  /* 0x0000003a6038723c */ /* 0x000fe200000018ff */
[----:B------:R-:W-:Y:S01]  /*4c30*/  FADD.FTZ R158, R158, R155 ;  /* 0x0000009b9e9e7221 */ /* 0x000fe20000010000 */
[----:B------:R-:W-:Y:S01]  /*4c40*/  LOP3.LUT R143, R143, R136, RZ, 0xc0, !PT ;  /* 0x000000888f8f7212 */ /* 0x000fe200078ec0ff */
[----:B------:R-:W-:-:S02]  /*4c50*/  FADD.FTZ R157, R150, R157 ;  /* 0x0000009d969d7221 */ /* 0x000fc40000010000 */
[----:B------:R-:W-:Y:S01]  /*4c60*/  FADD.FTZ R153, R153, R158 ;  /* 0x0000009e99997221 */ /* 0x000fe20000010000 */
[----:B-1----:R-:W-:Y:S01]  /*4c70*/  F2FP.PACK_AB R32, R161, R152 ;  /* 0x00000098a120723e */ /* 0x002fe200000000ff */
[----:B------:R-:W-:Y:S01]  /*4c80*/  MUFU.EX2 R170, R170 ;  /* 0x000000aa00aa7308 */ /* 0x000fe20000000800 */
[C---:B------:R-:W-:Y:S01]  /*4c90*/  HMMA.16816.F32 R60, R96.reuse, R64, RZ ;  /* 0x00000040603c723c */ /* 0x040fe200000018ff */
[----:B------:R-:W-:Y:S01]  /*4ca0*/  FADD.FTZ R154, R154, R157 ;  /* 0x0000009d9a9a7221 */ /* 0x000fe20000010000 */
[----:B------:R-:W-:Y:S01]  /*4cb0*/  LOP3.LUT R141, R141, R32, RZ, 0xc0, !PT ;  /* 0x000000208d8d7212 */ /* 0x000fe200078ec0ff */
[----:B------:R-:W-:Y:S02]  /*4cc0*/  FADD.FTZ R152, R152, R153 ;  /* 0x0000009998987221 */ /* 0x000fe40000010000 */
[----:B------:R-:W-:Y:S02]  /*4cd0*/  FADD.FTZ R149, R149, R154 ;  /* 0x0000009a95957221 */ /* 0x000fe40000010000 */
[----:B------:R-:W-:Y:S01]  /*4ce0*/  MUFU.EX2 R216, R216 ;  /* 0x000000d800d87308 */ /* 0x000fe20000000800 */
[----:B------:R-:W-:Y:S01]  /*4cf0*/  HMMA.16816.F32 R36, R96, R40, RZ ;  /* 0x000000286024723c */ /* 0x000fe200000018ff */
[----:B------:R-:W-:-:S02]  /*4d00*/  FADD.FTZ R152, R161, R152 ;  /* 0x00000098a1987221 */ /* 0x000fc40000010000 */
[----:B------:R-:W-:Y:S02]  /*4d10*/  FADD.FTZ R148, R148, R149 ;  /* 0x0000009594947221 */ /* 0x000fe40000010000 */
[----:B------:R-:W-:Y:S02]  /*4d20*/  FADD.FTZ R151, R151, R152 ;  /* 0x0000009897977221 */ /* 0x000fe40000010000 */
[----:B------:R-:W1:Y:S01]  /*4d30*/  MUFU.EX2 R209, R209 ;  /* 0x000000d100d17308 */ /* 0x000e620000000800 */
[----:B------:R-:W-:Y:S01]  /*4d40*/  HMMA.16816.F32 R120, R140, R4, R120 ;  /* 0x000000048c78723c */ /* 0x000fe20000001878 */
[----:B------:R-:W-:Y:S02]  /*4d50*/  FADD.FTZ R148, R133, R148 ;  /* 0x0000009485947221 */ /* 0x000fe40000010000 */
[----:B------:R-:W-:-:S04]  /*4d60*/  FADD.FTZ R0, R0, R151 ;  /* 0x0000009700007221 */ /* 0x000fc80000010000 */
[----:B------:R-:W-:Y:S01]  /*4d70*/  MUFU.EX2 R163, R163 ;  /* 0x000000a300a37308 */ /* 0x000fe20000000800 */
[C---:B------:R-:W-:Y:S01]  /*4d80*/  HMMA.16816.F32 R116, R140.reuse, R6, R116 ;  /* 0x000000068c74723c */ /* 0x040fe20000001874 */
[----:B------:R-:W3:Y:S06]  /*4d90*/  LDSM.16.MT88.4 R4, [R184+0xe800] ;  /* 0x00e80000b804783b */ /* 0x000eec0000004200 */
[----:B------:R-:W5:Y:S01]  /*4da0*/  MUFU.EX2 R164, R164 ;  /* 0x000000a400a47308 */ /* 0x000f620000000800 */
[C---:B----4-:R-:W-:Y:S07]  /*4db0*/  HMMA.16816.F32 R44, R140.reuse, R12, R44 ;  /* 0x0000000c8c2c723c */ /* 0x050fee000000182c */
[----:B------:R-:W-:Y:S01]  /*4dc0*/  MUFU.EX2 R220, R220 ;  /* 0x000000dc00dc7308 */ /* 0x000fe20000000800 */
[----:B------:R-:W-:Y:S01]  /*4dd0*/  HMMA.16816.F32 R48, R140, R14, R48 ;  /* 0x0000000e8c30723c */ /* 0x000fe20000001830 */
[----:B------:R-:W4:Y:S06]  /*4de0*/  LDSM.16.MT88.4 R12, [R188+0x10800] ;  /* 0x01080000bc0c783b */ /* 0x000f2c0000004200 */
[----:B------:R-:W-:Y:S01]  /*4df0*/  MUFU.EX2 R222, R222 ;  /* 0x000000de00de7308 */ /* 0x000fe20000000800 */
[C---:B------:R-:W-:Y:S07]  /*4e00*/  HMMA.16816.F32 R64, R96.reuse, R66, RZ ;  /* 0x000000426040723c */ /* 0x040fee00000018ff */
[----:B------:R-:W-:Y:S01]  /*4e10*/  MUFU.EX2 R221, R221 ;  /* 0x000000dd00dd7308 */ /* 0x000fe20000000800 */
[----:B------:R-:W-:Y:S07]  /*4e20*/  HMMA.16816.F32 R68, R96, R72, RZ ;  /* 0x000000486044723c */ /* 0x000fee00000018ff */
[----:B------:R-:W-:Y:S01]  /*4e30*/  MUFU.EX2 R217, R217 ;  /* 0x000000d900d97308 */ /* 0x000fe20000000800 */
[C---:B--2---:R-:W-:Y:S07]  /*4e40*/  HMMA.16816.F32 R52, R140.reuse, R8, R52 ;  /* 0x000000088c34723c */ /* 0x044fee0000001834 */
[----:B------:R-:W-:Y:S01]  /*4e50*/  MUFU.EX2 R218, R218 ;  /* 0x000000da00da7308 */ /* 0x000fe20000000800 */
[C---:B------:R-:W-:Y:S01]  /*4e60*/  HMMA.16816.F32 R56, R140.reuse, R10, R56 ;  /* 0x0000000a8c38723c */ /* 0x040fe20000001838 */
[----:B------:R-:W2:Y:S06]  /*4e70*/  LDSM.16.MT88.4 R8, [R186+0x10800] ;  /* 0x01080000ba08783b */ /* 0x000eac0000004200 */
[----:B------:R-:W-:Y:S01]  /*4e80*/  MUFU.EX2 R171, R171 ;  /* 0x000000ab00ab7308 */ /* 0x000fe20000000800 */
[C---:B------:R-:W-:Y:S07]  /*4e90*/  HMMA.16816.F32 R36, R140.reuse, R16, R36 ;  /* 0x000000108c24723c */ /* 0x040fee0000001824 */
[----:B------:R-:W-:Y:S01]  /*4ea0*/  LOP3.LUT R16, R135, UR21, R232, 0x96, !PT ;  /* 0x0000001587107c12 */ /* 0x000fe2000f8e96e8 */
[----:B---3--:R-:W-:Y:S01]  /*4eb0*/  HMMA.16816.F32 R60, R140, R4, R60 ;  /* 0x000000048c3c723c */ /* 0x008fe2000000183c */
[----:B------:R-:W-:Y:S03]  /*4ec0*/  MUFU.EX2 R166, R166 ;  /* 0x000000a600a67308 */ /* 0x000fe60000000800 */
[----:B------:R-:W-:-:S04]  /*4ed0*/  IMAD.WIDE.U32 R16, R16, -0x2daee0ad, RZ ;  /* 0xd2511f5310107825 */ /* 0x000fc800078e00ff */
[----:B------:R-:W-:Y:S01]  /*4ee0*/  HMMA.16816.F32 R64, R140, R6, R64 ;  /* 0x000000068c40723c */ /* 0x000fe20000001840 */
[----:B------:R-:W3:Y:S01]  /*4ef0*/  LDSM.16.MT88.4 R4, [R185+0x10800] ;  /* 0x01080000b904783b */ /* 0x000ee20000004200 */
[----:B------:R-:W-:Y:S01]  /*4f00*/  LOP3.LUT R232, R17, UR18, R228, 0x96, !PT ;  /* 0x0000001211e87c12 */ /* 0x000fe2000f8e96e4 */
[----:B------:R-:W-:Y:S04]  /*4f10*/  MUFU.EX2 R215, R215 ;  /* 0x000000d700d77308 */ /* 0x000fe80000000800 */
[----:B------:R-:W-:Y:S01]  /*4f20*/  IMAD.WIDE.U32 R232, R232, -0x326172a9, RZ ;  /* 0xcd9e8d57e8e87825 */ /* 0x000fe200078e00ff */
[----:B------:R-:W-:Y:S08]  /*4f30*/  HMMA.16816.F32 R76, R96, R80, RZ ;  /* 0x00000050604c723c */ /* 0x000ff000000018ff */
[----:B----4-:R-:W-:Y:S07]  /*4f40*/  HMMA.16816.F32 R68, R140, R12, R68 ;  /* 0x0000000c8c44723c */ /* 0x010fee0000001844 */
[----:B------:R-:W-:Y:S01]  /*4f50*/  LOP3.LUT R12, R229, UR20, R226, 0x96, !PT ;  /* 0x00000014e50c7c12 */ /* 0x000fe2000f8e96e2 */
[----:B------:R-:W-:Y:S04]  /*4f60*/  HMMA.16816.F32 R80, R96, R82, RZ ;  /* 0x000000526050723c */ /* 0x000fe800000018ff */
[----:B------:R-:W-:-:S04]  /*4f70*/  IMAD.WIDE.U32 R228, R12, -0x326172a9, RZ ;  /* 0xcd9e8d570ce47825 */ /* 0x000fc800078e00ff */
[----:B------:R-:W-:Y:S01]  /*4f80*/  HMMA.16816.F32 R84, R96, R88, RZ ;  /* 0x000000586054723c */ /* 0x000fe200000018ff */
[----:B------:R-:W-:Y:S02]  /*4f90*/  LOP3.LUT R12, R229, UR19, R134, 0x96, !PT ;  /* 0x00000013e50c7c12 */ /* 0x000fe4000f8e9686 */
[----:B------:R-:W-:-:S03]  /*4fa0*/  LOP3.LUT R228, R233, UR17, R228, 0x96, !PT ;  /* 0x00000011e9e47c12 */ /* 0x000fc6000f8e96e4 */
[----:B------:R-:W-:Y:S02]  /*4fb0*/  IMAD.WIDE.U32 R12, R12, -0x2daee0ad, RZ ;  /* 0xd2511f530c0c7825 */ /* 0x000fe400078e00ff */
[----:B------:R-:W-:Y:S02]  /*4fc0*/  HMMA.16816.F32 R88, R96, R90, RZ ;  /* 0x0000005a6058723c */ /* 0x000fe400000018ff */
[----:B------:R-:W-:Y:S01]  /*4fd0*/  IMAD.WIDE.U32 R228, R228, -0x2daee0ad, RZ ;  /* 0xd2511f53e4e47825 */ /* 0x000fe200078e00ff */
[----:B------:R-:W-:-:S05]  /*4fe0*/  LOP3.LUT R234, R13, UR16, R16, 0x96, !PT ;  /* 0x000000100dea7c12 */ /* 0x000fca000f8e9610 */
[----:B------:R-:W-:Y:S01]  /*4ff0*/  HMMA.16816.F32 R104, R96, R100, RZ ;  /* 0x000000646068723c */ /* 0x000fe200000018ff */
[----:B------:R-:W-:-:S05]  /*5000*/  IMAD.WIDE.U32 R234, R234, -0x326172a9, RZ ;  /* 0xcd9e8d57eaea7825 */ /* 0x000fca00078e00ff */
[----:B------:R-:W-:Y:S02]  /*5010*/  LOP3.LUT R232, R235, UR9, R232, 0x96, !PT ;  /* 0x00000009ebe87c12 */ /* 0x000fe4000f8e96e8 */
[----:B------:R-:W-:Y:S03]  /*5020*/  HMMA.16816.F32 R40, R96, R42, RZ ;  /* 0x0000002a6028723c */ /* 0x000fe600000018ff */
[----:B------:R-:W-:-:S05]  /*5030*/  IMAD.WIDE.U32 R232, R232, -0x2daee0ad, RZ ;  /* 0xd2511f53e8e87825 */ /* 0x000fca00078e00ff */
[C---:B--2---:R-:W-:Y:S07]  /*5040*/  HMMA.16816.F32 R76, R140.reuse, R8, R76 ;  /* 0x000000088c4c723c */ /* 0x044fee000000184c */
[----:B------:R-:W-:Y:S01]  /*5050*/  LOP3.LUT R8, R229, UR7, R12, 0x96, !PT ;  /* 0x00000007e5087c12 */ /* 0x000fe2000f8e960c */
[----:B------:R-:W-:Y:S01]  /*5060*/  HMMA.16816.F32 R80, R140, R10, R80 ;  /* 0x0000000a8c50723c */ /* 0x000fe20000001850 */
[----:B------:R-:W-:Y:S02]  /*5070*/  FFMA.FTZ R229, R137, c[0x0][0x23c], -R168 ;  /* 0x00008f0089e57a23 */ /* 0x000fe400000108a8 */
[----:B------:R-:W-:Y:S01]  /*5080*/  LDSM.16.MT88.4 R136, [R186+0xd000] ;  /* 0x00d00000ba88783b */ /* 0x000fe20000004200 */
[----:B------:R-:W-:-:S03]  /*5090*/  IMAD.WIDE.U32 R8, R8, -0x326172a9, RZ ;  /* 0xcd9e8d5708087825 */ /* 0x000fc600078e00ff */
[----:B------:R-:W2:Y:S01]  /*50a0*/  MUFU.EX2 R229, R229 ;  /* 0x000000e500e57308 */ /* 0x000ea20000000800 */
[----:B---3--:R-:W-:Y:S01]  /*50b0*/  HMMA.16816.F32 R84, R140, R4, R84 ;  /* 0x000000048c54723c */ /* 0x008fe20000001854 */
[C---:B------:R-:W-:Y:S02]  /*50c0*/  LOP3.LUT R10, R8.reuse, 0xffff, RZ, 0xc0, !PT ;  /* 0x0000ffff080a7812 */ /* 0x040fe400078ec0ff */
[----:B------:R-:W-:Y:S02]  /*50d0*/  LOP3.LUT R17, R8, 0xff, RZ, 0xc0, !PT ;  /* 0x000000ff08117812 */ /* 0x000fe400078ec0ff */
[----:B------:R-:W-:Y:S02]  /*50e0*/  SHF.R.U32.HI R10, RZ, 0x8, R10 ;  /* 0x00000008ff0a7819 */ /* 0x000fe4000001160a */
[--C-:B------:R-:W-:Y:S01]  /*50f0*/  SHF.R.U32.HI R5, RZ, 0x10, R8.reuse ;  /* 0x00000010ff057819 */ /* 0x100fe20000011608 */
[----:B------:R-:W-:Y:S01]  /*5100*/  HMMA.16816.F32 R72, R96, R74, RZ ;  /* 0x0000004a6048723c */ /* 0x000fe200000018ff */
[----:B------:R-:W-:-:S02]  /*5110*/  SHF.R.U32.HI R8, RZ, 0x18, R8 ;  /* 0x00000018ff087819 */ /* 0x000fc40000011608 */
[----:B------:R-:W-:Y:S02]  /*5120*/  LOP3.LUT R5, R5, 0xff, RZ, 0xc0, !PT ;  /* 0x000000ff05057812 */ /* 0x000fe400078ec0ff */
[----:B------:R-:W-:Y:S02]  /*5130*/  LOP3.LUT R4, R9, UR24, R234, 0x96, !PT ;  /* 0x0000001809047c12 */ /* 0x000fe4000f8e96ea */
[----:B------:R-:W-:Y:S01]  /*5140*/  PRMT R17, R17, 0x5410, R10 ;  /* 0x0000541011117816 */ /* 0x000fe2000000000a */
[----:B------:R-:W-:Y:S01]  /*5150*/  HMMA.16816.F32 R100, R96, R102, RZ ;  /* 0x000000666064723c */ /* 0x000fe200000018ff */
[----:B------:R-:W-:Y:S02]  /*5160*/  PRMT R5, R5, 0x5410, R8 ;  /* 0x0000541005057816 */ /* 0x000fe40000000008 */
[----:B------:R-:W-:Y:S01]  /*5170*/  LOP3.LUT R16, R4, 0xffff, RZ, 0xc0, !PT ;  /* 0x0000ffff04107812 */ /* 0x000fe200078ec0ff */
[----:B------:R-:W3:Y:S02]  /*5180*/  LDSM.16.MT88.4 R8, [R184+0xd000] ;  /* 0x00d00000b808783b */ /* 0x000ee40000004200 */
[----:B------:R-:W-:Y:S01]  /*5190*/  HSET2.LE.AND R5, R5, R162, PT ;  /* 0x000000a205057233 */ /* 0x000fe20003803000 */
[----:B------:R-:W-:Y:S01]  /*51a0*/  SHF.R.U32.HI R16, RZ, 0x8, R16 ;  /* 0x00000008ff107819 */ /* 0x000fe20000011610 */
[C---:B------:R-:W-:Y:S07]  /*51b0*/  HMMA.16816.F32 R88, R140.reuse, R6, R88 ;  /* 0x000000068c58723c */ /* 0x040fee0000001858 */
[--C-:B------:R-:W-:Y:S01]  /*51c0*/  SHF.R.U32.HI R6, RZ, 0x10, R4.reuse ;  /* 0x00000010ff067819 */ /* 0x100fe20000011604 */
[----:B------:R-:W-:Y:S01]  /*51d0*/  HMMA.16816.F32 R104, R140, R20, R104 ;  /* 0x000000148c68723c */ /* 0x000fe20000001868 */
[----:B------:R-:W-:-:S06]  /*51e0*/  SHF.R.U32.HI R7, RZ, 0x18, R4 ;  /* 0x00000018ff077819 */ /* 0x000fcc0000011604 */
[----:B------:R-:W-:Y:S01]  /*51f0*/  LOP3.LUT R21, R4, 0xff, RZ, 0xc0, !PT ;  /* 0x000000ff04157812 */ /* 0x000fe200078ec0ff */
[----:B------:R-:W-:Y:S01]  /*5200*/  HMMA.16816.F32 R40, R140, R18, R40 ;  /* 0x000000128c28723c */ /* 0x000fe20000001828 */
[----:B------:R-:W-:Y:S02]  /*5210*/  LOP3.LUT R4, R6, 0xff, RZ, 0xc0, !PT ;  /* 0x000000ff06047812 */ /* 0x000fe400078ec0ff */
[----:B-1----:R-:W-:Y:S02]  /*5220*/  F2FP.PACK_AB R6, R209, R216 ;  /* 0x000000d8d106723e */ /* 0x002fe400000000ff */
[----:B------:R-:W-:Y:S02]  /*5230*/  PRMT R21, R21, 0x5410, R16 ;  /* 0x0000541015157816 */ /* 0x000fe40000000010 */
[--C-:B------:R-:W-:Y:S01]  /*5240*/  HSET2.LE.AND R18, R17, R162.reuse, PT ;  /* 0x000000a211127233 */ /* 0x100fe20003803000 */
[----:B------:R-:W-:Y:S01]  /*5250*/  F2FP.PACK_AB R19, R170, R169 ;  /* 0x000000a9aa13723e */ /* 0x000fe200000000ff */
[----:B------:R-:W-:Y:S01]  /*5260*/  HMMA.16816.F32 R128, R96, R124, RZ ;  /* 0x0000007c6080723c */ /* 0x000fe200000018ff */
[----:B------:R-:W-:Y:S01]  /*5270*/  PRMT R17, R4, 0x5410, R7 ;  /* 0x0000541004117816 */ /* 0x000fe20000000007 */
[----:B------:R-:W-:Y:S01]  /*5280*/  HSET2.LE.AND R16, R21, R162, PT ;  /* 0x000000a215107233 */ /* 0x000fe20003803000 */
[----:B------:R-:W-:-:S02]  /*5290*/  LOP3.LUT R18, R18, R19, RZ, 0xc0, !PT ;  /* 0x0000001312127212 */ /* 0x000fc400078ec0ff */
[----:B------:R-:W-:Y:S01]  /*52a0*/  LOP3.LUT R19, R5, R6, RZ, 0xc0, !PT ;  /* 0x0000000605137212 */ /* 0x000fe200078ec0ff */
[----:B------:R-:W-:Y:S01]  /*52b0*/  HSET2.LE.AND R17, R17, R162, PT ;  /* 0x000000a211117233 */ /* 0x000fe20003803000 */
[----:B------:R-:W1:Y:S01]  /*52c0*/  LDSM.16.MT88.4 R4, [R185+0xf000] ;  /* 0x00f00000b904783b */ /* 0x000e620000004200 */
[----:B------:R-:W-:Y:S08]  /*52d0*/  HMMA.16816.F32 R124, R96, R126, RZ ;  /* 0x0000007e607c723c */ /* 0x000ff000000018ff */
[C---:B------:R-:W-:Y:S01]  /*52e0*/  HMMA.16816.F32 R72, R140.reuse, R14, R72 ;  /* 0x0000000e8c48723c */ /* 0x040fe20000001848 */
[----:B------:R-:W4:Y:S07]  /*52f0*/  LDSM.16.MT88.4 R12, [R188+0xd000] ;  /* 0x00d00000bc0c783b */ /* 0x000f2e0000004200 */
[----:B------:R-:W-:Y:S01]  /*5300*/  HMMA.16816.F32 R100, R140, R22, R100 ;  /* 0x000000168c64723c */ /* 0x000fe20000001864 */
[----:B------:R-:W-:Y:S07]  /*5310*/  LDSM.16.MT88.4 R20, [R184+0xf000] ;  /* 0x00f00000b814783b */ /* 0x000fee0000004200 */
[C---:B------:R-:W-:Y:S08]  /*5320*/  HMMA.16816.F32 R112, R96.reuse, R108, RZ ;  /* 0x0000006c6070723c */ /* 0x040ff000000018ff */
[C---:B------:R-:W-:Y:S08]  /*5330*/  HMMA.16816.F32 R108, R96.reuse, R110, RZ ;  /* 0x0000006e606c723c */ /* 0x040ff000000018ff */
[----:B------:R-:W-:Y:S01]  /*5340*/  HMMA.16816.F32 R96, R96, R34, RZ ;  /* 0x000000226060723c */ /* 0x000fe200000018ff */
[----:B------:R-:W-:Y:S07]  /*5350*/  LDSM.16.MT88.4 R32, [R185+0xd000] ;  /* 0x00d00000b920783b */ /* 0x000fee0000004200 */
[C---:B------:R-:W-:Y:S08]  /*5360*/  HMMA.16816.F32 R128, R140.reuse, R28, R128 ;  /* 0x0000001c8c80723c */ /* 0x040ff00000001880 */
[C---:B------:R-:W-:Y:S01]  /*5370*/  HMMA.16816.F32 R124, R140.reuse, R30, R124 ;  /* 0x0000001e8c7c723c */ /* 0x040fe2000000187c */
[----:B------:R-:W-:Y:S07]  /*5380*/  LDSM.16.MT88.4 R28, [R188+0xf000] ;  /* 0x00f00000bc1c783b */ /* 0x000fee0000004200 */
[C---:B------:R-:W-:Y:S07]  /*5390*/  HMMA.16816.F32 R92, R140.reuse, R144, R92 ;  /* 0x000000908c5c723c */ /* 0x040fee000000185c */
[----:B-----5:R-:W-:Y:S01]  /*53a0*/  F2FP.PACK_AB R145, R164, R163 ;  /* 0x000000a3a491723e */ /* 0x020fe200000000ff */
[----:B------:R-:W-:Y:S01]  /*53b0*/  HMMA.16816.F32 R112, R140, R24, R112 ;  /* 0x000000188c70723c */ /* 0x000fe20000001870 */
[----:B--2---:R-:W-:Y:S01]  /*53c0*/  F2FP.PACK_AB R144, R220, R229 ;  /* 0x000000e5dc90723e */ /* 0x004fe200000000ff */
[----:B------:R-:W-:Y:S01]  /*53d0*/  FADD.FTZ R163, R163, R148 ;  /* 0x00000094a3a37221 */ /* 0x000fe20000010000 */
[----:B------:R-:W-:Y:S01]  /*53e0*/  LOP3.LUT R16, R16, R145, RZ, 0xc0, !PT ;  /* 0x0000009110107212 */ /* 0x000fe200078ec0ff */
[----:B------:R-:W-:Y:S01]  /*53f0*/  FADD.FTZ R229, R229, R0 ;  /* 0x00000000e5e57221 */ /* 0x000fe20000010000 */
[----:B------:R-:W-:Y:S01]  /*5400*/  LOP3.LUT R17, R17, R144, RZ, 0xc0, !PT ;  /* 0x0000009011117212 */ /* 0x000fe200078ec0ff */
[----:B------:R-:W-:-:S02]  /*5410*/  FADD.FTZ R164, R164, R163 ;  /* 0x000000a3a4a47221 */ /* 0x000fc40000010000 */
[----:B------:R-:W-:Y:S01]  /*5420*/  HMMA.16816.F32 R108, R140, R26, R108 ;  /* 0x0000001a8c6c723c */ /* 0x000fe2000000186c */
[----:B------:R-:W-:Y:S01]  /*5430*/  LDSM.16.MT88.4 R24, [R186+0xf000] ;  /* 0x00f00000ba18783b */ /* 0x000fe20000004200 */
[----:B------:R-:W-:Y:S02]  /*5440*/  FADD.FTZ R229, R220, R229 ;  /* 0x000000e5dce57221 */ /* 0x000fe40000010000 */
[----:B------:R-:W-:Y:S02]  /*5450*/  FADD.FTZ R169, R169, R164 ;  /* 0x000000a4a9a97221 */ /* 0x000fe40000010000 */
[----:B------:R-:W-:Y:S02]  /*5460*/  FADD.FTZ R216, R216, R229 ;  /* 0x000000e5d8d87221 */ /* 0x000fe40000010000 */
[----:B---3--:R-:W-:Y:S01]  /*5470*/  HMMA.16816.F32 R104, R16, R8, R104 ;  /* 0x000000081068723c */ /* 0x008fe20000001868 */
[----:B------:R-:W-:Y:S02]  /*5480*/  FADD.FTZ R169, R170, R169 ;  /* 0x000000a9aaa97221 */ /* 0x000fe40000010000 */
[----:B------:R-:W-:-:S05]  /*5490*/  FADD.FTZ R216, R209, R216 ;  /* 0x000000d8d1d87221 */ /* 0x000fca0000010000 */
[C---:B------:R-:W-:Y:S01]  /*54a0*/  HMMA.16816.F32 R100, R16.reuse, R10, R100 ;  /* 0x0000000a1064723c */ /* 0x040fe20000001864 */
[----:B------:R-:W2:Y:S07]  /*54b0*/  LDSM.16.MT88.4 R8, [R186+0x11000] ;  /* 0x01100000ba08783b */ /* 0x000eae0000004200 */
[C---:B-1----:R-:W-:Y:S08]  /*54c0*/  HMMA.16816.F32 R52, R16.reuse, R4, R52 ;  /* 0x000000041034723c */ /* 0x042ff00000001834 */
[----:B------:R-:W-:Y:S01]  /*54d0*/  HMMA.16816.F32 R56, R16, R6, R56 ;  /* 0x000000061038723c */ /* 0x000fe20000001838 */
[----:B------:R-:W1:Y:S07]  /*54e0*/  LDSM.16.MT88.4 R4, [R185+0x11000] ;  /* 0x01100000b904783b */ /* 0x000e6e0000004200 */
[----:B------:R-:W-:Y:S01]  /*54f0*/  HMMA.16816.F32 R96, R140, R146, R96 ;  /* 0x000000928c60723c */ /* 0x000fe20000001860 */
[----:B------:R-:W-:Y:S04]  /*5500*/  LDSM.16.MT88.4 R144, [R184+0x11000] ;  /* 0x01100000b890783b */ /* 0x000fe80000004200 */
[----:B------:R-:W-:Y:S03]  /*5510*/  LDSM.16.MT88.4 R140, [R186+0xd800] ;  /* 0x00d80000ba8c783b */ /* 0x000fe60000004200 */
[C---:B----4-:R-:W-:Y:S08]  /*5520*/  HMMA.16816.F32 R128, R16.reuse, R12, R128 ;  /* 0x0000000c1080723c */ /* 0x050ff00000001880 */
[C---:B------:R-:W-:Y:S01]  /*5530*/  HMMA.16816.F32 R124, R16.reuse, R14, R124 ;  /* 0x0000000e107c723c */ /* 0x040fe2000000187c */
[----:B------:R-:W3:Y:S07]  /*5540*/  LDSM.16.MT88.4 R12, [R188+0x11000] ;  /* 0x01100000bc0c783b */ /* 0x000eee0000004200 */
[C---:B--2---:R-:W-:Y:S07]  /*5550*/  HMMA.16816.F32 R76, R16.reuse, R8, R76 ;  /* 0x00000008104c723c */ /* 0x044fee000000184c */
[----:B------:R-:W-:Y:S01]  /*5560*/  LOP3.LUT R8, R233, UR25, R228, 0x96, !PT ;  /* 0x00000019e9087c12 */ /* 0x000fe2000f8e96e4 */
[----:B------:R-:W-:Y:S01]  /*5570*/  HMMA.16816.F32 R80, R16, R10, R80 ;  /* 0x0000000a1050723c */ /* 0x000fe20000001850 */
[----:B------:R-:W-:Y:S01]  /*5580*/  LOP3.LUT R9, R232, 0xffff, RZ, 0xc0, !PT ;  /* 0x0000ffffe8097812 */ /* 0x000fe200078ec0ff */
[----:B------:R-:W-:-:S05]  /*5590*/  FFMA.FTZ R228, R167, c[0x0][0x23c], -R168 ;  /* 0x00008f00a7e47a23 */ /* 0x000fca00000108a8 */
[----:B------:R-:W-:Y:S01]  /*55a0*/  SHF.R.U32.HI R10, RZ, 0x10, R232 ;  /* 0x00000010ff0a7819 */ /* 0x000fe200000116e8 */
[----:B------:R-:W-:Y:S01]  /*55b0*/  HMMA.16816.F32 R60, R16, R20, R60 ;  /* 0x00000014103c723c */ /* 0x000fe2000000183c */
[----:B------:R-:W-:Y:S01]  /*55c0*/  SHF.R.U32.HI R11, RZ, 0x10, R8 ;  /* 0x00000010ff0b7819 */ /* 0x000fe20000011608 */
[----:B------:R-:W2:Y:S01]  /*55d0*/  MUFU.EX2 R228, R228 ;  /* 0x000000e400e47308 */ /* 0x000ea20000000800 */
[----:B------:R-:W-:-:S04]  /*55e0*/  LOP3.LUT R10, R10, 0xff, RZ, 0xc0, !PT ;  /* 0x000000ff0a0a7812 */ /* 0x000fc800078ec0ff */
[C---:B------:R-:W-:Y:S01]  /*55f0*/  LOP3.LUT R21, R8.reuse, 0xff, RZ, 0xc0, !PT ;  /* 0x000000ff08157812 */ /* 0x040fe200078ec0ff */
[C---:B-1----:R-:W-:Y:S07]  /*5600*/  HMMA.16816.F32 R84, R16.reuse, R4, R84 ;  /* 0x000000041054723c */ /* 0x042fee0000001854 */
[----:B------:R-:W-:Y:S01]  /*5610*/  LOP3.LUT R4, R8, 0xffff, RZ, 0xc0, !PT ;  /* 0x0000ffff08047812 */ /* 0x000fe200078ec0ff */
[----:B------:R-:W-:Y:S01]  /*5620*/  HMMA.16816.F32 R44, R16, R24, R44 ;  /* 0x00000018102c723c */ /* 0x000fe2000000182c */
[----:B------:R-:W-:-:S02]  /*5630*/  SHF.R.U32.HI R5, RZ, 0x18, R8 ;  /* 0x00000018ff057819 */ /* 0x000fc40000011608 */
[----:B------:R-:W-:Y:S02]  /*5640*/  SHF.R.U32.HI R8, RZ, 0x8, R9 ;  /* 0x00000008ff087819 */ /* 0x000fe40000011609 */
[----:B------:R-:W-:Y:S02]  /*5650*/  SHF.R.U32.HI R20, RZ, 0x8, R4 ;  /* 0x00000008ff147819 */ /* 0x000fe40000011604 */
[----:B------:R-:W-:Y:S01]  /*5660*/  LOP3.LUT R25, R232, 0xff, RZ, 0xc0, !PT ;  /* 0x000000ffe8197812 */ /* 0x000fe200078ec0ff */
[----:B------:R-:W-:Y:S01]  /*5670*/  HMMA.16816.F32 R64, R16, R22, R64 ;  /* 0x000000161040723c */ /* 0x000fe20000001840 */
[----:B------:R-:W-:Y:S02]  /*5680*/  LOP3.LUT R4, R11, 0xff, RZ, 0xc0, !PT ;  /* 0x000000ff0b047812 */ /* 0x000fe400078ec0ff */
[----:B------:R-:W-:Y:S02]  /*5690*/  PRMT R25, R25, 0x5410, R8 ;  /* 0x0000541019197816 */ /* 0x000fe40000000008 */
[----:B------:R-:W-:-:S02]  /*56a0*/  PRMT R21, R21, 0x5410, R20 ;  /* 0x0000541015157816 */ /* 0x000fc40000000014 */
[----:B------:R-:W-:Y:S01]  /*56b0*/  SHF.R.U32.HI R23, RZ, 0x18, R232 ;  /* 0x00000018ff177819 */ /* 0x000fe200000116e8 */
[C---:B------:R-:W-:Y:S01]  /*56c0*/  HMMA.16816.F32 R120, R16.reuse, R136, R120 ;  /* 0x000000881078723c */ /* 0x040fe20000001878 */
[----:B------:R-:W-:Y:S01]  /*56d0*/  PRMT R5, R4, 0x5410, R5 ;  /* 0x0000541004057816 */ /* 0x000fe20000000005 */
[--C-:B------:R-:W-:Y:S01]  /*56e0*/  HSET2.LE.AND R4, R21, R162.reuse, PT ;  /* 0x000000a215047233 */ /* 0x100fe20003803000 */
[----:B------:R-:W-:Y:S02]  /*56f0*/  PRMT R23, R10, 0x5410, R23 ;  /* 0x000054100a177816 */ /* 0x000fe40000000017 */
[----:B------:R-:W1:Y:S01]  /*5700*/  LDSM.16.MT88.4 R8, [R188+0xf800] ;  /* 0x00f80000bc08783b */ /* 0x000e620000004200 */
[----:B------:R-:W-:Y:S01]  /*5710*/  HSET2.LE.AND R5, R5, R162, PT ;  /* 0x000000a205057233 */ /* 0x000fe20003803000 */
[----:B--2---:R-:W-:Y:S01]  /*5720*/  F2FP.PACK_AB R20, R228, R171 ;  /* 0x000000abe414723e */ /* 0x004fe200000000ff */
[----:B------:R-:W-:Y:S01]  /*5730*/  HMMA.16816.F32 R116, R16, R138, R116 ;  /* 0x0000008a1074723c */ /* 0x000fe20000001874 */
[----:B------:R-:W-:Y:S01]  /*5740*/  F2FP.PACK_AB R21, R218, R217 ;  /* 0x000000d9da15723e */ /* 0x000fe200000000ff */
[----:B------:R-:W-:Y:S01]  /*5750*/  LDSM.16.MT88.4 R136, [R185+0xd800] ;  /* 0x00d80000b988783b */ /* 0x000fe20000004200 */
[----:B------:R-:W-:Y:S01]  /*5760*/  LOP3.LUT R5, R5, R20, RZ, 0xc0, !PT ;  /* 0x0000001405057212 */ /* 0x000fe200078ec0ff */
[----:B------:R-:W-:-:S04]  /*5770*/  FADD.FTZ R171, R171, R216 ;  /* 0x000000d8abab7221 */ /* 0x000fc80000010000 */
        /* <DEDUP_REMOVED lines=29> */
[----:B-1----:R-:W-:Y:S01]  /*5950*/  HMMA.16816.F32 R36, R4, R8, R36 ;  /* 0x000000080424723c */ /* 0x002fe20000001824 */
[----:B------:R-:W-:-:S07]  /*5960*/  FADD.FTZ R215, R215, R166 ;  /* 0x000000a6d7d77221 */ /* 0x000fce0000010000 */
        /* <DEDUP_REMOVED lines=29> */
[----:B------:R-:W-:Y:S02]  /*5b40*/  USHF.R.S32.HI UR29, URZ, 0x1f, UR30 ;  /* 0x0000001f3f1d7899 */ /* 0x000fe4000801141e */
[----:B------:R-:W-:Y:S02]  /*5b50*/  ULDC.64 UR4, c[0x0][0x1a0] ;  /* 0x0000680000047ab9 */ /* 0x000fe40000000a00 */
[----:B------:R-:W-:Y:S02]  /*5b60*/  UIMAD UR29, UR29, UR4, URZ ;  /* 0x000000041d1d72a4 */ /* 0x000fe4000f8e023f */
[----:B------:R-:W-:Y:S02]  /*5b70*/  UIMAD.WIDE.U32 UR32, UR30, UR4, URZ ;  /* 0x000000041e2072a5 */ /* 0x000fe4000f8e003f */
[----:B------:R-:W-:Y:S02]  /*5b80*/  UIMAD UR29, UR30, UR5, UR29 ;  /* 0x000000051e1d72a4 */ /* 0x000fe4000f8e021d */
[----:B------:R-:W-:-:S02]  /*5b90*/  USHF.L.U32 UR4, UR6, 0x5, URZ ;  /* 0x0000000506047899 */ /* 0x000fc4000800063f */
[----:B------:R-:W-:Y:S01]  /*5ba0*/  UIADD3 UR29, UR33, UR29, URZ ;  /* 0x0000001d211d7290 */ /* 0x000fe2000fffe03f */
[----:B------:R-:W-:Y:S01]  /*5bb0*/  IMAD.U32 R6, RZ, RZ, UR32 ;  /* 0x00000020ff067e24 */ /* 0x000fe2000f8e00ff */
[----:B------:R-:W-:Y:S01]  /*5bc0*/  USHF.L.U64.HI UR5, UR6, 0x5, UR5 ;  /* 0x0000000506057899 */ /* 0x000fe20008010205 */
[----:B------:R-:W-:Y:S01]  /*5bd0*/  IMAD.U32 R7, RZ, RZ, UR33 ;  /* 0x00000021ff077e24 */ /* 0x000fe2000f8e00ff */
[----:B------:R-:W-:Y:S02]  /*5be0*/  UISETP.GT.AND UP0, UPT, UR30, UR11, UPT ;  /* 0x0000000b1e00728c */ /* 0x000fe4000bf04270 */
[----:B------:R-:W-:Y:S01]  /*5bf0*/  IMAD.U32 R5, RZ, RZ, UR29 ;  /* 0x0000001dff057e24 */ /* 0x000fe2000f8e00ff */
[----:B------:R-:W-:Y:S01]  /*5c00*/  BAR.SYNC.DEFER_BLOCKING 0x0 ;  /* 0x0000000000007b1d */ /* 0x000fe20000010000 */
[----:B------:R-:W-:-:S04]  /*5c10*/  LEA R0, P0, R6, R224, 0x6 ;  /* 0x000000e006007211 */ /* 0x000fc800078030ff */
[----:B------:R-:W-:Y:S01]  /*5c20*/  LEA R4, P1, R0, c[0x0][0x170], 0x1 ;  /* 0x00005c0000047a11 */ /* 0x000fe200078208ff */
[----:B------:R-:W-:Y:S01]  /*5c30*/  UMOV UR29, UR30 ;  /* 0x0000001e001d7c82 */ /* 0x000fe20008000000 */
[----:B------:R-:W-:Y:S02]  /*5c40*/  LEA.HI.X R5, R6, R207, R5, 0x6, P0 ;  /* 0x000000cf06057211 */ /* 0x000fe400000f3405 */
[----:B------:R-:W-:Y:S02]  /*5c50*/  IADD3 R6, P0, R4, UR4, RZ ;  /* 0x0000000404067c10 */ /* 0x000fe4000ff1e0ff */
[----:B------:R-:W-:Y:S02]  /*5c60*/  LEA.HI.X R5, R0, c[0x0][0x174], R5, 0x1, P1 ;  /* 0x00005d0000057a11 */ /* 0x000fe400008f0c05 */
[----:B------:R-:W-:Y:S02]  /*5c70*/  IADD3 R18, P1, R6, UR4, RZ ;  /* 0x0000000406127c10 */ /* 0x000fe4000ff3e0ff */
[----:B------:R-:W-:-:S02]  /*5c80*/  IADD3.X R7, R5, UR5, RZ, P0, !PT ;  /* 0x0000000505077c10 */ /* 0x000fc400087fe4ff */
[----:B------:R-:W-:Y:S02]  /*5c90*/  IADD3 R16, P0, R18, UR4, RZ ;  /* 0x0000000412107c10 */ /* 0x000fe4000ff1e0ff */
[----:B------:R-:W-:-:S04]  /*5ca0*/  IADD3.X R19, R7, UR5, RZ, P1, !PT ;  /* 0x0000000507137c10 */ /* 0x000fc80008ffe4ff */
        /* <DEDUP_REMOVED lines=19> */
[----:B------:R-:W2:Y:S04]  /*5de0*/  LDSM.16.M88.4 R12, [R193+0x7000] ;  /* 0x00700000c10c783b */ /* 0x000ea80000000200 */
[----:B------:R-:W5:Y:S04]  /*5df0*/  LDSM.16.M88.4 R136, [R193+0x7800] ;  /* 0x00780000c188783b */ /* 0x000f680000000200 */
[----:B------:R-:W-:Y:S04]  /*5e00*/  LDSM.16.M88.4 R148, [R192] ;  /* 0x00000000c094783b */ /* 0x000fe80000000200 */
[----:B------:R-:W2:Y:S04]  /*5e10*/  LDSM.16.M88.4 R8, [R191] ;  /* 0x00000000bf08783b */ /* 0x000ea80000000200 */
[----:B------:R-:W2:Y:S04]  /*5e20*/  LDSM.16.M88.4 R140, [R183] ;  /* 0x00000000b78c783b */ /* 0x000ea80000000200 */
[----:B-1----:R-:W1:Y:S04]  /*5e30*/  LDSM.16.M88.4 R4, [R182] ;  /* 0x00000000b604783b */ /* 0x002e680000000200 */
[----:B------:R-:W1:Y:S04]  /*5e40*/  LDSM.16.M88.4 R152, [R181] ;  /* 0x00000000b598783b */ /* 0x000e680000000200 */
[----:B------:R-:W-:Y:S01]  /*5e50*/  LDSM.16.M88.4 R168, [R187+0x6800] ;  /* 0x00680000bba8783b */ /* 0x000fe20000000200 */
[C---:B---3--:R-:W-:Y:S03]  /*5e60*/  HMMA.16816.F32 R32, R156.reuse, R28, RZ ;  /* 0x0000001c9c20723c */ /* 0x048fe600000018ff */
[----:B------:R-:W-:Y:S04]  /*5e70*/  LDSM.16.M88.4 R164, [R187+0x7000] ;  /* 0x00700000bba4783b */ /* 0x000fe80000000200 */
[----:B------:R-:W-:Y:S01]  /*5e80*/  LDSM.16.M88.4 R144, [R187+0x7800] ;  /* 0x00780000bb90783b */ /* 0x000fe20000000200 */
[C---:B------:R-:W-:Y:S03]  /*5e90*/  HMMA.16816.F32 R28, R156.reuse, R30, RZ ;  /* 0x0000001e9c1c723c */ /* 0x040fe600000018ff */
[----:B------:R-:W-:Y:S04]  /*5ea0*/  LDSM.16.M88.4 R220, [R177] ;  /* 0x00000000b1dc783b */ /* 0x000fe80000000200 */
[----:B------:R-:W0:Y:S01]  /*5eb0*/  LDGDEPBAR ;  /* 0x00000000000079af */ /* 0x000e220000000000 */
[C---:B----4-:R-:W-:Y:S08]  /*5ec0*/  HMMA.16816.F32 R24, R156.reuse, R20, RZ ;  /* 0x000000149c18723c */ /* 0x050ff000000018ff */
[C---:B--2---:R-:W-:Y:S08]  /*5ed0*/  HMMA.16816.F32 R16, R156.reuse, R12, RZ ;  /* 0x0000000c9c10723c */ /* 0x044ff000000018ff */
        /* <DEDUP_REMOVED lines=96> */
[C---:B------:R-:W-:Y:S01]  /*64e0*/  HMMA.16816.F32 R28, R140.reuse, R166, R28 ;  /* 0x000000a68c1c723c */ /* 0x040fe2000000181c */
[----:B------:R-:W-:Y:S07]  /*64f0*/  LDSM.16.M88.4 R164, [R172] ;  /* 0x00000000aca4783b */ /* 0x000fee0000000200 */
[C---:B------:R-:W-:Y:S08]  /*6500*/  HMMA.16816.F32 R24, R140.reuse, R152, R24 ;  /* 0x000000988c18723c */ /* 0x040ff00000001818 */
[C---:B------:R-:W-:Y:S01]  /*6510*/  HMMA.16816.F32 R20, R140.reuse, R154, R20 ;  /* 0x0000009a8c14723c */ /* 0x040fe20000001814 */
[----:B------:R-:W-:Y:S07]  /*6520*/  LDSM.16.M88.4 R152, [R190+0x4000] ;  /* 0x00400000be98783b */ /* 0x000fee0000000200 */
[C---:B--2---:R-:W-:Y:S08]  /*6530*/  HMMA.16816.F32 R16, R140.reuse, R148, R16 ;  /* 0x000000948c10723c */ /* 0x044ff00000001810 */
[C---:B------:R-:W-:Y:S01]  /*6540*/  HMMA.16816.F32 R12, R140.reuse, R150, R12 ;  /* 0x000000968c0c723c */ /* 0x040fe2000000180c */
[----:B------:R-:W2:Y:S07]  /*6550*/  LDSM.16.M88.4 R148, [R187+0xa000] ;  /* 0x00a00000bb94783b */ /* 0x000eae0000000200 */
[C---:B----4-:R-:W-:Y:S08]  /*6560*/  HMMA.16816.F32 R160, R140.reuse, R144, R160 ;  /* 0x000000908ca0723c */ /* 0x050ff000000018a0 */
[----:B------:R-:W-:Y:S01]  /*6570*/  HMMA.16816.F32 R156, R140, R146, R156 ;  /* 0x000000928c9c723c */ /* 0x000fe2000000189c */
[----:B------:R-:W3:Y:S04]  /*6580*/  LDSM.16.M88.4 R140, [R187+0xb000] ;  /* 0x00b00000bb8c783b */ /* 0x000ee80000000200 */
[----:B------:R-:W-:Y:S03]  /*6590*/  LDSM.16.M88.4 R144, [R187+0xa800] ;  /* 0x00a80000bb90783b */ /* 0x000fe60000000200 */
[C---:B-----5:R-:W-:Y:S08]  /*65a0*/  HMMA.16816.F32 R32, R168.reuse, R136, R32 ;  /* 0x00000088a820723c */ /* 0x060ff00000001820 */
[C---:B------:R-:W-:Y:S01]  /*65b0*/  HMMA.16816.F32 R28, R168.reuse, R138, R28 ;  /* 0x0000008aa81c723c */ /* 0x040fe2000000181c */
[----:B------:R-:W-:Y:S07]  /*65c0*/  LDSM.16.M88.4 R136, [R187+0xb800] ;  /* 0x00b80000bb88783b */ /* 0x000fee0000000200 */
[C---:B-1----:R-:W-:Y:S08]  /*65d0*/  HMMA.16816.F32 R24, R168.reuse, R8, R24 ;  /* 0x00000008a818723c */ /* 0x042ff00000001818 */
[C---:B------:R-:W-:Y:S01]  /*65e0*/  HMMA.16816.F32 R20, R168.reuse, R10, R20 ;  /* 0x0000000aa814723c */ /* 0x040fe20000001814 */
[----:B------:R-:W-:Y:S07]  /*65f0*/  LDSM.16.M88.4 R8, [R189+0x4000] ;  /* 0x00400000bd08783b */ /* 0x000fee0000000200 */
[C---:B------:R-:W-:Y:S08]  /*6600*/  HMMA.16816.F32 R16, R168.reuse, R4, R16 ;  /* 0x00000004a810723c */ /* 0x040ff00000001810 */
[----:B------:R-:W-:Y:S01]  /*6610*/  HMMA.16816.F32 R12, R168, R6, R12 ;  /* 0x00000006a80c723c */ /* 0x000fe2000000180c */
[----:B------:R-:W1:Y:S07]  /*6620*/  LDSM.16.M88.4 R4, [R180+0x4000] ;  /* 0x00400000b404783b */ /* 0x000e6e0000000200 */
[C---:B--2---:R-:W-:Y:S08]  /*6630*/  HMMA.16816.F32 R32, R152.reuse, R148, R32 ;  /* 0x000000949820723c */ /* 0x044ff00000001820 */
[C---:B------:R-:W-:Y:S08]  /*6640*/  HMMA.16816.F32 R28, R152.reuse, R150, R28 ;  /* 0x00000096981c723c */ /* 0x040ff0000000181c */
[C---:B---3--:R-:W-:Y:S08]  /*6650*/  HMMA.16816.F32 R16, R152.reuse, R140, R16 ;  /* 0x0000008c9810723c */ /* 0x048ff00000001810 */
[----:B------:R-:W-:Y:S01]  /*6660*/  HMMA.16816.F32 R12, R152, R142, R12 ;  /* 0x0000008e980c723c */ /* 0x000fe2000000180c */
[----:B------:R-:W2:Y:S07]  /*6670*/  LDSM.16.M88.4 R140, [R180+0x4800] ;  /* 0x00480000b48c783b */ /* 0x000eae0000000200 */
[----:B------:R-:W-:Y:S08]  /*6680*/  HMMA.16816.F32 R160, R168, R164, R160 ;  /* 0x000000a4a8a0723c */ /* 0x000ff000000018a0 */
[----:B-1----:R-:W-:Y:S08]  /*6690*/  HMMA.16816.F32 R32, R8, R4, R32 ;  /* 0x000000040820723c */ /* 0x002ff00000001820 */
[----:B------:R-:W-:Y:S08]  /*66a0*/  HMMA.16816.F32 R156, R168, R166, R156 ;  /* 0x000000a6a89c723c */ /* 0x000ff0000000189c */
[----:B------:R-:W-:Y:S07]  /*66b0*/  HMMA.16816.F32 R24, R152, R144, R24 ;  /* 0x000000909818723c */ /* 0x000fee0000001818 */
[----:B------:R-:W-:Y:S01]  /*66c0*/  IMAD.U32 R144, RZ, RZ, UR30 ;  /* 0x0000001eff907e24 */ /* 0x000fe2000f8e00ff */
[----:B------:R-:W-:Y:S01]  /*66d0*/  HMMA.16816.F32 R28, R8, R6, R28 ;  /* 0x00000006081c723c */ /* 0x000fe2000000181c */
[----:B------:R-:W1:Y:S02]  /*66e0*/  LDSM.16.M88.4 R4, [R180+0x5000] ;  /* 0x00500000b404783b */ /* 0x000e640000000200 */
[----:B------:R-:W-:-:S05]  /*66f0*/  IMAD R144, R144, 0x40, R205 ;  /* 0x0000004090907824 */ /* 0x000fca00078e02cd */
[C---:B------:R-:W-:Y:S01]  /*6700*/  IADD3 R0, R144.reuse, 0x1, RZ ;  /* 0x0000000190007810 */ /* 0x040fe20007ffe0ff */
[C---:B------:R-:W-:Y:S01]  /*6710*/  HMMA.16816.F32 R20, R152.reuse, R146, R20 ;  /* 0x000000929814723c */ /* 0x040fe20000001814 */
[CC--:B------:R-:W-:Y:S02]  /*6720*/  ISETP.GE.AND P0, PT, R144.reuse, R203.reuse, PT ;  /* 0x000000cb9000720c */ /* 0x0c0fe40003f06270 */
[----:B------:R-:W-:Y:S02]  /*6730*/  IADD3 R133, R144, 0x8, RZ ;  /* 0x0000000890857810 */ /* 0x000fe40007ffe0ff */
[C---:B------:R-:W-:Y:S02]  /*6740*/  ISETP.GE.AND P6, PT, R0.reuse, R203, PT ;  /* 0x000000cb0000720c */ /* 0x040fe40003fc6270 */
[----:B------:R-:W-:Y:S01]  /*6750*/  ISETP.GE.AND P2, PT, R0, R197, PT ;  /* 0x000000c50000720c */ /* 0x000fe20003f46270 */
[----:B------:R-:W-:Y:S01]  /*6760*/  HMMA.16816.F32 R160, R152, R136, R160 ;  /* 0x0000008898a0723c */ /* 0x000fe200000018a0 */
[----:B------:R-:W-:-:S02]  /*6770*/  ISETP.LT.OR P0, PT, R144, R204, P0 ;  /* 0x000000cc9000720c */ /* 0x000fc40000701670 */
[C---:B------:R-:W-:Y:S02]  /*6780*/  ISETP.GE.AND P1, PT, R133.reuse, R203, PT ;  /* 0x000000cb8500720c */ /* 0x040fe40003f26270 */
[C---:B------:R-:W-:Y:S02]  /*6790*/  ISETP.LT.OR P6, PT, R0.reuse, R204, P6 ;  /* 0x000000cc0000720c */ /* 0x040fe400037c1670 */
[----:B------:R-:W-:Y:S01]  /*67a0*/  ISETP.LT.OR P2, PT, R0, R202, P2 ;  /* 0x000000ca0000720c */ /* 0x000fe20001741670 */
[----:B------:R-:W-:Y:S01]  /*67b0*/  HMMA.16816.F32 R156, R152, R138, R156 ;  /* 0x0000008a989c723c */ /* 0x000fe2000000189c */
[----:B------:R-:W-:Y:S02]  /*67c0*/  IADD3 R0, R144, 0x9, RZ ;  /* 0x0000000990007810 */ /* 0x000fe40007ffe0ff */
[----:B------:R-:W-:Y:S02]  /*67d0*/  FSEL R147, R32, -INF , !P0 ;  /* 0xff80000020937808 */ /* 0x000fe40004000000 */
[----:B------:R-:W-:-:S02]  /*67e0*/  ISETP.LT.OR P1, PT, R133, R204, P1 ;  /* 0x000000cc8500720c */ /* 0x000fc40000f21670 */
[----:B------:R-:W-:Y:S01]  /*67f0*/  IADD3 R32, R144, 0x11, RZ ;  /* 0x0000001190207810 */ /* 0x000fe20007ffe0ff */
[C---:B--2---:R-:W-:Y:S01]  /*6800*/  HMMA.16816.F32 R24, R8.reuse, R140, R24 ;  /* 0x0000008c0818723c */ /* 0x044fe20000001818 */
[----:B------:R-:W-:Y:S02]  /*6810*/  ISETP.GE.AND P4, PT, R133, R197, PT ;  /* 0x000000c58500720c */ /* 0x000fe40003f86270 */
[C---:B------:R-:W-:Y:S02]  /*6820*/  ISETP.GE.AND P5, PT, R0.reuse, R203, PT ;  /* 0x000000cb0000720c */ /* 0x040fe40003fa6270 */
[----:B------:R-:W-:Y:S02]  /*6830*/  ISETP.GE.AND P0, PT, R0, R197, PT ;  /* 0x000000c50000720c */ /* 0x000fe40003f06270 */
[----:B------:R-:W-:Y:S01]  /*6840*/  FSEL R153, R33, -INF , !P6 ;  /* 0xff80000021997808 */ /* 0x000fe20007000000 */
[----:B------:R-:W-:Y:S01]  /*6850*/  HMMA.16816.F32 R20, R8, R142, R20 ;  /* 0x0000008e0814723c */ /* 0x000fe20000001814 */
[----:B------:R-:W-:-:S02]  /*6860*/  FSEL R33, R28, -INF , !P1 ;  /* 0xff8000001c217808 */ /* 0x000fc40004800000 */
[C---:B------:R-:W-:Y:S02]  /*6870*/  ISETP.GE.AND P6, PT, R32.reuse, R203, PT ;  /* 0x000000cb2000720c */ /* 0x040fe40003fc6270 */
[----:B------:R-:W-:Y:S02]  /*6880*/  ISETP.GE.AND P1, PT, R32, R197, PT ;  /* 0x000000c52000720c */ /* 0x000fe40003f26270 */
[----:B------:R-:W-:Y:S01]  /*6890*/  ISETP.LT.OR P4, PT, R133, R202, P4 ;  /* 0x000000ca8500720c */ /* 0x000fe20002781670 */
[----:B-1----:R-:W-:Y:S01]  /*68a0*/  HMMA.16816.F32 R16, R8, R4, R16 ;  /* 0x000000040810723c */ /* 0x002fe20000001810 */
[C---:B------:R-:W-:Y:S02]  /*68b0*/  ISETP.LT.OR P5, PT, R0.reuse, R204, P5 ;  /* 0x000000cc0000720c */ /* 0x040fe40002fa1670 */
[----:B------:R-:W-:Y:S02]  /*68c0*/  ISETP.LT.OR P0, PT, R0, R202, P0 ;  /* 0x000000ca0000720c */ /* 0x000fe40000701670 */
[----:B------:R-:W-:-:S02]  /*68d0*/  FSEL R0, R35, -INF , !P2 ;  /* 0xff80000023007808 */ /* 0x000fc40005000000 */
[C---:B------:R-:W-:Y:S01]  /*68e0*/  ISETP.LT.OR P6, PT, R32.reuse, R204, P6 ;  /* 0x000000cc2000720c */ /* 0x040fe200037c1670 */
[----:B------:R-:W-:Y:S01]  /*68f0*/  HMMA.16816.F32 R12, R8, R6, R12 ;  /* 0x00000006080c723c */ /* 0x000fe2000000180c */
[----:B------:R-:W-:Y:S02]  /*6900*/  ISETP.LT.OR P1, PT, R32, R202, P1 ;  /* 0x000000ca2000720c */ /* 0x000fe40000f21670 */
[----:B------:R-:W-:Y:S02]  /*6910*/  FSEL R32, R30, -INF , !P4 ;  /* 0xff8000001e207808 */ /* 0x000fe40006000000 */
[----:B------:R-:W-:Y:S02]  /*6920*/  FSEL R35, R29, -INF , !P5 ;  /* 0xff8000001d237808 */ /* 0x000fe40006800000 */
[----:B------:R-:W-:Y:S02]  /*6930*/  FSEL R140, R31, -INF , !P0 ;  /* 0xff8000001f8c7808 */ /* 0x000fe40004000000 */
[----:B------:R-:W1:Y:S01]  /*6940*/  LDSM.16.M88.4 R28, [R180+0x5800] ;  /* 0x00580000b41c783b */ /* 0x000e620000000200 */
[----:B------:R-:W-:Y:S01]  /*6950*/  ISETP.GE.AND P3, PT, R144, R197, PT ;  /* 0x000000c59000720c */ /* 0x000fe20003f66270 */
[----:B------:R-:W-:-:S04]  /*6960*/  DEPBAR.LE SB0, 0x0 ;  /* 0x000080000000791a */ /* 0x000fc80000000000 */
[C---:B------:R-:W-:Y:S02]  /*6970*/  ISETP.LT.OR P3, PT, R144.reuse, R202, P3 ;  /* 0x000000ca9000720c */ /* 0x040fe40001f61670 */
[----:B------:R-:W-:Y:S02]  /*6980*/  IADD3 R133, R144, 0x10, RZ ;  /* 0x0000001090857810 */ /* 0x000fe40007ffe0ff */
[----:B------:R-:W-:Y:S02]  /*6990*/  FSEL R34, R34, -INF , !P3 ;  /* 0xff80000022227808 */ /* 0x000fe40005800000 */
[C---:B------:R-:W-:Y:S02]  /*69a0*/  ISETP.GE.AND P3, PT, R133.reuse, R203, PT ;  /* 0x000000cb8500720c */ /* 0x040fe40003f66270 */
[C---:B------:R-:W-:Y:S02]  /*69b0*/  ISETP.GE.AND P2, PT, R133.reuse, R197, PT ;  /* 0x000000c58500720c */ /* 0x040fe40003f46270 */
[----:B------:R-:W-:-:S02]  /*69c0*/  ISETP.LT.OR P3, PT, R133, R204, P3 ;  /* 0x000000cc8500720c */ /* 0x000fc40001f61670 */
[C---:B------:R-:W-:Y:S02]  /*69d0*/  IADD3 R136, R144.reuse, 0x19, RZ ;  /* 0x0000001990887810 */ /* 0x040fe40007ffe0ff */
[----:B------:R-:W-:Y:S02]  /*69e0*/  ISETP.LT.OR P2, PT, R133, R202, P2 ;  /* 0x000000ca8500720c */ /* 0x000fe40001741670 */
[----:B------:R-:W-:Y:S02]  /*69f0*/  IADD3 R133, R144, 0x18, RZ ;  /* 0x0000001890857810 */ /* 0x000fe40007ffe0ff */
[----:B------:R-:W-:Y:S02]  /*6a00*/  FSEL R141, R24, -INF , !P3 ;  /* 0xff800000188d7808 */ /* 0x000fe40005800000 */
[C---:B------:R-:W-:Y:S02]  /*6a10*/  ISETP.GE.AND P5, PT, R136.reuse, R203, PT ;  /* 0x000000cb8800720c */ /* 0x040fe40003fa6270 */
[----:B------:R-:W-:-:S02]  /*6a20*/  ISETP.GE.AND P3, PT, R136, R197, PT ;  /* 0x000000c58800720c */ /* 0x000fc40003f66270 */
[----:B------:R-:W-:Y:S02]  /*6a30*/  IADD3 R5, R144, 0x20, RZ ;  /* 0x0000002090057810 */ /* 0x000fe40007ffe0ff */
[----:B------:R-:W-:Y:S02]  /*6a40*/  ISETP.GE.AND P0, PT, R133, R203, PT ;  /* 0x000000cb8500720c */ /* 0x000fe40003f06270 */
[C---:B------:R-:W-:Y:S02]  /*6a50*/  ISETP.LT.OR P5, PT, R136.reuse, R204, P5 ;  /* 0x000000cc8800720c */ /* 0x040fe40002fa1670 */
[----:B------:R-:W-:Y:S02]  /*6a60*/  ISETP.LT.OR P3, PT, R136, R202, P3 ;  /* 0x000000ca8800720c */ /* 0x000fe40001f61670 */
[----:B------:R-:W-:Y:S02]  /*6a70*/  FSEL R136, R26, -INF , !P2 ;  /* 0xff8000001a887808 */ /* 0x000fe40005000000 */
[----:B------:R-:W-:Y:S01]  /*6a80*/  FSEL R138, R27, -INF , !P1 ;  /* 0xff8000001b8a7808 */ /* 0x000fe20004800000 */
[----:B-1----:R-:W-:Y:S01]  /*6a90*/  HMMA.16816.F32 R160, R8, R28, R160 ;  /* 0x0000001c08a0723c */ /* 0x002fe200000018a0 */
[----:B------:R-:W-:-:S02]  /*6aa0*/  ISETP.GE.AND P4, PT, R133, R197, PT ;  /* 0x000000c58500720c */ /* 0x000fc40003f86270 */
[C---:B------:R-:W-:Y:S02]  /*6ab0*/  ISETP.GE.AND P2, PT, R5.reuse, R203, PT ;  /* 0x000000cb0500720c */ /* 0x040fe40003f46270 */
[----:B------:R-:W-:Y:S02]  /*6ac0*/  ISETP.GE.AND P1, PT, R5, R197, PT ;  /* 0x000000c50500720c */ /* 0x000fe40003f26270 */
[C---:B------:R-:W-:Y:S01]  /*6ad0*/  ISETP.LT.OR P0, PT, R133.reuse, R204, P0 ;  /* 0x000000cc8500720c */ /* 0x040fe20000701670 */
[----:B------:R-:W-:Y:S01]  /*6ae0*/  HMMA.16816.F32 R156, R8, R30, R156 ;  /* 0x0000001e089c723c */ /* 0x000fe2000000189c */
[----:B------:R-:W-:Y:S01]  /*6af0*/  IADD3 R4, R144, 0x21, RZ ;  /* 0x0000002190047810 */ /* 0x000fe20007ffe0ff */
[----:B------:R-:W-:Y:S01]  /*6b00*/  BAR.SYNC.DEFER_BLOCKING 0x0 ;  /* 0x0000000000007b1d */ /* 0x000fe20000010000 */
[----:B------:R-:W-:Y:S02]  /*6b10*/  ISETP.LT.OR P4, PT, R133, R202, P4 ;  /* 0x000000ca8500720c */ /* 0x000fe40002781670 */
[----:B------:R-:W-:-:S02]  /*6b20*/  ISETP.LT.OR P2, PT, R5, R204, P2 ;  /* 0x000000cc0500720c */ /* 0x000fc40001741670 */
[----:B------:R-:W-:Y:S02]  /*6b30*/  ISETP.LT.OR P1, PT, R5, R202, P1 ;  /* 0x000000ca0500720c */ /* 0x000fe40000f21670 */
[----:B------:R-:W-:Y:S02]  /*6b40*/  FSEL R143, R25, -INF , !P6 ;  /* 0xff800000198f7808 */ /* 0x000fe40007000000 */
[----:B------:R-:W-:Y:S02]  /*6b50*/  FSEL R137, R20, -INF , !P0 ;  /* 0xff80000014897808 */ /* 0x000fe40004000000 */
[----:B------:R-:W-:Y:S02]  /*6b60*/  IADD3 R5, R144, 0x28, RZ ;  /* 0x0000002890057810 */ /* 0x000fe40007ffe0ff */
[C---:B------:R-:W-:Y:S02]  /*6b70*/  ISETP.GE.AND P6, PT, R4.reuse, R203, PT ;  /* 0x000000cb0400720c */ /* 0x040fe40003fc6270 */
[----:B------:R-:W-:-:S02]  /*6b80*/  ISETP.GE.AND P0, PT, R4, R197, PT ;  /* 0x000000c50400720c */ /* 0x000fc40003f06270 */
[----:B------:R-:W-:Y:S02]  /*6b90*/  FSEL R170, R22, -INF , !P4 ;  /* 0xff80000016aa7808 */ /* 0x000fe40006000000 */
[----:B------:R-:W-:Y:S02]  /*6ba0*/  FSEL R228, R23, -INF , !P3 ;  /* 0xff80000017e47808 */ /* 0x000fe40005800000 */
[C---:B------:R-:W-:Y:S02]  /*6bb0*/  ISETP.GE.AND P3, PT, R5.reuse, R203, PT ;  /* 0x000000cb0500720c */ /* 0x040fe40003f66270 */
[----:B------:R-:W-:Y:S02]  /*6bc0*/  ISETP.GE.AND P4, PT, R5, R197, PT ;  /* 0x000000c50500720c */ /* 0x000fe40003f86270 */
[C---:B------:R-:W-:Y:S02]  /*6bd0*/  ISETP.LT.OR P6, PT, R4.reuse, R204, P6 ;  /* 0x000000cc0400720c */ /* 0x040fe400037c1670 */
[----:B------:R-:W-:-:S02]  /*6be0*/  ISETP.LT.OR P0, PT, R4, R202, P0 ;  /* 0x000000ca0400720c */ /* 0x000fc40000701670 */
[----:B------:R-:W-:Y:S02]  /*6bf0*/  IADD3 R4, R144, 0x29, RZ ;  /* 0x0000002990047810 */ /* 0x000fe40007ffe0ff */
[C---:B------:R-:W-:Y:S02]  /*6c00*/  ISETP.LT.OR P3, PT, R5.reuse, R204, P3 ;  /* 0x000000cc0500720c */ /* 0x040fe40001f61670 */
[----:B------:R-:W-:Y:S02]  /*6c10*/  ISETP.LT.OR P4, PT, R5, R202, P4 ;  /* 0x000000ca0500720c */ /* 0x000fe40002781670 */
[----:B------:R-:W-:Y:S02]  /*6c20*/  FSEL R139, R21, -INF , !P5 ;  /* 0xff800000158b7808 */ /* 0x000fe40006800000 */
[----:B------:R-:W-:Y:S02]  /*6c30*/  FSEL R133, R16, -INF , !P2 ;  /* 0xff80000010857808 */ /* 0x000fe40005000000 */
[----:B------:R-:W-:-:S02]  /*6c40*/  IADD3 R5, R144, 0x30, RZ ;  /* 0x0000003090057810 */ /* 0x000fc40007ffe0ff */
[C---:B------:R-:W-:Y:S02]  /*6c50*/  ISETP.GE.AND P5, PT, R4.reuse, R203, PT ;  /* 0x000000cb0400720c */ /* 0x040fe40003fa6270 */
[CC--:B------:R-:W-:Y:S02]  /*6c60*/  ISETP.GE.AND P2, PT, R4.reuse, R197.reuse, PT ;  /* 0x000000c50400720c */ /* 0x0c0fe40003f46270 */
[----:B------:R-:W-:Y:S02]  /*6c70*/  FSEL R216, R19, -INF , !P0 ;  /* 0xff80000013d87808 */ /* 0x000fe40004000000 */
[----:B------:R-:W-:Y:S02]  /*6c80*/  ISETP.GE.AND P0, PT, R5, R197, PT ;  /* 0x000000c50500720c */ /* 0x000fe40003f06270 */
[C---:B------:R-:W-:Y:S02]  /*6c90*/  ISETP.LT.OR P5, PT, R4.reuse, R204, P5 ;  /* 0x000000cc0400720c */ /* 0x040fe40002fa1670 */
[----:B------:R-:W-:-:S02]  /*6ca0*/  ISETP.LT.OR P2, PT, R4, R202, P2 ;  /* 0x000000ca0400720c */ /* 0x000fc40001741670 */
[----:B------:R-:W-:Y:S02]  /*6cb0*/  IADD3 R4, R144, 0x31, RZ ;  /* 0x0000003190047810 */ /* 0x000fe40007ffe0ff */
[----:B------:R-:W-:Y:S02]  /*6cc0*/  ISETP.LT.OR P0, PT, R5, R202, P0 ;  /* 0x000000ca0500720c */ /* 0x000fe40000701670 */
[----:B------:R-:W-:Y:S02]  /*6cd0*/  FSEL R223, R17, -INF , !P6 ;  /* 0xff80000011df7808 */ /* 0x000fe40007000000 */
[----:B------:R-:W-:Y:S02]  /*6ce0*/  FSEL R221, R12, -INF , !P3 ;  /* 0xff8000000cdd7808 */ /* 0x000fe40005800000 */
[----:B------:R-:W-:Y:S02]  /*6cf0*/  FSEL R220, R18, -INF , !P1 ;  /* 0xff80000012dc7808 */ /* 0x000fe40004800000 */
[----:B------:R-:W-:-:S02]  /*6d00*/  ISETP.GE.AND P6, PT, R4, R203, PT ;  /* 0x000000cb0400720c */ /* 0x000fc40003fc6270 */
[----:B------:R-:W-:Y:S02]  /*6d10*/  ISETP.GE.AND P3, PT, R4, R197, PT ;  /* 0x000000c50400720c */ /* 0x000fe40003f66270 */
[----:B------:R-:W-:Y:S02]  /*6d20*/  ISETP.GE.AND P1, PT, R5, R203, PT ;  /* 0x000000cb0500720c */ /* 0x000fe40003f26270 */
[----:B------:R-:W-:Y:S02]  /*6d30*/  FSEL R148, R162, -INF , !P0 ;  /* 0xff800000a2947808 */ /* 0x000fe40004000000 */
[----:B------:R-:W-:Y:S02]  /*6d40*/  PLOP3.LUT P0, PT, PT, PT, UP0, 0x80, 0x0 ;  /* 0x000000000000781c */ /* 0x000fe40003f0f008 */
[C---:B------:R-:W-:Y:S02]  /*6d50*/  ISETP.LT.OR P6, PT, R4.reuse, R204, P6 ;  /* 0x000000cc0400720c */ /* 0x040fe400037c1670 */
        /* <DEDUP_REMOVED lines=16> */
[----:B------:R-:W-:Y:S02]  /*6e60*/  FSEL R165, R161, -INF , !P6 ;  /* 0xff800000a1a57808 */ /* 0x000fe40007000000 */
[----:B------:R-:W-:Y:S02]  /*6e70*/  FSEL R146, R163, -INF , !P3 ;  /* 0xff800000a3927808 */ /* 0x000fe40005800000 */
[----:B------:R-:W-:-:S02]  /*6e80*/  FSEL R151, R156, -INF , !P5 ;  /* 0xff8000009c977808 */ /* 0x000fc40006800000 */
[----:B------:R-:W-:Y:S02]  /*6e90*/  FSEL R145, R158, -INF , !P2 ;  /* 0xff8000009e917808 */ /* 0x000fe40005000000 */
[----:B------:R-:W-:Y:S02]  /*6ea0*/  FSEL R149, R157, -INF , !P4 ;  /* 0xff8000009d957808 */ /* 0x000fe40006000000 */
[----:B------:R-:W-:Y:S01]  /*6eb0*/  FSEL R144, R159, -INF , !P1 ;  /* 0xff8000009f907808 */ /* 0x000fe20004800000 */
[----:B------:R-:W-:Y:S05]  /*6ec0*/  @!P0 BRA `(.L_x_946) ;  /* 0x0000027000008947 */ /* 0x000fea0003800000 */
[----:B------:R-:W-:Y:S02]  /*6ed0*/  UIADD3 UR30, UR28, -0x3, URZ ;  /* 0xfffffffd1c1e7890 */ /* 0x000fe4000fffe03f */
[----:B------:R-:W-:Y:S02]  /*6ee0*/  ULDC.64 UR4, c[0x0][0x198] ;  /* 0x0000660000047ab9 */ /* 0x000fe40000000a00 */
[----:B------:R-:W-:Y:S02]  /*6ef0*/  USHF.R.S32.HI UR28, URZ, 0x1f, UR30 ;  /* 0x0000001f3f1c7899 */ /* 0x000fe4000801141e */
[----:B------:R-:W-:-:S02]  /*6f00*/  UIMAD.WIDE.U32 UR32, UR30, UR4, URZ ;  /* 0x000000041e2072a5 */ /* 0x000fc4000f8e003f */
[----:B------:R-:W-:Y:S02]  /*6f10*/  UIMAD UR28, UR28, UR4, URZ ;  /* 0x000000041c1c72a4 */ /* 0x000fe4000f8e023f */
[----:B------:R-:W-:Y:S02]  /*6f20*/  USHF.L.U32 UR4, UR8, 0x5, URZ ;  /* 0x0000000508047899 */ /* 0x000fe4000800063f */
[----:B------:R-:W-:Y:S01]  /*6f30*/  UIMAD UR28, UR30, UR5, UR28 ;  /* 0x000000051e1c72a4 */ /* 0x000fe2000f8e021c */
[----:B------:R-:W-:Y:S02]  /*6f40*/  IMAD.U32 R5, RZ, RZ, UR32 ;  /* 0x00000020ff057e24 */ /* 0x000fe4000f8e00ff */
[----:B------:R-:W-:Y:S01]  /*6f50*/  IMAD.U32 R4, RZ, RZ, UR32 ;  /* 0x00000020ff047e24 */ /* 0x000fe2000f8e00ff */
[----:B------:R-:W-:Y:S02]  /*6f60*/  UIADD3 UR28, UR33, UR28, URZ ;  /* 0x0000001c211c7290 */ /* 0x000fe4000fffe03f */
[----:B------:R-:W-:-:S04]  /*6f70*/  LEA R6, P0, R5, R200, 0x6 ;  /* 0x000000c805067211 */ /* 0x000fc800078030ff */
[----:B------:R-:W-:Y:S01]  /*6f80*/  IMAD.U32 R5, RZ, RZ, UR28 ;  /* 0x0000001cff057e24 */ /* 0x000fe2000f8e00ff */
[----:B------:R-:W-:Y:S01]  /*6f90*/  LEA R8, P1, R6, c[0x0][0x168], 0x1 ;  /* 0x00005a0006087a11 */ /* 0x000fe200078208ff */
[----:B------:R-:W-:Y:S02]  /*6fa0*/  UMOV UR28, 0x5 ;  /* 0x00000005001c7882 */ /* 0x000fe40000000000 */
[----:B------:R-:W-:Y:S01]  /*6fb0*/  USHF.L.U64.HI UR28, UR8, UR28, UR5 ;  /* 0x0000001c081c7299 */ /* 0x000fe20008010205 */
[----:B------:R-:W-:Y:S02]  /*6fc0*/  LEA.HI.X R5, R4, R211, R5, 0x6, P0 ;  /* 0x000000d304057211 */ /* 0x000fe400000f3405 */
[----:B------:R-:W-:Y:S02]  /*6fd0*/  IADD3 R4, P0, R8, UR4, RZ ;  /* 0x0000000408047c10 */ /* 0x000fe4000ff1e0ff */
[----:B------:R-:W-:Y:S02]  /*6fe0*/  LEA.HI.X R9, R6, c[0x0][0x16c], R5, 0x1, P1 ;  /* 0x00005b0006097a11 */ /* 0x000fe400008f0c05 */
[----:B------:R-:W-:-:S02]  /*6ff0*/  IADD3 R10, P1, R4, UR4, RZ ;  /* 0x00000004040a7c10 */ /* 0x000fc4000ff3e0ff */
        /* <DEDUP_REMOVED lines=20> */
.L_x_946:
[----:B-1----:R-:W-:Y:S01]  /*7140*/  FMNMX.FTZ R4, R132, R147, !PT ;  /* 0x0000009384047209 */ /* 0x002fe20007810000 */
[----:B------:R-:W-:Y:S01]  /*7150*/  USHF.L.U32 UR4, UR29, 0x1, URZ ;  /* 0x000000011d047899 */ /* 0x000fe2000800063f */
[----:B------:R-:W-:Y:S01]  /*7160*/  FMNMX.FTZ R5, R3, R34, !PT ;  /* 0x0000002203057209 */ /* 0x000fe20007810000 */
[----:B------:R-:W-:Y:S01]  /*7170*/  IMAD.WIDE.U32 R230, R206, -0x2daee0ad, RZ ;  /* 0xd2511f53cee67825 */ /* 0x000fe200078e00ff */
[----:B------:R-:W-:Y:S01]  /*7180*/  FMNMX.FTZ R4, R153, R4, !PT ;  /* 0x0000000499047209 */ /* 0x000fe20007810000 */
[----:B------:R-:W-:Y:S01]  /*7190*/  LDSM.16.MT88.4 R20, [R186+0xc000] ;  /* 0x00c00000ba14783b */ /* 0x000fe20000004200 */
[----:B------:R-:W-:Y:S01]  /*71a0*/  FMNMX.FTZ R5, R0, R5, !PT ;  /* 0x0000000500057209 */ /* 0x000fe20007810000 */
[----:B------:R-:W-:Y:S01]  /*71b0*/  IMAD R227, R214, -0x326172a9, RZ ;  /* 0xcd9e8d57d6e37824 */ /* 0x000fe200078e02ff */
        /* <DEDUP_REMOVED lines=24> */
[----:B------:R-:W-:-:S04]  /*7340*/  FMNMX.FTZ R4, R165, R4, !PT ;  /* 0x00000004a5047209 */ /* 0x000fc80007810000 */
[----:B------:R-:W-:-:S04]  /*7350*/  FMNMX.FTZ R4, R151, R4, !PT ;  /* 0x0000000497047209 */ /* 0x000fc80007810000 */
[----:B------:R-:W-:Y:S02]  /*7360*/  FMNMX.FTZ R7, R149, R4, !PT ;  /* 0x0000000495077209 */ /* 0x000fe40007810000 */
[----:B------:R-:W-:-:S03]  /*7370*/  FMNMX.FTZ R4, R146, R5, !PT ;  /* 0x0000000592047209 */ /* 0x000fc60007810000 */
[----:B------:R-:W1:Y:S01]  /*7380*/  SHFL.BFLY PT, R6, R7, 0x2, 0x1f ;  /* 0x0c401f0007067f89 */ /* 0x000e6200000e0000 */
[----:B------:R-:W-:-:S04]  /*7390*/  FMNMX.FTZ R5, R145, R4, !PT ;  /* 0x0000000491057209 */ /* 0x000fc80007810000 */
[----:B------:R-:W-:-:S05]  /*73a0*/  FMNMX.FTZ R8, R144, R5, !PT ;  /* 0x0000000590087209 */ /* 0x000fca0007810000 */
[----:B------:R-:W2:Y:S01]  /*73b0*/  SHFL.BFLY PT, R5, R8, 0x2, 0x1f ;  /* 0x0c401f0008057f89 */ /* 0x000ea200000e0000 */
[----:B-1----:R-:W-:Y:S02]  /*73c0*/  FMNMX.FTZ R6, R7, R6, !PT ;  /* 0x0000000607067209 */ /* 0x002fe40007810000 */
[----:B------:R-:W-:-:S03]  /*73d0*/  MOV R7, UR27 ;  /* 0x0000001b00077c02 */ /* 0x000fc60008000f00 */
[----:B------:R-:W1:Y:S01]  /*73e0*/  SHFL.BFLY PT, R159, R6, 0x1, 0x1f ;  /* 0x0c201f00069f7f89 */ /* 0x000e6200000e0000 */
[----:B------:R-:W-:Y:S01]  /*73f0*/  LOP3.LUT R4, R231, UR4, R7, 0x96, !PT ;  /* 0x00000004e7047c12 */ /* 0x000fe2000f8e9607 */
[----:B------:R-:W-:Y:S01]  /*7400*/  UIADD3 UR4, UR4, 0x1, URZ ;  /* 0x0000000104047890 */ /* 0x000fe2000fffe03f */
[----:B--2---:R-:W-:-:S03]  /*7410*/  FMNMX.FTZ R5, R8, R5, !PT ;  /* 0x0000000508057209 */ /* 0x004fc60007810000 */
[----:B------:R-:W-:Y:S02]  /*7420*/  IMAD.WIDE.U32 R162, R4, -0x326172a9, RZ ;  /* 0xcd9e8d5704a27825 */ /* 0x000fe400078e00ff */
[----:B------:R-:W2:Y:S03]  /*7430*/  SHFL.BFLY PT, R158, R5, 0x1, 0x1f ;  /* 0x0c201f00059e7f89 */ /* 0x000ea600000e0000 */
[----:B------:R-:W-:Y:S02]  /*7440*/  LOP3.LUT R4, R163, UR23, R227, 0x96, !PT ;  /* 0x00000017a3047c12 */ /* 0x000fe4000f8e96e3 */
[----:B------:R-:W-:-:S03]  /*7450*/  LOP3.LUT R162, R135, UR21, R162, 0x96, !PT ;  /* 0x0000001587a27c12 */ /* 0x000fc6000f8e96a2 */
[----:B------:R-:W-:-:S04]  /*7460*/  IMAD.WIDE.U32 R232, R4, -0x2daee0ad, RZ ;  /* 0xd2511f5304e87825 */ /* 0x000fc800078e00ff */
[----:B------:R-:W-:Y:S01]  /*7470*/  IMAD.WIDE.U32 R162, R162, -0x2daee0ad, RZ ;  /* 0xd2511f53a2a27825 */ /* 0x000fe200078e00ff */
[----:B------:R-:W-:Y:S02]  /*7480*/  LOP3.LUT R4, R233, UR20, R226, 0x96, !PT ;  /* 0x00000014e9047c12 */ /* 0x000fe4000f8e96e2 */
[----:B-1----:R-:W-:Y:S02]  /*7490*/  FMNMX.FTZ R159, R6, R159, !PT ;  /* 0x0000009f069f7209 */ /* 0x002fe40007810000 */
[----:B------:R-:W-:Y:S01]  /*74a0*/  LOP3.LUT R232, R163, UR18, R232, 0x96, !PT ;  /* 0x00000012a3e87c12 */ /* 0x000fe2000f8e96e8 */
[----:B------:R-:W-:Y:S01]  /*74b0*/  IMAD.WIDE.U32 R168, R4, -0x326172a9, RZ ;  /* 0xcd9e8d5704a87825 */ /* 0x000fe200078e00ff */
[----:B------:R-:W-:-:S03]  /*74c0*/  FSETP.NEU.FTZ.AND P1, PT, R159, -INF , PT ;  /* 0xff8000009f00780b */ /* 0x000fc60003f3d000 */
[----:B------:R-:W-:Y:S01]  /*74d0*/  IMAD.WIDE.U32 R232, R232, -0x326172a9, RZ ;  /* 0xcd9e8d57e8e87825 */ /* 0x000fe200078e00ff */
[----:B------:R-:W-:Y:S02]  /*74e0*/  LOP3.LUT R4, R169, UR19, R134, 0x96, !PT ;  /* 0x00000013a9047c12 */ /* 0x000fe4000f8e9686 */
[----:B--2---:R-:W-:Y:S01]  /*74f0*/  FMNMX.FTZ R158, R5, R158, !PT ;  /* 0x0000009e059e7209 */ /* 0x004fe20007810000 */
[----:B------:R-:W-:Y:S01]  /*7500*/  FMUL.FTZ R150, R159, c[0x0][0x23c] ;  /* 0x00008f009f967a20 */ /* 0x000fe20000410000 */
[----:B------:R-:W-:Y:S01]  /*7510*/  LOP3.LUT R168, R233, UR17, R168, 0x96, !PT ;  /* 0x00000011e9a87c12 */ /* 0x000fe2000f8e96a8 */
[----:B------:R-:W-:Y:S01]  /*7520*/  IMAD.WIDE.U32 R4, R4, -0x2daee0ad, RZ ;  /* 0xd2511f5304047825 */ /* 0x000fe200078e00ff */
[----:B------:R-:W-:Y:S02]  /*7530*/  FSETP.NEU.FTZ.AND P0, PT, R158, -INF , PT ;  /* 0xff8000009e00780b */ /* 0x000fe40003f1d000 */
[----:B------:R-:W-:Y:S01]  /*7540*/  FSEL R7, R159, RZ, P1 ;  /* 0x000000ff9f077208 */ /* 0x000fe20000800000 */
[----:B------:R-:W-:Y:S01]  /*7550*/  IMAD.WIDE.U32 R168, R168, -0x2daee0ad, RZ ;  /* 0xd2511f53a8a87825 */ /* 0x000fe200078e00ff */
[----:B------:R-:W-:-:S02]  /*7560*/  LOP3.LUT R162, R5, UR16, R162, 0x96, !PT ;  /* 0x0000001005a27c12 */ /* 0x000fc4000f8e96a2 */
[----:B------:R-:W-:Y:S02]  /*7570*/  FSEL R160, R158, RZ, P0 ;  /* 0x000000ff9ea07208 */ /* 0x000fe40000000000 */
[----:B------:R-:W-:Y:S01]  /*7580*/  LOP3.LUT R4, R169, UR7, R4, 0x96, !PT ;  /* 0x00000007a9047c12 */ /* 0x000fe2000f8e9604 */
[----:B------:R-:W-:Y:S01]  /*7590*/  IMAD.WIDE.U32 R162, R162, -0x326172a9, RZ ;  /* 0xcd9e8d57a2a27825 */ /* 0x000fe200078e00ff */
[----:B------:R-:W-:-:S03]  /*75a0*/  FSEL R150, R150, RZ, P1 ;  /* 0x000000ff96967208 */ /* 0x000fc60000800000 */
[----:B------:R-:W-:Y:S01]  /*75b0*/  IMAD.WIDE.U32 R10, R4, -0x326172a9, RZ ;  /* 0xcd9e8d57040a7825 */ /* 0x000fe200078e00ff */
[----:B------:R-:W-:-:S03]  /*75c0*/  LOP3.LUT R232, R163, UR9, R232, 0x96, !PT ;  /* 0x00000009a3e87c12 */ /* 0x000fc6000f8e96e8 */
[----:B------:R-:W-:Y:S01]  /*75d0*/  FADD.FTZ R160, R3, -R160 ;  /* 0x800000a003a07221 */ /* 0x000fe20000010000 */
[----:B------:R-:W-:Y:S01]  /*75e0*/  LOP3.LUT R5, R11, UR24, R162, 0x96, !PT ;  /* 0x000000180b057c12 */ /* 0x000fe2000f8e96a2 */
[----:B------:R-:W-:Y:S01]  /*75f0*/  FADD.FTZ R162, R132, -R7 ;  /* 0x8000000784a27221 */ /* 0x000fe20000010000 */
[----:B------:R-:W-:Y:S01]  /*7600*/  SHF.R.U32.HI R4, RZ, 0x10, R10 ;  /* 0x00000010ff047819 */ /* 0x000fe2000001160a */
[--C-:B------:R-:W-:Y:S01]  /*7610*/  FFMA.FTZ R157, R147, c[0x0][0x23c], -R150.reuse ;  /* 0x00008f00939d7a23 */ /* 0x100fe20000010896 */
[----:B------:R-:W-:Y:S01]  /*7620*/  LOP3.LUT R9, R10, 0xffff, RZ, 0xc0, !PT ;  /* 0x0000ffff0a097812 */ /* 0x000fe200078ec0ff */
[----:B------:R-:W-:Y:S01]  /*7630*/  FMUL.FTZ R147, R158, c[0x0][0x23c] ;  /* 0x00008f009e937a20 */ /* 0x000fe20000410000 */
[----:B------:R-:W-:Y:S01]  /*7640*/  LOP3.LUT R7, R5, 0xffff, RZ, 0xc0, !PT ;  /* 0x0000ffff05077812 */ /* 0x000fe200078ec0ff */
[----:B------:R-:W-:Y:S01]  /*7650*/  FMUL.FTZ R162, R162, c[0x0][0x23c] ;  /* 0x00008f00a2a27a20 */ /* 0x000fe20000410000 */
[----:B------:R-:W-:Y:S01]  /*7660*/  SHF.R.U32.HI R8, RZ, 0x10, R5 ;  /* 0x00000010ff087819 */ /* 0x000fe20000011605 */
[----:B------:R-:W-:Y:S01]  /*7670*/  FMUL.FTZ R160, R160, c[0x0][0x23c] ;  /* 0x00008f00a0a07a20 */ /* 0x000fe20000410000 */
[----:B------:R-:W-:Y:S01]  /*7680*/  FSEL R147, R147, RZ, P0 ;  /* 0x000000ff93937208 */ /* 0x000fe20000000000 */
[--C-:B------:R-:W-:Y:S01]  /*7690*/  FFMA.FTZ R156, R153, c[0x0][0x23c], -R150.reuse ;  /* 0x00008f00999c7a23 */ /* 0x100fe20000010896 */
[----:B------:R-:W-:Y:S01]  /*76a0*/  MUFU.EX2 R157, R157 ;  /* 0x0000009d009d7308 */ /* 0x000fe20000000800 */
[--C-:B------:R-:W-:Y:S01]  /*76b0*/  FFMA.FTZ R155, R33, c[0x0][0x23c], -R150.reuse ;  /* 0x00008f00219b7a23 */ /* 0x100fe20000010896 */
[----:B------:R-:W-:Y:S01]  /*76c0*/  LOP3.LUT R6, R10, 0xff, RZ, 0xc0, !PT ;  /* 0x000000ff0a067812 */ /* 0x000fe200078ec0ff */
[--C-:B------:R-:W-:Y:S01]  /*76d0*/  FFMA.FTZ R152, R0, c[0x0][0x23c], -R147.reuse ;  /* 0x00008f0000987a23 */ /* 0x100fe20000010893 */
[----:B------:R-:W-:Y:S01]  /*76e0*/  LOP3.LUT R3, R4, 0xff, RZ, 0xc0, !PT ;  /* 0x000000ff04037812 */ /* 0x000fe200078ec0ff */
[----:B------:R-:W-:Y:S01]  /*76f0*/  FFMA.FTZ R154, R35, c[0x0][0x23c], -R150 ;  /* 0x00008f00239a7a23 */ /* 0x000fe20000010896 */
[----:B------:R-:W-:Y:S01]  /*7700*/  SHF.R.U32.HI R10, RZ, 0x18, R10 ;  /* 0x00000018ff0a7819 */ /* 0x000fe2000001160a */
[--C-:B------:R-:W-:Y:S01]  /*7710*/  FFMA.FTZ R153, R34, c[0x0][0x23c], -R147.reuse ;  /* 0x00008f0022997a23 */ /* 0x100fe20000010893 */
[----:B------:R-:W1:Y:S01]  /*7720*/  MUFU.EX2 R162, R162 ;  /* 0x000000a200a27308 */ /* 0x000e620000000800 */
[--C-:B------:R-:W-:Y:S01]  /*7730*/  FFMA.FTZ R0, R32, c[0x0][0x23c], -R147.reuse ;  /* 0x00008f0020007a23 */ /* 0x100fe20000010893 */
[----:B------:R-:W-:Y:S01]  /*7740*/  LOP3.LUT R4, R5, 0xff, RZ, 0xc0, !PT ;  /* 0x000000ff05047812 */ /* 0x000fe200078ec0ff */
[----:B------:R-:W-:Y:S01]  /*7750*/  FFMA.FTZ R161, R140, c[0x0][0x23c], -R147 ;  /* 0x00008f008ca17a23 */ /* 0x000fe20000010893 */
[----:B------:R-:W-:Y:S01]  /*7760*/  SHF.R.U32.HI R9, RZ, 0x8, R9 ;  /* 0x00000008ff097819 */ /* 0x000fe20000011609 */
[--C-:B------:R-:W-:Y:S01]  /*7770*/  FFMA.FTZ R163, R141, c[0x0][0x23c], -R150.reuse ;  /* 0x00008f008da37a23 */ /* 0x100fe20000010896 */
[----:B------:R-:W-:Y:S01]  /*7780*/  SHF.R.U32.HI R5, RZ, 0x18, R5 ;  /* 0x00000018ff057819 */ /* 0x000fe20000011605 */
[----:B------:R-:W-:Y:S01]  /*7790*/  FFMA.FTZ R166, R143, c[0x0][0x23c], -R150 ;  /* 0x00008f008fa67a23 */ /* 0x000fe20000010896 */
[----:B------:R-:W2:Y:S01]  /*77a0*/  MUFU.EX2 R160, R160 ;  /* 0x000000a000a07308 */ /* 0x000ea20000000800 */
[----:B------:R-:W-:Y:S01]  /*77b0*/  SHF.R.U32.HI R7, RZ, 0x8, R7 ;  /* 0x00000008ff077819 */ /* 0x000fe20000011607 */
[----:B------:R-:W-:Y:S01]  /*77c0*/  LDSM.16.MT88.4 R140, [R184+0x10000] ;  /* 0x01000000b88c783b */ /* 0x000fe20000004200 */
[----:B------:R-:W-:Y:S01]  /*77d0*/  LOP3.LUT R8, R8, 0xff, RZ, 0xc0, !PT ;  /* 0x000000ff08087812 */ /* 0x000fe200078ec0ff */
[----:B------:R-:W-:Y:S01]  /*77e0*/  IMAD.WIDE.U32 R232, R232, -0x2daee0ad, RZ ;  /* 0xd2511f53e8e87825 */ /* 0x000fe200078e00ff */
[----:B------:R-:W-:-:S02]  /*77f0*/  PRMT R10, R3, 0x5410, R10 ;  /* 0x00005410030a7816 */ /* 0x000fc4000000000a */
[----:B------:R-:W-:Y:S01]  /*7800*/  PRMT R6, R6, 0x5410, R9 ;  /* 0x0000541006067816 */ /* 0x000fe20000000009 */
[----:B------:R-:W3:Y:S01]  /*7810*/  MUFU.EX2 R156, R156 ;  /* 0x0000009c009c7308 */ /* 0x000ee20000000800 */
[-C--:B-1----:R-:W-:Y:S01]  /*7820*/  FMUL.FTZ R32, R104, R162.reuse ;  /* 0x000000a268207220 */ /* 0x082fe20000410000 */
[----:B------:R-:W-:Y:S01]  /*7830*/  PRMT R3, R2, 0x7054, R2 ;  /* 0x0000705402037816 */ /* 0x000fe20000000002 */
[-C--:B------:R-:W-:Y:S01]  /*7840*/  FMUL.FTZ R33, R105, R162.reuse ;  /* 0x000000a269217220 */ /* 0x080fe20000410000 */
[----:B------:R-:W-:Y:S01]  /*7850*/  PRMT R4, R4, 0x5410, R7 ;  /* 0x0000541004047816 */ /* 0x000fe20000000007 */
[----:B------:R-:W-:Y:S01]  /*7860*/  FMUL.FTZ R16, R120, R162 ;  /* 0x000000a278107220 */ /* 0x000fe20000410000 */
[----:B------:R-:W-:Y:S01]  /*7870*/  PRMT R8, R8, 0x5410, R5 ;  /* 0x0000541008087816 */ /* 0x000fe20000000005 */
[--C-:B------:R-:W-:Y:S01]  /*7880*/  HSET2.LE.AND R6, R6, R3.reuse, PT ;  /* 0x0000000306067233 */ /* 0x100fe20003803000 */
[----:B------:R-:W-:Y:S01]  /*7890*/  MUFU.EX2 R155, R155 ;  /* 0x0000009b009b7308 */ /* 0x000fe20000000800 */
[-C--:B--2---:R-:W-:Y:S01]  /*78a0*/  FMUL.FTZ R34, R106, R160.reuse ;  /* 0x000000a06a227220 */ /* 0x084fe20000410000 */
[--C-:B------:R-:W-:Y:S01]  /*78b0*/  HSET2.LE.AND R7, R10, R3.reuse, PT ;  /* 0x000000030a077233 */ /* 0x100fe20003803000 */
[----:B------:R-:W-:Y:S01]  /*78c0*/  FMUL.FTZ R35, R107, R160 ;  /* 0x000000a06b237220 */ /* 0x000fe20000410000 */
[--C-:B------:R-:W-:Y:S01]  /*78d0*/  HSET2.LE.AND R4, R4, R3.reuse, PT ;  /* 0x0000000304047233 */ /* 0x100fe20003803000 */
[----:B------:R-:W1:Y:S01]  /*78e0*/  LDSM.16.MT88.4 R104, [R186+0xe000] ;  /* 0x00e00000ba68783b */ /* 0x000e620000004200 */
[----:B------:R-:W-:Y:S01]  /*78f0*/  HSET2.LE.AND R5, R8, R3, PT ;  /* 0x0000000308057233 */ /* 0x000fe20003803000 */
[----:B------:R-:W-:Y:S01]  /*7900*/  FMUL.FTZ R17, R121, R162 ;  /* 0x000000a279117220 */ /* 0x000fe20000410000 */
[----:B------:R-:W2:Y:S01]  /*7910*/  MUFU.EX2 R154, R154 ;  /* 0x0000009a009a7308 */ /* 0x000ea20000000800 */
[----:B---3--:R-:W-:Y:S01]  /*7920*/  F2FP.PACK_AB R9, R156, R157 ;  /* 0x0000009d9c09723e */ /* 0x008fe200000000ff */
[-C--:B------:R-:W-:Y:S01]  /*7930*/  FMUL.FTZ R18, R122, R160.reuse ;  /* 0x000000a07a127220 */ /* 0x080fe20000410000 */
[----:B------:R-:W-:Y:S01]  /*7940*/  SHF.R.U32.HI R132, RZ, 0x10, R232 ;  /* 0x00000010ff847819 */ /* 0x000fe200000116e8 */
[----:B------:R-:W-:Y:S01]  /*7950*/  FMUL.FTZ R19, R123, R160 ;  /* 0x000000a07b137220 */ /* 0x000fe20000410000 */
[----:B------:R-:W-:Y:S01]  /*7960*/  LOP3.LUT R4, R4, R9, RZ, 0xc0, !PT ;  /* 0x0000000904047212 */ /* 0x000fe200078ec0ff */
[-C--:B------:R-:W-:Y:S01]  /*7970*/  FMUL.FTZ R24, R116, R162.reuse ;  /* 0x000000a274187220 */ /* 0x080fe20000410000 */
[----:B------:R-:W-:Y:S01]  /*7980*/  LOP3.LUT R132, R132, 0xff, RZ, 0xc0, !PT ;  /* 0x000000ff84847812 */ /* 0x000fe200078ec0ff */
[----:B------:R-:W-:Y:S01]  /*7990*/  MUFU.EX2 R153, R153 ;  /* 0x0000009900997308 */ /* 0x000fe20000000800 */
[----:B------:R-:W-:Y:S01]  /*79a0*/  FMUL.FTZ R25, R117, R162 ;  /* 0x000000a275197220 */ /* 0x000fe20000410000 */
[----:B------:R-:W-:Y:S01]  /*79b0*/  LOP3.LUT R168, R233, UR25, R168, 0x96, !PT ;  /* 0x00000019e9a87c12 */ /* 0x000fe2000f8e96a8 */
[-C--:B------:R-:W-:Y:S01]  /*79c0*/  FMUL.FTZ R26, R118, R160.reuse ;  /* 0x000000a0761a7220 */ /* 0x080fe20000410000 */
[----:B------:R-:W-:Y:S01]  /*79d0*/  LOP3.LUT R230, R232, 0xff, RZ, 0xc0, !PT ;  /* 0x000000ffe8e67812 */ /* 0x000fe200078ec0ff */
[----:B------:R-:W-:Y:S01]  /*79e0*/  FMUL.FTZ R27, R119, R160 ;  /* 0x000000a0771b7220 */ /* 0x000fe20000410000 */
[----:B------:R-:W-:Y:S01]  /*79f0*/  LDSM.16.MT88.4 R120, [R184+0xc800] ;  /* 0x00c80000b878783b */ /* 0x000fe20000004200 */
[-C--:B------:R-:W-:Y:S01]  /*7a00*/  FMUL.FTZ R108, R108, R162.reuse ;  /* 0x000000a26c6c7220 */ /* 0x080fe20000410000 */
[----:B------:R-:W3:Y:S01]  /*7a10*/  MUFU.EX2 R152, R152 ;  /* 0x0000009800987308 */ /* 0x000ee20000000800 */
[----:B--2---:R-:W-:Y:S01]  /*7a20*/  F2FP.PACK_AB R11, R154, R155 ;  /* 0x0000009b9a0b723e */ /* 0x004fe200000000ff */
[----:B------:R-:W-:Y:S01]  /*7a30*/  FMUL.FTZ R109, R109, R162 ;  /* 0x000000a26d6d7220 */ /* 0x000fe20000410000 */
[----:B------:R-:W2:Y:S01]  /*7a40*/  LDSM.16.MT88.4 R116, [R184+0xc000] ;  /* 0x00c00000b874783b */ /* 0x000ea20000004200 */
[-C--:B------:R-:W-:Y:S01]  /*7a50*/  FMUL.FTZ R110, R110, R160.reuse ;  /* 0x000000a06e6e7220 */ /* 0x080fe20000410000 */
[----:B------:R-:W-:Y:S01]  /*7a60*/  LOP3.LUT R6, R6, R11, RZ, 0xc0, !PT ;  /* 0x0000000b06067212 */ /* 0x000fe200078ec0ff */
[----:B------:R-:W-:-:S02]  /*7a70*/  FMUL.FTZ R111, R111, R160 ;  /* 0x000000a06f6f7220 */ /* 0x000fc40000410000 */
[----:B------:R-:W-:Y:S01]  /*7a80*/  MUFU.EX2 R0, R0 ;  /* 0x0000000000007308 */ /* 0x000fe20000000800 */
[-C--:B------:R-:W-:Y:S02]  /*7a90*/  FMUL.FTZ R44, R44, R162.reuse ;  /* 0x000000a22c2c7220 */ /* 0x080fe40000410000 */
[----:B------:R-:W-:Y:S02]  /*7aa0*/  FMUL.FTZ R45, R45, R162 ;  /* 0x000000a22d2d7220 */ /* 0x000fe40000410000 */
[-C--:B------:R-:W-:Y:S02]  /*7ab0*/  FMUL.FTZ R46, R46, R160.reuse ;  /* 0x000000a02e2e7220 */ /* 0x080fe40000410000 */
[----:B------:R-:W-:Y:S01]  /*7ac0*/  FMUL.FTZ R47, R47, R160 ;  /* 0x000000a02f2f7220 */ /* 0x000fe20000410000 */
[----:B------:R-:W4:Y:S01]  /*7ad0*/  MUFU.EX2 R161, R161 ;  /* 0x000000a100a17308 */ /* 0x000f220000000800 */
[----:B---3--:R-:W-:Y:S01]  /*7ae0*/  F2FP.PACK_AB R8, R152, R153 ;  /* 0x000000999808723e */ /* 0x008fe200000000ff */
[----:B------:R-:W-:-:S02]  /*7af0*/  FMUL.FTZ R48, R48, R162 ;  /* 0x000000a230307220 */ /* 0x000fc40000410000 */
[----:B------:R-:W-:Y:S01]  /*7b00*/  FMUL.FTZ R49, R49, R162 ;  /* 0x000000a231317220 */ /* 0x000fe20000410000 */
[----:B------:R-:W-:Y:S01]  /*7b10*/  LOP3.LUT R5, R5, R8, RZ, 0xc0, !PT ;  /* 0x0000000805057212 */ /* 0x000fe200078ec0ff */
[-C--:B------:R-:W-:Y:S02]  /*7b20*/  FMUL.FTZ R50, R50, R160.reuse ;  /* 0x000000a032327220 */ /* 0x080fe40000410000 */
[----:B------:R-:W-:Y:S01]  /*7b30*/  FMUL.FTZ R51, R51, R160 ;  /* 0x000000a033337220 */ /* 0x000fe20000410000 */
[----:B------:R-:W-:Y:S01]  /*7b40*/  MUFU.EX2 R163, R163 ;  /* 0x000000a300a37308 */ /* 0x000fe20000000800 */
[-C--:B------:R-:W-:Y:S02]  /*7b50*/  FMUL.FTZ R52, R52, R162.reuse ;  /* 0x000000a234347220 */ /* 0x080fe40000410000 */
[----:B------:R-:W-:Y:S02]  /*7b60*/  FMUL.FTZ R53, R53, R162 ;  /* 0x000000a235357220 */ /* 0x000fe40000410000 */
[----:B------:R-:W-:Y:S01]  /*7b70*/  FMUL.FTZ R54, R54, R160 ;  /* 0x000000a036367220 */ /* 0x000fe20000410000 */
[----:B----4-:R-:W-:Y:S01]  /*7b80*/  F2FP.PACK_AB R10, R161, R0 ;  /* 0x00000000a10a723e */ /* 0x010fe200000000ff */
[----:B------:R-:W-:Y:S01]  /*7b90*/  FMUL.FTZ R55, R55, R160 ;  /* 0x000000a037377220 */ /* 0x000fe20000410000 */
[----:B------:R-:W3:Y:S01]  /*7ba0*/  MUFU.EX2 R166, R166 ;  /* 0x000000a600a67308 */ /* 0x000ee20000000800 */
[----:B------:R-:W-:Y:S01]  /*7bb0*/  FMUL.FTZ R56, R56, R162 ;  /* 0x000000a238387220 */ /* 0x000fe20000410000 */
[----:B------:R-:W-:Y:S01]  /*7bc0*/  LOP3.LUT R7, R7, R10, RZ, 0xc0, !PT ;  /* 0x0000000a07077212 */ /* 0x000fe200078ec0ff */
[----:B------:R-:W-:-:S02]  /*7bd0*/  FMUL.FTZ R57, R57, R162 ;  /* 0x000000a239397220 */ /* 0x000fc40000410000 */
[-C--:B------:R-:W-:Y:S02]  /*7be0*/  FMUL.FTZ R58, R58, R160.reuse ;  /* 0x000000a03a3a7220 */ /* 0x080fe40000410000 */
[----:B------:R-:W-:Y:S02]  /*7bf0*/  FMUL.FTZ R59, R59, R160 ;  /* 0x000000a03b3b7220 */ /* 0x000fe40000410000 */
[C---:B------:R-:W-:Y:S01]  /*7c00*/  HMMA.16816.F32 R16, R4.reuse, R20, R16 ;  /* 0x000000140410723c */ /* 0x040fe20000001810 */
[-C--:B------:R-:W-:Y:S02]  /*7c10*/  FMUL.FTZ R68, R68, R162.reuse ;  /* 0x000000a244447220 */ /* 0x080fe40000410000 */
[----:B------:R-:W-:Y:S02]  /*7c20*/  FMUL.FTZ R69, R69, R162 ;  /* 0x000000a245457220 */ /* 0x000fe40000410000 */
[-C--:B------:R-:W-:Y:S02]  /*7c30*/  FMUL.FTZ R70, R70, R160.reuse ;  /* 0x000000a046467220 */ /* 0x080fe40000410000 */
[----:B------:R-:W-:Y:S01]  /*7c40*/  FMUL.FTZ R71, R71, R160 ;  /* 0x000000a047477220 */ /* 0x000fe20000410000 */
[----:B------:R-:W-:Y:S01]  /*7c50*/  HMMA.16816.F32 R20, R4, R22, R24 ;  /* 0x000000160414723c */ /* 0x000fe20000001818 */
[----:B------:R-:W-:-:S02]  /*7c60*/  FMUL.FTZ R72, R72, R162 ;  /* 0x000000a248487220 */ /* 0x000fc40000410000 */
[----:B------:R-:W-:Y:S02]  /*7c70*/  FMUL.FTZ R73, R73, R162 ;  /* 0x000000a249497220 */ /* 0x000fe40000410000 */
[----:B------:R-:W-:Y:S02]  /*7c80*/  FMUL.FTZ R74, R74, R160 ;  /* 0x000000a04a4a7220 */ /* 0x000fe40000410000 */
[-C--:B------:R-:W-:Y:S01]  /*7c90*/  FMUL.FTZ R24, R112, R162.reuse ;  /* 0x000000a270187220 */ /* 0x080fe20000410000 */
[----:B-1----:R-:W-:Y:S01]  /*7ca0*/  HMMA.16816.F32 R44, R4, R104, R44 ;  /* 0x00000068042c723c */ /* 0x002fe2000000182c */
[----:B------:R-:W-:Y:S02]  /*7cb0*/  FMUL.FTZ R25, R113, R162 ;  /* 0x000000a271197220 */ /* 0x000fe40000410000 */
[-C--:B------:R-:W-:Y:S02]  /*7cc0*/  FMUL.FTZ R26, R114, R160.reuse ;  /* 0x000000a0721a7220 */ /* 0x080fe40000410000 */
[----:B------:R-:W-:-:S02]  /*7cd0*/  FMUL.FTZ R27, R115, R160 ;  /* 0x000000a0731b7220 */ /* 0x000fc40000410000 */
[----:B------:R-:W1:Y:S01]  /*7ce0*/  LDSM.16.MT88.4 R112, [R188+0xe000] ;  /* 0x00e00000bc70783b */ /* 0x000e620000004200 */
[C---:B------:R-:W-:Y:S01]  /*7cf0*/  HMMA.16816.F32 R48, R4.reuse, R106, R48 ;  /* 0x0000006a0430723c */ /* 0x040fe20000001830 */
[----:B------:R-:W-:Y:S02]  /*7d00*/  FMUL.FTZ R75, R75, R160 ;  /* 0x000000a04b4b7220 */ /* 0x000fe40000410000 */
[----:B------:R-:W4:Y:S01]  /*7d10*/  LDSM.16.MT88.4 R104, [R188+0x10000] ;  /* 0x01000000bc68783b */ /* 0x000f220000004200 */
[-C--:B------:R-:W-:Y:S02]  /*7d20*/  FMUL.FTZ R36, R36, R162.reuse ;  /* 0x000000a224247220 */ /* 0x080fe40000410000 */
[----:B------:R-:W-:Y:S02]  /*7d30*/  FMUL.FTZ R37, R37, R162 ;  /* 0x000000a225257220 */ /* 0x000fe40000410000 */
[----:B------:R-:W-:Y:S01]  /*7d40*/  HMMA.16816.F32 R24, R4, R28, R24 ;  /* 0x0000001c0418723c */ /* 0x000fe20000001818 */
[----:B------:R-:W-:-:S02]  /*7d50*/  FMUL.FTZ R38, R38, R160 ;  /* 0x000000a026267220 */ /* 0x000fc40000410000 */
[----:B------:R-:W-:Y:S02]  /*7d60*/  FMUL.FTZ R39, R39, R160 ;  /* 0x000000a027277220 */ /* 0x000fe40000410000 */
[-C--:B------:R-:W-:Y:S02]  /*7d70*/  FMUL.FTZ R40, R40, R162.reuse ;  /* 0x000000a228287220 */ /* 0x080fe40000410000 */
[----:B------:R-:W-:Y:S01]  /*7d80*/  FMUL.FTZ R41, R41, R162 ;  /* 0x000000a229297220 */ /* 0x000fe20000410000 */
[----:B------:R-:W-:Y:S01]  /*7d90*/  HMMA.16816.F32 R28, R4, R30, R108 ;  /* 0x0000001e041c723c */ /* 0x000fe2000000186c */
[----:B------:R-:W5:Y:S01]  /*7da0*/  LDSM.16.MT88.4 R108, [R185+0xe000] ;  /* 0x00e00000b96c783b */ /* 0x000f620000004200 */
[-C--:B------:R-:W-:Y:S02]  /*7db0*/  FMUL.FTZ R42, R42, R160.reuse ;  /* 0x000000a02a2a7220 */ /* 0x080fe40000410000 */
[----:B------:R-:W-:Y:S02]  /*7dc0*/  FMUL.FTZ R43, R43, R160 ;  /* 0x000000a02b2b7220 */ /* 0x000fe40000410000 */
[----:B------:R-:W-:-:S02]  /*7dd0*/  FMUL.FTZ R76, R76, R162 ;  /* 0x000000a24c4c7220 */ /* 0x000fc40000410000 */
[----:B------:R-:W-:Y:S01]  /*7de0*/  FMUL.FTZ R77, R77, R162 ;  /* 0x000000a24d4d7220 */ /* 0x000fe20000410000 */
[----:B--2---:R-:W-:Y:S01]  /*7df0*/  HMMA.16816.F32 R32, R4, R116, R32 ;  /* 0x000000740420723c */ /* 0x004fe20000001820 */
[-C--:B------:R-:W-:Y:S02]  /*7e00*/  FMUL.FTZ R78, R78, R160.reuse ;  /* 0x000000a04e4e7220 */ /* 0x080fe40000410000 */
[----:B------:R-:W-:Y:S02]  /*7e10*/  FMUL.FTZ R79, R79, R160 ;  /* 0x000000a04f4f7220 */ /* 0x000fe40000410000 */
[-C--:B------:R-:W-:Y:S02]  /*7e20*/  FMUL.FTZ R80, R80, R162.reuse ;  /* 0x000000a250507220 */ /* 0x080fe40000410000 */
[----:B------:R-:W-:Y:S02]  /*7e30*/  FMUL.FTZ R81, R81, R162 ;  /* 0x000000a251517220 */ /* 0x000fe40000410000 */
[----:B------:R-:W-:-:S02]  /*7e40*/  FMUL.FTZ R82, R82, R160 ;  /* 0x000000a052527220 */ /* 0x000fc40000410000 */
[----:B------:R-:W-:Y:S02]  /*7e50*/  FMUL.FTZ R83, R83, R160 ;  /* 0x000000a053537220 */ /* 0x000fe40000410000 */
[-C--:B------:R-:W-:Y:S01]  /*7e60*/  FMUL.FTZ R84, R84, R162.reuse ;  /* 0x000000a254547220 */ /* 0x080fe20000410000 */
[C---:B-1----:R-:W-:Y:S01]  /*7e70*/  HMMA.16816.F32 R36, R4.reuse, R112, R36 ;  /* 0x000000700424723c */ /* 0x042fe20000001824 */
[----:B------:R-:W-:Y:S02]  /*7e80*/  FMUL.FTZ R85, R85, R162 ;  /* 0x000000a255557220 */ /* 0x000fe40000410000 */
[-C--:B------:R-:W-:Y:S02]  /*7e90*/  FMUL.FTZ R86, R86, R160.reuse ;  /* 0x000000a056567220 */ /* 0x080fe40000410000 */
[----:B------:R-:W-:Y:S02]  /*7ea0*/  FMUL.FTZ R87, R87, R160 ;  /* 0x000000a057577220 */ /* 0x000fe40000410000 */
[-C--:B------:R-:W-:Y:S01]  /*7eb0*/  FMUL.FTZ R60, R60, R162.reuse ;  /* 0x000000a23c3c7220 */ /* 0x080fe20000410000 */
[----:B----4-:R-:W-:Y:S01]  /*7ec0*/  HMMA.16816.F32 R68, R4, R104, R68 ;  /* 0x000000680444723c */ /* 0x010fe20000001844 */
[----:B------:R-:W-:-:S02]  /*7ed0*/  FMUL.FTZ R61, R61, R162 ;  /* 0x000000a23d3d7220 */ /* 0x000fc40000410000 */
[-C--:B------:R-:W-:Y:S02]  /*7ee0*/  FMUL.FTZ R62, R62, R160.reuse ;  /* 0x000000a03e3e7220 */ /* 0x080fe40000410000 */
[----:B------:R-:W-:Y:S02]  /*7ef0*/  FMUL.FTZ R63, R63, R160 ;  /* 0x000000a03f3f7220 */ /* 0x000fe40000410000 */
[-C--:B------:R-:W-:Y:S01]  /*7f00*/  FMUL.FTZ R64, R64, R162.reuse ;  /* 0x000000a240407220 */ /* 0x080fe20000410000 */
[----:B------:R-:W-:Y:S01]  /*7f10*/  HMMA.16816.F32 R72, R4, R106, R72 ;  /* 0x0000006a0448723c */ /* 0x000fe20000001848 */
[----:B------:R-:W1:Y:S01]  /*7f20*/  LDSM.16.MT88.4 R104, [R185+0x10000] ;  /* 0x01000000b968783b */ /* 0x000e620000004200 */
[----:B------:R-:W-:Y:S02]  /*7f30*/  FMUL.FTZ R65, R65, R162 ;  /* 0x000000a241417220 */ /* 0x000fe40000410000 */
[-C--:B------:R-:W-:Y:S02]  /*7f40*/  FMUL.FTZ R66, R66, R160.reuse ;  /* 0x000000a042427220 */ /* 0x080fe40000410000 */
[----:B------:R-:W-:-:S02]  /*7f50*/  FMUL.FTZ R67, R67, R160 ;  /* 0x000000a043437220 */ /* 0x000fc40000410000 */
[C---:B-----5:R-:W-:Y:S01]  /*7f60*/  HMMA.16816.F32 R52, R4.reuse, R108, R52 ;  /* 0x0000006c0434723c */ /* 0x060fe20000001834 */
[-C--:B------:R-:W-:Y:S02]  /*7f70*/  FMUL.FTZ R8, R128, R162.reuse ;  /* 0x000000a280087220 */ /* 0x080fe40000410000 */
[----:B------:R-:W-:Y:S02]  /*7f80*/  FMUL.FTZ R9, R129, R162 ;  /* 0x000000a281097220 */ /* 0x000fe40000410000 */
[-C--:B------:R-:W-:Y:S02]  /*7f90*/  FMUL.FTZ R10, R130, R160.reuse ;  /* 0x000000a0820a7220 */ /* 0x080fe40000410000 */
[----:B------:R-:W-:Y:S01]  /*7fa0*/  FMUL.FTZ R11, R131, R160 ;  /* 0x000000a0830b7220 */ /* 0x000fe20000410000 */
[----:B------:R-:W-:Y:S01]  /*7fb0*/  HMMA.16816.F32 R56, R4, R110, R56 ;  /* 0x0000006e0438723c */ /* 0x000fe20000001838 */
[----:B------:R-:W2:Y:S01]  /*7fc0*/  LDSM.16.MT88.4 R108, [R186+0x10000] ;  /* 0x01000000ba6c783b */ /* 0x000ea20000004200 */
[----:B------:R-:W-:-:S02]  /*7fd0*/  FFMA.FTZ R169, R137, c[0x0][0x23c], -R150 ;  /* 0x00008f0089a97a23 */ /* 0x000fc40000010896 */
[----:B------:R-:W-:Y:S01]  /*7fe0*/  FFMA.FTZ R164, R139, c[0x0][0x23c], -R150 ;  /* 0x00008f008ba47a23 */ /* 0x000fe20000010896 */
[----:B------:R-:W-:Y:S01]  /*7ff0*/  LDSM.16.MT88.4 R128, [R186+0xc800] ;  /* 0x00c80000ba80783b */ /* 0x000fe20000004200 */
[--C-:B------:R-:W-:Y:S02]  /*8000*/  FFMA.FTZ R171, R138, c[0x0][0x23c], -R147.reuse ;  /* 0x00008f008aab7a23 */ /* 0x100fe40000010893 */
[----:B------:R-:W-:Y:S01]  /*8010*/  HMMA.16816.F32 R40, R4, R114, R40 ;  /* 0x000000720428723c */ /* 0x000fe20000001828 */
[----:B------:R-:W4:Y:S01]  /*8020*/  LDSM.16.MT88.4 R112, [R184+0xe000] ;  /* 0x00e00000b870783b */ /* 0x000f220000004200 */
[--C-:B------:R-:W-:Y:S01]  /*8030*/  FFMA.FTZ R170, R170, c[0x0][0x23c], -R147.reuse ;  /* 0x00008f00aaaa7a23 */ /* 0x100fe20000010893 */
[----:B------:R-:W-:Y:S01]  /*8040*/  MUFU.EX2 R169, R169 ;  /* 0x000000a900a97308 */ /* 0x000fe20000000800 */
[----:B------:R-:W-:Y:S02]  /*8050*/  FFMA.FTZ R209, R228, c[0x0][0x23c], -R147 ;  /* 0x00008f00e4d17a23 */ /* 0x000fe40000010893 */
[----:B------:R-:W-:-:S02]  /*8060*/  FMUL.FTZ R124, R124, R162 ;  /* 0x000000a27c7c7220 */ /* 0x000fc40000410000 */
[----:B------:R-:W-:Y:S01]  /*8070*/  FMUL.FTZ R125, R125, R162 ;  /* 0x000000a27d7d7220 */ /* 0x000fe20000410000 */
[C---:B------:R-:W-:Y:S01]  /*8080*/  HMMA.16816.F32 R8, R4.reuse, R12, R8 ;  /* 0x0000000c0408723c */ /* 0x040fe20000001808 */
[-C--:B------:R-:W-:Y:S01]  /*8090*/  FMUL.FTZ R126, R126, R160.reuse ;  /* 0x000000a07e7e7220 */ /* 0x080fe20000410000 */
[----:B------:R-:W-:Y:S01]  /*80a0*/  MUFU.EX2 R164, R164 ;  /* 0x000000a400a47308 */ /* 0x000fe20000000800 */
[----:B------:R-:W-:Y:S02]  /*80b0*/  FMUL.FTZ R127, R127, R160 ;  /* 0x000000a07f7f7220 */ /* 0x000fe40000410000 */
[-C--:B------:R-:W-:Y:S02]  /*80c0*/  FMUL.FTZ R100, R100, R162.reuse ;  /* 0x000000a264647220 */ /* 0x080fe40000410000 */
[----:B------:R-:W-:Y:S01]  /*80d0*/  FMUL.FTZ R101, R101, R162 ;  /* 0x000000a265657220 */ /* 0x000fe20000410000 */
[----:B-1----:R-:W-:Y:S01]  /*80e0*/  HMMA.16816.F32 R84, R4, R104, R84 ;  /* 0x000000680454723c */ /* 0x002fe20000001854 */
[-C--:B------:R-:W-:Y:S01]  /*80f0*/  FMUL.FTZ R102, R102, R160.reuse ;  /* 0x000000a066667220 */ /* 0x080fe20000410000 */
[----:B------:R-:W-:Y:S01]  /*8100*/  MUFU.EX2 R171, R171 ;  /* 0x000000ab00ab7308 */ /* 0x000fe20000000800 */
[----:B------:R-:W-:-:S02]  /*8110*/  FMUL.FTZ R103, R103, R160 ;  /* 0x000000a067677220 */ /* 0x000fc40000410000 */
[-C--:B------:R-:W-:Y:S02]  /*8120*/  FMUL.FTZ R88, R88, R162.reuse ;  /* 0x000000a258587220 */ /* 0x080fe40000410000 */
[----:B------:R-:W-:Y:S01]  /*8130*/  LOP3.LUT R104, R168, 0xff, RZ, 0xc0, !PT ;  /* 0x000000ffa8687812 */ /* 0x000fe200078ec0ff */
[----:B------:R-:W-:Y:S01]  /*8140*/  FMUL.FTZ R89, R89, R162 ;  /* 0x000000a259597220 */ /* 0x000fe20000410000 */
[----:B------:R-:W-:Y:S01]  /*8150*/  SHF.R.U32.HI R105, RZ, 0x18, R168 ;  /* 0x00000018ff697819 */ /* 0x000fe200000116a8 */
[-C--:B------:R-:W-:Y:S01]  /*8160*/  FMUL.FTZ R90, R90, R160.reuse ;  /* 0x000000a05a5a7220 */ /* 0x080fe20000410000 */
[----:B------:R-:W-:Y:S01]  /*8170*/  MUFU.EX2 R170, R170 ;  /* 0x000000aa00aa7308 */ /* 0x000fe20000000800 */
[----:B------:R-:W-:Y:S01]  /*8180*/  FMUL.FTZ R91, R91, R160 ;  /* 0x000000a05b5b7220 */ /* 0x000fe20000410000 */
[----:B------:R-:W-:Y:S01]  /*8190*/  HMMA.16816.F32 R12, R4, R14, R124 ;  /* 0x0000000e040c723c */ /* 0x000fe2000000187c */
[-C--:B------:R-:W-:Y:S01]  /*81a0*/  FMUL.FTZ R92, R92, R162.reuse ;  /* 0x000000a25c5c7220 */ /* 0x080fe20000410000 */
[----:B------:R-:W-:Y:S01]  /*81b0*/  LDSM.16.MT88.4 R124, [R185+0xc800] ;  /* 0x00c80000b97c783b */ /* 0x000fe20000004200 */
[----:B------:R-:W-:-:S02]  /*81c0*/  FMUL.FTZ R93, R93, R162 ;  /* 0x000000a25d5d7220 */ /* 0x000fc40000410000 */
[-C--:B------:R-:W-:Y:S01]  /*81d0*/  FMUL.FTZ R94, R94, R160.reuse ;  /* 0x000000a05e5e7220 */ /* 0x080fe20000410000 */
[----:B------:R-:W1:Y:S01]  /*81e0*/  MUFU.EX2 R209, R209 ;  /* 0x000000d100d17308 */ /* 0x000e620000000800 */
[----:B------:R-:W-:Y:S01]  /*81f0*/  FMUL.FTZ R95, R95, R160 ;  /* 0x000000a05f5f7220 */ /* 0x000fe20000410000 */
[C---:B--2---:R-:W-:Y:S01]  /*8200*/  HMMA.16816.F32 R76, R4.reuse, R108, R76 ;  /* 0x0000006c044c723c */ /* 0x044fe2000000184c */
[----:B------:R-:W-:Y:S02]  /*8210*/  FFMA.FTZ R136, R136, c[0x0][0x23c], -R147 ;  /* 0x00008f0088887a23 */ /* 0x000fe40000010893 */
[-C--:B------:R-:W-:Y:S02]  /*8220*/  FMUL.FTZ R96, R96, R162.reuse ;  /* 0x000000a260607220 */ /* 0x080fe40000410000 */
[----:B------:R-:W-:Y:S02]  /*8230*/  FMUL.FTZ R97, R97, R162 ;  /* 0x000000a261617220 */ /* 0x000fe40000410000 */
[----:B------:R-:W-:Y:S01]  /*8240*/  SHF.R.U32.HI R109, RZ, 0x18, R232 ;  /* 0x00000018ff6d7819 */ /* 0x000fe200000116e8 */
[----:B------:R-:W-:Y:S01]  /*8250*/  HMMA.16816.F32 R80, R4, R110, R80 ;  /* 0x0000006e0450723c */ /* 0x000fe20000001850 */
[----:B------:R-:W-:-:S02]  /*8260*/  FMUL.FTZ R98, R98, R160 ;  /* 0x000000a062627220 */ /* 0x000fc40000410000 */
[----:B------:R-:W-:Y:S01]  /*8270*/  PRMT R132, R132, 0x5410, R109 ;  /* 0x0000541084847816 */ /* 0x000fe2000000006d */
[----:B------:R-:W-:Y:S01]  /*8280*/  FMUL.FTZ R99, R99, R160 ;  /* 0x000000a063637220 */ /* 0x000fe20000410000 */
[----:B------:R-:W-:Y:S01]  /*8290*/  LOP3.LUT R109, R168, 0xffff, RZ, 0xc0, !PT ;  /* 0x0000ffffa86d7812 */ /* 0x000fe200078ec0ff */
[--C-:B------:R-:W-:Y:S01]  /*82a0*/  FFMA.FTZ R223, R223, c[0x0][0x23c], -R150.reuse ;  /* 0x00008f00dfdf7a23 */ /* 0x100fe20000010896 */
[----:B------:R-:W-:Y:S01]  /*82b0*/  LOP3.LUT R111, R232, 0xffff, RZ, 0xc0, !PT ;  /* 0x0000ffffe86f7812 */ /* 0x000fe200078ec0ff */
[C---:B----4-:R-:W-:Y:S01]  /*82c0*/  HMMA.16816.F32 R60, R4.reuse, R112, R60 ;  /* 0x00000070043c723c */ /* 0x050fe2000000183c */
[----:B------:R-:W-:Y:S01]  /*82d0*/  SHF.R.U32.HI R109, RZ, 0x8, R109 ;  /* 0x00000008ff6d7819 */ /* 0x000fe2000001166d */
[----:B------:R-:W-:Y:S01]  /*82e0*/  FFMA.FTZ R220, R220, c[0x0][0x23c], -R147 ;  /* 0x00008f00dcdc7a23 */ /* 0x000fe20000010893 */
[----:B------:R-:W-:Y:S01]  /*82f0*/  SHF.R.U32.HI R111, RZ, 0x8, R111 ;  /* 0x00000008ff6f7819 */ /* 0x000fe2000001166f */
[----:B------:R-:W-:Y:S01]  /*8300*/  MUFU.EX2 R223, R223 ;  /* 0x000000df00df7308 */ /* 0x000fe20000000800 */
[----:B------:R-:W-:Y:S01]  /*8310*/  PRMT R104, R104, 0x5410, R109 ;  /* 0x0000541068687816 */ /* 0x000fe2000000006d */
[----:B------:R-:W-:Y:S01]  /*8320*/  FFMA.FTZ R228, R229, c[0x0][0x23c], -R150 ;  /* 0x00008f00e5e47a23 */ /* 0x000fe20000010896 */
[----:B------:R-:W-:Y:S01]  /*8330*/  PRMT R230, R230, 0x5410, R111 ;  /* 0x00005410e6e67816 */ /* 0x000fe2000000006f */
[C---:B------:R-:W-:Y:S01]  /*8340*/  HMMA.16816.F32 R64, R4.reuse, R114, R64 ;  /* 0x000000720440723c */ /* 0x040fe20000001840 */
[----:B------:R-:W2:Y:S01]  /*8350*/  LDSM.16.MT88.4 R108, [R185+0xe800] ;  /* 0x00e80000b96c783b */ /* 0x000ea20000004200 */
[----:B------:R-:W-:Y:S01]  /*8360*/  SHF.R.U32.HI R232, RZ, 0x10, R168 ;  /* 0x00000010ffe87819 */ /* 0x000fe200000116a8 */
[----:B------:R-:W-:Y:S01]  /*8370*/  HSET2.LE.AND R104, R104, R3, PT ;  /* 0x0000000368687233 */ /* 0x000fe20003803000 */
[----:B------:R4:W5:Y:S01]  /*8380*/  MUFU.EX2 R168, R136 ;  /* 0x0000008800a87308 */ /* 0x0009620000000800 */
[----:B------:R-:W2:Y:S01]  /*8390*/  LDSM.16.MT88.4 R112, [R186+0xe800] ;  /* 0x00e80000ba70783b */ /* 0x000ea20000004200 */
[----:B------:R-:W-:Y:S01]  /*83a0*/  LOP3.LUT R232, R232, 0xff, RZ, 0xc0, !PT ;  /* 0x000000ffe8e87812 */ /* 0x000fe200078ec0ff */
[--C-:B------:R-:W-:Y:S01]  /*83b0*/  FFMA.FTZ R221, R221, c[0x0][0x23c], -R150.reuse ;  /* 0x00008f00dddd7a23 */ /* 0x100fe20000010896 */
[----:B------:R-:W-:Y:S01]  /*83c0*/  HMMA.16816.F32 R100, R4, R118, R100 ;  /* 0x000000760464723c */ /* 0x000fe20000001864 */
[----:B------:R-:W-:Y:S01]  /*83d0*/  LDSM.16.MT88.4 R116, [R188+0xe800] ;  /* 0x00e80000bc74783b */ /* 0x000fe20000004200 */
[----:B------:R-:W-:Y:S01]  /*83e0*/  PRMT R232, R232, 0x5410, R105 ;  /* 0x00005410e8e87816 */ /* 0x000fe20000000069 */
[----:B------:R-:W-:Y:S01]  /*83f0*/  FFMA.FTZ R229, R218, c[0x0][0x23c], -R147 ;  /* 0x00008f00dae57a23 */ /* 0x000fe20000010893 */
[----:B---3--:R-:W-:Y:S01]  /*8400*/  F2FP.PACK_AB R105, R166, R163 ;  /* 0x000000a3a669723e */ /* 0x008fe200000000ff */
[----:B------:R-:W-:Y:S01]  /*8410*/  MUFU.EX2 R220, R220 ;  /* 0x000000dc00dc7308 */ /* 0x000fe20000000800 */
[----:B------:R-:W-:-:S02]  /*8420*/  FFMA.FTZ R167, R167, c[0x0][0x23c], -R150 ;  /* 0x00008f00a7a77a23 */ /* 0x000fc40000010896 */
[C---:B------:R-:W-:Y:S01]  /*8430*/  HMMA.16816.F32 R88, R4.reuse, R106, R88 ;  /* 0x0000006a0458723c */ /* 0x040fe20000001858 */
[----:B------:R-:W-:Y:S01]  /*8440*/  LOP3.LUT R104, R104, R105, RZ, 0xc0, !PT ;  /* 0x0000006968687212 */ /* 0x000fe200078ec0ff */
[--C-:B------:R-:W-:Y:S01]  /*8450*/  HSET2.LE.AND R105, R232, R3.reuse, PT ;  /* 0x00000003e8697233 */ /* 0x100fe20003803000 */
[----:B------:R-:W-:Y:S01]  /*8460*/  FFMA.FTZ R157, R217, R162, R157 ;  /* 0x000000a2d99d7223 */ /* 0x000fe2000001009d */
[----:B----4-:R-:W-:Y:S01]  /*8470*/  LDSM.16.MT88.4 R136, [R188+0xc800] ;  /* 0x00c80000bc88783b */ /* 0x010fe20000004200 */
[----:B------:R-:W-:Y:S02]  /*8480*/  MUFU.EX2 R221, R221 ;  /* 0x000000dd00dd7308 */ /* 0x000fe40000000800 */
[--C-:B------:R-:W-:Y:S01]  /*8490*/  HSET2.LE.AND R106, R230, R3.reuse, PT ;  /* 0x00000003e66a7233 */ /* 0x100fe20003803000 */
[C---:B------:R-:W-:Y:S01]  /*84a0*/  HMMA.16816.F32 R92, R4.reuse, R140, R92 ;  /* 0x0000008c045c723c */ /* 0x040fe2000000185c */
[----:B------:R-:W-:Y:S01]  /*84b0*/  HSET2.LE.AND R107, R132, R3, PT ;  /* 0x00000003846b7233 */ /* 0x000fe20003803000 */
[----:B------:R-:W-:Y:S01]  /*84c0*/  MOV R230, UR4 ;  /* 0x0000000400e67c02 */ /* 0x000fe20008000f00 */
[----:B------:R-:W-:Y:S01]  /*84d0*/  FADD.FTZ R156, R156, R157 ;  /* 0x0000009d9c9c7221 */ /* 0x000fe20000010000 */
[----:B-1----:R-:W-:Y:S01]  /*84e0*/  F2FP.PACK_AB R132, R209, R170 ;  /* 0x000000aad184723e */ /* 0x002fe200000000ff */
[----:B------:R-:W1:Y:S01]  /*84f0*/  MUFU.EX2 R228, R228 ;  /* 0x000000e400e47308 */ /* 0x000e620000000800 */
[----:B------:R-:W-:Y:S01]  /*8500*/  LOP3.LUT R230, R231, UR27, R230, 0x96, !PT ;  /* 0x0000001be7e67c12 */ /* 0x000fe2000f8e96e6 */
[----:B------:R-:W-:Y:S01]  /*8510*/  FADD.FTZ R155, R155, R156 ;  /* 0x0000009c9b9b7221 */ /* 0x000fe20000010000 */
[----:B------:R-:W-:Y:S01]  /*8520*/  HMMA.16816.F32 R4, R4, R142, R96 ;  /* 0x0000008e0404723c */ /* 0x000fe20000001860 */
[----:B------:R-:W3:Y:S01]  /*8530*/  LDSM.16.MT88.4 R96, [R184+0xe800] ;  /* 0x00e80000b860783b */ /* 0x000ee20000004200 */
[----:B-----5:R-:W-:Y:S01]  /*8540*/  F2FP.PACK_AB R140, R171, R168 ;  /* 0x000000a8ab8c723e */ /* 0x020fe200000000ff */
[----:B------:R-:W-:Y:S01]  /*8550*/  IMAD.WIDE.U32 R230, R230, -0x326172a9, RZ ;  /* 0xcd9e8d57e6e67825 */ /* 0x000fe200078e00ff */
[----:B------:R-:W-:Y:S01]  /*8560*/  F2FP.PACK_AB R141, R164, R169 ;  /* 0x000000a9a48d723e */ /* 0x000fe200000000ff */
[----:B------:R-:W-:Y:S01]  /*8570*/  MUFU.EX2 R229, R229 ;  /* 0x000000e500e57308 */ /* 0x000fe20000000800 */
[----:B------:R-:W-:Y:S01]  /*8580*/  LOP3.LUT R105, R105, R140, RZ, 0xc0, !PT ;  /* 0x0000008c69697212 */ /* 0x000fe200078ec0ff */
[----:B------:R-:W-:Y:S01]  /*8590*/  FADD.FTZ R154, R154, R155 ;  /* 0x0000009b9a9a7221 */ /* 0x000fe20000010000 */
[----:B------:R-:W-:-:S02]  /*85a0*/  LOP3.LUT R106, R106, R141, RZ, 0xc0, !PT ;  /* 0x0000008d6a6a7212 */ /* 0x000fc400078ec0ff */
[----:B------:R-:W-:Y:S01]  /*85b0*/  LOP3.LUT R107, R107, R132, RZ, 0xc0, !PT ;  /* 0x000000846b6b7212 */ /* 0x000fe200078ec0ff */
[----:B------:R-:W-:Y:S01]  /*85c0*/  LDSM.16.MT88.4 R140, [R188+0xd000] ;  /* 0x00d00000bc8c783b */ /* 0x000fe20000004200 */
[----:B------:R-:W-:Y:S01]  /*85d0*/  LOP3.LUT R227, R231, UR23, R227, 0x96, !PT ;  /* 0x00000017e7e37c12 */ /* 0x000fe2000f8e96e3 */
[----:B------:R-:W-:Y:S01]  /*85e0*/  MUFU.EX2 R167, R167 ;  /* 0x000000a700a77308 */ /* 0x000fe20000000800 */
[----:B-1----:R-:W-:Y:S01]  /*85f0*/  F2FP.PACK_AB R218, R228, R221 ;  /* 0x000000dde4da723e */ /* 0x002fe200000000ff */
[----:B------:R-:W-:Y:S02]  /*8600*/  FADD.FTZ R163, R163, R154 ;  /* 0x0000009aa3a37221 */ /* 0x000fe40000010000 */
[----:B--2---:R-:W-:Y:S01]  /*8610*/  HMMA.16816.F32 R52, R104, R108, R52 ;  /* 0x0000006c6834723c */ /* 0x004fe20000001834 */
[----:B------:R-:W-:-:S04]  /*8620*/  IMAD.WIDE.U32 R232, R227, -0x2daee0ad, RZ ;  /* 0xd2511f53e3e87825 */ /* 0x000fc800078e00ff */
[----:B------:R-:W-:Y:S01]  /*8630*/  FADD.FTZ R166, R166, R163 ;  /* 0x000000a3a6a67221 */ /* 0x000fe20000010000 */
[----:B------:R-:W-:Y:S01]  /*8640*/  LOP3.LUT R227, R233, UR20, R226, 0x96, !PT ;  /* 0x00000014e9e37c12 */ /* 0x000fe2000f8e96e2 */
[----:B------:R-:W-:Y:S01]  /*8650*/  FFMA.FTZ R226, R133, c[0x0][0x23c], -R150 ;  /* 0x00008f0085e27a23 */ /* 0x000fe20000010896 */
[C---:B------:R-:W-:Y:S01]  /*8660*/  HMMA.16816.F32 R56, R104.reuse, R110, R56 ;  /* 0x0000006e6838723c */ /* 0x040fe20000001838 */
[----:B------:R-:W1:Y:S04]  /*8670*/  LDSM.16.MT88.4 R108, [R186+0x10800] ;  /* 0x01080000ba6c783b */ /* 0x000e680000004200 */
[----:B------:R-:W2:Y:S03]  /*8680*/  MUFU.EX2 R226, R226 ;  /* 0x000000e200e27308 */ /* 0x000ea60000000800 */
[C---:B------:R-:W-:Y:S07]  /*8690*/  HMMA.16816.F32 R44, R104.reuse, R112, R44 ;  /* 0x00000070682c723c */ /* 0x040fee000000182c */
[----:B------:R-:W-:Y:S01]  /*86a0*/  LOP3.LUT R112, R135, UR21, R230, 0x96, !PT ;  /* 0x0000001587707c12 */ /* 0x000fe2000f8e96e6 */
[----:B---3--:R-:W-:Y:S01]  /*86b0*/  HMMA.16816.F32 R60, R104, R96, R60 ;  /* 0x00000060683c723c */ /* 0x008fe2000000183c */
[----:B------:R-:W-:-:S04]  /*86c0*/  IMAD.WIDE.U32 R230, R227, -0x326172a9, RZ ;  /* 0xcd9e8d57e3e67825 */ /* 0x000fc800078e00ff */
[----:B------:R-:W-:Y:S01]  /*86d0*/  IMAD.WIDE.U32 R112, R112, -0x2daee0ad, RZ ;  /* 0xd2511f5370707825 */ /* 0x000fe200078e00ff */
[----:B------:R-:W-:Y:S02]  /*86e0*/  LOP3.LUT R134, R231, UR19, R134, 0x96, !PT ;  /* 0x00000013e7867c12 */ /* 0x000fe4000f8e9686 */
[----:B------:R-:W-:Y:S01]  /*86f0*/  HMMA.16816.F32 R64, R104, R98, R64 ;  /* 0x000000626840723c */ /* 0x000fe20000001840 */
[----:B------:R-:W3:Y:S01]  /*8700*/  LDSM.16.MT88.4 R96, [R185+0x10800] ;  /* 0x01080000b960783b */ /* 0x000ee20000004200 */
[----:B------:R-:W-:Y:S01]  /*8710*/  LOP3.LUT R232, R113, UR18, R232, 0x96, !PT ;  /* 0x0000001271e87c12 */ /* 0x000fe2000f8e96e8 */
[----:B------:R-:W-:-:S04]  /*8720*/  IMAD.WIDE.U32 R134, R134, -0x2daee0ad, RZ ;  /* 0xd2511f5386867825 */ /* 0x000fc800078e00ff */
[----:B------:R-:W-:Y:S01]  /*8730*/  IMAD.WIDE.U32 R232, R232, -0x326172a9, RZ ;  /* 0xcd9e8d57e8e87825 */ /* 0x000fe200078e00ff */
[C---:B------:R-:W-:Y:S01]  /*8740*/  HMMA.16816.F32 R48, R104.reuse, R114, R48 ;  /* 0x000000726830723c */ /* 0x040fe20000001830 */
[----:B------:R-:W-:Y:S02]  /*8750*/  LOP3.LUT R234, R135, UR16, R112, 0x96, !PT ;  /* 0x0000001087ea7c12 */ /* 0x000fe4000f8e9670 */
[--C-:B------:R-:W-:Y:S01]  /*8760*/  FFMA.FTZ R227, R216, c[0x0][0x23c], -R147.reuse ;  /* 0x00008f00d8e37a23 */ /* 0x100fe20000010893 */
[----:B------:R-:W-:Y:S01]  /*8770*/  LOP3.LUT R230, R233, UR17, R230, 0x96, !PT ;  /* 0x00000011e9e67c12 */ /* 0x000fe2000f8e96e6 */
[----:B------:R-:W-:Y:S02]  /*8780*/  FFMA.FTZ R216, R222, c[0x0][0x23c], -R147 ;  /* 0x00008f00ded87a23 */ /* 0x000fe40000010893 */
[----:B------:R-:W-:Y:S01]  /*8790*/  IMAD.WIDE.U32 R234, R234, -0x326172a9, RZ ;  /* 0xcd9e8d57eaea7825 */ /* 0x000fe200078e00ff */
[----:B------:R-:W-:Y:S01]  /*87a0*/  HMMA.16816.F32 R16, R104, R128, R16 ;  /* 0x000000806810723c */ /* 0x000fe20000001810 */
[----:B------:R-:W4:Y:S02]  /*87b0*/  MUFU.EX2 R227, R227 ;  /* 0x000000e300e37308 */ /* 0x000f240000000800 */
[----:B------:R-:W-:Y:S01]  /*87c0*/  IMAD.WIDE.U32 R230, R230, -0x2daee0ad, RZ ;  /* 0xd2511f53e6e67825 */ /* 0x000fe200078e00ff */
[----:B------:R-:W-:-:S03]  /*87d0*/  LOP3.LUT R232, R235, UR9, R232, 0x96, !PT ;  /* 0x00000009ebe87c12 */ /* 0x000fc6000f8e96e8 */
[----:B------:R-:W-:Y:S01]  /*87e0*/  FFMA.FTZ R222, R149, c[0x0][0x23c], -R150 ;  /* 0x00008f0095de7a23 */ /* 0x000fe20000010896 */
[----:B------:R-:W-:Y:S01]  /*87f0*/  LOP3.LUT R114, R231, UR7, R134, 0x96, !PT ;  /* 0x00000007e7727c12 */ /* 0x000fe2000f8e9686 */
[----:B-1----:R-:W-:Y:S01]  /*8800*/  HMMA.16816.F32 R80, R104, R110, R80 ;  /* 0x0000006e6850723c */ /* 0x002fe20000001850 */
[----:B------:R-:W1:Y:S01]  /*8810*/  MUFU.EX2 R216, R216 ;  /* 0x000000d800d87308 */ /* 0x000e620000000800 */
[----:B------:R-:W-:Y:S01]  /*8820*/  LDSM.16.MT88.4 R132, [R185+0xd000] ;  /* 0x00d00000b984783b */ /* 0x000fe20000004200 */
[----:B------:R-:W-:-:S04]  /*8830*/  IMAD.WIDE.U32 R232, R232, -0x2daee0ad, RZ ;  /* 0xd2511f53e8e87825 */ /* 0x000fc800078e00ff */
[----:B------:R-:W-:Y:S01]  /*8840*/  IMAD.WIDE.U32 R114, R114, -0x326172a9, RZ ;  /* 0xcd9e8d5772727825 */ /* 0x000fe200078e00ff */
[----:B------:R-:W-:Y:S01]  /*8850*/  HMMA.16816.F32 R20, R104, R130, R20 ;  /* 0x000000826814723c */ /* 0x000fe20000001814 */
[----:B------:R-:W5:Y:S01]  /*8860*/  LDSM.16.MT88.4 R128, [R184+0x10800] ;  /* 0x01080000b880783b */ /* 0x000f620000004200 */
[----:B------:R-:W-:Y:S01]  /*8870*/  MUFU.EX2 R222, R222 ;  /* 0x000000de00de7308 */ /* 0x000fe20000000800 */
[----:B------:R-:W-:Y:S01]  /*8880*/  FFMA.FTZ R231, R146, c[0x0][0x23c], -R147 ;  /* 0x00008f0092e77a23 */ /* 0x000fe20000010893 */
[----:B------:R-:W-:-:S04]  /*8890*/  LOP3.LUT R111, R115, UR24, R234, 0x96, !PT ;  /* 0x00000018736f7c12 */ /* 0x000fc8000f8e96ea */
[C---:B------:R-:W-:Y:S01]  /*88a0*/  LOP3.LUT R113, R111.reuse, 0xffff, RZ, 0xc0, !PT ;  /* 0x0000ffff6f717812 */ /* 0x040fe200078ec0ff */
[C---:B------:R-:W-:Y:S01]  /*88b0*/  HMMA.16816.F32 R76, R104.reuse, R108, R76 ;  /* 0x0000006c684c723c */ /* 0x040fe2000000184c */
[----:B------:R-:W-:Y:S01]  /*88c0*/  LOP3.LUT R112, R111, 0xff, RZ, 0xc0, !PT ;  /* 0x000000ff6f707812 */ /* 0x000fe200078ec0ff */
[----:B------:R-:W-:Y:S01]  /*88d0*/  MUFU.EX2 R231, R231 ;  /* 0x000000e700e77308 */ /* 0x000fe20000000800 */
[----:B------:R-:W-:Y:S02]  /*88e0*/  SHF.R.U32.HI R113, RZ, 0x8, R113 ;  /* 0x00000008ff717819 */ /* 0x000fe40000011671 */
[----:B------:R-:W-:Y:S02]  /*88f0*/  SHF.R.U32.HI R110, RZ, 0x10, R111 ;  /* 0x00000010ff6e7819 */ /* 0x000fe4000001166f */
[----:B------:R-:W-:Y:S01]  /*8900*/  PRMT R112, R112, 0x5410, R113 ;  /* 0x0000541070707816 */ /* 0x000fe20000000071 */
[----:B---3--:R-:W-:Y:S01]  /*8910*/  HMMA.16816.F32 R84, R104, R96, R84 ;  /* 0x000000606854723c */ /* 0x008fe20000001854 */
[----:B------:R-:W-:-:S02]  /*8920*/  SHF.R.U32.HI R111, RZ, 0x18, R111 ;  /* 0x00000018ff6f7819 */ /* 0x000fc4000001166f */
[----:B------:R-:W-:Y:S01]  /*8930*/  LOP3.LUT R110, R110, 0xff, RZ, 0xc0, !PT ;  /* 0x000000ff6e6e7812 */ /* 0x000fe200078ec0ff */
[--C-:B------:R-:W-:Y:S01]  /*8940*/  HSET2.LE.AND R112, R112, R3.reuse, PT ;  /* 0x0000000370707233 */ /* 0x100fe20003803000 */
[--C-:B------:R-:W-:Y:S02]  /*8950*/  SHF.R.U32.HI R109, RZ, 0x10, R114.reuse ;  /* 0x00000010ff6d7819 */ /* 0x100fe40000011672 */
[----:B------:R-:W-:Y:S01]  /*8960*/  SHF.R.U32.HI R96, RZ, 0x18, R114 ;  /* 0x00000018ff607819 */ /* 0x000fe20000011672 */
[C---:B------:R-:W-:Y:S01]  /*8970*/  HMMA.16816.F32 R88, R104.reuse, R98, R88 ;  /* 0x000000626858723c */ /* 0x040fe20000001858 */
[----:B------:R-:W-:Y:S02]  /*8980*/  PRMT R110, R110, 0x5410, R111 ;  /* 0x000054106e6e7816 */ /* 0x000fe4000000006f */
[----:B------:R-:W-:Y:S02]  /*8990*/  LOP3.LUT R109, R109, 0xff, RZ, 0xc0, !PT ;  /* 0x000000ff6d6d7812 */ /* 0x000fe400078ec0ff */
[----:B--2---:R-:W-:Y:S01]  /*89a0*/  F2FP.PACK_AB R111, R223, R226 ;  /* 0x000000e2df6f723e */ /* 0x004fe200000000ff */
[----:B------:R-:W-:Y:S01]  /*89b0*/  HSET2.LE.AND R110, R110, R3, PT ;  /* 0x000000036e6e7233 */ /* 0x000fe20003803000 */
[----:B------:R-:W-:Y:S01]  /*89c0*/  PRMT R98, R109, 0x5410, R96 ;  /* 0x000054106d627816 */ /* 0x000fe20000000060 */
[----:B------:R-:W-:Y:S01]  /*89d0*/  HMMA.16816.F32 R32, R104, R120, R32 ;  /* 0x000000786820723c */ /* 0x000fe20000001820 */
[----:B------:R-:W-:-:S02]  /*89e0*/  LOP3.LUT R97, R114, 0xffff, RZ, 0xc0, !PT ;  /* 0x0000ffff72617812 */ /* 0x000fc400078ec0ff */
[----:B------:R-:W-:Y:S02]  /*89f0*/  LOP3.LUT R108, R114, 0xff, RZ, 0xc0, !PT ;  /* 0x000000ff726c7812 */ /* 0x000fe400078ec0ff */
[----:B------:R-:W-:Y:S02]  /*8a00*/  LOP3.LUT R96, R112, R111, RZ, 0xc0, !PT ;  /* 0x0000006f70607212 */ /* 0x000fe400078ec0ff */
[----:B------:R-:W-:Y:S01]  /*8a10*/  LDSM.16.MT88.4 R112, [R185+0xf000] ;  /* 0x00f00000b970783b */ /* 0x000fe20000004200 */
[----:B------:R-:W-:Y:S01]  /*8a20*/  HMMA.16816.F32 R100, R104, R122, R100 ;  /* 0x0000007a6864723c */ /* 0x000fe20000001864 */
[----:B------:R-:W-:Y:S02]  /*8a30*/  SHF.R.U32.HI R97, RZ, 0x8, R97 ;  /* 0x00000008ff617819 */ /* 0x000fe40000011661 */
[----:B------:R-:W-:Y:S01]  /*8a40*/  LDSM.16.MT88.4 R120, [R188+0xf000] ;  /* 0x00f00000bc78783b */ /* 0x000fe20000004200 */
[----:B----4-:R-:W-:Y:S02]  /*8a50*/  F2FP.PACK_AB R99, R227, R220 ;  /* 0x000000dce363723e */ /* 0x010fe400000000ff */
[----:B------:R-:W-:-:S02]  /*8a60*/  PRMT R108, R108, 0x5410, R97 ;  /* 0x000054106c6c7816 */ /* 0x000fc40000000061 */
[----:B------:R-:W-:Y:S01]  /*8a70*/  HMMA.16816.F32 R36, R104, R116, R36 ;  /* 0x000000746824723c */ /* 0x000fe20000001824 */
[----:B------:R-:W-:Y:S01]  /*8a80*/  LOP3.LUT R97, R110, R99, RZ, 0xc0, !PT ;  /* 0x000000636e617212 */ /* 0x000fe200078ec0ff */
[----:B------:R-:W-:-:S06]  /*8a90*/  HSET2.LE.AND R99, R98, R3, PT ;  /* 0x0000000362637233 */ /* 0x000fcc0003803000 */
[C---:B------:R-:W-:Y:S01]  /*8aa0*/  HMMA.16816.F32 R40, R104.reuse, R118, R40 ;  /* 0x000000766828723c */ /* 0x040fe20000001828 */
[----:B------:R-:W2:Y:S07]  /*8ab0*/  LDSM.16.MT88.4 R116, [R188+0x10800] ;  /* 0x01080000bc74783b */ /* 0x000eae0000004200 */
[C---:B------:R-:W-:Y:S08]  /*8ac0*/  HMMA.16816.F32 R8, R104.reuse, R136, R8 ;  /* 0x000000886808723c */ /* 0x040ff00000001808 */
[C---:B-----5:R-:W-:Y:S07]  /*8ad0*/  HMMA.16816.F32 R92, R104.reuse, R128, R92 ;  /* 0x00000080685c723c */ /* 0x060fee000000185c */
[----:B------:R-:W-:Y:S01]  /*8ae0*/  HSET2.LE.AND R129, R108, R3, PT ;  /* 0x000000036c817233 */ /* 0x000fe20003803000 */
[----:B-1----:R-:W-:Y:S01]  /*8af0*/  F2FP.PACK_AB R128, R229, R216 ;  /* 0x000000d8e580723e */ /* 0x002fe200000000ff */
[----:B------:R-:W-:Y:S01]  /*8b00*/  HMMA.16816.F32 R4, R104, R130, R4 ;  /* 0x000000826804723c */ /* 0x000fe20000001804 */
[----:B------:R-:W-:Y:S02]  /*8b10*/  LDSM.16.MT88.4 R108, [R184+0xf000] ;  /* 0x00f00000b86c783b */ /* 0x000fe40000004200 */
[----:B------:R-:W-:Y:S01]  /*8b20*/  LOP3.LUT R98, R129, R218, RZ, 0xc0, !PT ;  /* 0x000000da81627212 */ /* 0x000fe200078ec0ff */
[--C-:B------:R-:W-:Y:S01]  /*8b30*/  FFMA.FTZ R218, R165, c[0x0][0x23c], -R150.reuse ;  /* 0x00008f00a5da7a23 */ /* 0x100fe20000010896 */
[----:B------:R-:W-:Y:S01]  /*8b40*/  LOP3.LUT R99, R99, R128, RZ, 0xc0, !PT ;  /* 0x0000008063637212 */ /* 0x000fe200078ec0ff */
[----:B------:R-:W-:-:S02]  /*8b50*/  FFMA.FTZ R165, R151, c[0x0][0x23c], -R150 ;  /* 0x00008f0097a57a23 */ /* 0x000fc40000010896 */
[C---:B------:R-:W-:Y:S01]  /*8b60*/  HMMA.16816.F32 R12, R104.reuse, R138, R12 ;  /* 0x0000008a680c723c */ /* 0x040fe2000000180c */
[----:B------:R-:W1:Y:S01]  /*8b70*/  LDSM.16.MT88.4 R136, [R186+0xd000] ;  /* 0x00d00000ba88783b */ /* 0x000e620000004200 */
[----:B------:R-:W3:Y:S06]  /*8b80*/  MUFU.EX2 R218, R218 ;  /* 0x000000da00da7308 */ /* 0x000eec0000000800 */
[C---:B------:R-:W-:Y:S02]  /*8b90*/  HMMA.16816.F32 R24, R104.reuse, R124, R24 ;  /* 0x0000007c6818723c */ /* 0x040fe40000001818 */
[----:B------:R-:W-:Y:S06]  /*8ba0*/  MUFU.EX2 R165, R165 ;  /* 0x000000a500a57308 */ /* 0x000fec0000000800 */
[C---:B------:R-:W-:Y:S01]  /*8bb0*/  HMMA.16816.F32 R28, R104.reuse, R126, R28 ;  /* 0x0000007e681c723c */ /* 0x040fe2000000181c */
[----:B------:R-:W4:Y:S07]  /*8bc0*/  LDSM.16.MT88.4 R124, [R184+0xd000] ;  /* 0x00d00000b87c783b */ /* 0x000f2e0000004200 */
[C---:B--2---:R-:W-:Y:S08]  /*8bd0*/  HMMA.16816.F32 R68, R104.reuse, R116, R68 ;  /* 0x000000746844723c */ /* 0x044ff00000001844 */
[----:B------:R-:W-:Y:S01]  /*8be0*/  HMMA.16816.F32 R72, R104, R118, R72 ;  /* 0x000000766848723c */ /* 0x000fe20000001848 */
[----:B------:R-:W2:Y:S04]  /*8bf0*/  LDSM.16.MT88.4 R116, [R186+0xf000] ;  /* 0x00f00000ba74783b */ /* 0x000ea80000004200 */
[----:B------:R-:W-:Y:S03]  /*8c00*/  LDSM.16.MT88.4 R104, [R186+0x11000] ;  /* 0x01100000ba68783b */ /* 0x000fe60000004200 */
[C---:B------:R-:W-:Y:S01]  /*8c10*/  HMMA.16816.F32 R128, R96.reuse, R140, R8 ;  /* 0x0000008c6080723c */ /* 0x040fe20000001808 */
[----:B------:R-:W5:Y:S07]  /*8c20*/  LDSM.16.MT88.4 R8, [R188+0x11000] ;  /* 0x01100000bc08783b */ /* 0x000f6e0000004200 */
[C---:B------:R-:W-:Y:S08]  /*8c30*/  HMMA.16816.F32 R36, R96.reuse, R120, R36 ;  /* 0x000000786024723c */ /* 0x040ff00000001824 */
[C---:B------:R-:W-:Y:S01]  /*8c40*/  HMMA.16816.F32 R40, R96.reuse, R122, R40 ;  /* 0x0000007a6028723c */ /* 0x040fe20000001828 */
[----:B------:R-:W2:Y:S07]  /*8c50*/  LDSM.16.MT88.4 R120, [R185+0x11000] ;  /* 0x01100000b978783b */ /* 0x000eae0000004200 */
[C---:B------:R-:W-:Y:S08]  /*8c60*/  HMMA.16816.F32 R52, R96.reuse, R112, R52 ;  /* 0x000000706034723c */ /* 0x040ff00000001834 */
[C---:B------:R-:W-:Y:S01]  /*8c70*/  HMMA.16816.F32 R56, R96.reuse, R114, R56 ;  /* 0x000000726038723c */ /* 0x040fe20000001838 */
[----:B------:R-:W2:Y:S07]  /*8c80*/  LDSM.16.MT88.4 R112, [R184+0x11000] ;  /* 0x01100000b870783b */ /* 0x000eae0000004200 */
        /* <DEDUP_REMOVED lines=8> */
[C---:B----4-:R-:W-:Y:S08]  /*8d10*/  HMMA.16816.F32 R32, R96.reuse, R124, R32 ;  /* 0x0000007c6020723c */ /* 0x050ff00000001820 */
[C---:B------:R-:W-:Y:S01]  /*8d20*/  HMMA.16816.F32 R100, R96.reuse, R126, R100 ;  /* 0x0000007e6064723c */ /* 0x040fe20000001864 */
[----:B------:R-:W1:Y:S07]  /*8d30*/  LDSM.16.MT88.4 R124, [R188+0xd800] ;  /* 0x00d80000bc7c783b */ /* 0x000e6e0000004200 */
[C---:B--2---:R-:W-:Y:S08]  /*8d40*/  HMMA.16816.F32 R44, R96.reuse, R116, R44 ;  /* 0x00000074602c723c */ /* 0x044ff0000000182c */
[C---:B------:R-:W-:Y:S01]  /*8d50*/  HMMA.16816.F32 R48, R96.reuse, R118, R48 ;  /* 0x000000766030723c */ /* 0x040fe20000001830 */
[----:B------:R-:W2:Y:S07]  /*8d60*/  LDSM.16.MT88.4 R116, [R186+0xd800] ;  /* 0x00d80000ba74783b */ /* 0x000eae0000004200 */
[C---:B------:R-:W-:Y:S08]  /*8d70*/  HMMA.16816.F32 R60, R96.reuse, R108, R60 ;  /* 0x0000006c603c723c */ /* 0x040ff0000000183c */
[C---:B------:R-:W-:Y:S08]  /*8d80*/  HMMA.16816.F32 R64, R96.reuse, R110, R64 ;  /* 0x0000006e6040723c */ /* 0x040ff00000001840 */
[C---:B-----5:R-:W-:Y:S07]  /*8d90*/  HMMA.16816.F32 R68, R96.reuse, R8, R68 ;  /* 0x000000086044723c */ /* 0x060fee0000001844 */
[----:B------:R-:W-:Y:S01]  /*8da0*/  LOP3.LUT R8, R233, UR25, R230, 0x96, !PT ;  /* 0x00000019e9087c12 */ /* 0x000fe2000f8e96e6 */
[----:B------:R-:W-:Y:S01]  /*8db0*/  HMMA.16816.F32 R72, R96, R10, R72 ;  /* 0x0000000a6048723c */ /* 0x000fe20000001848 */
[----:B------:R-:W-:Y:S01]  /*8dc0*/  SHF.R.U32.HI R9, RZ, 0x10, R232 ;  /* 0x00000010ff097819 */ /* 0x000fe200000116e8 */
[----:B------:R-:W-:-:S02]  /*8dd0*/  FFMA.FTZ R230, R148, c[0x0][0x23c], -R147 ;  /* 0x00008f0094e67a23 */ /* 0x000fc40000010893 */
[----:B------:R-:W-:Y:S03]  /*8de0*/  LDSM.16.MT88.4 R148, [R184+0xd800] ;  /* 0x00d80000b894783b */ /* 0x000fe60000004200 */
[C---:B------:R-:W-:Y:S01]  /*8df0*/  LOP3.LUT R11, R232.reuse, 0xffff, RZ, 0xc0, !PT ;  /* 0x0000ffffe80b7812 */ /* 0x040fe200078ec0ff */
[----:B------:R-:W-:Y:S01]  /*8e00*/  HMMA.16816.F32 R76, R96, R104, R76 ;  /* 0x00000068604c723c */ /* 0x000fe2000000184c */
[----:B------:R-:W-:Y:S01]  /*8e10*/  LOP3.LUT R10, R232, 0xff, RZ, 0xc0, !PT ;  /* 0x000000ffe80a7812 */ /* 0x000fe200078ec0ff */
[----:B------:R-:W-:Y:S01]  /*8e20*/  FFMA.FTZ R233, R144, c[0x0][0x23c], -R147 ;  /* 0x00008f0090e97a23 */ /* 0x000fe20000010893 */
[----:B------:R-:W4:Y:S01]  /*8e30*/  MUFU.EX2 R230, R230 ;  /* 0x000000e600e67308 */ /* 0x000f220000000800 */
[----:B------:R-:W-:Y:S02]  /*8e40*/  SHF.R.U32.HI R109, RZ, 0x8, R11 ;  /* 0x00000008ff6d7819 */ /* 0x000fe4000001160b */
[----:B------:R-:W-:-:S02]  /*8e50*/  LOP3.LUT R11, R9, 0xff, RZ, 0xc0, !PT ;  /* 0x000000ff090b7812 */ /* 0x000fc400078ec0ff */
[C---:B------:R-:W-:Y:S01]  /*8e60*/  HMMA.16816.F32 R80, R96.reuse, R106, R80 ;  /* 0x0000006a6050723c */ /* 0x040fe20000001850 */
[----:B------:R-:W-:Y:S02]  /*8e70*/  LOP3.LUT R104, R8, 0xff, RZ, 0xc0, !PT ;  /* 0x000000ff08687812 */ /* 0x000fe400078ec0ff */
[----:B------:R-:W-:Y:S01]  /*8e80*/  MUFU.EX2 R233, R233 ;  /* 0x000000e900e97308 */ /* 0x000fe20000000800 */
[----:B------:R-:W-:Y:S02]  /*8e90*/  SHF.R.U32.HI R105, RZ, 0x10, R8 ;  /* 0x00000010ff697819 */ /* 0x000fe40000011608 */
[----:B------:R-:W-:Y:S02]  /*8ea0*/  PRMT R10, R10, 0x5410, R109 ;  /* 0x000054100a0a7816 */ /* 0x000fe4000000006d */
[C---:B------:R-:W-:Y:S01]  /*8eb0*/  HMMA.16816.F32 R84, R96.reuse, R120, R84 ;  /* 0x000000786054723c */ /* 0x040fe20000001854 */
[----:B------:R-:W-:Y:S01]  /*8ec0*/  SHF.R.U32.HI R106, RZ, 0x18, R232 ;  /* 0x00000018ff6a7819 */ /* 0x000fe200000116e8 */
[----:B------:R-:W-:Y:S01]  /*8ed0*/  FFMA.FTZ R232, R145, c[0x0][0x23c], -R147 ;  /* 0x00008f0091e87a23 */ /* 0x000fe20000010893 */
[----:B------:R-:W-:Y:S01]  /*8ee0*/  LOP3.LUT R107, R8, 0xffff, RZ, 0xc0, !PT ;  /* 0x0000ffff086b7812 */ /* 0x000fe200078ec0ff */
[----:B------:R-:W-:Y:S01]  /*8ef0*/  HSET2.LE.AND R10, R10, R3, PT ;  /* 0x000000030a0a7233 */ /* 0x000fe20003803000 */
[----:B------:R-:W-:Y:S01]  /*8f00*/  SHF.R.U32.HI R8, RZ, 0x18, R8 ;  /* 0x00000018ff087819 */ /* 0x000fe20000011608 */
[----:B------:R-:W-:Y:S01]  /*8f10*/  LDSM.16.MT88.4 R108, [R185+0xd800] ;  /* 0x00d80000b96c783b */ /* 0x000fe20000004200 */
[----:B------:R-:W-:Y:S01]  /*8f20*/  SHF.R.U32.HI R107, RZ, 0x8, R107 ;  /* 0x00000008ff6b7819 */ /* 0x000fe2000001166b */
[----:B------:R-:W-:Y:S01]  /*8f30*/  HMMA.16816.F32 R88, R96, R122, R88 ;  /* 0x0000007a6058723c */ /* 0x000fe20000001858 */
[----:B------:R-:W5:Y:S01]  /*8f40*/  MUFU.EX2 R232, R232 ;  /* 0x000000e800e87308 */ /* 0x000f620000000800 */
[----:B------:R-:W-:Y:S01]  /*8f50*/  LOP3.LUT R9, R105, 0xff, RZ, 0xc0, !PT ;  /* 0x000000ff69097812 */ /* 0x000fe200078ec0ff */
[----:B------:R-:W-:Y:S01]  /*8f60*/  LDSM.16.MT88.4 R144, [R188+0xf800] ;  /* 0x00f80000bc90783b */ /* 0x000fe20000004200 */
[----:B------:R-:W-:-:S02]  /*8f70*/  PRMT R104, R104, 0x5410, R107 ;  /* 0x0000541068687816 */ /* 0x000fc4000000006b */
[----:B------:R-:W-:Y:S02]  /*8f80*/  PRMT R106, R11, 0x5410, R106 ;  /* 0x000054100b6a7816 */ /* 0x000fe4000000006a */
[C---:B------:R-:W-:Y:S01]  /*8f90*/  HMMA.16816.F32 R92, R96.reuse, R112, R92 ;  /* 0x00000070605c723c */ /* 0x040fe2000000185c */
[----:B------:R-:W-:Y:S01]  /*8fa0*/  PRMT R8, R9, 0x5410, R8 ;  /* 0x0000541009087816 */ /* 0x000fe20000000008 */
[--C-:B------:R-:W-:Y:S01]  /*8fb0*/  HSET2.LE.AND R104, R104, R3.reuse, PT ;  /* 0x0000000368687233 */ /* 0x100fe20003803000 */
[----:B---3--:R-:W-:Y:S01]  /*8fc0*/  F2FP.PACK_AB R9, R218, R167 ;  /* 0x000000a7da09723e */ /* 0x008fe200000000ff */
[--C-:B------:R-:W-:Y:S01]  /*8fd0*/  HSET2.LE.AND R11, R106, R3.reuse, PT ;  /* 0x000000036a0b7233 */ /* 0x100fe20003803000 */
[----:B----4-:R-:W-:Y:S01]  /*8fe0*/  F2FP.PACK_AB R106, R231, R230 ;  /* 0x000000e6e76a723e */ /* 0x010fe200000000ff */
[----:B------:R-:W-:Y:S01]  /*8ff0*/  HSET2.LE.AND R3, R8, R3, PT ;  /* 0x0000000308037233 */ /* 0x000fe20003803000 */
[----:B------:R-:W-:Y:S01]  /*9000*/  LOP3.LUT R8, R104, R9, RZ, 0xc0, !PT ;  /* 0x0000000968087212 */ /* 0x000fe200078ec0ff */
[----:B------:R-:W-:Y:S01]  /*9010*/  HMMA.16816.F32 R4, R96, R114, R4 ;  /* 0x000000726004723c */ /* 0x000fe20000001804 */
[----:B------:R-:W3:Y:S01]  /*9020*/  LDSM.16.MT88.4 R96, [R188+0x11800] ;  /* 0x01180000bc60783b */ /* 0x000ee20000004200 */
[----:B------:R-:W-:-:S02]  /*9030*/  F2FP.PACK_AB R105, R222, R165 ;  /* 0x000000a5de69723e */ /* 0x000fc400000000ff */
[----:B-----5:R-:W-:Y:S02]  /*9040*/  F2FP.PACK_AB R104, R233, R232 ;  /* 0x000000e8e968723e */ /* 0x020fe400000000ff */
[----:B------:R-:W-:Y:S01]  /*9050*/  LOP3.LUT R9, R3, R106, RZ, 0xc0, !PT ;  /* 0x0000006a03097212 */ /* 0x000fe200078ec0ff */
[----:B------:R-:W-:Y:S01]  /*9060*/  FFMA.FTZ R3, R215, R160, R153 ;  /* 0x000000a0d7037223 */ /* 0x000fe20000010099 */
[----:B------:R-:W-:Y:S02]  /*9070*/  LOP3.LUT R10, R10, R105, RZ, 0xc0, !PT ;  /* 0x000000690a0a7212 */ /* 0x000fe400078ec0ff */
[----:B------:R-:W-:Y:S01]  /*9080*/  LOP3.LUT R11, R11, R104, RZ, 0xc0, !PT ;  /* 0x000000680b0b7212 */ /* 0x000fe200078ec0ff */
[----:B------:R-:W-:-:S04]  /*9090*/  FADD.FTZ R3, R152, R3 ;  /* 0x0000000398037221 */ /* 0x000fc80000010000 */
[----:B------:R-:W-:Y:S02]  /*90a0*/  FADD.FTZ R0, R0, R3 ;  /* 0x0000000300007221 */ /* 0x000fe40000010000 */
[C---:B-1----:R-:W-:Y:S01]  /*90b0*/  HMMA.16816.F32 R128, R8.reuse, R124, R128 ;  /* 0x0000007c0880723c */ /* 0x042fe20000001880 */
[----:B------:R-:W-:Y:S02]  /*90c0*/  FADD.FTZ R3, R169, R166 ;  /* 0x000000a6a9037221 */ /* 0x000fe40000010000 */
[----:B------:R-:W-:Y:S02]  /*90d0*/  FADD.FTZ R161, R161, R0 ;  /* 0x00000000a1a17221 */ /* 0x000fe40000010000 */
[----:B------:R-:W-:Y:S02]  /*90e0*/  FADD.FTZ R3, R164, R3 ;  /* 0x00000003a4037221 */ /* 0x000fe40000010000 */
[----:B------:R-:W-:Y:S01]  /*90f0*/  FADD.FTZ R168, R168, R161 ;  /* 0x000000a1a8a87221 */ /* 0x000fe20000010000 */
[----:B------:R-:W-:Y:S01]  /*9100*/  HMMA.16816.F32 R124, R8, R126, R12 ;  /* 0x0000007e087c723c */ /* 0x000fe2000000180c */
[----:B------:R-:W-:Y:S01]  /*9110*/  LDSM.16.MT88.4 R12, [R186+0x11800] ;  /* 0x01180000ba0c783b */ /* 0x000fe20000004200 */
[----:B------:R-:W-:Y:S01]  /*9120*/  FADD.FTZ R0, R226, R3 ;  /* 0x00000003e2007221 */ /* 0x000fe20000010000 */
[----:B------:R-:W-:Y:S01]  /*9130*/  MOV R3, R158 ;  /* 0x0000009e00037202 */ /* 0x000fe20000000f00 */
[----:B------:R-:W-:-:S02]  /*9140*/  FADD.FTZ R171, R171, R168 ;  /* 0x000000a8abab7221 */ /* 0x000fc40000010000 */
[----:B------:R-:W-:Y:S02]  /*9150*/  FADD.FTZ R0, R223, R0 ;  /* 0x00000000df007221 */ /* 0x000fe40000010000 */
[C---:B--2---:R-:W-:Y:S01]  /*9160*/  HMMA.16816.F32 R120, R8.reuse, R116, R16 ;  /* 0x000000740878723c */ /* 0x044fe20000001810 */
[----:B------:R-:W-:Y:S01]  /*9170*/  LDSM.16.MT88.4 R16, [R185+0x11800] ;  /* 0x01180000b910783b */ /* 0x000fe20000004200 */
[----:B------:R-:W-:Y:S02]  /*9180*/  FADD.FTZ R170, R170, R171 ;  /* 0x000000abaaaa7221 */ /* 0x000fe40000010000 */
[----:B------:R-:W-:Y:S02]  /*9190*/  FADD.FTZ R221, R221, R0 ;  /* 0x00000000dddd7221 */ /* 0x000fe40000010000 */
[----:B------:R-:W-:Y:S02]  /*91a0*/  FADD.FTZ R209, R209, R170 ;  /* 0x000000aad1d17221 */ /* 0x000fe40000010000 */
[----:B---3--:R-:W-:Y:S01]  /*91b0*/  HMMA.16816.F32 R68, R8, R96, R68 ;  /* 0x000000600844723c */ /* 0x008fe20000001844 */
[----:B------:R-:W-:-:S02]  /*91c0*/  FADD.FTZ R228, R228, R221 ;  /* 0x000000dde4e47221 */ /* 0x000fc40000010000 */
[----:B------:R-:W-:Y:S02]  /*91d0*/  FADD.FTZ R220, R220, R209 ;  /* 0x000000d1dcdc7221 */ /* 0x000fe40000010000 */
[----:B------:R-:W-:Y:S02]  /*91e0*/  FADD.FTZ R167, R167, R228 ;  /* 0x000000e4a7a77221 */ /* 0x000fe40000010000 */
[----:B------:R-:W-:Y:S01]  /*91f0*/  FADD.FTZ R227, R227, R220 ;  /* 0x000000dce3e37221 */ /* 0x000fe20000010000 */
[----:B------:R-:W-:Y:S01]  /*9200*/  HMMA.16816.F32 R72, R8, R98, R72 ;  /* 0x000000620848723c */ /* 0x000fe20000001848 */
[----:B------:R-:W1:Y:S01]  /*9210*/  LDSM.16.MT88.4 R96, [R184+0x11800] ;  /* 0x01180000b860783b */ /* 0x000e620000004200 */
[----:B------:R-:W-:Y:S02]  /*9220*/  FADD.FTZ R218, R218, R167 ;  /* 0x000000a7dada7221 */ /* 0x000fe40000010000 */
[----:B------:R-:W-:Y:S02]  /*9230*/  FADD.FTZ R216, R216, R227 ;  /* 0x000000e3d8d87221 */ /* 0x000fe40000010000 */
[----:B------:R-:W-:-:S02]  /*9240*/  FADD.FTZ R165, R165, R218 ;  /* 0x000000daa5a57221 */ /* 0x000fc40000010000 */
[----:B------:R-:W-:Y:S01]  /*9250*/  HMMA.16816.F32 R112, R8, R108, R24 ;  /* 0x0000006c0870723c */ /* 0x000fe20000001818 */
[----:B------:R-:W-:Y:S02]  /*9260*/  FADD.FTZ R229, R229, R216 ;  /* 0x000000d8e5e57221 */ /* 0x000fe40000010000 */
[----:B------:R-:W-:Y:S02]  /*9270*/  FADD.FTZ R217, R222, R165 ;  /* 0x000000a5ded97221 */ /* 0x000fe40000010000 */
[----:B------:R-:W-:-:S03]  /*9280*/  FADD.FTZ R230, R230, R229 ;  /* 0x000000e5e6e67221 */ /* 0x000fc60000010000 */
[----:B------:R-:W-:Y:S01]  /*9290*/  HMMA.16816.F32 R116, R8, R118, R20 ;  /* 0x000000760874723c */ /* 0x000fe20000001814 */
[----:B------:R-:W-:-:S04]  /*92a0*/  FADD.FTZ R231, R231, R230 ;  /* 0x000000e6e7e77221 */ /* 0x000fc80000010000 */
[----:B------:R-:W-:-:S03]  /*92b0*/  FADD.FTZ R232, R232, R231 ;  /* 0x000000e7e8e87221 */ /* 0x000fc60000010000 */
[----:B------:R-:W-:Y:S01]  /*92c0*/  HMMA.16816.F32 R108, R8, R110, R28 ;  /* 0x0000006e086c723c */ /* 0x000fe2000000181c */
[----:B------:R-:W-:-:S07]  /*92d0*/  FADD.FTZ R215, R233, R232 ;  /* 0x000000e8e9d77221 */ /* 0x000fce0000010000 */
        /* <DEDUP_REMOVED lines=15> */
[----:B------:R-:W-:Y:S07]  /*93d0*/  HMMA.16816.F32 R60, R8, R132, R60 ;  /* 0x00000084083c723c */ /* 0x000fee000000183c */
[----:B------:R-:W-:-:S02]  /*93e0*/  MOV R132, R159 ;  /* 0x0000009f00847202 */ /* 0x000fc40000000f00 */
.L_x_945:
[----:B------:R-:W-:-:S06]  /*93f0*/  UISETP.GT.AND UP0, UPT, UR29, UR11, UPT ;  /* 0x0000000b1d00728c */ /* 0x000fcc000bf04270 */
[----:B------:R-:W-:-:S13]  /*9400*/  PLOP3.LUT P0, PT, PT, PT, UP0, 0x80, 0x0 ;  /* 0x000000000000781c */ /* 0x000fda0003f0f008 */
[----:B------:R-:W-:Y:S05]  /*9410*/  @!P0 BRA `(.L_x_947) ;  /* 0x0000399000008947 */ /* 0x000fea0003800000 */
[----:B------:R-:W-:Y:S01]  /*9420*/  IMAD.WIDE.U32 R220, R214, -0x326172a9, RZ ;  /* 0xcd9e8d57d6dc7825 */ /* 0x000fe200078e00ff */
[----:B------:R-:W-:Y:S01]  /*9430*/  UMOV UR31, 0x5 ;  /* 0x00000005001f7882 */ /* 0x000fe20000000000 */
[----:B------:R-:W-:Y:S01]  /*9440*/  PRMT R209, R2, 0x7054, R2 ;  /* 0x0000705402d17816 */ /* 0x000fe20000000002 */
[----:B------:R-:W-:Y:S01]  /*9450*/  ULDC UR4, c[0x0][0x19c] ;  /* 0x0000670000047ab9 */ /* 0x000fe20000000800 */
[----:B------:R-:W-:Y:S01]  /*9460*/  IMAD.WIDE.U32 R222, R206, -0x2daee0ad, RZ ;  /* 0xd2511f53cede7825 */ /* 0x000fe200078e00ff */
[----:B------:R-:W-:Y:S01]  /*9470*/  LOP3.LUT R219, R221, R219, RZ, 0x3c, !PT ;  /* 0x000000dbdddb7212 */ /* 0x000fe200078e3cff */
[----:B------:R-:W-:Y:S01]  /*9480*/  USHF.L.U32 UR28, UR8, 0x5, URZ ;  /* 0x00000005081c7899 */ /* 0x000fe2000800063f */
[----:B------:R-:W-:Y:S01]  /*9490*/  MOV R2, R3 ;  /* 0x0000000300027202 */ /* 0x000fe20000000f00 */
[----:B------:R-:W-:Y:S01]  /*94a0*/  USHF.L.U64.HI UR8, UR8, UR31, UR4 ;  /* 0x0000001f08087299 */ /* 0x000fe20008010204 */
[----:B------:R-:W-:Y:S01]  /*94b0*/  MOV R0, R132 ;  /* 0x0000008400007202 */ /* 0x000fe20000000f00 */
[----:B------:R-:W-:Y:S01]  /*94c0*/  IMAD.WIDE.U32 R218, R219, -0x2daee0ad, RZ ;  /* 0xd2511f53dbda7825 */ /* 0x000fe200078e00ff */
[----:B------:R-:W-:Y:S01]  /*94d0*/  MOV R206, R224 ;  /* 0x000000e000ce7202 */ /* 0x000fe20000000f00 */
[----:B------:R-:W-:-:S02]  /*94e0*/  UMOV UR33, 0x6 ;  /* 0x0000000600217882 */ /* 0x000fc40000000000 */
[----:B------:R-:W-:Y:S02]  /*94f0*/  ULDC UR4, c[0x0][0x1a4] ;  /* 0x0000690000047ab9 */ /* 0x000fe40000000800 */
[----:B------:R-:W-:Y:S02]  /*9500*/  USHF.L.U32 UR30, UR6, 0x5, URZ ;  /* 0x00000005061e7899 */ /* 0x000fe4000800063f */
[----:B------:R-:W-:Y:S02]  /*9510*/  USHF.L.U32 UR32, UR6, 0x6, URZ ;  /* 0x0000000606207899 */ /* 0x000fe4000800063f */
[----:B------:R-:W-:Y:S02]  /*9520*/  USHF.L.U64.HI UR31, UR6, UR31, UR4 ;  /* 0x0000001f061f7299 */ /* 0x000fe40008010204 */
[----:B------:R-:W-:Y:S01]  /*9530*/  USHF.L.U64.HI UR33, UR6, UR33, UR4 ;  /* 0x0000002106217299 */ /* 0x000fe20008010204 */
[----:B------:R-:W-:Y:S05]  /*9540*/  BRA `(.L_x_948) ;  /* 0x0000025000007947 */ /* 0x000fea0003800000 */
.L_x_950:
        /* <DEDUP_REMOVED lines=37> */
.L_x_948:
        /* <DEDUP_REMOVED lines=9> */
[C---:B------:R-:W-:Y:S02]  /*9830*/  LEA R224, P0, R226.reuse, c[0x0][0x170], 0x1 ;  /* 0x00005c00e2e07a11 */ /* 0x040fe400078008ff */
[----:B------:R-:W-:Y:S04]  /*9840*/  IADD3 R3, R227, UR4, RZ ;  /* 0x00000004e3037c10 */ /* 0x000fe8000fffe0ff */
[----:B------:R-:W-:Y:S02]  /*9850*/  LEA.HI.X R225, R226, c[0x0][0x174], R3, 0x1, P0 ;  /* 0x00005d00e2e17a11 */ /* 0x000fe400000f0c03 */
[----:B------:R-:W-:Y:S03]  /*9860*/  IADD3 R230, P0, R224, UR30, RZ ;  /* 0x0000001ee0e67c10 */ /* 0x000fe6000ff1e0ff */
[----:B------:R-:W-:Y:S01]  /*9870*/  @!PT LDS RZ, [RZ] ;  /* 0x00000000fffff984 */ /* 0x000fe20000000800 */
[----:B------:R-:W-:Y:S01]  /*9880*/  @!PT LDS RZ, [RZ] ;  /* 0x00000000fffff984 */ /* 0x000fe20000000800 */
[----:B------:R-:W-:Y:S01]  /*9890*/  @!PT LDS RZ, [RZ] ;  /* 0x00000000fffff984 */ /* 0x000fe20000000800 */
[----:B------:R1:W-:Y:S01]  /*98a0*/  LDGSTS.E.BYPASS.LTC128B.128 [R196+0xc000], [R224.64] ;  /* 0x0c000000e0c47fae */ /* 0x0003e2000b901d4e */
[----:B------:R-:W-:Y:S02]  /*98b0*/  IADD3.X R231, R225, UR31, RZ, P0, !PT ;  /* 0x0000001fe1e77c10 */ /* 0x000fe400087fe4ff */
[----:B------:R-:W-:Y:S01]  /*98c0*/  IADD3 R228, P0, R230, UR30, RZ ;  /* 0x0000001ee6e47c10 */ /* 0x000fe2000ff1e0ff */
[----:B------:R1:W-:Y:S03]  /*98d0*/  LDGSTS.E.BYPASS.LTC128B.128 [R196+0xe000], [R224.64+0x80] ;  /* 0x0e000080e0c47fae */ /* 0x0003e6000b901d4e */
[----:B------:R-:W-:Y:S01]  /*98e0*/  IADD3.X R229, R231, UR31, RZ, P0, !PT ;  /* 0x0000001fe7e57c10 */ /* 0x000fe200087fe4ff */
[----:B------:R1:W-:Y:S01]  /*98f0*/  LDGSTS.E.BYPASS.LTC128B.128 [R196+0x10000], [R224.64+0x100] ;  /* 0x10000100e0c47fae */ /* 0x0003e2000b901d4e */
[----:B------:R-:W-:Y:S03]  /*9900*/  IADD3 R226, P0, R228, UR30, RZ ;  /* 0x0000001ee4e27c10 */ /* 0x000fe6000ff1e0ff */
[----:B------:R1:W-:Y:S01]  /*9910*/  LDGSTS.E.BYPASS.LTC128B.128 [R196+0xc800], [R230.64] ;  /* 0x0c800000e6c47fae */ /* 0x0003e2000b901d4e */
[----:B------:R-:W-:Y:S02]  /*9920*/  IADD3.X R227, R229, UR31, RZ, P0, !PT ;  /* 0x0000001fe5e37c10 */ /* 0x000fe400087fe4ff */
[----:B------:R-:W-:Y:S01]  /*9930*/  PLOP3.LUT P0, PT, PT, PT, UP0, 0x80, 0x0 ;  /* 0x000000000000781c */ /* 0x000fe20003f0f008 */
        /* <DEDUP_REMOVED lines=168> */
.L_x_949:
[----:B-1----:R-:W-:Y:S01]  /*a3c0*/  IMAD.U32 R132, RZ, RZ, UR6 ;  /* 0x00000006ff847e24 */ /* 0x002fe2000f8e00ff */
[----:B------:R-:W-:Y:S01]  /*a3d0*/  USHF.L.U32 UR4, UR6, 0x1, URZ ;  /* 0x0000000106047899 */ /* 0x000fe2000800063f */
[----:B------:R-:W-:Y:S01]  /*a3e0*/  LOP3.LUT R238, R219, UR22, R222, 0x96, !PT ;  /* 0x00000016dbee7c12 */ /* 0x000fe2000f8e96de */
[----:B------:R-:W-:Y:S01]  /*a3f0*/  UISETP.GT.AND UP0, UPT, UR6, UR11, UPT ;  /* 0x0000000b0600728c */ /* 0x000fe2000bf04270 */
[----:B------:R-:W-:Y:S01]  /*a400*/  IMAD R3, R132, 0x40, R205 ;  /* 0x0000004084037824 */ /* 0x000fe200078e02cd */
[----:B------:R-:W-:Y:S02]  /*a410*/  UMOV UR29, UR6 ;  /* 0x00000006001d7c82 */ /* 0x000fe40008000000 */
[----:B------:R-:W-:Y:S02]  /*a420*/  IMAD.WIDE.U32 R238, R238, -0x326172a9, RZ ;  /* 0xcd9e8d57eeee7825 */ /* 0x000fe400078e00ff */
[C---:B------:R-:W-:Y:S02]  /*a430*/  IADD3 R133, R3.reuse, 0x1, RZ ;  /* 0x0000000103857810 */ /* 0x040fe40007ffe0ff */
[----:B------:R-:W-:Y:S02]  /*a440*/  IADD3 R132, R3, 0x8, RZ ;  /* 0x0000000803847810 */ /* 0x000fe40007ffe0ff */
[C---:B------:R-:W-:Y:S02]  /*a450*/  ISETP.GE.AND P3, PT, R133.reuse, R204, PT ;  /* 0x000000cc8500720c */ /* 0x040fe40003f66270 */
[C---:B------:R-:W-:Y:S02]  /*a460*/  ISETP.GE.AND P4, PT, R133.reuse, R202, PT ;  /* 0x000000ca8500720c */ /* 0x040fe40003f86270 */
[----:B------:R-:W-:Y:S02]  /*a470*/  ISETP.GE.OR P3, PT, R133, R203, !P3 ;  /* 0x000000cb8500720c */ /* 0x000fe40005f66670 */
[C---:B------:R-:W-:Y:S02]  /*a480*/  ISETP.GE.AND P2, PT, R3.reuse, R204, PT ;  /* 0x000000cc0300720c */ /* 0x040fe40003f46270 */
[----:B------:R-:W-:Y:S02]  /*a490*/  ISETP.GE.AND P1, PT, R3, R202, PT ;  /* 0x000000ca0300720c */ /* 0x000fe40003f26270 */
[----:B------:R-:W-:Y:S02]  /*a4a0*/  ISETP.GE.OR P4, PT, R133, R197, !P4 ;  /* 0x000000c58500720c */ /* 0x000fe40006786670 */
[C---:B------:R-:W-:Y:S02]  /*a4b0*/  IADD3 R133, R3.reuse, 0x9, RZ ;  /* 0x0000000903857810 */ /* 0x040fe40007ffe0ff */
[C---:B------:R-:W-:Y:S02]  /*a4c0*/  ISETP.GE.AND P0, PT, R132.reuse, R204, PT ;  /* 0x000000cc8400720c */ /* 0x040fe40003f06270 */
[C---:B------:R-:W-:Y:S02]  /*a4d0*/  ISETP.GE.AND P5, PT, R132.reuse, R202, PT ;  /* 0x000000ca8400720c */ /* 0x040fe40003fa6270 */
[C---:B------:R-:W-:Y:S02]  /*a4e0*/  ISETP.GE.OR P2, PT, R3.reuse, R203, !P2 ;  /* 0x000000cb0300720c */ /* 0x040fe40005746670 */
[----:B------:R-:W-:Y:S02]  /*a4f0*/  ISETP.GE.OR P1, PT, R3, R197, !P1 ;  /* 0x000000c50300720c */ /* 0x000fe40004f26670 */
[-C--:B------:R-:W-:Y:S02]  /*a500*/  ISETP.GE.AND P6, PT, R133, R204.reuse, PT ;  /* 0x000000cc8500720c */ /* 0x080fe40003fc6270 */
[C---:B------:R-:W-:Y:S02]  /*a510*/  ISETP.GE.OR P0, PT, R132.reuse, R203, !P0 ;  /* 0x000000cb8400720c */ /* 0x040fe40004706670 */
[----:B------:R-:W-:Y:S02]  /*a520*/  ISETP.GE.OR P5, PT, R132, R197, !P5 ;  /* 0x000000c58400720c */ /* 0x000fe40006fa6670 */
[----:B------:R-:W-:Y:S02]  /*a530*/  IADD3 R132, R3, 0x10, RZ ;  /* 0x0000001003847810 */ /* 0x000fe40007ffe0ff */
[----:B------:R-:W-:Y:S02]  /*a540*/  FSEL R139, R4, -INF , !P2 ;  /* 0xff800000048b7808 */ /* 0x000fe40005000000 */
[----:B------:R-:W-:Y:S02]  /*a550*/  FSEL R137, R6, -INF , !P1 ;  /* 0xff80000006897808 */ /* 0x000fe40004800000 */
[-C--:B------:R-:W-:Y:S02]  /*a560*/  ISETP.GE.OR P6, PT, R133, R203.reuse, !P6 ;  /* 0x000000cb8500720c */ /* 0x080fe400077c6670 */
[C---:B------:R-:W-:Y:S02]  /*a570*/  IADD3 R4, R3.reuse, 0x11, RZ ;  /* 0x0000001103047810 */ /* 0x040fe40007ffe0ff */
[----:B------:R-:W-:Y:S02]  /*a580*/  IADD3 R6, R3, 0x18, RZ ;  /* 0x0000001803067810 */ /* 0x000fe40007ffe0ff */
[C---:B------:R-:W-:Y:S02]  /*a590*/  ISETP.GE.AND P1, PT, R132.reuse, R204, PT ;  /* 0x000000cc8400720c */ /* 0x040fe40003f26270 */
[-C--:B------:R-:W-:Y:S02]  /*a5a0*/  ISETP.GE.AND P2, PT, R133, R202.reuse, PT ;  /* 0x000000ca8500720c */ /* 0x080fe40003f46270 */
[----:B------:R-:W-:Y:S02]  /*a5b0*/  FSEL R169, R5, -INF , !P3 ;  /* 0xff80000005a97808 */ /* 0x000fe40005800000 */
[-C--:B------:R-:W-:Y:S02]  /*a5c0*/  ISETP.GE.AND P3, PT, R132, R202.reuse, PT ;  /* 0x000000ca8400720c */ /* 0x080fe40003f66270 */
[----:B------:R-:W-:Y:S02]  /*a5d0*/  FSEL R5, R7, -INF , !P4 ;  /* 0xff80000007057808 */ /* 0x000fe40006000000 */
[----:B------:R-:W-:Y:S02]  /*a5e0*/  FSEL R135, R8, -INF , !P0 ;  /* 0xff80000008877808 */ /* 0x000fe40004000000 */
[----:B------:R-:W-:Y:S02]  /*a5f0*/  ISETP.GE.AND P0, PT, R4, R202, PT ;  /* 0x000000ca0400720c */ /* 0x000fe40003f06270 */
[----:B------:R-:W-:Y:S02]  /*a600*/  FSEL R9, R9, -INF , !P6 ;  /* 0xff80000009097808 */ /* 0x000fe40007000000 */
[----:B------:R-:W-:Y:S02]  /*a610*/  FSEL R7, R10, -INF , !P5 ;  /* 0xff8000000a077808 */ /* 0x000fe40006800000 */
[-C--:B------:R-:W-:Y:S02]  /*a620*/  ISETP.GE.AND P4, PT, R4, R204.reuse, PT ;  /* 0x000000cc0400720c */ /* 0x080fe40003f86270 */
[C---:B------:R-:W-:Y:S02]  /*a630*/  ISETP.GE.AND P6, PT, R6.reuse, R204, PT ;  /* 0x000000cc0600720c */ /* 0x040fe40003fc6270 */
[----:B------:R-:W-:Y:S02]  /*a640*/  ISETP.GE.AND P5, PT, R6, R202, PT ;  /* 0x000000ca0600720c */ /* 0x000fe40003fa6270 */
[C---:B------:R-:W-:Y:S02]  /*a650*/  ISETP.GE.OR P1, PT, R132.reuse, R203, !P1 ;  /* 0x000000cb8400720c */ /* 0x040fe40004f26670 */
[-C--:B------:R-:W-:Y:S02]  /*a660*/  ISETP.GE.OR P3, PT, R132, R197.reuse, !P3 ;  /* 0x000000c58400720c */ /* 0x080fe40005f66670 */
[CC--:B------:R-:W-:Y:S02]  /*a670*/  ISETP.GE.OR P0, PT, R4.reuse, R197.reuse, !P0 ;  /* 0x000000c50400720c */ /* 0x0c0fe40004706670 */
[----:B------:R-:W-:Y:S02]  /*a680*/  ISETP.GE.OR P2, PT, R133, R197, !P2 ;  /* 0x000000c58500720c */ /* 0x000fe40005746670 */
[-C--:B------:R-:W-:Y:S02]  /*a690*/  ISETP.GE.OR P4, PT, R4, R203.reuse, !P4 ;  /* 0x000000cb0400720c */ /* 0x080fe40006786670 */
[C---:B------:R-:W-:Y:S02]  /*a6a0*/  IADD3 R4, R3.reuse, 0x19, RZ ;  /* 0x0000001903047810 */ /* 0x040fe40007ffe0ff */
[C---:B------:R-:W-:Y:S02]  /*a6b0*/  ISETP.GE.OR P6, PT, R6.reuse, R203, !P6 ;  /* 0x000000cb0600720c */ /* 0x040fe400077c6670 */
[----:B------:R-:W-:Y:S02]  /*a6c0*/  ISETP.GE.OR P5, PT, R6, R197, !P5 ;  /* 0x000000c50600720c */ /* 0x000fe40006fa6670 */
        /* <DEDUP_REMOVED lines=19> */
[----:B------:R-:W-:Y:S02]  /*a800*/  ISETP.GE.AND P0, PT, R4, R204, PT ;  /* 0x000000cc0400720c */ /* 0x000fe40003f06270 */
[----:B------:R-:W-:Y:S02]  /*a810*/  FMNMX.FTZ R8, R169, R8, !PT ;  /* 0x00000008a9087209 */ /* 0x000fe40007810000 */
[C---:B------:R-:W-:Y:S02]  /*a820*/  ISETP.GE.AND P2, PT, R6.reuse, R204, PT ;  /* 0x000000cc0600720c */ /* 0x040fe40003f46270 */
[----:B------:R-:W-:Y:S02]  /*a830*/  ISETP.GE.AND P5, PT, R6, R202, PT ;  /* 0x000000ca0600720c */ /* 0x000fe40003fa6270 */
[-C--:B------:R-:W-:Y:S02]  /*a840*/  ISETP.GE.OR P0, PT, R4, R203.reuse, !P0 ;  /* 0x000000cb0400720c */ /* 0x080fe40004706670 */
[C---:B------:R-:W-:Y:S02]  /*a850*/  ISETP.GE.OR P2, PT, R6.reuse, R203, !P2 ;  /* 0x000000cb0600720c */ /* 0x040fe40005746670 */
[----:B------:R-:W-:Y:S02]  /*a860*/  ISETP.GE.OR P5, PT, R6, R197, !P5 ;  /* 0x000000c50600720c */ /* 0x000fe40006fa6670 */
[----:B------:R-:W-:Y:S02]  /*a870*/  IADD3 R6, R3, 0x30, RZ ;  /* 0x0000003003067810 */ /* 0x000fe40007ffe0ff */
[----:B------:R-:W-:Y:S02]  /*a880*/  FMNMX.FTZ R8, R135, R8, !PT ;  /* 0x0000000887087209 */ /* 0x000fe40007810000 */
[----:B------:R-:W-:Y:S02]  /*a890*/  FSEL R161, R21, -INF , !P0 ;  /* 0xff80000015a17808 */ /* 0x000fe40004000000 */
[----:B------:R-:W-:Y:S02]  /*a8a0*/  FSEL R159, R22, -INF , !P3 ;  /* 0xff800000169f7808 */ /* 0x000fe40005800000 */
[C---:B------:R-:W-:Y:S02]  /*a8b0*/  ISETP.GE.AND P0, PT, R6.reuse, R204, PT ;  /* 0x000000cc0600720c */ /* 0x040fe40003f06270 */
[C---:B------:R-:W-:Y:S02]  /*a8c0*/  ISETP.GE.AND P3, PT, R6.reuse, R202, PT ;  /* 0x000000ca0600720c */ /* 0x040fe40003f66270 */
[----:B------:R-:W-:Y:S02]  /*a8d0*/  FMNMX.FTZ R8, R9, R8, !PT ;  /* 0x0000000809087209 */ /* 0x000fe40007810000 */
[C---:B------:R-:W-:Y:S02]  /*a8e0*/  ISETP.GE.OR P0, PT, R6.reuse, R203, !P0 ;  /* 0x000000cb0600720c */ /* 0x040fe40004706670 */
[-C--:B------:R-:W-:Y:S02]  /*a8f0*/  ISETP.GE.OR P3, PT, R6, R197.reuse, !P3 ;  /* 0x000000c50600720c */ /* 0x080fe40005f66670 */
[----:B------:R-:W-:Y:S02]  /*a900*/  FMNMX.FTZ R8, R233, R8, !PT ;  /* 0x00000008e9087209 */ /* 0x000fe40007810000 */
[----:B------:R-:W-:Y:S02]  /*a910*/  FMNMX.FTZ R6, R137, R2, !PT ;  /* 0x0000000289067209 */ /* 0x000fe40007810000 */
[----:B------:R-:W-:Y:S02]  /*a920*/  FSEL R243, R16, -INF , !P6 ;  /* 0xff80000010f37808 */ /* 0x000fe40007000000 */
[----:B------:R-:W-:Y:S02]  /*a930*/  FMNMX.FTZ R10, R231, R8, !PT ;  /* 0x00000008e70a7209 */ /* 0x000fe40007810000 */
[C---:B------:R-:W-:Y:S02]  /*a940*/  ISETP.GE.AND P6, PT, R4.reuse, R202, PT ;  /* 0x000000ca0400720c */ /* 0x040fe40003fc6270 */
[----:B------:R-:W-:Y:S02]  /*a950*/  FMNMX.FTZ R6, R5, R6, !PT ;  /* 0x0000000605067209 */ /* 0x000fe40007810000 */
[-C--:B------:R-:W-:Y:S02]  /*a960*/  ISETP.GE.OR P6, PT, R4, R197.reuse, !P6 ;  /* 0x000000c50400720c */ /* 0x080fe400077c6670 */
[----:B------:R-:W-:Y:S02]  /*a970*/  IADD3 R4, R3, 0x29, RZ ;  /* 0x0000002903047810 */ /* 0x000fe40007ffe0ff */
[----:B------:R-:W-:Y:S02]  /*a980*/  FMNMX.FTZ R8, R7, R6, !PT ;  /* 0x0000000607087209 */ /* 0x000fe40007810000 */
[----:B------:R-:W-:Y:S02]  /*a990*/  FMNMX.FTZ R6, R243, R10, !PT ;  /* 0x0000000af3067209 */ /* 0x000fe40007810000 */
[----:B------:R-:W-:Y:S02]  /*a9a0*/  FSEL R163, R20, -INF , !P4 ;  /* 0xff80000014a37808 */ /* 0x000fe40006000000 */
[----:B------:R-:W-:Y:S02]  /*a9b0*/  FSEL R241, R19, -INF , !P1 ;  /* 0xff80000013f17808 */ /* 0x000fe40004800000 */
[C---:B------:R-:W-:Y:S02]  /*a9c0*/  ISETP.GE.AND P4, PT, R4.reuse, R202, PT ;  /* 0x000000ca0400720c */ /* 0x040fe40003f86270 */
[----:B------:R-:W-:Y:S02]  /*a9d0*/  FMNMX.FTZ R6, R227, R6, !PT ;  /* 0x00000006e3067209 */ /* 0x000fe40007810000 */
[C---:B------:R-:W-:Y:S02]  /*a9e0*/  ISETP.GE.AND P1, PT, R4.reuse, R204, PT ;  /* 0x000000cc0400720c */ /* 0x040fe40003f26270 */
[C---:B------:R-:W-:Y:S02]  /*a9f0*/  ISETP.GE.OR P4, PT, R4.reuse, R197, !P4 ;  /* 0x000000c50400720c */ /* 0x040fe40006786670 */
[----:B------:R-:W-:Y:S02]  /*aa00*/  FMNMX.FTZ R8, R11, R8, !PT ;  /* 0x000000080b087209 */ /* 0x000fe40007810000 */
[----:B------:R-:W-:Y:S02]  /*aa10*/  FMNMX.FTZ R6, R163, R6, !PT ;  /* 0x00000006a3067209 */ /* 0x000fe40007810000 */
[-C--:B------:R-:W-:Y:S02]  /*aa20*/  ISETP.GE.OR P1, PT, R4, R203.reuse, !P1 ;  /* 0x000000cb0400720c */ /* 0x080fe40004f26670 */
[----:B------:R-:W-:Y:S02]  /*aa30*/  IADD3 R4, R3, 0x31, RZ ;  /* 0x0000003103047810 */ /* 0x000fe40007ffe0ff */
[----:B------:R-:W-:Y:S02]  /*aa40*/  FSEL R157, R23, -INF , !P6 ;  /* 0xff800000179d7808 */ /* 0x000fe40007000000 */
[----:B------:R-:W-:Y:S01]  /*aa50*/  FMNMX.FTZ R8, R143, R8, !PT ;  /* 0x000000088f087209 */ /* 0x000fe20007810000 */
[----:B------:R-:W-:Y:S01]  /*aa60*/  LDSM.16.MT88.4 R20, [R186+0xc000] ;  /* 0x00c00000ba14783b */ /* 0x000fe20000004200 */
[----:B------:R-:W-:Y:S02]  /*aa70*/  FMNMX.FTZ R6, R161, R6, !PT ;  /* 0x00000006a1067209 */ /* 0x000fe40007810000 */
[----:B------:R-:W-:Y:S02]  /*aa80*/  FSEL R237, R24, -INF , !P2 ;  /* 0xff80000018ed7808 */ /* 0x000fe40005000000 */
[C---:B------:R-:W-:Y:S02]  /*aa90*/  ISETP.GE.AND P6, PT, R4.reuse, R204, PT ;  /* 0x000000cc0400720c */ /* 0x040fe40003fc6270 */
[C---:B------:R-:W-:Y:S02]  /*aaa0*/  ISETP.GE.AND P2, PT, R4.reuse, R202, PT ;  /* 0x000000ca0400720c */ /* 0x040fe40003f46270 */
[----:B------:R-:W-:Y:S02]  /*aab0*/  FMNMX.FTZ R8, R141, R8, !PT ;  /* 0x000000088d087209 */ /* 0x000fe40007810000 */
[C---:B------:R-:W-:Y:S02]  /*aac0*/  ISETP.GE.OR P6, PT, R4.reuse, R203, !P6 ;  /* 0x000000cb0400720c */ /* 0x040fe400077c6670 */
[----:B------:R-:W-:Y:S02]  /*aad0*/  ISETP.GE.OR P2, PT, R4, R197, !P2 ;  /* 0x000000c50400720c */ /* 0x000fe40005746670 */
[----:B------:R-:W-:Y:S02]  /*aae0*/  FSEL R235, R25, -INF , !P1 ;  /* 0xff80000019eb7808 */ /* 0x000fe40004800000 */
[----:B------:R-:W-:Y:S02]  /*aaf0*/  FMNMX.FTZ R6, R237, R6, !PT ;  /* 0x00000006ed067209 */ /* 0x000fe40007810000 */
[C---:B------:R-:W-:Y:S02]  /*ab00*/  IADD3 R4, R3.reuse, 0x38, RZ ;  /* 0x0000003803047810 */ /* 0x040fe40007ffe0ff */
[----:B------:R-:W-:Y:S02]  /*ab10*/  FSEL R155, R28, -INF , !P0 ;  /* 0xff8000001c9b7808 */ /* 0x000fe40004000000 */
[----:B------:R-:W-:Y:S02]  /*ab20*/  IADD3 R3, R3, 0x39, RZ ;  /* 0x0000003903037810 */ /* 0x000fe40007ffe0ff */
[----:B------:R-:W-:Y:S02]  /*ab30*/  FMNMX.FTZ R6, R235, R6, !PT ;  /* 0x00000006eb067209 */ /* 0x000fe40007810000 */
[C---:B------:R-:W-:Y:S02]  /*ab40*/  ISETP.GE.AND P1, PT, R4.reuse, R204, PT ;  /* 0x000000cc0400720c */ /* 0x040fe40003f26270 */
[----:B------:R-:W-:Y:S02]  /*ab50*/  FMNMX.FTZ R8, R229, R8, !PT ;  /* 0x00000008e5087209 */ /* 0x000fe40007810000 */
[----:B------:R-:W-:Y:S02]  /*ab60*/  FSEL R151, R29, -INF , !P6 ;  /* 0xff8000001d977808 */ /* 0x000fe40007000000 */
[----:B------:R-:W-:Y:S02]  /*ab70*/  FMNMX.FTZ R6, R155, R6, !PT ;  /* 0x000000069b067209 */ /* 0x000fe40007810000 */
[----:B------:R-:W-:Y:S02]  /*ab80*/  ISETP.GE.AND P6, PT, R3, R204, PT ;  /* 0x000000cc0300720c */ /* 0x000fe40003fc6270 */
[----:B------:R-:W-:Y:S02]  /*ab90*/  FMNMX.FTZ R8, R241, R8, !PT ;  /* 0x00000008f1087209 */ /* 0x000fe40007810000 */
[C---:B------:R-:W-:Y:S02]  /*aba0*/  ISETP.GE.OR P1, PT, R4.reuse, R203, !P1 ;  /* 0x000000cb0400720c */ /* 0x040fe40004f26670 */
[----:B------:R-:W-:Y:S02]  /*abb0*/  ISETP.GE.AND P0, PT, R4, R202, PT ;  /* 0x000000ca0400720c */ /* 0x000fe40003f06270 */
[----:B------:R-:W-:Y:S02]  /*abc0*/  FSEL R147, R32, -INF , !P1 ;  /* 0xff80000020937808 */ /* 0x000fe40004800000 */
[----:B------:R-:W-:Y:S02]  /*abd0*/  FMNMX.FTZ R6, R151, R6, !PT ;  /* 0x0000000697067209 */ /* 0x000fe40007810000 */
[----:B------:R-:W-:Y:S02]  /*abe0*/  ISETP.GE.OR P0, PT, R4, R197, !P0 ;  /* 0x000000c50400720c */ /* 0x000fe40004706670 */
[----:B------:R-:W-:Y:S02]  /*abf0*/  FMNMX.FTZ R4, R159, R8, !PT ;  /* 0x000000089f047209 */ /* 0x000fe40007810000 */
[----:B------:R-:W-:Y:S02]  /*ac00*/  ISETP.GE.OR P6, PT, R3, R203, !P6 ;  /* 0x000000cb0300720c */ /* 0x000fe400077c6670 */
[----:B------:R-:W-:Y:S02]  /*ac10*/  FMNMX.FTZ R4, R157, R4, !PT ;  /* 0x000000049d047209 */ /* 0x000fe40007810000 */
[----:B------:R-:W-:Y:S02]  /*ac20*/  FSEL R145, R33, -INF , !P6 ;  /* 0xff80000021917808 */ /* 0x000fe40007000000 */
[----:B------:R-:W-:Y:S02]  /*ac30*/  FMNMX.FTZ R6, R147, R6, !PT ;  /* 0x0000000693067209 */ /* 0x000fe40007810000 */
[----:B------:R-:W-:Y:S02]  /*ac40*/  FSEL R167, R26, -INF , !P5 ;  /* 0xff8000001aa77808 */ /* 0x000fe40006800000 */
[----:B------:R-:W-:Y:S02]  /*ac50*/  FSEL R165, R27, -INF , !P4 ;  /* 0xff8000001ba57808 */ /* 0x000fe40006000000 */
[----:B------:R-:W-:Y:S02]  /*ac60*/  FMNMX.FTZ R10, R145, R6, !PT ;  /* 0x00000006910a7209 */ /* 0x000fe40007810000 */
[----:B------:R-:W-:Y:S02]  /*ac70*/  FMNMX.FTZ R4, R167, R4, !PT ;  /* 0x00000004a7047209 */ /* 0x000fe40007810000 */
[----:B------:R-:W-:Y:S01]  /*ac80*/  FSEL R153, R30, -INF , !P3 ;  /* 0xff8000001e997808 */ /* 0x000fe20005800000 */
[----:B------:R-:W-:Y:S01]  /*ac90*/  SHFL.BFLY PT, R15, R10, 0x2, 0x1f ;  /* 0x0c401f000a0f7f89 */ /* 0x000fe200000e0000 */
[----:B------:R-:W-:Y:S02]  /*aca0*/  FMNMX.FTZ R4, R165, R4, !PT ;  /* 0x00000004a5047209 */ /* 0x000fe40007810000 */
[----:B------:R-:W-:Y:S02]  /*acb0*/  FSEL R149, R31, -INF , !P2 ;  /* 0xff8000001f957808 */ /* 0x000fe40005000000 */
[----:B------:R-:W-:Y:S02]  /*acc0*/  FMNMX.FTZ R4, R153, R4, !PT ;  /* 0x0000000499047209 */ /* 0x000fe40007810000 */
[C---:B------:R-:W-:Y:S01]  /*acd0*/  ISETP.GE.AND P1, PT, R3.reuse, R202, PT ;  /* 0x000000ca0300720c */ /* 0x040fe20003f26270 */
[----:B------:R-:W-:Y:S01]  /*ace0*/  LDSM.16.MT88.4 R28, [R185+0xc000] ;  /* 0x00c00000b91c783b */ /* 0x000fe20000004200 */
        /* <DEDUP_REMOVED lines=71> */
[----:B------:R-:W-:Y:S01]  /*b160*/  SHF.R.U32.HI R6, RZ, 0x10, R10 ;  /* 0x00000010ff067819 */ /* 0x000fe2000001160a */
[--C-:B------:R-:W-:Y:S01]  /*b170*/  FFMA.FTZ R229, R229, c[0x0][0x23c], -R146.reuse ;  /* 0x00008f00e5e57a23 */ /* 0x100fe20000010892 */
[----:B------:R-:W-:Y:S01]  /*b180*/  LOP3.LUT R11, R7, 0xffff, RZ, 0xc0, !PT ;  /* 0x0000ffff070b7812 */ /* 0x000fe200078ec0ff */
[----:B------:R-:W5:Y:S01]  /*b190*/  MUFU.EX2 R169, R169 ;  /* 0x000000a900a97308 */ /* 0x000f620000000800 */
[----:B------:R-:W-:Y:S01]  /*b1a0*/  SHF.R.U32.HI R4, RZ, 0x10, R7 ;  /* 0x00000010ff047819 */ /* 0x000fe20000011607 */
[--C-:B------:R-:W-:Y:S01]  /*b1b0*/  FFMA.FTZ R226, R241, c[0x0][0x23c], -R146.reuse ;  /* 0x00008f00f1e27a23 */ /* 0x100fe20000010892 */
[----:B------:R-:W-:Y:S01]  /*b1c0*/  LOP3.LUT R138, R10, 0xff, RZ, 0xc0, !PT ;  /* 0x000000ff0a8a7812 */ /* 0x000fe200078ec0ff */
        /* <DEDUP_REMOVED lines=339> */
[----:B------:R-:W-:Y:S02]  /*c700*/  LOP3.LUT R162, R159, UR25, R162, 0x96, !PT ;  /* 0x000000199fa27c12 */ /* 0x000fe4000f8e96a2 */
        /* <DEDUP_REMOVED lines=106> */
.L_x_947:
        /* <DEDUP_REMOVED lines=29> */
[CC--:B------:R-:W-:Y:S01]  /*cf80*/  LEA.HI R8, R0.reuse, R5.reuse, RZ, 0x2 ;  /* 0x0000000500087211 */ /* 0x0c0fe200078f10ff */
[----:B------:R-:W-:Y:S01]  /*cf90*/  @!UP4 UIMAD UR16, UR6, UR5, UR16 ;  /* 0x000000050610c2a4 */ /* 0x000fe2000f8e0210 */
[----:B------:R-:W-:Y:S01]  /*cfa0*/  LEA.HI R0, R0, R5, RZ, 0x5 ;  /* 0x0000000500007211 */ /* 0x000fe200078f28ff */
[----:B------:R-:W-:Y:S01]  /*cfb0*/  @UP3 UIMAD UR19, UR19, UR8, URZ ;  /* 0x00000008131332a4 */ /* 0x000fe2000f8e023f */
[----:B------:R-:W-:Y:S01]  /*cfc0*/  SHF.R.S32.HI R6, RZ, 0x1f, R8 ;  /* 0x0000001fff067819 */ /* 0x000fe20000011408 */
[----:B------:R-:W-:-:S02]  /*cfd0*/  ULDC UR5, c[0x0][0x234] ;  /* 0x00008d0000057ab9 */ /* 0x000fc40000000800 */
[----:B------:R-:W-:Y:S02]  /*cfe0*/  UISETP.NE.OR UP0, UPT, UR12, -0x1, !UP2 ;  /* 0xffffffff0c00788c */ /* 0x000fe4000d705670 */
[----:B------:R-:W-:Y:S02]  /*cff0*/  @!UP3 USEL UR19, UR8, UR5, !UP1 ;  /* 0x000000050813b287 */ /* 0x000fe4000c800000 */
[----:B------:R-:W-:Y:S02]  /*d000*/  @!UP4 UIMAD.WIDE.U32 UR22, UR6, UR4, URZ ;  /* 0x000000040616c2a5 */ /* 0x000fe4000f8e003f */
[----:B------:R-:W-:Y:S02]  /*d010*/  @UP3 UMOV UR17, 0x1 ;  /* 0x0000000100113882 */ /* 0x000fe40000000000 */
        /* <DEDUP_REMOVED lines=15> */
[----:B------:R-:W-:Y:S01]  /*d110*/  IADD3 R8, -R8, R5, RZ ;  /* 0x0000000508087210 */ /* 0x000fe20007ffe1ff */
[----:B------:R-:W-:Y:S01]  /*d120*/  USEL UR5, UR5, URZ, !UP2 ;  /* 0x0000003f05057287 */ /* 0x000fe2000d000000 */
[----:B------:R-:W-:Y:S01]  /*d130*/  IADD3 R6, R7, -R6, RZ ;  /* 0x8000000607067210 */ /* 0x000fe20007ffe0ff */
[----:B------:R-:W-:Y:S01]  /*d140*/  USHF.L.U32 UR4, UR4, 0x6, URZ ;  /* 0x0000000604047899 */ /* 0x000fe2000800063f */
[----:B------:R-:W-:Y:S01]  /*d150*/  SHF.R.S32.HI R7, RZ, 0x5, R0 ;  /* 0x00000005ff077819 */ /* 0x000fe20000011400 */
[----:B------:R-:W1:Y:S01]  /*d160*/  @P3 MUFU.RCP R10, R2 ;  /* 0x00000002000a3308 */ /* 0x000e620000001000 */
[----:B------:R-:W-:Y:S01]  /*d170*/  R2P PR, R6, 0x6 ;  /* 0x0000000606007804 */ /* 0x000fe20000000000 */
[----:B--2---:R-:W-:Y:S01]  /*d180*/  UIMAD UR19, UR11, UR19, UR5 ;  /* 0x000000130b1372a4 */ /* 0x004fe2000f8e0205 */
[----:B------:R-:W-:Y:S01]  /*d190*/  LEA R8, R7, R8, 0x9 ;  /* 0x0000000807087211 */ /* 0x000fe200078e48ff */
[----:B------:R-:W-:Y:S01]  /*d1a0*/  @!UP2 UMOV UR24, URZ ;  /* 0x0000003f0018ac82 */ /* 0x000fe20008000000 */
[----:B------:R-:W-:Y:S01]  /*d1b0*/  LOP3.LUT R0, R0, 0xffffffe0, RZ, 0xc0, !PT ;  /* 0xffffffe000007812 */ /* 0x000fe200078ec0ff */
[----:B------:R-:W-:-:S02]  /*d1c0*/  @UP2 UMOV UR24, UR12 ;  /* 0x0000000c00182c82 */ /* 0x000fc40008000000 */
[----:B------:R-:W2:Y:S01]  /*d1d0*/  @P4 MUFU.RCP R9, R4 ;  /* 0x0000000400094308 */ /* 0x000ea20000001000 */
[----:B------:R-:W-:Y:S01]  /*d1e0*/  IADD3 R0, -R0, R5, RZ ;  /* 0x0000000500007210 */ /* 0x000fe20007ffe1ff */
[----:B------:R-:W-:Y:S01]  /*d1f0*/  @!UP2 UMOV UR25, URZ ;  /* 0x0000003f0019ac82 */ /* 0x000fe20008000000 */
[----:B------:R-:W-:Y:S01]  /*d200*/  MOV R5, 0x7f800000 ;  /* 0x7f80000000057802 */ /* 0x000fe20000000f00 */
[----:B------:R-:W-:Y:S02]  /*d210*/  USHF.R.S32.HI UR5, URZ, 0x1f, UR4 ;  /* 0x0000001f3f057899 */ /* 0x000fe40008011404 */
[----:B------:R-:W-:Y:S01]  /*d220*/  @UP2 USHF.R.S32.HI UR25, URZ, 0x1f, UR12 ;  /* 0x0000001f3f192899 */ /* 0x000fe2000801140c */
[----:B-1----:R-:W-:Y:S01]  /*d230*/  FMUL.FTZ R10, R10, c[0x0][0x2dc] ;  /* 0x0000b7000a0a7a20 */ /* 0x002fe20000410000 */
[----:B------:R-:W-:Y:S01]  /*d240*/  @P4 MUFU.LG2 R4, R4 ;  /* 0x0000000400044308 */ /* 0x000fe20000000c00 */
[----:B------:R-:W-:Y:S02]  /*d250*/  USHF.R.S32.HI UR6, URZ, 0x1f, UR19 ;  /* 0x0000001f3f067899 */ /* 0x000fe40008011413 */
[C---:B------:R-:W-:Y:S01]  /*d260*/  FMUL.FTZ R130, R10.reuse, R130 ;  /* 0x000000820a827220 */ /* 0x040fe20000410000 */
[----:B------:R-:W-:Y:S01]  /*d270*/  UIADD3 UR4, UP1, UP0, UR4, UR24, UR19 ;  /* 0x0000001804047290 */ /* 0x000fe2000f83e013 */
[C---:B------:R-:W-:Y:S01]  /*d280*/  FMUL.FTZ R131, R10.reuse, R131 ;  /* 0x000000830a837220 */ /* 0x040fe20000410000 */
[----:B------:R-:W-:Y:S01]  /*d290*/  @!UP4 UIADD3 UR7, UR23, UR16, URZ ;  /* 0x000000101707c290 */ /* 0x000fe2000fffe03f */
[C---:B------:R-:W-:Y:S01]  /*d2a0*/  FMUL.FTZ R126, R10.reuse, R126 ;  /* 0x0000007e0a7e7220 */ /* 0x040fe20000410000 */
[----:B------:R-:W1:Y:S01]  /*d2b0*/  @P3 MUFU.LG2 R2, R2 ;  /* 0x0000000200023308 */ /* 0x000e620000000c00 */
        /* <DEDUP_REMOVED lines=114> */
[C---:B------:R-:W-:Y:S01]  /*d9e0*/  FMUL.FTZ R44, R9.reuse, R44 ;  /* 0x0000002c092c7220 */ /* 0x040fe20000410000 */
[----:B------:R-:W-:Y:S01]  /*d9f0*/  IADD3 R21, R8, R13, RZ ;  /* 0x0000000d08157210 */ /* 0x000fe20007ffe0ff */
[C---:B------:R-:W-:Y:S01]  /*da00*/  FMUL.FTZ R45, R9.reuse, R45 ;  /* 0x0000002d092d7220 */ /* 0x040fe20000410000 */
[----:B------:R1:W-:Y:S01]  /*da10*/  STS [R11+0x400], R130 ;  /* 0x000400820b007388 */ /* 0x0003e20000000800 */
[----:B------:R-:W-:Y:S01]  /*da20*/  FMUL.FTZ R48, R9, R48 ;  /* 0x0000003009307220 */ /* 0x000fe20000410000 */
[----:B------:R-:W-:Y:S01]  /*da30*/  F2FP.PACK_AB R104, R105, R104 ;  /* 0x000000686968723e */ /* 0x000fe200000000ff */
[----:B------:R-:W-:Y:S01]  /*da40*/  FMUL.FTZ R49, R9, R49 ;  /* 0x0000003109317220 */ /* 0x000fe20000410000 */
[----:B------:R1:W-:Y:S01]  /*da50*/  STS [R13], R124 ;  /* 0x0000007c0d007388 */ /* 0x0003e20000000800 */
[----:B------:R-:W-:Y:S01]  /*da60*/  IADD3 R23, R15, R8, RZ ;  /* 0x000000080f177210 */ /* 0x000fe20007ffe0ff */
[----:B------:R-:W-:Y:S01]  /*da70*/  FMUL.FTZ R52, R9, R52 ;  /* 0x0000003409347220 */ /* 0x000fe20000410000 */
[----:B------:R-:W-:Y:S01]  /*da80*/  F2FP.PACK_AB R100, R101, R100 ;  /* 0x000000646564723e */ /* 0x000fe200000000ff */
[----:B------:R1:W-:Y:S01]  /*da90*/  STS [R13+0x400], R126 ;  /* 0x0004007e0d007388 */ /* 0x0003e20000000800 */
[----:B------:R-:W-:Y:S01]  /*daa0*/  FMUL.FTZ R53, R9, R53 ;  /* 0x0000003509357220 */ /* 0x000fe20000410000 */
[----:B------:R-:W-:Y:S01]  /*dab0*/  IADD3 R25, R17, R8, RZ ;  /* 0x0000000811197210 */ /* 0x000fe20007ffe0ff */
[C---:B------:R-:W-:Y:S01]  /*dac0*/  FMUL.FTZ R56, R9.reuse, R56 ;  /* 0x0000003809387220 */ /* 0x040fe20000410000 */
[----:B------:R1:W-:Y:S01]  /*dad0*/  STS [R15], R120 ;  /* 0x000000780f007388 */ /* 0x0003e20000000800 */
[----:B------:R-:W-:Y:S01]  /*dae0*/  FMUL.FTZ R57, R9, R57 ;  /* 0x0000003909397220 */ /* 0x000fe20000410000 */
[----:B------:R-:W-:Y:S01]  /*daf0*/  F2FP.PACK_AB R36, R37, R36 ;  /* 0x000000242524723e */ /* 0x000fe200000000ff */
[C---:B------:R-:W-:Y:S01]  /*db00*/  FMUL.FTZ R60, R9.reuse, R60 ;  /* 0x0000003c093c7220 */ /* 0x040fe20000410000 */
[----:B------:R1:W-:Y:S01]  /*db10*/  STS [R15+0x400], R122 ;  /* 0x0004007a0f007388 */ /* 0x0003e20000000800 */
        /* <DEDUP_REMOVED lines=38> */
[----:B------:R-:W-:Y:S01]  /*dd80*/  @P4 FMUL.FTZ R57, R4, 0.69314718246459960938 ;  /* 0x3f31721804394820 */ /* 0x000fe20000410000 */
[----:B------:R1:W-:Y:S01]  /*dd90*/  STS [R25+0x400], R102 ;  /* 0x0004006619007388 */ /* 0x0003e20000000800 */
[----:B------:R-:W-:Y:S01]  /*dda0*/  F2FP.PACK_AB R80, R81, R80 ;  /* 0x000000505150723e */ /* 0x000fe200000000ff */
[----:B------:R-:W-:Y:S01]  /*ddb0*/  @P3 FFMA.FTZ R5, R3, c[0x0][0x238], R2 ;  /* 0x00008e0003053a23 */ /* 0x000fe20000010002 */
[----:B------:R-:W-:Y:S01]  /*ddc0*/  F2FP.PACK_AB R84, R85, R84 ;  /* 0x000000545554723e */ /* 0x000fe200000000ff */
[----:B------:R1:W-:Y:S01]  /*ddd0*/  STS [R11+0x2000], R36 ;  /* 0x002000240b007388 */ /* 0x0003e20000000800 */
[----:B------:R-:W-:-:S02]  /*dde0*/  F2FP.PACK_AB R88, R89, R88 ;  /* 0x000000585958723e */ /* 0x000fc400000000ff */
[----:B------:R-:W-:Y:S01]  /*ddf0*/  F2FP.PACK_AB R92, R93, R92 ;  /* 0x0000005c5d5c723e */ /* 0x000fe200000000ff */
[----:B------:R1:W-:Y:S01]  /*de00*/  STS [R11+0x2400], R38 ;  /* 0x002400260b007388 */ /* 0x0003e20000000800 */
[----:B------:R-:W-:Y:S02]  /*de10*/  F2FP.PACK_AB R94, R95, R94 ;  /* 0x0000005e5f5e723e */ /* 0x000fe400000000ff */
[----:B------:R-:W-:Y:S01]  /*de20*/  F2FP.PACK_AB R9, R9, R96 ;  /* 0x000000600909723e */ /* 0x000fe200000000ff */
[----:B------:R1:W-:Y:S01]  /*de30*/  STS [R13+0x2000], R40 ;  /* 0x002000280d007388 */ /* 0x0003e20000000800 */
[----:B------:R-:W-:Y:S02]  /*de40*/  F2FP.PACK_AB R98, R99, R98 ;  /* 0x000000626362723e */ /* 0x000fe400000000ff */
[----:B------:R-:W-:Y:S01]  /*de50*/  SHF.R.S32.HI R6, RZ, 0x1f, R7 ;  /* 0x0000001fff067819 */ /* 0x000fe20000011407 */
[----:B------:R1:W-:Y:S01]  /*de60*/  STS [R13+0x2400], R42 ;  /* 0x0024002a0d007388 */ /* 0x0003e20000000800 */
[----:B------:R-:W-:-:S02]  /*de70*/  LOP3.LUT P0, RZ, R0, 0x3, RZ, 0xc0, !PT ;  /* 0x0000000300ff7812 */ /* 0x000fc4000780c0ff */
[----:B------:R-:W-:Y:S01]  /*de80*/  LEA.HI R6, R6, R7, RZ, 0x2 ;  /* 0x0000000706067211 */ /* 0x000fe200078f10ff */
[----:B------:R1:W-:Y:S01]  /*de90*/  STS [R15+0x2000], R44 ;  /* 0x0020002c0f007388 */ /* 0x0003e20000000800 */
[----:B------:R-:W-:Y:S01]  /*dea0*/  MOV R0, 0x7f800000 ;  /* 0x7f80000000007802 */ /* 0x000fe20000000f00 */
[----:B------:R-:W-:Y:S01]  /*deb0*/  @P4 FFMA.FTZ R0, R132, c[0x0][0x238], R57 ;  /* 0x00008e0084004a23 */ /* 0x000fe20000010039 */
[----:B------:R-:W-:Y:S01]  /*dec0*/  LOP3.LUT R6, R6, 0xffffffc, RZ, 0xc0, !PT ;  /* 0x0ffffffc06067812 */ /* 0x000fe200078ec0ff */
[----:B------:R1:W-:Y:S03]  /*ded0*/  STS [R15+0x2400], R46 ;  /* 0x0024002e0f007388 */ /* 0x0003e60000000800 */
[----:B------:R-:W-:Y:S01]  /*dee0*/  IADD3 R7, R7, -R6, RZ ;  /* 0x8000000607077210 */ /* 0x000fe20007ffe0ff */
[----:B------:R1:W-:Y:S03]  /*def0*/  STS [R17+0x2000], R48 ;  /* 0x0020003011007388 */ /* 0x0003e60000000800 */
[----:B------:R-:W-:Y:S01]  /*df00*/  LEA R7, R7, R208, 0x4 ;  /* 0x000000d007077211 */ /* 0x000fe200078e20ff */
        /* <DEDUP_REMOVED lines=55> */
.L_x_952:
[----:B--23--:R-:W-:Y:S05]  /*e280*/  BSYNC B0 ;  /* 0x0000000000007941 */ /* 0x00cfea0003800000 */
.L_x_951:
[----:B------:R-:W2:Y:S01]  /*e290*/  S2R R3, SR_TID.X ;  /* 0x0000000000037919 */ /* 0x000ea20000002100 */
[----:B------:R-:W-:Y:S01]  /*e2a0*/  IADD3 R4, P0, R212, UR18, RZ ;  /* 0x00000012d4047c10 */ /* 0x000fe2000ff1e0ff */
[----:B------:R-:W-:Y:S01]  /*e2b0*/  USHF.R.S32.HI UR6, URZ, 0x1f, UR11 ;  /* 0x0000001f3f067899 */ /* 0x000fe2000801140b */
[----:B------:R-:W-:Y:S01]  /*e2c0*/  BSSY B0, `(.L_x_953) ;  /* 0x0000017000007945 */ /* 0x000fe20003800000 */
[----:B-1----:R-:W1:Y:S01]  /*e2d0*/  S2R R0, SR_CTAID.Z ;  /* 0x0000000000007919 */ /* 0x002e620000002700 */
[----:B------:R-:W-:Y:S01]  /*e2e0*/  IADD3.X R5, R213, UR7, RZ, P0, !PT ;  /* 0x00000007d5057c10 */ /* 0x000fe200087fe4ff */
[----:B------:R-:W-:-:S02]  /*e2f0*/  ULDC.64 UR4, c[0x0][0x1f0] ;  /* 0x00007c0000047ab9 */ /* 0x000fc40000000a00 */
[----:B------:R-:W-:-:S04]  /*e300*/  UIMAD UR4, UR6, UR4, URZ ;  /* 0x00000004060472a4 */ /* 0x000fc8000f8e023f */
[----:B------:R-:W-:Y:S01]  /*e310*/  UIMAD UR4, UR11, UR5, UR4 ;  /* 0x000000050b0472a4 */ /* 0x000fe2000f8e0204 */
[----:B--2---:R-:W-:-:S04]  /*e320*/  SHF.R.S32.HI R2, RZ, 0x1f, R3 ;  /* 0x0000001fff027819 */ /* 0x004fc80000011403 */
[----:B------:R-:W-:Y:S01]  /*e330*/  LEA.HI R2, R2, R3, RZ, 0x3 ;  /* 0x0000000302027211 */ /* 0x000fe200078f18ff */
[----:B-1----:R-:W-:-:S03]  /*e340*/  IMAD.WIDE.U32 R4, R0, c[0x0][0x1f0], R4 ;  /* 0x00007c0000047a25 */ /* 0x002fc600078e0004 */
        /* <DEDUP_REMOVED lines=14> */
.L_x_954:
[----:B------:R-:W-:Y:S05]  /*e430*/  BSYNC B0 ;  /* 0x0000000000007941 */ /* 0x000fea0003800000 */
.L_x_953:
        /* <DEDUP_REMOVED lines=17> */
.L_x_956:
[----:B------:R-:W-:Y:S05]  /*e550*/  BSYNC B0 ;  /* 0x0000000000007941 */ /* 0x000fea0003800000 */
.L_x_955:
        /* <DEDUP_REMOVED lines=17> */
.L_x_958:
[----:B------:R-:W-:Y:S05]  /*e670*/  BSYNC B0 ;  /* 0x0000000000007941 */ /* 0x000fea0003800000 */
.L_x_957:
        /* <DEDUP_REMOVED lines=15> */
.L_x_959:
        /* <DEDUP_REMOVED lines=9> */
.L_x_1295:


//--------------------- .text._ZN5flash16flash_fwd_kernelI23Flash_fwd_kernel_traitsILi192ELi64ELi64ELi4ELb0ELb0EN7cutlass6half_tE19Flash_kernel_traitsILi192ELi64ELi64ELi4ES3_EELb0ELb0ELb1ELb0ELb0ELb1ELb1ELb0EEEvNS_16Flash_fwd_paramsE --------------------------
	.section	.text._ZN5flash16flash_fwd_kernelI23Flash_fwd_kernel_traitsILi192ELi64ELi64ELi4ELb0ELb0EN7cutlass6half_tE19Flash_kernel_traitsILi192ELi64ELi64ELi4ES3_EELb0ELb0ELb1ELb0ELb0ELb1ELb1ELb0EEEvNS_16Flash_fwd_paramsE,"ax",@progbits
	.sectioninfo	@"SHI_REGISTERS=255"
	.align	128
        .global         _ZN5flash16flash_fwd_kernelI23Flash_fwd_kernel_traitsILi192ELi64ELi64ELi4ELb0ELb0EN7cutlass6half_tE19Flash_kernel_traitsILi192ELi64ELi64ELi4ES3_EELb0ELb0ELb1ELb0ELb0ELb1ELb1ELb0EEEvNS_16Flash_fwd_paramsE
        .type           _ZN5flash16flash_fwd_kernelI23Flash_fwd_kernel_traitsILi192ELi64ELi64ELi4ELb0ELb0EN7cutlass6half_tE19Flash_kernel_traitsILi192ELi64ELi64ELi4ES3_EELb0ELb0ELb1ELb0ELb0ELb1ELb1ELb0EEEvNS_16Flash_fwd_paramsE,@function
        .size           _ZN5flash16flash_fwd_kernelI23Flash_fwd_kernel_traitsILi192ELi64ELi64ELi4ELb0ELb0EN7cutlass6half_tE19Flash_kernel_traitsILi192ELi64ELi64ELi4ES3_EELb0ELb0ELb1ELb0ELb0ELb1ELb1ELb0EEEvNS_16Flash_fwd_paramsE,(.L_x_1296 - _ZN5flash16flash_fwd_kernelI23Flash_fwd_kernel_traitsILi192ELi64ELi64ELi4ELb0ELb0EN7cutlass6half_tE19Flash_kernel_traitsILi192ELi64ELi64ELi4ES3_EELb0ELb0ELb1ELb0ELb0ELb1ELb1ELb0EEEvNS_16Flash_fwd_paramsE)
        .other          _ZN5flash16flash_fwd_kernelI23Flash_fwd_kernel_traitsILi192ELi64ELi64ELi4ELb0ELb0EN7cutlass6half_tE19Flash_kernel_traitsILi192ELi64ELi64ELi4ES3_EELb0ELb0ELb1ELb0ELb0ELb1ELb1ELb0EEEvNS_16Flash_fwd_paramsE,@"STO_CUDA_ENTRY STV_DEFAULT"
_ZN5flash16flash_fwd_kernelI23Flash_fwd_kernel_traitsILi192ELi64ELi64ELi4ELb0ELb0EN7cutlass6half_tE19Flash_kernel_traitsILi192ELi64ELi64ELi4ES3_EELb0ELb0ELb1ELb0ELb0ELb1ELb1ELb0EEEvNS_16Flash_fwd_paramsE:
.text._ZN5flash16flash_fwd_kernelI23Flash_fwd_kernel_traitsILi192ELi64ELi64ELi4ELb0ELb0EN7cutlass6half_tE19Flash_kernel_traitsILi192ELi64ELi64ELi4ES3_EELb0ELb0ELb1ELb0ELb0ELb1ELb1ELb0EEEvNS_16Flash_fwd_paramsE:
        /* <DEDUP_REMOVED lines=56> */
.L_x_960:
[----:B------:R-:W-:Y:S02]  /*0380*/  ULDC UR6, c[0x0][0x218] ;  /* 0x0000860000067ab9 */ /* 0x000fe40000000800 */
.L_x_961:
        /* <DEDUP_REMOVED lines=116> */
.L_x_964:
[----:B------:R-:W-:Y:S05]  /*0ad0*/  BSYNC B0 ;  /* 0x0000000000007941 */ /* 0x000fea0003800000 */
.L_x_963:
        /* <DEDUP_REMOVED lines=17> */
.L_x_966:
[----:B------:R-:W-:Y:S05]  /*0bf0*/  BSYNC B0 ;  /* 0x0000000000007941 */ /* 0x000fea0003800000 */
.L_x_965:
        /* <DEDUP_REMOVED lines=17> */
.L_x_968:
[----:B------:R-:W-:Y:S05]  /*0d10*/  BSYNC B0 ;  /* 0x0000000000007941 */ /* 0x000fea0003800000 */
.L_x_967:
        /* <DEDUP_REMOVED lines=16> */
.L_x_970:
[----:B------:R-:W-:Y:S05]  /*0e20*/  BSYNC B0 ;  /* 0x0000000000007941 */ /* 0x000fea0003800000 */
.L_x_969:
        /* <DEDUP_REMOVED lines=35> */
.L_x_962:
        /* <DEDUP_REMOVED lines=32> */
.L_x_971:
        /* <DEDUP_REMOVED lines=44> */
.L_x_972:
[----:B------:R-:W-:Y:S01]  /*1520*/  SHF.R.S32.HI R5, RZ, 0x1f, R4 ;  /* 0x0000001fff057819 */ /* 0x000fe20000011404 */
[----:B------:R-:W1:Y:S01]  /*1530*/  S2R R18, SR_CTAID.Z ;  /* 0x0000000000127919 */ /* 0x000e620000002700 */
[----:B------:R-:W-:Y:S01]  /*1540*/  UIADD3 UR11, -UR13, UR16, URZ ;  /* 0x000000100d0b7290 */ /* 0x000fe2000fffe13f */
[----:B------:R-:W-:Y:S01]  /*1550*/  IMAD.SHL.U32 R213, R4, 0x2, RZ ;  /* 0x0000000204d57824 */ /* 0x000fe200078e00ff */
[CC--:B------:R-:W-:Y:S01]  /*1560*/  LEA.HI R16, R5.reuse, R4.reuse, RZ, 0x3 ;  /* 0x0000000405107211 */ /* 0x0c0fe200078f18ff */
[----:B------:R-:W2:Y:S01]  /*1570*/  S2R R207, SR_CTAID.X ;  /* 0x0000000000cf7919 */ /* 0x000ea20000002500 */
[----:B------:R-:W-:Y:S01]  /*1580*/  ULDC.64 UR4, c[0x0][0x1a8] ;  /* 0x00006a0000047ab9 */ /* 0x000fe20000000a00 */
[----:B------:R-:W-:Y:S01]  /*1590*/  LEA.HI R7, R5, R4, RZ, 0x6 ;  /* 0x0000000405077211 */ /* 0x000fe200078f30ff */
[----:B------:R-:W-:Y:S01]  /*15a0*/  UIMAD UR4, UR20, UR4, URZ ;  /* 0x00000004140472a4 */ /* 0x000fe2000f8e023f */
[----:B------:R-:W-:Y:S02]  /*15b0*/  LOP3.LUT R3, R16, 0xfffffff8, RZ, 0xc0, !PT ;  /* 0xfffffff810037812 */ /* 0x000fe400078ec0ff */
[----:B------:R-:W-:Y:S01]  /*15c0*/  SHF.R.S32.HI R16, RZ, 0x3, R16 ;  /* 0x00000003ff107819 */ /* 0x000fe20000011410 */
[----:B------:R-:W-:Y:S01]  /*15d0*/  UIMAD UR4, UR12, UR5, UR4 ;  /* 0x000000050c0472a4 */ /* 0x000fe2000f8e0204 */
[----:B------:R-:W-:Y:S01]  /*15e0*/  IMAD.SHL.U32 R7, R7, 0x8, RZ ;  /* 0x0000000807077824 */ /* 0x000fe200078e00ff */
[----:B------:R-:W-:Y:S01]  /*15f0*/  UMOV UR20, 0x6 ;  /* 0x0000000600147882 */ /* 0x000fe20000000000 */
[----:B------:R-:W-:Y:S01]  /*1600*/  IMAD.IADD R0, R4, 0x1, -R3 ;  /* 0x0000000104007824 */ /* 0x000fe200078e0a03 */
[C---:B------:R-:W-:Y:S01]  /*1610*/  IADD3 R6, R16.reuse, 0x10, RZ ;  /* 0x0000001010067810 */ /* 0x040fe20007ffe0ff */
[C---:B------:R-:W-:Y:S01]  /*1620*/  IMAD.SHL.U32 R3, R16.reuse, 0x40, RZ ;  /* 0x0000004010037824 */ /* 0x040fe200078e00ff */
[----:B------:R-:W-:Y:S01]  /*1630*/  IADD3 R2, R16, 0x20, RZ ;  /* 0x0000002010027810 */ /* 0x000fe20007ffe0ff */
[----:B------:R-:W-:Y:S01]  /*1640*/  IMAD.SHL.U32 R220, R0, 0x8, RZ ;  /* 0x0000000800dc7824 */ /* 0x000fe200078e00ff */
[----:B------:R-:W-:-:S02]  /*1650*/  ISETP.GE.AND P1, PT, R6, UR11, PT ;  /* 0x0000000b06007c0c */ /* 0x000fc4000bf26270 */
[----:B------:R-:W-:Y:S02]  /*1660*/  LOP3.LUT R3, R3, 0x1c0, RZ, 0xc0, !PT ;  /* 0x000001c003037812 */ /* 0x000fe400078ec0ff */
[--C-:B------:R-:W-:Y:S02]  /*1670*/  SHF.R.S32.HI R221, RZ, 0x1f, R220.reuse ;  /* 0x0000001fffdd7819 */ /* 0x100fe400000114dc */
[----:B------:R-:W-:Y:S02]  /*1680*/  IADD3 R8, P0, R220, UR6, RZ ;  /* 0x00000006dc087c10 */ /* 0x000fe4000ff1e0ff */
[----:B------:R-:W-:Y:S01]  /*1690*/  SHF.R.U32.HI R204, RZ, 0x3, R3 ;  /* 0x00000003ffcc7819 */ /* 0x000fe20000011603 */
[----:B------:R-:W-:Y:S01]  /*16a0*/  IMAD.WIDE.U32 R26, R16, c[0x0][0x1a0], R220 ;  /* 0x00006800101a7a25 */ /* 0x000fe200078e00dc */
[----:B------:R-:W-:Y:S01]  /*16b0*/  IADD3.X R9, R221, UR17, RZ, P0, !PT ;  /* 0x00000011dd097c10 */ /* 0x000fe200087fe4ff */
[----:B------:R-:W-:Y:S01]  /*16c0*/  UIADD3 UR17, UR8, -0x1, URZ ;  /* 0xffffffff08117890 */ /* 0x000fe2000fffe03f */
[----:B------:R-:W-:-:S02]  /*16d0*/  SHF.R.S32.HI R17, RZ, 0x1f, R16 ;  /* 0x0000001fff117819 */ /* 0x000fc40000011410 */
[----:B------:R-:W-:Y:S01]  /*16e0*/  LOP3.LUT R3, R3, 0x38, R220, 0xf8, !PT ;  /* 0x0000003803037812 */ /* 0x000fe200078ef8dc */
[----:B-1----:R-:W-:Y:S01]  /*16f0*/  IMAD.WIDE.U32 R18, R18, c[0x0][0x1a8], R8 ;  /* 0x00006a0012127a25 */ /* 0x002fe200078e0008 */
[----:B------:R-:W-:Y:S01]  /*1700*/  ISETP.GE.AND P4, PT, R2, UR11, PT ;  /* 0x0000000b02007c0c */ /* 0x000fe2000bf86270 */
[----:B------:R-:W-:Y:S01]  /*1710*/  UIMAD UR12, UR17, -0x40, UR14 ;  /* 0xffffffc0110c78a4 */ /* 0x000fe2000f8e020e */
[----:B------:R-:W-:Y:S01]  /*1720*/  LOP3.LUT R204, R3, R204, RZ, 0x3c, !PT ;  /* 0x000000cc03cc7212 */ /* 0x000fe200078e3cff */
[----:B------:R-:W-:Y:S01]  /*1730*/  IMAD R3, R17, c[0x0][0x198], RZ ;  /* 0x0000660011037a24 */ /* 0x000fe200078e02ff */
[C---:B------:R-:W-:Y:S01]  /*1740*/  IADD3 R203, R16.reuse, 0x30, RZ ;  /* 0x0000003010cb7810 */ /* 0x040fe20007ffe0ff */
[C---:B------:R-:W-:Y:S01]  /*1750*/  IMAD.WIDE.U32 R8, R16.reuse, c[0x0][0x198], R220 ;  /* 0x0000660010087a25 */ /* 0x040fe200078e00dc */
[----:B------:R-:W-:Y:S01]  /*1760*/  ISETP.GE.AND P2, PT, R16, UR11, PT ;  /* 0x0000000b10007c0c */ /* 0x000fe2000bf46270 */
[----:B------:R-:W-:Y:S01]  /*1770*/  USHF.R.S32.HI UR15, URZ, 0x1f, UR17 ;  /* 0x0000001f3f0f7899 */ /* 0x000fe20008011411 */
[----:B------:R-:W-:Y:S01]  /*1780*/  ISETP.GE.AND P0, PT, R203, UR11, PT ;  /* 0x0000000bcb007c0c */ /* 0x000fe2000bf06270 */
[----:B--2---:R-:W-:Y:S01]  /*1790*/  IMAD.WIDE R206, R207, 0x40, R16 ;  /* 0x00000040cfce7825 */ /* 0x004fe200078e0210 */
[----:B------:R-:W-:-:S02]  /*17a0*/  IADD3 R208, P3, R8, UR22, RZ ;  /* 0x0000001608d07c10 */ /* 0x000fc4000ff7e0ff */
[----:B------:R-:W-:Y:S01]  /*17b0*/  IADD3 R19, R19, UR4, RZ ;  /* 0x0000000413137c10 */ /* 0x000fe2000fffe0ff */
[----:B------:R-:W-:Y:S01]  /*17c0*/  IMAD R3, R16, c[0x0][0x19c], R3 ;  /* 0x0000670010037a24 */ /* 0x000fe200078e0203 */
[----:B------:R-:W-:Y:S01]  /*17d0*/  @!P1 IADD3 R14, P5, R206, 0x10, RZ ;  /* 0x00000010ce0e9810 */ /* 0x000fe20007fbe0ff */
[--C-:B------:R-:W-:Y:S01]  /*17e0*/  @!P1 IMAD.MOV.U32 R10, RZ, RZ, R18.reuse ;  /* 0x000000ffff0a9224 */ /* 0x100fe200078e0012 */
[----:B------:R-:W-:Y:S01]  /*17f0*/  LOP3.LUT R204, R204, 0xfffffe00, R7, 0xf8, !PT ;  /* 0xfffffe00cccc7812 */ /* 0x000fe200078ef807 */
[----:B------:R-:W-:Y:S01]  /*1800*/  @!P1 IMAD.MOV.U32 R11, RZ, RZ, R19 ;  /* 0x000000ffff0b9224 */ /* 0x000fe200078e0013 */
[----:B------:R-:W-:Y:S01]  /*1810*/  IADD3.X R209, R9, UR7, R3, P3, !PT ;  /* 0x0000000709d17c10 */ /* 0x000fe20009ffe403 */
[--C-:B------:R-:W-:Y:S01]  /*1820*/  @!P1 IMAD.X R3, RZ, RZ, R207.reuse, P5 ;  /* 0x000000ffff039224 */ /* 0x100fe200028e06cf */
[C---:B------:R-:W-:Y:S01]  /*1830*/  @!P4 IADD3 R12, P3, R206.reuse, 0x20, RZ ;  /* 0x00000020ce0cc810 */ /* 0x040fe20007f7e0ff */
[----:B------:R-:W-:Y:S01]  /*1840*/  @!P2 IMAD R9, R207, c[0x0][0x190], RZ ;  /* 0x00006400cf09aa24 */ /* 0x000fe200078e02ff */
[----:B------:R-:W-:Y:S01]  /*1850*/  ULDC.64 UR6, c[0x0][0x198] ;  /* 0x0000660000067ab9 */ /* 0x000fe20000000a00 */
[----:B------:R-:W-:Y:S01]  /*1860*/  @!P1 IMAD R3, R3, c[0x0][0x190], RZ ;  /* 0x0000640003039a24 */ /* 0x000fe200078e02ff */
[----:B------:R-:W-:Y:S01]  /*1870*/  USHF.L.U32 UR22, UR6, 0x6, URZ ;  /* 0x0000000606167899 */ /* 0x000fe2000800063f */
[----:B------:R-:W-:Y:S01]  /*1880*/  @!P4 IMAD.X R7, RZ, RZ, R207, P3 ;  /* 0x000000ffff07c224 */ /* 0x000fe200018e06cf */
[C---:B------:R-:W-:Y:S01]  /*1890*/  @!P0 IADD3 R28, P3, R206.reuse, 0x30, RZ ;  /* 0x00000030ce1c8810 */ /* 0x040fe20007f7e0ff */
[--C-:B------:R-:W-:Y:S01]  /*18a0*/  @!P4 IMAD.MOV.U32 R22, RZ, RZ, R18.reuse ;  /* 0x000000ffff16c224 */ /* 0x100fe200078e0012 */
[----:B------:R-:W-:Y:S01]  /*18b0*/  USHF.L.U64.HI UR20, UR6, UR20, UR7 ;  /* 0x0000001406147299 */ /* 0x000fe20008010207 */
[--C-:B------:R-:W-:Y:S01]  /*18c0*/  @!P4 IMAD.MOV.U32 R23, RZ, RZ, R19.reuse ;  /* 0x000000ffff17c224 */ /* 0x100fe200078e0013 */
[----:B------:R-:W-:Y:S01]  /*18d0*/  UIMAD.WIDE.U32 UR26, UR6, 0x20, URZ ;  /* 0x00000020061a78a5 */ /* 0x000fe2000f8e003f */
[----:B------:R-:W-:Y:S01]  /*18e0*/  @!P0 IMAD.MOV.U32 R20, RZ, RZ, R18 ;  /* 0x000000ffff148224 */ /* 0x000fe200078e0012 */
[----:B------:R-:W-:Y:S01]  /*18f0*/  UIMAD UR4, UR20, UR17, URZ ;  /* 0x00000011140472a4 */ /* 0x000fe2000f8e023f */
[----:B------:R-:W-:Y:S01]  /*1900*/  @!P0 IMAD.MOV.U32 R21, RZ, RZ, R19 ;  /* 0x000000ffff158224 */ /* 0x000fe200078e0013 */
[----:B------:R-:W-:Y:S01]  /*1910*/  LEA.HI R96, R5, R4, RZ, 0x5 ;  /* 0x0000000405607211 */ /* 0x000fe200078f28ff */
[C---:B------:R-:W-:Y:S01]  /*1920*/  @!P2 IMAD R8, R206.reuse, c[0x0][0x194], R9 ;  /* 0x00006500ce08aa24 */ /* 0x040fe200078e0209 */
[----:B------:R-:W-:Y:S01]  /*1930*/  SHF.R.S32.HI R9, RZ, 0x1f, R134 ;  /* 0x0000001fff097819 */ /* 0x000fe20000011486 */
[----:B------:R-:W-:Y:S01]  /*1940*/  @!P2 IMAD.WIDE.U32 R18, R206, c[0x0][0x190], R18 ;  /* 0x00006400ce12aa25 */ /* 0x000fe200078e0012 */
[----:B------:R-:W-:Y:S01]  /*1950*/  UIMAD UR4, UR15, UR22, UR4 ;  /* 0x000000160f0472a4 */ /* 0x000fe2000f8e0204 */
[----:B------:R-:W-:-:S02]  /*1960*/  LOP3.LUT R213, R213, 0x6, RZ, 0xc0, !PT ;  /* 0x00000006d5d57812 */ /* 0x000fc400078ec0ff */
[C---:B------:R-:W-:Y:S02]  /*1970*/  @!P1 IMAD R3, R14.reuse, c[0x0][0x194], R3 ;  /* 0x000065000e039a24 */ /* 0x040fe400078e0203 */
[----:B------:R-:W-:-:S04]  /*1980*/  @!P1 IMAD.WIDE.U32 R14, R14, c[0x0][0x190], R10 ;  /* 0x000064000e0e9a25 */ /* 0x000fc800078e000a */
[----:B------:R-:W-:Y:S02]  /*1990*/  @!P4 IMAD R7, R7, c[0x0][0x190], RZ ;  /* 0x000064000707ca24 */ /* 0x000fe400078e02ff */
[----:B------:R-:W-:Y:S01]  /*19a0*/  @!P0 IMAD.X R11, RZ, RZ, R207, P3 ;  /* 0x000000ffff0b8224 */ /* 0x000fe200018e06cf */
[----:B------:R-:W-:Y:S01]  /*19b0*/  @!P2 LEA R24, P3, R18, c[0x0][0x160], 0x1 ;  /* 0x000058001218aa11 */ /* 0x000fe200078608ff */
[----:B------:R-:W-:Y:S02]  /*19c0*/  @!P2 IMAD.IADD R8, R19, 0x1, R8 ;  /* 0x000000011308a824 */ /* 0x000fe400078e0208 */
[C---:B------:R-:W-:Y:S02]  /*19d0*/  @!P4 IMAD R7, R12.reuse, c[0x0][0x194], R7 ;  /* 0x000065000c07ca24 */ /* 0x040fe400078e0207 */
[----:B------:R-:W-:Y:S01]  /*19e0*/  @!P4 IMAD.WIDE.U32 R12, R12, c[0x0][0x190], R22 ;  /* 0x000064000c0cca25 */ /* 0x000fe200078e0016 */
[----:B------:R-:W-:Y:S02]  /*19f0*/  @!P2 LEA.HI.X R25, R18, c[0x0][0x164], R8, 0x1, P3 ;  /* 0x000059001219aa11 */ /* 0x000fe400018f0c08 */
[----:B------:R-:W-:Y:S01]  /*1a00*/  @!P1 LEA R22, P3, R14, c[0x0][0x160], 0x1 ;  /* 0x000058000e169a11 */ /* 0x000fe200078608ff */
[----:B------:R-:W-:-:S02]  /*1a10*/  @!P1 IMAD.IADD R3, R15, 0x1, R3 ;  /* 0x000000010f039824 */ /* 0x000fc400078e0203 */
[----:B------:R-:W-:Y:S02]  /*1a20*/  @!P0 IMAD R11, R11, c[0x0][0x190], RZ ;  /* 0x000064000b0b8a24 */ /* 0x000fe400078e02ff */
[----:B------:R-:W-:Y:S01]  /*1a30*/  IMAD R219, R9, c[0x0][0x1b0], RZ ;  /* 0x00006c0009db7a24 */ /* 0x000fe200078e02ff */
[----:B------:R-:W-:Y:S01]  /*1a40*/  @!P1 LEA.HI.X R23, R14, c[0x0][0x164], R3, 0x1, P3 ;  /* 0x000059000e179a11 */ /* 0x000fe200018f0c03 */
[----:B------:R-:W-:Y:S01]  /*1a50*/  @!P0 IMAD R11, R28, c[0x0][0x194], R11 ;  /* 0x000065001c0b8a24 */ /* 0x000fe200078e020b */
[----:B------:R-:W-:Y:S01]  /*1a60*/  ISETP.GE.AND P3, PT, R6, UR12, PT ;  /* 0x0000000c06007c0c */ /* 0x000fe2000bf66270 */
[----:B------:R-:W-:Y:S01]  /*1a70*/  @!P0 IMAD.WIDE.U32 R28, R28, c[0x0][0x190], R20 ;  /* 0x000064001c1c8a25 */ /* 0x000fe200078e0014 */
[----:B------:R-:W-:-:S03]  /*1a80*/  @!P4 LEA R20, P5, R12, c[0x0][0x160], 0x1 ;  /* 0x000058000c14ca11 */ /* 0x000fc600078a08ff */
[----:B------:R-:W-:Y:S01]  /*1a90*/  IMAD R219, R134, c[0x0][0x1b4], R219 ;  /* 0x00006d0086db7a24 */ /* 0x000fe200078e02db */
[----:B------:R-:W-:Y:S01]  /*1aa0*/  @!P0 LEA R14, P6, R28, c[0x0][0x160], 0x1 ;  /* 0x000058001c0e8a11 */ /* 0x000fe200078c08ff */
[----:B------:R-:W-:-:S04]  /*1ab0*/  IMAD.WIDE.U32 R208, R134, c[0x0][0x1b0], R208 ;  /* 0x00006c0086d07a25 */ /* 0x000fc800078e00d0 */
[----:B------:R-:W-:Y:S02]  /*1ac0*/  IMAD.IADD R219, R209, 0x1, R219 ;  /* 0x00000001d1db7824 */ /* 0x000fe400078e02db */
[----:B------:R-:W-:Y:S02]  /*1ad0*/  IMAD.U32 R3, RZ, RZ, UR22 ;  /* 0x00000016ff037e24 */ /* 0x000fe4000f8e00ff */
[----:B------:R-:W-:Y:S02]  /*1ae0*/  IMAD.MOV.U32 R218, RZ, RZ, R208 ;  /* 0x000000ffffda7224 */ /* 0x000fe400078e00d0 */
[----:B------:R-:W-:Y:S02]  /*1af0*/  @!P0 IMAD.IADD R11, R29, 0x1, R11 ;  /* 0x000000011d0b8824 */ /* 0x000fe400078e020b */
[----:B------:R-:W-:Y:S02]  /*1b00*/  @!P4 IMAD.IADD R7, R13, 0x1, R7 ;  /* 0x000000010d07c824 */ /* 0x000fe400078e0207 */
[----:B------:R-:W-:Y:S01]  /*1b10*/  IMAD.U32 R13, RZ, RZ, UR6 ;  /* 0x00000006ff0d7e24 */ /* 0x000fe2000f8e00ff */
[----:B------:R-:W-:Y:S01]  /*1b20*/  @!P0 LEA.HI.X R15, R28, c[0x0][0x164], R11, 0x1, P6 ;  /* 0x000059001c0f8a11 */ /* 0x000fe200030f0c0b */
[----:B------:R-:W-:Y:S01]  /*1b30*/  IMAD.WIDE.U32 R18, R3, UR17, R218 ;  /* 0x0000001103127c25 */ /* 0x000fe2000f8e00da */
[----:B------:R-:W-:-:S02]  /*1b40*/  ISETP.GE.AND P6, PT, R16, UR12, PT ;  /* 0x0000000c10007c0c */ /* 0x000fc4000bfc6270 */
[----:B------:R-:W-:Y:S01]  /*1b50*/  @!P4 LEA.HI.X R21, R12, c[0x0][0x164], R7, 0x1, P5 ;  /* 0x000059000c15ca11 */ /* 0x000fe200028f0c07 */
[----:B------:R-:W-:Y:S01]  /*1b60*/  IMAD.U32 R12, RZ, RZ, UR6 ;  /* 0x00000006ff0c7e24 */ /* 0x000fe2000f8e00ff */
[----:B------:R-:W-:Y:S01]  /*1b70*/  @!P3 LEA R8, P5, R13, R18, 0x4 ;  /* 0x000000120d08b211 */ /* 0x000fe200078a20ff */
[----:B------:R-:W-:Y:S01]  /*1b80*/  IMAD.U32 R7, RZ, RZ, UR7 ;  /* 0x00000007ff077e24 */ /* 0x000fe2000f8e00ff */
[----:B------:R-:W-:Y:S01]  /*1b90*/  IADD3 R19, R19, UR4, RZ ;  /* 0x0000000413137c10 */ /* 0x000fe2000fffe0ff */
[----:B------:R-:W-:Y:S01]  /*1ba0*/  IMAD.SHL.U32 R204, R204, 0x2, RZ ;  /* 0x00000002cccc7824 */ /* 0x000fe200078e00ff */
[----:B------:R-:W-:Y:S01]  /*1bb0*/  ULDC.64 UR4, c[0x0][0x1a0] ;  /* 0x0000680000047ab9 */ /* 0x000fe20000000a00 */
[----:B------:R-:W-:Y:S01]  /*1bc0*/  IMAD R10, R17, c[0x0][0x1a0], RZ ;  /* 0x00006800110a7a24 */ /* 0x000fe200078e02ff */
[----:B------:R-:W-:Y:S01]  /*1bd0*/  @!P3 LEA.HI.X R7, R12, R19, R7, 0x4, P5 ;  /* 0x000000130c07b211 */ /* 0x000fe200028f2407 */
[----:B------:R-:W-:Y:S01]  /*1be0*/  IMAD R215, R9, c[0x0][0x1b8], RZ ;  /* 0x00006e0009d77a24 */ /* 0x000fe200078e02ff */
[----:B------:R-:W-:Y:S01]  /*1bf0*/  @!PT LDS RZ, [RZ] ;  /* 0x00000000fffff984 */ /* 0x000fe20000000800 */
[----:B------:R-:W-:Y:S01]  /*1c00*/  @!PT LDS RZ, [RZ] ;  /* 0x00000000fffff984 */ /* 0x000fe20000000800 */
[----:B------:R-:W-:Y:S01]  /*1c10*/  @!PT LDS RZ, [RZ] ;  /* 0x00000000fffff984 */ /* 0x000fe20000000800 */
[----:B------:R1:W-:Y:S01]  /*1c20*/  @!P2 LDGSTS.E.BYPASS.LTC128B.128 [R204], [R24.64] ;  /* 0x0000000018ccafae */ /* 0x0003e2000b901d52 */
[----:B------:R-:W-:Y:S01]  /*1c30*/  IMAD R10, R16, c[0x0][0x1a4], R10 ;  /* 0x00006900100a7a24 */ /* 0x000fe200078e020a */
[----:B------:R-:W-:Y:S01]  /*1c40*/  IADD3 R26, P5, R26, UR24, RZ ;  /* 0x000000181a1a7c10 */ /* 0x000fe2000ffbe0ff */
[----:B------:R-:W-:Y:S01]  /*1c50*/  UIMAD UR15, UR15, UR4, URZ ;  /* 0x000000040f0f72a4 */ /* 0x000fe2000f8e023f */
[----:B------:R1:W-:Y:S01]  /*1c60*/  @!P2 LDGSTS.E.BYPASS.LTC128B.128 [R204+0x2000], [R24.64+0x80] ;  /* 0x0200008018ccafae */ /* 0x0003e2000b901d52 */
[----:B------:R-:W-:Y:S01]  /*1c70*/  UIMAD.WIDE.U32 UR24, UR17, UR4, URZ ;  /* 0x00000004111872a5 */ /* 0x000fe2000f8e003f */
[----:B------:R-:W-:Y:S01]  /*1c80*/  IADD3.X R27, R27, UR21, R10, P5, !PT ;  /* 0x000000151b1b7c10 */ /* 0x000fe2000affe40a */
[----:B------:R-:W-:Y:S01]  /*1c90*/  USHF.L.U32 UR21, UR7, 0x5, URZ ;  /* 0x0000000507157899 */ /* 0x000fe2000800063f */
[----:B------:R1:W-:Y:S01]  /*1ca0*/  @!P2 LDGSTS.E.BYPASS.LTC128B.128 [R204+0x4000], [R24.64+0x100] ;  /* 0x0400010018ccafae */ /* 0x0003e2000b901d52 */
[----:B------:R-:W-:Y:S01]  /*1cb0*/  ISETP.GE.AND P2, PT, R2, UR12, PT ;  /* 0x0000000c02007c0c */ /* 0x000fe2000bf46270 */
[----:B------:R-:W-:Y:S01]  /*1cc0*/  UIMAD UR15, UR17, UR5, UR15 ;  /* 0x00000005110f72a4 */ /* 0x000fe2000f8e020f */
[----:B------:R-:W-:Y:S01]  /*1cd0*/  @!P3 LEA R12, P5, R8, c[0x0][0x168], 0x1 ;  /* 0x00005a00080cba11 */ /* 0x000fe200078a08ff */
[----:B------:R2:W-:Y:S01]  /*1ce0*/  @!P1 LDGSTS.E.BYPASS.LTC128B.128 [R204+0x800], [R22.64] ;  /* 0x0080000016cc9fae */ /* 0x0005e2000b901d52 */
[----:B------:R-:W-:Y:S01]  /*1cf0*/  IMAD R215, R134, c[0x0][0x1bc], R215 ;  /* 0x00006f0086d77a24 */ /* 0x000fe200078e02d7 */
[----:B------:R-:W-:Y:S01]  /*1d00*/  UIADD3 UR15, UR25, UR15, URZ ;  /* 0x0000000f190f7290 */ /* 0x000fe2000fffe03f */
[----:B------:R-:W-:Y:S01]  /*1d10*/  @!P3 LEA.HI.X R13, R8, c[0x0][0x16c], R7, 0x1, P5 ;  /* 0x00005b00080dba11 */ /* 0x000fe200028f0c07 */
[----:B------:R2:W-:Y:S01]  /*1d20*/  @!P1 LDGSTS.E.BYPASS.LTC128B.128 [R204+0x2800], [R22.64+0x80] ;  /* 0x0280008016cc9fae */ /* 0x0005e2000b901d52 */
[----:B------:R-:W-:-:S02]  /*1d30*/  IMAD.U32 R8, RZ, RZ, UR21 ;  /* 0x00000015ff087e24 */ /* 0x000fc4000f8e00ff */
[----:B------:R-:W-:Y:S01]  /*1d40*/  IMAD.U32 R7, RZ, RZ, UR6 ;  /* 0x00000006ff077e24 */ /* 0x000fe2000f8e00ff */
[----:B------:R2:W-:Y:S01]  /*1d50*/  @!P1 LDGSTS.E.BYPASS.LTC128B.128 [R204+0x4800], [R22.64+0x100] ;  /* 0x0480010016cc9fae */ /* 0x0005e2000b901d52 */
[----:B------:R-:W-:Y:S01]  /*1d60*/  @!P6 LEA R10, P1, R18, c[0x0][0x168], 0x1 ;  /* 0x00005a00120aea11 */ /* 0x000fe200078208ff */
[----:B------:R-:W-:Y:S01]  /*1d70*/  IMAD.WIDE.U32 R134, R134, c[0x0][0x1b8], R26 ;  /* 0x00006e0086867a25 */ /* 0x000fe200078e001a */
[C---:B------:R-:W-:Y:S01]  /*1d80*/  @!P2 IADD3 R9, P5, R18.reuse, UR26, RZ ;  /* 0x0000001a1209ac10 */ /* 0x040fe2000ffbe0ff */
[----:B------:R3:W-:Y:S01]  /*1d90*/  @!P4 LDGSTS.E.BYPASS.LTC128B.128 [R204+0x1000], [R20.64] ;  /* 0x0100000014cccfae */ /* 0x0007e2000b901d52 */
[----:B------:R-:W-:Y:S01]  /*1da0*/  @!P6 LEA.HI.X R11, R18, c[0x0][0x16c], R19, 0x1, P1 ;  /* 0x00005b00120bea11 */ /* 0x000fe200008f0c13 */
[----:B------:R-:W-:Y:S01]  /*1db0*/  IMAD.IADD R215, R135, 0x1, R215 ;  /* 0x0000000187d77824 */ /* 0x000fe200078e02d7 */
[----:B------:R-:W-:Y:S01]  /*1dc0*/  ISETP.GE.AND P1, PT, R203, UR12, PT ;  /* 0x0000000ccb007c0c */ /* 0x000fe2000bf26270 */
[----:B------:R3:W-:Y:S01]  /*1dd0*/  @!P4 LDGSTS.E.BYPASS.LTC128B.128 [R204+0x3000], [R20.64+0x80] ;  /* 0x0300008014cccfae */ /* 0x0007e2000b901d52 */
[----:B------:R-:W-:-:S03]  /*1de0*/  @!P2 IADD3.X R8, R19, UR27, R8, P5, !PT ;  /* 0x0000001b1308ac10 */ /* 0x000fc6000affe408 */
[----:B------:R3:W-:Y:S04]  /*1df0*/  @!P4 LDGSTS.E.BYPASS.LTC128B.128 [R204+0x5000], [R20.64+0x100] ;  /* 0x0500010014cccfae */ /* 0x0007e8000b901d52 */
[----:B------:R4:W-:Y:S04]  /*1e00*/  @!P0 LDGSTS.E.BYPASS.LTC128B.128 [R204+0x1800], [R14.64] ;  /* 0x018000000ecc8fae */ /* 0x0009e8000b901d52 */
[----:B------:R-:W-:Y:S01]  /*1e10*/  VOTEU.ALL UP0, P1 ;  /* 0x00000000003f7886 */ /* 0x000fe20000800000 */
[----:B-1----:R-:W-:Y:S01]  /*1e20*/  @!P1 IMAD.WIDE.U32 R24, R7, 0x30, R18 ;  /* 0x0000003007189825 */ /* 0x002fe200078e0012 */
[----:B------:R4:W-:Y:S03]  /*1e30*/  @!P0 LDGSTS.E.BYPASS.LTC128B.128 [R204+0x3800], [R14.64+0x80] ;  /* 0x038000800ecc8fae */ /* 0x0009e6000b901d52 */
[----:B------:R-:W-:Y:S01]  /*1e40*/  @!UP0 UIMAD UR21, UR7, 0x30, URZ ;  /* 0x00000030071588a4 */ /* 0x000fe2000f8e023f */
[----:B------:R-:W-:Y:S01]  /*1e50*/  @!P1 LEA R18, P4, R24, c[0x0][0x168], 0x1 ;  /* 0x00005a0018129a11 */ /* 0x000fe200078808ff */
[----:B------:R4:W-:Y:S01]  /*1e60*/  @!P0 LDGSTS.E.BYPASS.LTC128B.128 [R204+0x5800], [R14.64+0x100] ;  /* 0x058001000ecc8fae */ /* 0x0009e2000b901d52 */
[----:B--2---:R-:W-:-:S03]  /*1e70*/  @!P2 LEA R22, P5, R9, c[0x0][0x168], 0x1 ;  /* 0x00005a000916aa11 */ /* 0x004fc600078a08ff */
[----:B------:R-:W-:Y:S01]  /*1e80*/  @!P1 IADD3 R7, R25, UR21, RZ ;  /* 0x0000001519079c10 */ /* 0x000fe2000fffe0ff */
[----:B------:R1:W-:Y:S01]  /*1e90*/  @!P6 LDGSTS.E.BYPASS.LTC128B.128 [R204+0x6000], [R10.64] ;  /* 0x060000000accefae */ /* 0x0003e2000b901d52 */
[----:B------:R-:W-:Y:S01]  /*1ea0*/  @!P2 LEA.HI.X R23, R9, c[0x0][0x16c], R8, 0x1, P5 ;  /* 0x00005b000917aa11 */ /* 0x000fe200028f0c08 */
[----:B------:R-:W-:Y:S01]  /*1eb0*/  IMAD.U32 R8, RZ, RZ, UR24 ;  /* 0x00000018ff087e24 */ /* 0x000fe2000f8e00ff */
[----:B------:R-:W-:Y:S01]  /*1ec0*/  ISETP.GE.AND P5, PT, R6, UR12, PT ;  /* 0x0000000c06007c0c */ /* 0x000fe2000bfa6270 */
[----:B------:R1:W-:Y:S01]  /*1ed0*/  @!P6 LDGSTS.E.BYPASS.LTC128B.128 [R204+0x8000], [R10.64+0x80] ;  /* 0x080000800accefae */ /* 0x0003e2000b901d52 */
[----:B------:R-:W-:Y:S01]  /*1ee0*/  @!P1 LEA.HI.X R19, R24, c[0x0][0x16c], R7, 0x1, P4 ;  /* 0x00005b0018139a11 */ /* 0x000fe200020f0c07 */
[----:B------:R-:W-:Y:S01]  /*1ef0*/  IMAD.U32 R7, RZ, RZ, UR15 ;  /* 0x0000000fff077e24 */ /* 0x000fe2000f8e00ff */
[----:B---3--:R-:W-:Y:S01]  /*1f00*/  LEA R20, P4, R8, R134, 0x6 ;  /* 0x0000008608147211 */ /* 0x008fe200078830ff */
[----:B------:R1:W-:Y:S01]  /*1f10*/  @!P6 LDGSTS.E.BYPASS.LTC128B.128 [R204+0xa000], [R10.64+0x100] ;  /* 0x0a0001000accefae */ /* 0x0003e2000b901d52 */
[----:B------:R-:W-:Y:S01]  /*1f20*/  IMAD.U32 R6, RZ, RZ, UR4 ;  /* 0x00000004ff067e24 */ /* 0x000fe2000f8e00ff */
[----:B------:R-:W-:Y:S01]  /*1f30*/  ISETP.GE.AND P6, PT, R16, UR12, PT ;  /* 0x0000000c10007c0c */ /* 0x000fe2000bfc6270 */
[----:B------:R-:W-:Y:S01]  /*1f40*/  IMAD.U32 R9, RZ, RZ, UR25 ;  /* 0x00000019ff097e24 */ /* 0x000fe2000f8e00ff */
[----:B------:R2:W-:Y:S01]  /*1f50*/  @!P3 LDGSTS.E.BYPASS.LTC128B.128 [R204+0x6800], [R12.64] ;  /* 0x068000000cccbfae */ /* 0x0005e2000b901d52 */
[----:B------:R-:W-:Y:S01]  /*1f60*/  LEA.HI.X R21, R8, R215, R7, 0x6, P4 ;  /* 0x000000d708157211 */ /* 0x000fe200020f3407 */
[----:B------:R-:W-:Y:S01]  /*1f70*/  IMAD.U32 R8, RZ, RZ, UR4 ;  /* 0x00000004ff087e24 */ /* 0x000fe2000f8e00ff */
[----:B------:R-:W-:Y:S01]  /*1f80*/  ISETP.GE.AND P4, PT, R2, UR12, PT ;  /* 0x0000000c02007c0c */ /* 0x000fe2000bf86270 */
[----:B------:R2:W-:Y:S01]  /*1f90*/  @!P3 LDGSTS.E.BYPASS.LTC128B.128 [R204+0x8800], [R12.64+0x80] ;  /* 0x088000800cccbfae */ /* 0x0005e2000b901d52 */
[----:B------:R-:W-:Y:S01]  /*1fa0*/  LEA.HI R2, R5, R4, RZ, 0x4 ;  /* 0x0000000405027211 */ /* 0x000fe200078f20ff */
[----:B------:R-:W-:Y:S01]  /*1fb0*/  IMAD.U32 R7, RZ, RZ, UR5 ;  /* 0x00000005ff077e24 */ /* 0x000fe2000f8e00ff */
[----:B------:R-:W-:Y:S01]  /*1fc0*/  @!P5 LEA R6, P0, R6, R20, 0x4 ;  /* 0x000000140606d211 */ /* 0x000fe200078020ff */
[----:B------:R2:W-:Y:S01]  /*1fd0*/  @!P3 LDGSTS.E.BYPASS.LTC128B.128 [R204+0xa800], [R12.64+0x100] ;  /* 0x0a8001000cccbfae */ /* 0x0005e2000b901d52 */
[----:B------:R-:W-:Y:S01]  /*1fe0*/  LOP3.LUT R9, R2, 0xfffffff0, RZ, 0xc0, !PT ;  /* 0xfffffff002097812 */ /* 0x000fe200078ec0ff */
[----:B------:R-:W-:Y:S01]  /*1ff0*/  IMAD.SHL.U32 R16, R16, 0x8, RZ ;  /* 0x0000000810107824 */ /* 0x000fe200078e00ff */
[----:B------:R-:W-:Y:S01]  /*2000*/  @!P5 LEA.HI.X R7, R8, R21, R7, 0x4, P0 ;  /* 0x000000150807d211 */ /* 0x000fe200000f2407 */
[----:B------:R3:W-:Y:S01]  /*2010*/  @!P2 LDGSTS.E.BYPASS.LTC128B.128 [R204+0x7000], [R22.64] ;  /* 0x0700000016ccafae */ /* 0x0007e2000b901d52 */
[----:B------:R-:W-:Y:S01]  /*2020*/  IMAD.SHL.U32 R8, R0, 0x40, RZ ;  /* 0x0000004000087824 */ /* 0x000fe200078e00ff */
[----:B------:R-:W-:Y:S01]  /*2030*/  ISETP.GE.AND P3, PT, R203, UR12, PT ;  /* 0x0000000ccb007c0c */ /* 0x000fe2000bf66270 */
[----:B----4-:R-:W-:Y:S01]  /*2040*/  IMAD.IADD R15, R4, 0x1, -R9 ;  /* 0x00000001040f7824 */ /* 0x010fe200078e0a09 */
[----:B------:R3:W-:Y:S01]  /*2050*/  @!P2 LDGSTS.E.BYPASS.LTC128B.128 [R204+0x9000], [R22.64+0x80] ;  /* 0x0900008016ccafae */ /* 0x0007e2000b901d52 */
[----:B------:R-:W-:Y:S01]  /*2060*/  SHF.R.S32.HI R9, RZ, 0x4, R2 ;  /* 0x00000004ff097819 */ /* 0x000fe20000011402 */
[----:B------:R-:W-:-:S02]  /*2070*/  USHF.L.U32 UR12, UR5, 0x5, URZ ;  /* 0x00000005050c7899 */ /* 0x000fc4000800063f */
[----:B------:R3:W-:Y:S01]  /*2080*/  @!P2 LDGSTS.E.BYPASS.LTC128B.128 [R204+0xb000], [R22.64+0x100] ;  /* 0x0b00010016ccafae */ /* 0x0007e2000b901d52 */
[----:B------:R-:W-:Y:S01]  /*2090*/  LEA.HI R2, R2, R9, RZ, 0x1 ;  /* 0x0000000902027211 */ /* 0x000fe200078f08ff */
[----:B------:R-:W-:Y:S01]  /*20a0*/  UIMAD.WIDE.U32 UR24, UR4, 0x20, URZ ;  /* 0x00000020041878a5 */ /* 0x000fe2000f8e003f */
[----:B-1----:R-:W-:Y:S01]  /*20b0*/  LOP3.LUT R11, R8, 0x1c0, RZ, 0xc0, !PT ;  /* 0x000001c0080b7812 */ /* 0x002fe200078ec0ff */
[----:B------:R1:W-:Y:S01]  /*20c0*/  @!P1 LDGSTS.E.BYPASS.LTC128B.128 [R204+0x7800], [R18.64] ;  /* 0x0780000012cc9fae */ /* 0x0003e2000b901d52 */
[----:B------:R-:W-:Y:S01]  /*20d0*/  SHF.R.S32.HI R14, RZ, 0x1f, R15 ;  /* 0x0000001fff0e7819 */ /* 0x000fe2000001140f */
[----:B------:R-:W-:Y:S01]  /*20e0*/  ULDC UR15, c[0x0][0x2e4] ;  /* 0x0000b900000f7ab9 */ /* 0x000fe20000000800 */
[----:B------:R-:W-:Y:S01]  /*20f0*/  LOP3.LUT R2, R2, 0xfffffffe, RZ, 0xc0, !PT ;  /* 0xfffffffe02027812 */ /* 0x000fe200078ec0ff */
[----:B------:R1:W-:Y:S01]  /*2100*/  @!P1 LDGSTS.E.BYPASS.LTC128B.128 [R204+0x9800], [R18.64+0x80] ;  /* 0x0980008012cc9fae */ /* 0x0003e2000b901d52 */
[----:B------:R-:W-:Y:S01]  /*2110*/  LOP3.LUT R16, R11, 0x8, R16, 0xf8, !PT ;  /* 0x000000080b107812 */ /* 0x000fe200078ef810 */
[----:B------:R-:W-:Y:S01]  /*2120*/  VOTEU.ALL UP0, P3 ;  /* 0x00000000003f7886 */ /* 0x000fe20001800000 */
[----:B------:R-:W-:Y:S01]  /*2130*/  SHF.R.U32.HI R11, RZ, 0x3, R11 ;  /* 0x00000003ff0b7819 */ /* 0x000fe2000001160b */
[----:B------:R1:W-:Y:S01]  /*2140*/  @!P1 LDGSTS.E.BYPASS.LTC128B.128 [R204+0xb800], [R18.64+0x100] ;  /* 0x0b80010012cc9fae */ /* 0x0003e2000b901d52 */
[----:B------:R-:W-:Y:S01]  /*2150*/  LEA.HI R14, R14, R15, RZ, 0x3 ;  /* 0x0000000f0e0e7211 */ /* 0x000fe200078f18ff */
[----:B------:R-:W-:Y:S01]  /*2160*/  IMAD.IADD R2, R9, 0x1, -R2 ;  /* 0x0000000109027824 */ /* 0x000fe200078e0a02 */
[----:B------:R-:W-:Y:S01]  /*2170*/  @!P5 LEA R10, P0, R6, c[0x0][0x170], 0x1 ;  /* 0x00005c00060ada11 */ /* 0x000fe200078008ff */
[----:B------:R-:W0:Y:S01]  /*2180*/  LDGDEPBAR ;  /* 0x00000000000079af */ /* 0x000e220000000000 */
[----:B------:R-:W-:Y:S01]  /*2190*/  LOP3.LUT R201, R16, R11, RZ, 0x3c, !PT ;  /* 0x0000000b10c97212 */ /* 0x000fe200078e3cff */
[----:B------:R-:W-:Y:S01]  /*21a0*/  IMAD.U32 R9, RZ, RZ, UR12 ;  /* 0x0000000cff097e24 */ /* 0x000fe2000f8e00ff */
[----:B------:R-:W-:Y:S01]  /*21b0*/  LOP3.LUT R8, R14, 0xfffffff8, RZ, 0xc0, !PT ;  /* 0xfffffff80e087812 */ /* 0x000fe200078ec0ff */
[----:B------:R-:W-:Y:S01]  /*21c0*/  @!UP0 UIMAD UR12, UR5, 0x30, URZ ;  /* 0x00000030050c88a4 */ /* 0x000fe2000f8e023f */
[----:B------:R-:W-:Y:S01]  /*21d0*/  @!P5 LEA.HI.X R11, R6, c[0x0][0x174], R7, 0x1, P0 ;  /* 0x00005d00060bda11 */ /* 0x000fe200000f0c07 */
[----:B------:R-:W-:Y:S01]  /*21e0*/  IMAD.U32 R7, RZ, RZ, UR4 ;  /* 0x00000004ff077e24 */ /* 0x000fe2000f8e00ff */
[C---:B------:R-:W-:Y:S01]  /*21f0*/  @!P4 IADD3 R6, P0, R20.reuse, UR24, RZ ;  /* 0x000000181406cc10 */ /* 0x040fe2000ff1e0ff */
[----:B------:R-:W-:Y:S01]  /*2200*/  IMAD.IADD R8, R15, 0x1, -R8 ;  /* 0x000000010f087824 */ /* 0x000fe200078e0a08 */
[----:B------:R-:W-:Y:S01]  /*2210*/  @!P6 LEA R16, P1, R20, c[0x0][0x170], 0x1 ;  /* 0x00005c001410ea11 */ /* 0x000fe200078208ff */
[----:B------:R-:W-:Y:S01]  /*2220*/  IMAD R201, R2, 0x200, R201 ;  /* 0x0000020002c97824 */ /* 0x000fe200078e02c9 */
[----:B------:R-:W-:Y:S01]  /*2230*/  @!P4 IADD3.X R9, R21, UR25, R9, P0, !PT ;  /* 0x000000191509cc10 */ /* 0x000fe200087fe409 */
[----:B--2---:R-:W-:Y:S01]  /*2240*/  IMAD.SHL.U32 R12, R8, 0x40, RZ ;  /* 0x00000040080c7824 */ /* 0x004fe200078e00ff */
[--C-:B------:R-:W-:Y:S01]  /*2250*/  @!P6 LEA.HI.X R17, R20, c[0x0][0x174], R21.reuse, 0x1, P1 ;  /* 0x00005d001411ea11 */ /* 0x100fe200008f0c15 */
[----:B------:R-:W-:Y:S01]  /*2260*/  IMAD.SHL.U32 R2, R2, 0x8, RZ ;  /* 0x0000000802027824 */ /* 0x000fe200078e00ff */
[----:B------:R-:W-:Y:S01]  /*2270*/  UIADD3 UR15, UR14, -UR15, -UR16 ;  /* 0x8000000f0e0f7290 */ /* 0x000fe2000fffe810 */
[----:B------:R-:W-:Y:S01]  /*2280*/  @!P3 IMAD.WIDE.U32 R20, R7, 0x30, R20 ;  /* 0x000000300714b825 */ /* 0x000fe200078e0014 */
[----:B------:R-:W-:Y:S01]  /*2290*/  LOP3.LUT R13, R12, 0x1c0, RZ, 0xc0, !PT ;  /* 0x000001c00c0d7812 */ /* 0x000fe200078ec0ff */
[----:B------:R-:W-:-:S02]  /*22a0*/  UISETP.GT.AND UP0, UPT, UR17, UR9, UPT ;  /* 0x000000091100728c */ /* 0x000fc4000bf04270 */
[----:B------:R-:W-:Y:S02]  /*22b0*/  IMAD.SHL.U32 R97, R14, 0x40, RZ ;  /* 0x000000400e617824 */ /* 0x000fe400078e00ff */
[----:B------:R-:W-:Y:S01]  /*22c0*/  IMAD.SHL.U32 R201, R201, 0x2, RZ ;  /* 0x00000002c9c97824 */ /* 0x000fe200078e00ff */
[----:B-1----:R-:W-:Y:S01]  /*22d0*/  @!P4 LEA R18, P0, R6, c[0x0][0x170], 0x1 ;  /* 0x00005c000612ca11 */ /* 0x002fe200078008ff */
[----:B------:R-:W-:-:S04]  /*22e0*/  DEPBAR.LE SB0, 0x0 ;  /* 0x000080000000791a */ /* 0x000fc80000000000 */
[----:B------:R-:W-:Y:S01]  /*22f0*/  BAR.SYNC.DEFER_BLOCKING 0x0 ;  /* 0x0000000000007b1d */ /* 0x000fe20000010000 */
[----:B------:R-:W-:Y:S01]  /*2300*/  @!P4 LEA.HI.X R19, R6, c[0x0][0x174], R9, 0x1, P0 ;  /* 0x00005d000613ca11 */ /* 0x000fe200000f0c09 */
[----:B------:R-:W-:Y:S01]  /*2310*/  IMAD.MOV.U32 R7, RZ, RZ, 0x10 ;  /* 0x00000010ff077424 */ /* 0x000fe200078e00ff */
[----:B------:R-:W-:Y:S02]  /*2320*/  LOP3.LUT R6, R13, 0x8, R2, 0xf8, !PT ;  /* 0x000000080d067812 */ /* 0x000fe400078ef802 */
[----:B------:R-:W-:Y:S02]  /*2330*/  SHF.R.U32.HI R13, RZ, 0x3, R13 ;  /* 0x00000003ff0d7819 */ /* 0x000fe4000001160d */
[----:B------:R-:W-:Y:S01]  /*2340*/  @!P3 IADD3 R2, R21, UR12, RZ ;  /* 0x0000000c1502bc10 */ /* 0x000fe2000fffe0ff */
[----:B------:R-:W-:Y:S01]  /*2350*/  UIADD3 UR12, UR14, 0x1, -UR16 ;  /* 0x000000010e0c7890 */ /* 0x000fe2000fffe810 */
[----:B------:R-:W-:Y:S02]  /*2360*/  R2P PR, R8, 0x6 ;  /* 0x0000000608007804 */ /* 0x000fe40000000000 */
[----:B------:R-:W-:-:S02]  /*2370*/  @!P3 LEA R12, P0, R20, c[0x0][0x170], 0x1 ;  /* 0x00005c00140cba11 */ /* 0x000fc400078008ff */
[----:B------:R-:W-:Y:S02]  /*2380*/  LOP3.LUT R6, R6, R13, RZ, 0x3c, !PT ;  /* 0x0000000d06067212 */ /* 0x000fe400078e3cff */
[----:B------:R-:W-:Y:S02]  /*2390*/  @!P3 LEA.HI.X R13, R20, c[0x0][0x174], R2, 0x1, P0 ;  /* 0x00005d00140dba11 */ /* 0x000fe400000f0c02 */
[----:B------:R-:W-:Y:S02]  /*23a0*/  SHF.R.S32.HI R2, RZ, 0x5, R96 ;  /* 0x00000005ff027819 */ /* 0x000fe40000011460 */
[----:B------:R-:W-:Y:S02]  /*23b0*/  LOP3.LUT R97, R97, 0xfffffe00, RZ, 0xc0, !PT ;  /* 0xfffffe0061617812 */ /* 0x000fe400078ec0ff */
[----:B------:R-:W-:Y:S02]  /*23c0*/  SEL R7, R7, 0xfffffff0, !P1 ;  /* 0xfffffff007077807 */ /* 0x000fe40004800000 */
[----:B------:R-:W-:Y:S01]  /*23d0*/  IADD3 R199, R201, 0x6020, RZ ;  /* 0x00006020c9c77810 */ /* 0x000fe20007ffe0ff */
[----:B------:R-:W-:Y:S01]  /*23e0*/  @P6 STS.128 [R204+0xc000], RZ ;  /* 0x00c000ffcc006388 */ /* 0x000fe20000000c00 */
[C---:B------:R-:W-:Y:S01]  /*23f0*/  IMAD R5, R2.reuse, 0x400, R97 ;  /* 0x0000040002057824 */ /* 0x040fe200078e0261 */
[----:B------:R-:W-:Y:S01]  /*2400*/  LEA R211, R2, UR13, 0x4 ;  /* 0x0000000d02d37c11 */ /* 0x000fe2000f8e20ff */
[----:B------:R-:W-:Y:S01]  /*2410*/  ULDC UR13, c[0x0][0x2e8] ;  /* 0x0000ba00000d7ab9 */ /* 0x000fe20000000800 */
[----:B------:R-:W-:Y:S01]  /*2420*/  @P6 STS.128 [R204+0xe000], RZ ;  /* 0x00e000ffcc006388 */ /* 0x000fe20000000c00 */
[----:B------:R-:W-:Y:S01]  /*2430*/  IMAD.IADD R202, R6, 0x1, R5 ;  /* 0x0000000106ca7824 */ /* 0x000fe200078e0205 */
[----:B------:R-:W-:Y:S01]  /*2440*/  UIADD3 UR12, UR12, UR13, URZ ;  /* 0x0000000d0c0c7290 */ /* 0x000fe2000fffe03f */
[----:B------:R-:W-:Y:S01]  /*2450*/  IMAD.MOV.U32 R5, RZ, RZ, 0x20 ;  /* 0x00000020ff057424 */ /* 0x000fe200078e00ff */
[----:B------:R-:W-:Y:S01]  /*2460*/  @P6 STS.128 [R204+0x10000], RZ ;  /* 0x010000ffcc006388 */ /* 0x000fe20000000c00 */
[----:B------:R-:W-:-:S03]  /*2470*/  IMAD.SHL.U32 R202, R202, 0x2, RZ ;  /* 0x00000002caca7824 */ /* 0x000fc600078e00ff */
[----:B------:R-:W-:Y:S01]  /*2480*/  @!PT LDS RZ, [RZ] ;  /* 0x00000000fffff984 */ /* 0x000fe20000000800 */
[----:B------:R-:W-:Y:S01]  /*2490*/  @!PT LDS RZ, [RZ] ;  /* 0x00000000fffff984 */ /* 0x000fe20000000800 */
[----:B------:R-:W-:Y:S01]  /*24a0*/  @!PT LDS RZ, [RZ] ;  /* 0x00000000fffff984 */ /* 0x000fe20000000800 */
[----:B------:R1:W-:Y:S01]  /*24b0*/  @!P6 LDGSTS.E.BYPASS.LTC128B.128 [R204+0xc000], [R16.64] ;  /* 0x0c00000010ccefae */ /* 0x0003e2000b901d52 */
[----:B------:R-:W-:Y:S01]  /*24c0*/  SEL R5, R5, 0xffffffe0, !P2 ;  /* 0xffffffe005057807 */ /* 0x000fe20005000000 */
[--C-:B------:R-:W-:Y:S01]  /*24d0*/  IMAD R200, R7, 0x2, R202.reuse ;  /* 0x0000000207c87824 */ /* 0x100fe200078e02ca */
[----:B------:R-:W-:Y:S01]  /*24e0*/  R2P PR, R0, 0x6 ;  /* 0x0000000600007804 */ /* 0x000fe20000000000 */
[----:B------:R1:W-:Y:S01]  /*24f0*/  @!P6 LDGSTS.E.BYPASS.LTC128B.128 [R204+0xe000], [R16.64+0x80] ;  /* 0x0e00008010ccefae */ /* 0x0003e2000b901d52 */
[----:B------:R-:W-:Y:S01]  /*2500*/  IADD3 R0, R201, 0x6000, RZ ;  /* 0x00006000c9007810 */ /* 0x000fe20007ffe0ff */
[C---:B------:R-:W-:Y:S02]  /*2510*/  IMAD R198, R5.reuse, 0x2, R202 ;  /* 0x0000000205c67824 */ /* 0x040fe400078e02ca */
[----:B------:R1:W-:Y:S01]  /*2520*/  @!P6 LDGSTS.E.BYPASS.LTC128B.128 [R204+0x10000], [R16.64+0x100] ;  /* 0x1000010010ccefae */ /* 0x0003e2000b901d52 */
[----:B------:R-:W-:-:S03]  /*2530*/  IMAD R197, R5, 0x2, R200 ;  /* 0x0000000205c57824 */ /* 0x000fc600078e02c8 */
[----:B------:R-:W-:Y:S04]  /*2540*/  @P5 STS.128 [R204+0xc800], RZ ;  /* 0x00c800ffcc005388 */ /* 0x000fe80000000c00 */
[----:B------:R-:W-:Y:S01]  /*2550*/  @P5 STS.128 [R204+0xe800], RZ ;  /* 0x00e800ffcc005388 */ /* 0x000fe20000000c00 */
[----:B------:R-:W-:Y:S01]  /*2560*/  @P1 IADD3 R199, R0, -0x20, RZ ;  /* 0xffffffe000c71810 */ /* 0x000fe20007ffe0ff */
[----:B------:R-:W-:Y:S02]  /*2570*/  IMAD.MOV.U32 R0, RZ, RZ, 0x40 ;  /* 0x00000040ff007424 */ /* 0x000fe400078e00ff */
[----:B------:R-:W-:Y:S01]  /*2580*/  @P5 STS.128 [R204+0x10800], RZ ;  /* 0x010800ffcc005388 */ /* 0x000fe20000000c00 */
[C---:B------:R-:W-:Y:S02]  /*2590*/  IADD3 R191, R199.reuse, 0x800, RZ ;  /* 0x00000800c7bf7810 */ /* 0x040fe40007ffe0ff */
[----:B------:R-:W-:Y:S01]  /*25a0*/  SEL R0, R0, 0xffffffc0, !P2 ;  /* 0xffffffc000007807 */ /* 0x000fe20005000000 */
[----:B------:R-:W-:Y:S01]  /*25b0*/  @!PT LDS RZ, [RZ] ;  /* 0x00000000fffff984 */ /* 0x000fe20000000800 */
[----:B------:R-:W-:Y:S01]  /*25c0*/  @!PT LDS RZ, [RZ] ;  /* 0x00000000fffff984 */ /* 0x000fe20000000800 */
[----:B------:R-:W-:Y:S01]  /*25d0*/  @!PT LDS RZ, [RZ] ;  /* 0x00000000fffff984 */ /* 0x000fe20000000800 */
[----:B------:R2:W-:Y:S01]  /*25e0*/  @!P5 LDGSTS.E.BYPASS.LTC128B.128 [R204+0xc800], [R10.64] ;  /* 0x0c8000000accdfae */ /* 0x0005e2000b901d52 */
[----:B------:R-:W-:-:S02]  /*25f0*/  IADD3 R190, R199, 0x1000, RZ ;  /* 0x00001000c7be7810 */ /* 0x000fc40007ffe0ff */
[----:B------:R-:W-:Y:S01]  /*2600*/  IADD3 R189, R199, 0x1800, RZ ;  /* 0x00001800c7bd7810 */ /* 0x000fe20007ffe0ff */
[----:B------:R2:W-:Y:S01]  /*2610*/  @!P5 LDGSTS.E.BYPASS.LTC128B.128 [R204+0xe800], [R10.64+0x80] ;  /* 0x0e8000800accdfae */ /* 0x0005e2000b901d52 */
[----:B------:R-:W-:Y:S01]  /*2620*/  IMAD.IADD R195, R201, 0x1, R0 ;  /* 0x00000001c9c37824 */ /* 0x000fe200078e0200 */
[----:B------:R-:W-:Y:S01]  /*2630*/  IADD3 R187, R199, 0x2000, RZ ;  /* 0x00002000c7bb7810 */ /* 0x000fe20007ffe0ff */
[----:B------:R-:W-:Y:S01]  /*2640*/  IMAD.IADD R188, R0, 0x1, R199 ;  /* 0x0000000100bc7824 */ /* 0x000fe200078e02c7 */
[----:B------:R2:W-:Y:S01]  /*2650*/  @!P5 LDGSTS.E.BYPASS.LTC128B.128 [R204+0x10800], [R10.64+0x100] ;  /* 0x108001000accdfae */ /* 0x0005e2000b901d52 */
[----:B------:R-:W-:Y:S01]  /*2660*/  IMAD.IADD R0, R97, 0x1, R6 ;  /* 0x0000000161007824 */ /* 0x000fe200078e0206 */
[C---:B------:R-:W-:Y:S01]  /*2670*/  IADD3 R186, R199.reuse, 0x2800, RZ ;  /* 0x00002800c7ba7810 */ /* 0x040fe20007ffe0ff */
[----:B------:R-:W-:Y:S01]  /*2680*/  IMAD.U32 R6, RZ, RZ, UR17 ;  /* 0x00000011ff067e24 */ /* 0x000fe2000f8e00ff */
[----:B------:R-:W-:Y:S01]  /*2690*/  @P4 STS.128 [R204+0xd000], RZ ;  /* 0x00d000ffcc004388 */ /* 0x000fe20000000c00 */
[----:B------:R-:W-:-:S02]  /*26a0*/  IADD3 R185, R199, 0x3000, RZ ;  /* 0x00003000c7b97810 */ /* 0x000fc40007ffe0ff */
[----:B------:R-:W-:Y:S01]  /*26b0*/  IMAD R6, R6, 0x40, R213 ;  /* 0x0000004006067824 */ /* 0x000fe200078e02d5 */
[----:B------:R-:W-:Y:S01]  /*26c0*/  @P4 STS.128 [R204+0xf000], RZ ;  /* 0x00f000ffcc004388 */ /* 0x000fe20000000c00 */
[C---:B------:R-:W-:Y:S02]  /*26d0*/  IADD3 R184, R199.reuse, 0x3800, RZ ;  /* 0x00003800c7b87810 */ /* 0x040fe40007ffe0ff */
[C---:B------:R-:W-:Y:S01]  /*26e0*/  IADD3 R183, R199.reuse, 0x4000, RZ ;  /* 0x00004000c7b77810 */ /* 0x040fe20007ffe0ff */
[----:B------:R-:W-:Y:S01]  /*26f0*/  @P4 STS.128 [R204+0x11000], RZ ;  /* 0x011000ffcc004388 */ /* 0x000fe20000000c00 */
[----:B------:R-:W-:Y:S02]  /*2700*/  IADD3 R2, R6, 0x8, RZ ;  /* 0x0000000806027810 */ /* 0x000fe40007ffe0ff */
[C---:B------:R-:W-:Y:S01]  /*2710*/  IADD3 R182, R199.reuse, 0x4800, RZ ;  /* 0x00004800c7b67810 */ /* 0x040fe20007ffe0ff */
[----:B------:R-:W-:Y:S01]  /*2720*/  @!PT LDS RZ, [RZ] ;  /* 0x00000000fffff984 */ /* 0x000fe20000000800 */
[----:B------:R-:W-:Y:S01]  /*2730*/  @!PT LDS RZ, [RZ] ;  /* 0x00000000fffff984 */ /* 0x000fe20000000800 */
[----:B------:R-:W-:Y:S01]  /*2740*/  @!PT LDS RZ, [RZ] ;  /* 0x00000000fffff984 */ /* 0x000fe20000000800 */
[----:B------:R1:W-:Y:S01]  /*2750*/  @!P4 LDGSTS.E.BYPASS.LTC128B.128 [R204+0xd000], [R18.64] ;  /* 0x0d00000012cccfae */ /* 0x0003e2000b901d52 */
[----:B------:R-:W-:-:S02]  /*2760*/  IADD3 R181, R199, 0x5000, RZ ;  /* 0x00005000c7b57810 */ /* 0x000fc40007ffe0ff */
[----:B------:R-:W-:Y:S01]  /*2770*/  IADD3 R180, R199, 0x5800, RZ ;  /* 0x00005800c7b47810 */ /* 0x000fe20007ffe0ff */
        /* <DEDUP_REMOVED lines=11> */
[----:B--2---:R-:W-:Y:S04]  /*2830*/  LDSM.16.M88.4 R8, [R202] ;  /* 0x00000000ca08783b */ /* 0x004fe80000000200 */
[----:B------:R-:W3:Y:S04]  /*2840*/  LDSM.16.M88.4 R28, [R201+0x6000] ;  /* 0x00600000c91c783b */ /* 0x000ee80000000200 */
[----:B-1----:R-:W-:Y:S04]  /*2850*/  LDSM.16.M88.4 R16, [R200] ;  /* 0x00000000c810783b */ /* 0x002fe80000000200 */
[----:B------:R-:W-:Y:S04]  /*2860*/  LDSM.16.M88.4 R84, [R199] ;  /* 0x00000000c754783b */ /* 0x000fe80000000200 */
[----:B------:R-:W1:Y:S04]  /*2870*/  LDSM.16.M88.4 R52, [R201+0x6800] ;  /* 0x00680000c934783b */ /* 0x000e680000000200 */
[----:B------:R-:W2:Y:S04]  /*2880*/  LDSM.16.M88.4 R44, [R201+0x7000] ;  /* 0x00700000c92c783b */ /* 0x000ea80000000200 */
[----:B----4-:R-:W4:Y:S04]  /*2890*/  LDSM.16.M88.4 R12, [R201+0x7800] ;  /* 0x00780000c90c783b */ /* 0x010f280000000200 */
[----:B------:R-:W-:Y:S04]  /*28a0*/  LDSM.16.M88.4 R76, [R198] ;  /* 0x00000000c64c783b */ /* 0x000fe80000000200 */
[----:B------:R-:W5:Y:S04]  /*28b0*/  LDSM.16.M88.4 R72, [R195+0x6000] ;  /* 0x00600000c348783b */ /* 0x000f680000000200 */
[----:B------:R-:W2:Y:S04]  /*28c0*/  LDSM.16.M88.4 R64, [R199+0x800] ;  /* 0x00080000c740783b */ /* 0x000ea80000000200 */
[----:B------:R-:W2:Y:S01]  /*28d0*/  LDSM.16.M88.4 R60, [R199+0x1000] ;  /* 0x00100000c73c783b */ /* 0x000ea20000000200 */
[C---:B---3--:R-:W-:Y:S03]  /*28e0*/  HMMA.16816.F32 R20, R8.reuse, R28, RZ ;  /* 0x0000001c0814723c */ /* 0x048fe600000018ff */
[----:B------:R-:W3:Y:S04]  /*28f0*/  LDSM.16.M88.4 R32, [R199+0x1800] ;  /* 0x00180000c720783b */ /* 0x000ee80000000200 */
[----:B------:R-:W-:Y:S01]  /*2900*/  LDSM.16.M88.4 R68, [R188] ;  /* 0x00000000bc44783b */ /* 0x000fe20000000200 */
[C---:B------:R-:W-:Y:S03]  /*2910*/  HMMA.16816.F32 R28, R8.reuse, R30, RZ ;  /* 0x0000001e081c723c */ /* 0x040fe600000018ff */
[----:B------:R-:W-:Y:S04]  /*2920*/  LDSM.16.M88.4 R40, [R195+0x6800] ;  /* 0x00680000c328783b */ /* 0x000fe80000000200 */
[----:B------:R-:W-:Y:S01]  /*2930*/  LDSM.16.M88.4 R36, [R195+0x7000] ;  /* 0x00700000c324783b */ /* 0x000fe20000000200 */
[----:B-1----:R-:W-:Y:S03]  /*2940*/  HMMA.16816.F32 R56, R8, R52, RZ ;  /* 0x000000340838723c */ /* 0x002fe600000018ff */
[----:B------:R-:W-:Y:S04]  /*2950*/  LDSM.16.M88.4 R24, [R195+0x7800] ;  /* 0x00780000c318783b */ /* 0x000fe80000000200 */
[----:B------:R-:W-:Y:S01]  /*2960*/  LDSM.16.M88.4 R88, [R197+0x2000] ;  /* 0x00200000c558783b */ /* 0x000fe20000000200 */
[C---:B------:R-:W-:Y:S03]  /*2970*/  HMMA.16816.F32 R20, R16.reuse, R84, R20 ;  /* 0x000000541014723c */ /* 0x040fe60000001814 */
[----:B------:R-:W-:Y:S04]  /*2980*/  LDSM.16.M88.4 R92, [R199+0x4000] ;  /* 0x00400000c75c783b */ /* 0x000fe80000000200 */
[----:B------:R-:W0:Y:S01]  /*2990*/  LDGDEPBAR ;  /* 0x00000000000079af */ /* 0x000e220000000000 */
[----:B------:R-:W-:Y:S03]  /*29a0*/  HMMA.16816.F32 R28, R16, R86, R28 ;  /* 0x00000056101c723c */ /* 0x000fe6000000181c */
[----:B------:R-:W-:Y:S05]  /*29b0*/  LDSM.16.M88.4 R84, [R201+0x8000] ;  /* 0x00800000c954783b */ /* 0x000fea0000000200 */
[C---:B--2---:R-:W-:Y:S08]  /*29c0*/  HMMA.16816.F32 R48, R8.reuse, R44, RZ ;  /* 0x0000002c0830723c */ /* 0x044ff000000018ff */
[C---:B------:R-:W-:Y:S08]  /*29d0*/  HMMA.16816.F32 R52, R8.reuse, R54, RZ ;  /* 0x000000360834723c */ /* 0x040ff000000018ff */
[C---:B------:R-:W-:Y:S08]  /*29e0*/  HMMA.16816.F32 R44, R8.reuse, R46, RZ ;  /* 0x0000002e082c723c */ /* 0x040ff000000018ff */
[C---:B----4-:R-:W-:Y:S08]  /*29f0*/  HMMA.16816.F32 R80, R8.reuse, R12, RZ ;  /* 0x0000000c0850723c */ /* 0x050ff000000018ff */
[----:B------:R-:W-:Y:S01]  /*2a00*/  HMMA.16816.F32 R8, R8, R14, RZ ;  /* 0x0000000e0808723c */ /* 0x000fe200000018ff */
[----:B------:R-:W1:Y:S07]  /*2a10*/  LDSM.16.M88.4 R12, [R197] ;  /* 0x00000000c50c783b */ /* 0x000e6e0000000200 */
[C---:B-----5:R-:W-:Y:S08]  /*2a20*/  HMMA.16816.F32 R20, R76.reuse, R72, R20 ;  /* 0x000000484c14723c */ /* 0x060ff00000001814 */
        /* <DEDUP_REMOVED lines=127> */
[----:B------:R-:W-:Y:S01]  /*3220*/  FMUL.FTZ R26, R30, c[0x0][0x2ec] ;  /* 0x0000bb001e1a7a20 */ /* 0x000fe20000410000 */
[C---:B-1----:R-:W-:Y:S05]  /*3230*/  HMMA.16816.F32 R80, R12.reuse, R16, R80 ;  /* 0x000000100c50723c */ /* 0x042fea0000001850 */
[----:B------:R-:W1:Y:S02]  /*3240*/  MUFU.TANH R26, R26 ;  /* 0x0000001a001a7308 */ /* 0x000e640000002400 */
[----:B------:R-:W-:Y:S01]  /*3250*/  LOP3.LUT R17, R96, 0xffffffe0, RZ, 0xc0, !PT ;  /* 0xffffffe060117812 */ /* 0x000fe200078ec0ff */
[----:B------:R-:W-:Y:S01]  /*3260*/  HMMA.16816.F32 R76, R12, R18, R76 ;  /* 0x000000120c4c723c */ /* 0x000fe2000000184c */
[----:B------:R-:W2:Y:S01]  /*3270*/  LDSM.16.M88.4 R12, [R188+0x5800] ;  /* 0x00580000bc0c783b */ /* 0x000ea20000000200 */
[----:B------:R-:W-:Y:S01]  /*3280*/  FMUL.FTZ R16, R31, c[0x0][0x2ec] ;  /* 0x0000bb001f107a20 */ /* 0x000fe20000410000 */
[----:B------:R-:W-:-:S04]  /*3290*/  DEPBAR.LE SB0, 0x0 ;  /* 0x000080000000791a */ /* 0x000fc80000000000 */
[----:B------:R-:W-:Y:S01]  /*32a0*/  IMAD.IADD R216, R4, 0x1, -R17 ;  /* 0x0000000104d87824 */ /* 0x000fe200078e0a11 */
[----:B----4-:R-:W-:Y:S01]  /*32b0*/  HMMA.16816.F32 R56, R8, R32, R56 ;  /* 0x000000200838723c */ /* 0x010fe20000001838 */
[C---:B------:R-:W-:Y:S01]  /*32c0*/  IADD3 R4, R6.reuse, 0x1, RZ ;  /* 0x0000000106047810 */ /* 0x040fe20007ffe0ff */
[----:B------:R-:W4:Y:S01]  /*32d0*/  MUFU.TANH R25, R25 ;  /* 0x0000001900197308 */ /* 0x000f220000002400 */
[----:B------:R-:W-:Y:S02]  /*32e0*/  IADD3 R18, R6, 0x11, RZ ;  /* 0x0000001106127810 */ /* 0x000fe40007ffe0ff */
[----:B------:R-:W-:-:S03]  /*32f0*/  SHF.R.S32.HI R27, RZ, 0x1f, R216 ;  /* 0x0000001fff1b7819 */ /* 0x000fc600000114d8 */
[----:B------:R-:W-:Y:S01]  /*3300*/  HMMA.16816.F32 R48, R8, R20, R48 ;  /* 0x000000140830723c */ /* 0x000fe20000001830 */
[----:B------:R-:W-:Y:S01]  /*3310*/  LEA.HI R216, R27, R216, RZ, 0x2 ;  /* 0x000000d81bd87211 */ /* 0x000fe200078f10ff */
[----:B------:R-:W1:Y:S03]  /*3320*/  MUFU.TANH R16, R16 ;  /* 0x0000001000107308 */ /* 0x000e660000002400 */
[----:B------:R-:W-:-:S03]  /*3330*/  SHF.R.S32.HI R216, RZ, 0x2, R216 ;  /* 0x00000002ffd87819 */ /* 0x000fc600000114d8 */
[----:B------:R-:W-:Y:S02]  /*3340*/  HMMA.16816.F32 R52, R8, R34, R52 ;  /* 0x000000220834723c */ /* 0x000fe40000001834 */
[----:B------:R-:W-:-:S05]  /*3350*/  IMAD.IADD R211, R216, 0x1, R211 ;  /* 0x00000001d8d37824 */ /* 0x000fca00078e02d3 */
[----:B------:R-:W-:Y:S01]  /*3360*/  IADD3 R205, R211, 0x8, RZ ;  /* 0x00000008d3cd7810 */ /* 0x000fe20007ffe0ff */
[----:B------:R-:W-:Y:S01]  /*3370*/  FMUL.FTZ R29, R59, c[0x0][0x2ec] ;  /* 0x0000bb003b1d7a20 */ /* 0x000fe20000410000 */
[----:B------:R-:W-:Y:S01]  /*3380*/  IADD3 R212, R211, UR15, RZ ;  /* 0x0000000fd3d47c10 */ /* 0x000fe2000fffe0ff */
[C---:B------:R-:W-:Y:S01]  /*3390*/  HMMA.16816.F32 R44, R8.reuse, R22, R44 ;  /* 0x00000016082c723c */ /* 0x040fe2000000182c */
[----:B------:R-:W-:Y:S01]  /*33a0*/  IADD3 R210, R205, UR15, RZ ;  /* 0x0000000fcdd27c10 */ /* 0x000fe2000fffe0ff */
[----:B------:R-:W-:Y:S01]  /*33b0*/  FMUL.FTZ R17, R56, c[0x0][0x2ec] ;  /* 0x0000bb0038117a20 */ /* 0x000fe20000410000 */
[----:B------:R-:W-:Y:S01]  /*33c0*/  IADD3 R211, R211, UR12, RZ ;  /* 0x0000000cd3d37c10 */ /* 0x000fe2000fffe0ff */
[----:B------:R-:W-:Y:S01]  /*33d0*/  FMUL.FTZ R30, R57, c[0x0][0x2ec] ;  /* 0x0000bb00391e7a20 */ /* 0x000fe20000410000 */
[----:B------:R-:W-:Y:S01]  /*33e0*/  IADD3 R205, R205, UR12, RZ ;  /* 0x0000000ccdcd7c10 */ /* 0x000fe2000fffe0ff */
[----:B------:R-:W-:Y:S01]  /*33f0*/  FMUL.FTZ R31, R58, c[0x0][0x2ec] ;  /* 0x0000bb003a1f7a20 */ /* 0x000fe20000410000 */
[----:B------:R-:W-:Y:S01]  /*3400*/  IMNMX R211, R211, UR14, PT ;  /* 0x0000000ed3d37c17 */ /* 0x000fe2000b800200 */
[C---:B--2---:R-:W-:Y:S01]  /*3410*/  HMMA.16816.F32 R80, R8.reuse, R12, R80 ;  /* 0x0000000c0850723c */ /* 0x044fe20000001850 */
[----:B------:R-:W-:Y:S01]  /*3420*/  IMNMX R205, R205, UR14, PT ;  /* 0x0000000ecdcd7c17 */ /* 0x000fe2000b800200 */
[----:B------:R-:W2:Y:S01]  /*3430*/  MUFU.TANH R29, R29 ;  /* 0x0000001d001d7308 */ /* 0x000ea20000002400 */
[----:B------:R-:W-:Y:S01]  /*3440*/  IMNMX R212, RZ, R212, !PT ;  /* 0x000000d4ffd47217 */ /* 0x000fe20007800200 */
[----:B------:R-:W-:Y:S01]  /*3450*/  FMUL.FTZ R49, R49, c[0x0][0x2ec] ;  /* 0x0000bb0031317a20 */ /* 0x000fe20000410000 */
[----:B------:R-:W-:Y:S01]  /*3460*/  IMNMX R210, RZ, R210, !PT ;  /* 0x000000d2ffd27217 */ /* 0x000fe20007800200 */
[----:B------:R-:W-:Y:S01]  /*3470*/  FMUL.FTZ R32, R55, c[0x0][0x2ec] ;  /* 0x0000bb0037207a20 */ /* 0x000fe20000410000 */
[C---:B------:R-:W-:Y:S01]  /*3480*/  ISETP.GE.AND P2, PT, R4.reuse, R211, PT ;  /* 0x000000d30400720c */ /* 0x040fe20003f46270 */
[----:B------:R-:W-:Y:S01]  /*3490*/  HMMA.16816.F32 R76, R8, R14, R76 ;  /* 0x0000000e084c723c */ /* 0x000fe2000000184c */
[-C--:B------:R-:W-:Y:S01]  /*34a0*/  ISETP.GE.AND P4, PT, R4, R205.reuse, PT ;  /* 0x000000cd0400720c */ /* 0x080fe20003f86270 */
[----:B------:R-:W1:Y:S01]  /*34b0*/  MUFU.TANH R17, R17 ;  /* 0x0000001100117308 */ /* 0x000e620000002400 */
[----:B------:R-:W-:Y:S01]  /*34c0*/  ISETP.GE.AND P5, PT, R6, R205, PT ;  /* 0x000000cd0600720c */ /* 0x000fe20003fa6270 */
[----:B------:R-:W-:Y:S01]  /*34d0*/  FMUL.FTZ R28, R52, c[0x0][0x2ec] ;  /* 0x0000bb00341c7a20 */ /* 0x000fe20000410000 */
[C---:B------:R-:W-:Y:S01]  /*34e0*/  ISETP.GE.AND P3, PT, R2.reuse, R211, PT ;  /* 0x000000d30200720c */ /* 0x040fe20003f66270 */
[----:B------:R-:W-:Y:S01]  /*34f0*/  FMUL.FTZ R20, R53, c[0x0][0x2ec] ;  /* 0x0000bb0035147a20 */ /* 0x000fe20000410000 */
[----:B------:R-:W-:Y:S01]  /*3500*/  ISETP.GE.AND P0, PT, R2, R205, PT ;  /* 0x000000cd0200720c */ /* 0x000fe20003f06270 */
[----:B------:R-:W-:Y:S01]  /*3510*/  FMUL.FTZ R33, R54, c[0x0][0x2ec] ;  /* 0x0000bb0036217a20 */ /* 0x000fe20000410000 */
[-C--:B------:R-:W-:Y:S01]  /*3520*/  ISETP.GE.AND P1, PT, R6, R211.reuse, PT ;  /* 0x000000d30600720c */ /* 0x080fe20003f26270 */
[----:B------:R-:W-:Y:S01]  /*3530*/  MUFU.TANH R30, R30 ;  /* 0x0000001e001e7308 */ /* 0x000fe20000002400 */
[----:B------:R-:W-:Y:S01]  /*3540*/  ISETP.LT.OR P2, PT, R4, R212, P2 ;  /* 0x000000d40400720c */ /* 0x000fe20001741670 */
[----:B------:R-:W-:Y:S01]  /*3550*/  FMUL.FTZ R48, R48, c[0x0][0x2ec] ;  /* 0x0000bb0030307a20 */ /* 0x000fe20000410000 */
[-C--:B------:R-:W-:Y:S01]  /*3560*/  ISETP.LT.OR P4, PT, R4, R210.reuse, P4 ;  /* 0x000000d20400720c */ /* 0x080fe20002781670 */
[----:B------:R-:W-:Y:S01]  /*3570*/  FMUL.FTZ R50, R50, c[0x0][0x2ec] ;  /* 0x0000bb0032327a20 */ /* 0x000fe20000410000 */
[----:B------:R-:W-:Y:S01]  /*3580*/  ISETP.LT.OR P5, PT, R6, R210, P5 ;  /* 0x000000d20600720c */ /* 0x000fe20002fa1670 */
[----:B------:R-:W-:Y:S01]  /*3590*/  FMUL.FTZ R82, R82, c[0x0][0x2ec] ;  /* 0x0000bb0052527a20 */ /* 0x000fe20000410000 */
[C---:B------:R-:W-:Y:S01]  /*35a0*/  ISETP.LT.OR P3, PT, R2.reuse, R212, P3 ;  /* 0x000000d40200720c */ /* 0x040fe20001f61670 */
[----:B------:R-:W1:Y:S01]  /*35b0*/  MUFU.TANH R31, R31 ;  /* 0x0000001f001f7308 */ /* 0x000e620000002400 */
[----:B------:R-:W-:Y:S01]  /*35c0*/  ISETP.LT.OR P0, PT, R2, R210, P0 ;  /* 0x000000d20200720c */ /* 0x000fe20000701670 */
[----:B------:R-:W-:Y:S01]  /*35d0*/  FMUL.FTZ R51, R51, c[0x0][0x2ec] ;  /* 0x0000bb0033337a20 */ /* 0x000fe20000410000 */
[----:B------:R-:W-:Y:S01]  /*35e0*/  IADD3 R4, R6, 0x9, RZ ;  /* 0x0000000906047810 */ /* 0x000fe20007ffe0ff */
[----:B------:R-:W-:Y:S01]  /*35f0*/  FMUL.FTZ R44, R44, c[0x0][0x2ec] ;  /* 0x0000bb002c2c7a20 */ /* 0x000fe20000410000 */
[CC--:B------:R-:W-:Y:S01]  /*3600*/  ISETP.LT.OR P1, PT, R6.reuse, R212.reuse, P1 ;  /* 0x000000d40600720c */ /* 0x0c0fe20000f21670 */
[----:B------:R-:W-:Y:S01]  /*3610*/  FMUL.FTZ R45, R45, c[0x0][0x2ec] ;  /* 0x0000bb002d2d7a20 */ /* 0x000fe20000410000 */
[----:B------:R-:W-:Y:S01]  /*3620*/  IADD3 R2, R6, 0x10, RZ ;  /* 0x0000001006027810 */ /* 0x000fe20007ffe0ff */
[----:B------:R-:W1:Y:S01]  /*3630*/  MUFU.TANH R159, R49 ;  /* 0x00000031009f7308 */ /* 0x000e620000002400 */
[----:B-----5:R-:W-:Y:S01]  /*3640*/  FSEL R38, R38, -INF , !P5 ;  /* 0xff80000026267808 */ /* 0x020fe20006800000 */
[----:B------:R-:W-:Y:S01]  /*3650*/  FMUL.FTZ R46, R46, c[0x0][0x2ec] ;  /* 0x0000bb002e2e7a20 */ /* 0x000fe20000410000 */
[----:B------:R-:W-:Y:S01]  /*3660*/  ISETP.GE.AND P6, PT, R4, R211, PT ;  /* 0x000000d30400720c */ /* 0x000fe20003fc6270 */
[----:B------:R-:W-:Y:S01]  /*3670*/  FMUL.FTZ R47, R47, c[0x0][0x2ec] ;  /* 0x0000bb002f2f7a20 */ /* 0x000fe20000410000 */
[----:B------:R-:W-:Y:S01]  /*3680*/  FSEL R27, R36, -INF , !P1 ;  /* 0xff800000241b7808 */ /* 0x000fe20004800000 */
[----:B------:R-:W-:Y:S01]  /*3690*/  FMUL.FTZ R80, R80, c[0x0][0x2ec] ;  /* 0x0000bb0050507a20 */ /* 0x000fe20000410000 */
[----:B------:R-:W-:Y:S01]  /*36a0*/  ISETP.GE.AND P5, PT, R4, R205, PT ;  /* 0x000000cd0400720c */ /* 0x000fe20003fa6270 */
[----:B------:R-:W5:Y:S01]  /*36b0*/  MUFU.TANH R32, R32 ;  /* 0x0000002000207308 */ /* 0x000f620000002400 */
[----:B---3--:R-:W-:Y:S01]  /*36c0*/  FSEL R37, R37, -INF , !P2 ;  /* 0xff80000025257808 */ /* 0x008fe20005000000 */
[----:B------:R-:W-:Y:S01]  /*36d0*/  FMUL.FTZ R81, R81, c[0x0][0x2ec] ;  /* 0x0000bb0051517a20 */ /* 0x000fe20000410000 */
[C---:B------:R-:W-:Y:S01]  /*36e0*/  ISETP.GE.AND P1, PT, R2.reuse, R211, PT ;  /* 0x000000d30200720c */ /* 0x040fe20003f26270 */
[----:B------:R-:W-:Y:S01]  /*36f0*/  FMUL.FTZ R83, R83, c[0x0][0x2ec] ;  /* 0x0000bb0053537a20 */ /* 0x000fe20000410000 */
[----:B------:R-:W-:Y:S01]  /*3700*/  ISETP.GE.AND P2, PT, R2, R205, PT ;  /* 0x000000cd0200720c */ /* 0x000fe20003f46270 */
[----:B------:R-:W-:Y:S01]  /*3710*/  FMUL.FTZ R76, R76, c[0x0][0x2ec] ;  /* 0x0000bb004c4c7a20 */ /* 0x000fe20000410000 */
[C---:B------:R-:W-:Y:S01]  /*3720*/  ISETP.LT.OR P6, PT, R4.reuse, R212, P6 ;  /* 0x000000d40400720c */ /* 0x040fe200037c1670 */
[----:B------:R-:W3:Y:S01]  /*3730*/  MUFU.TANH R167, R48 ;  /* 0x0000003000a77308 */ /* 0x000ee20000002400 */
[----:B------:R-:W-:Y:S01]  /*3740*/  ISETP.LT.OR P5, PT, R4, R210, P5 ;  /* 0x000000d20400720c */ /* 0x000fe20002fa1670 */
[----:B------:R-:W-:Y:S01]  /*3750*/  FMUL.FTZ R77, R77, c[0x0][0x2ec] ;  /* 0x0000bb004d4d7a20 */ /* 0x000fe20000410000 */
[----:B------:R-:W-:Y:S01]  /*3760*/  ISETP.LT.OR P1, PT, R2, R212, P1 ;  /* 0x000000d40200720c */ /* 0x000fe20000f21670 */
[----:B------:R-:W-:Y:S01]  /*3770*/  FMUL.FTZ R78, R78, c[0x0][0x2ec] ;  /* 0x0000bb004e4e7a20 */ /* 0x000fe20000410000 */
[----:B------:R-:W-:Y:S01]  /*3780*/  ISETP.LT.OR P2, PT, R2, R210, P2 ;  /* 0x000000d20200720c */ /* 0x000fe20001741670 */
[----:B------:R-:W-:Y:S01]  /*3790*/  FMUL.FTZ R79, R79, c[0x0][0x2ec] ;  /* 0x0000bb004f4f7a20 */ /* 0x000fe20000410000 */
[----:B------:R-:W-:Y:S01]  /*37a0*/  IADD3 R4, R6, 0x18, RZ ;  /* 0x0000001806047810 */ /* 0x000fe20007ffe0ff */
[----:B------:R-:W2:Y:S01]  /*37b0*/  MUFU.TANH R162, R50 ;  /* 0x0000003200a27308 */ /* 0x000ea20000002400 */
[----:B-1----:R-:W-:-:S02]  /*37c0*/  FSEL R2, R26, -INF , !P0 ;  /* 0xff8000001a027808 */ /* 0x002fc40004000000 */
[----:B------:R-:W-:Y:S02]  /*37d0*/  ISETP.GE.AND P0, PT, R18, R205, PT ;  /* 0x000000cd1200720c */ /* 0x000fe40003f06270 */
[----:B------:R-:W-:Y:S02]  /*37e0*/  FSEL R23, R24, -INF , !P3 ;  /* 0xff80000018177808 */ /* 0x000fe40005800000 */
[----:B----4-:R-:W-:Y:S01]  /*37f0*/  FSEL R25, R25, -INF , !P6 ;  /* 0xff80000019197808 */ /* 0x010fe20007000000 */
[----:B------:R-:W1:Y:S01]  /*3800*/  MUFU.TANH R28, R28 ;  /* 0x0000001c001c7308 */ /* 0x000e620000002400 */
[C---:B------:R-:W-:Y:S02]  /*3810*/  ISETP.GE.AND P3, PT, R4.reuse, R211, PT ;  /* 0x000000d30400720c */ /* 0x040fe40003f66270 */
[----:B------:R-:W-:Y:S02]  /*3820*/  ISETP.GE.AND P6, PT, R4, R205, PT ;  /* 0x000000cd0400720c */ /* 0x000fe40003fc6270 */
[----:B------:R-:W-:-:S02]  /*3830*/  ISETP.LT.OR P0, PT, R18, R210, P0 ;  /* 0x000000d21200720c */ /* 0x000fc40000701670 */
[----:B------:R-:W-:Y:S01]  /*3840*/  FSEL R39, R39, -INF , !P4 ;  /* 0xff80000027277808 */ /* 0x000fe20006000000 */
[----:B------:R-:W-:Y:S01]  /*3850*/  MUFU.TANH R20, R20 ;  /* 0x0000001400147308 */ /* 0x000fe20000002400 */
[----:B------:R-:W-:Y:S02]  /*3860*/  IADD3 R22, R6, 0x21, RZ ;  /* 0x0000002106167810 */ /* 0x000fe40007ffe0ff */
[----:B------:R-:W-:Y:S02]  /*3870*/  ISETP.GE.AND P4, PT, R18, R211, PT ;  /* 0x000000d31200720c */ /* 0x000fe40003f86270 */
[C---:B------:R-:W-:Y:S02]  /*3880*/  ISETP.LT.OR P3, PT, R4.reuse, R212, P3 ;  /* 0x000000d40400720c */ /* 0x040fe40001f61670 */
[----:B------:R-:W-:Y:S01]  /*3890*/  ISETP.LT.OR P6, PT, R4, R210, P6 ;  /* 0x000000d20400720c */ /* 0x000fe200037c1670 */
[----:B------:R-:W4:Y:S01]  /*38a0*/  MUFU.TANH R33, R33 ;  /* 0x0000002100217308 */ /* 0x000f220000002400 */
[----:B------:R-:W-:-:S02]  /*38b0*/  FSEL R4, R16, -INF , !P5 ;  /* 0xff80000010047808 */ /* 0x000fc40006800000 */
[----:B--2---:R-:W-:Y:S02]  /*38c0*/  FSEL R16, R29, -INF , !P0 ;  /* 0xff8000001d107808 */ /* 0x004fe40004000000 */
[----:B------:R-:W-:Y:S02]  /*38d0*/  ISETP.GE.AND P0, PT, R22, R211, PT ;  /* 0x000000d31600720c */ /* 0x000fe40003f06270 */
[-C--:B------:R-:W-:Y:S01]  /*38e0*/  ISETP.LT.OR P4, PT, R18, R212.reuse, P4 ;  /* 0x000000d41200720c */ /* 0x080fe20002781670 */
[----:B------:R-:W2:Y:S01]  /*38f0*/  MUFU.TANH R166, R82 ;  /* 0x0000005200a67308 */ /* 0x000ea20000002400 */
[C---:B------:R-:W-:Y:S02]  /*3900*/  IADD3 R13, R6.reuse, 0x19, RZ ;  /* 0x00000019060d7810 */ /* 0x040fe40007ffe0ff */
[----:B------:R-:W-:Y:S02]  /*3910*/  IADD3 R12, R6, 0x20, RZ ;  /* 0x00000020060c7810 */ /* 0x000fe40007ffe0ff */
[----:B------:R-:W-:-:S02]  /*3920*/  ISETP.LT.OR P0, PT, R22, R212, P0 ;  /* 0x000000d41600720c */ /* 0x000fc40000701670 */
[----:B------:R-:W-:Y:S01]  /*3930*/  FSEL R21, R17, -INF , !P1 ;  /* 0xff80000011157808 */ /* 0x000fe20004800000 */
[----:B------:R-:W1:Y:S01]  /*3940*/  MUFU.TANH R172, R51 ;  /* 0x0000003300ac7308 */ /* 0x000e620000002400 */
[----:B------:R-:W-:Y:S02]  /*3950*/  FSEL R18, R31, -INF , !P2 ;  /* 0xff8000001f127808 */ /* 0x000fe40005000000 */
[----:B------:R-:W-:Y:S02]  /*3960*/  FSEL R19, R30, -INF , !P4 ;  /* 0xff8000001e137808 */ /* 0x000fe40006000000 */
[----:B------:R-:W-:Y:S02]  /*3970*/  IADD3 R9, R6, 0x30, RZ ;  /* 0x0000003006097810 */ /* 0x000fe40007ffe0ff */
[----:B------:R-:W-:Y:S01]  /*3980*/  ISETP.GE.AND P1, PT, R12, R211, PT ;  /* 0x000000d30c00720c */ /* 0x000fe20003f26270 */
[----:B------:R-:W1:Y:S01]  /*3990*/  MUFU.TANH R165, R44 ;  /* 0x0000002c00a57308 */ /* 0x000e620000002400 */
[----:B------:R-:W-:-:S02]  /*39a0*/  ISETP.GE.AND P2, PT, R13, R205, PT ;  /* 0x000000cd0d00720c */ /* 0x000fc40003f46270 */
[C---:B------:R-:W-:Y:S02]  /*39b0*/  ISETP.GE.AND P4, PT, R12.reuse, R205, PT ;  /* 0x000000cd0c00720c */ /* 0x040fe40003f86270 */
[----:B------:R-:W-:Y:S02]  /*39c0*/  ISETP.GE.AND P5, PT, R13, R211, PT ;  /* 0x000000d30d00720c */ /* 0x000fe40003fa6270 */
[----:B------:R-:W-:Y:S01]  /*39d0*/  FSEL R159, R159, -INF , !P0 ;  /* 0xff8000009f9f7808 */ /* 0x000fe20004000000 */
[----:B------:R-:W-:Y:S01]  /*39e0*/  MUFU.TANH R161, R45 ;  /* 0x0000002d00a17308 */ /* 0x000fe20000002400 */
[----:B------:R-:W-:Y:S02]  /*39f0*/  ISETP.GE.AND P0, PT, R9, R205, PT ;  /* 0x000000cd0900720c */ /* 0x000fe40003f06270 */
[----:B------:R-:W-:Y:S02]  /*3a00*/  ISETP.LT.OR P2, PT, R13, R210, P2 ;  /* 0x000000d20d00720c */ /* 0x000fe40001741670 */
[----:B------:R-:W-:-:S02]  /*3a10*/  ISETP.LT.OR P1, PT, R12, R212, P1 ;  /* 0x000000d40c00720c */ /* 0x000fc40000f21670 */
[----:B------:R-:W-:Y:S01]  /*3a20*/  ISETP.LT.OR P4, PT, R12, R210, P4 ;  /* 0x000000d20c00720c */ /* 0x000fe20002781670 */
[----:B------:R-:W2:Y:S01]  /*3a30*/  MUFU.TANH R164, R46 ;  /* 0x0000002e00a47308 */ /* 0x000ea20000002400 */
[----:B------:R-:W-:Y:S02]  /*3a40*/  ISETP.LT.OR P5, PT, R13, R212, P5 ;  /* 0x000000d40d00720c */ /* 0x000fe40002fa1670 */
[C---:B------:R-:W-:Y:S02]  /*3a50*/  IADD3 R10, R6.reuse, 0x29, RZ ;  /* 0x00000029060a7810 */ /* 0x040fe40007ffe0ff */
[----:B------:R-:W-:Y:S02]  /*3a60*/  IADD3 R24, R6, 0x28, RZ ;  /* 0x0000002806187810 */ /* 0x000fe40007ffe0ff */
[----:B------:R-:W-:Y:S01]  /*3a70*/  ISETP.LT.OR P0, PT, R9, R210, P0 ;  /* 0x000000d20900720c */ /* 0x000fe20000701670 */
[----:B------:R-:W2:Y:S01]  /*3a80*/  MUFU.TANH R170, R47 ;  /* 0x0000002f00aa7308 */ /* 0x000ea20000002400 */
[----:B-----5:R-:W-:-:S02]  /*3a90*/  FSEL R8, R32, -INF , !P2 ;  /* 0xff80000020087808 */ /* 0x020fc40005000000 */
[----:B---3--:R-:W-:Y:S02]  /*3aa0*/  FSEL R167, R167, -INF , !P1 ;  /* 0xff800000a7a77808 */ /* 0x008fe40004800000 */
[----:B------:R-:W-:Y:S02]  /*3ab0*/  FSEL R162, R162, -INF , !P4 ;  /* 0xff800000a2a27808 */ /* 0x000fe40006000000 */
[----:B-1----:R-:W-:Y:S01]  /*3ac0*/  FSEL R17, R28, -INF , !P3 ;  /* 0xff8000001c117808 */ /* 0x002fe20005800000 */
[----:B------:R-:W1:Y:S01]  /*3ad0*/  MUFU.TANH R171, R80 ;  /* 0x0000005000ab7308 */ /* 0x000e620000002400 */
[----:B----4-:R-:W-:Y:S02]  /*3ae0*/  FSEL R12, R33, -INF , !P6 ;  /* 0xff800000210c7808 */ /* 0x010fe40007000000 */
[----:B------:R-:W-:Y:S02]  /*3af0*/  FSEL R13, R20, -INF , !P5 ;  /* 0xff800000140d7808 */ /* 0x000fe40006800000 */
[----:B------:R-:W-:-:S02]  /*3b00*/  ISETP.GE.AND P2, PT, R10, R211, PT ;  /* 0x000000d30a00720c */ /* 0x000fc40003f46270 */
[----:B------:R-:W-:Y:S01]  /*3b10*/  ISETP.GE.AND P1, PT, R9, R211, PT ;  /* 0x000000d30900720c */ /* 0x000fe20003f26270 */
[----:B------:R-:W3:Y:S01]  /*3b20*/  MUFU.TANH R169, R81 ;  /* 0x0000005100a97308 */ /* 0x000ee20000002400 */
[----:B------:R-:W-:Y:S02]  /*3b30*/  ISETP.GE.AND P4, PT, R10, R205, PT ;  /* 0x000000cd0a00720c */ /* 0x000fe40003f86270 */
[----:B------:R-:W-:Y:S02]  /*3b40*/  ISETP.GE.AND P3, PT, R24, R211, PT ;  /* 0x000000d31800720c */ /* 0x000fe40003f66270 */
[-C--:B------:R-:W-:Y:S02]  /*3b50*/  ISETP.GE.AND P6, PT, R22, R205.reuse, PT ;  /* 0x000000cd1600720c */ /* 0x080fe40003fc6270 */
[----:B------:R-:W-:Y:S01]  /*3b60*/  ISETP.GE.AND P5, PT, R24, R205, PT ;  /* 0x000000cd1800720c */ /* 0x000fe20003fa6270 */
[----:B------:R-:W4:Y:S01]  /*3b70*/  MUFU.TANH R142, R83 ;  /* 0x00000053008e7308 */ /* 0x000f220000002400 */
[----:B--2---:R-:W-:-:S02]  /*3b80*/  FSEL R166, R166, -INF , !P0 ;  /* 0xff800000a6a67808 */ /* 0x004fc40004000000 */
[----:B------:R-:W-:Y:S02]  /*3b90*/  PLOP3.LUT P0, PT, PT, PT, UP0, 0x80, 0x0 ;  /* 0x000000000000781c */ /* 0x000fe40003f0f008 */
[C---:B------:R-:W-:Y:S02]  /*3ba0*/  ISETP.LT.OR P2, PT, R10.reuse, R212, P2 ;  /* 0x000000d40a00720c */ /* 0x040fe40001741670 */
[----:B------:R-:W-:Y:S01]  /*3bb0*/  ISETP.LT.OR P4, PT, R10, R210, P4 ;  /* 0x000000d20a00720c */ /* 0x000fe20002781670 */
[----:B------:R-:W2:Y:S01]  /*3bc0*/  MUFU.TANH R143, R76 ;  /* 0x0000004c008f7308 */ /* 0x000ea20000002400 */
[----:B------:R-:W-:Y:S02]  /*3bd0*/  ISETP.LT.OR P1, PT, R9, R212, P1 ;  /* 0x000000d40900720c */ /* 0x000fe40000f21670 */
[----:B------:R-:W-:Y:S02]  /*3be0*/  ISETP.LT.OR P6, PT, R22, R210, P6 ;  /* 0x000000d21600720c */ /* 0x000fe400037c1670 */
[----:B------:R-:W-:-:S02]  /*3bf0*/  ISETP.LT.OR P3, PT, R24, R212, P3 ;  /* 0x000000d41800720c */ /* 0x000fc40001f61670 */
[----:B------:R-:W-:Y:S01]  /*3c00*/  ISETP.LT.OR P5, PT, R24, R210, P5 ;  /* 0x000000d21800720c */ /* 0x000fe20002fa1670 */
[----:B------:R-:W-:Y:S01]  /*3c10*/  MUFU.TANH R141, R77 ;  /* 0x0000004d008d7308 */ /* 0x000fe20000002400 */
[C---:B------:R-:W-:Y:S02]  /*3c20*/  IADD3 R10, R6.reuse, 0x31, RZ ;  /* 0x00000031060a7810 */ /* 0x040fe40007ffe0ff */
[C---:B------:R-:W-:Y:S02]  /*3c30*/  IADD3 R9, R6.reuse, 0x38, RZ ;  /* 0x0000003806097810 */ /* 0x040fe40007ffe0ff */
[----:B------:R-:W-:Y:S02]  /*3c40*/  IADD3 R6, R6, 0x39, RZ ;  /* 0x0000003906067810 */ /* 0x000fe40007ffe0ff */
[----:B------:R-:W-:Y:S01]  /*3c50*/  FSEL R172, R172, -INF , !P6 ;  /* 0xff800000acac7808 */ /* 0x000fe20007000000 */
[----:B------:R-:W5:Y:S01]  /*3c60*/  MUFU.TANH R140, R78 ;  /* 0x0000004e008c7308 */ /* 0x000f620000002400 */
[----:B------:R-:W-:-:S02]  /*3c70*/  FSEL R165, R165, -INF , !P3 ;  /* 0xff800000a5a57808 */ /* 0x000fc40005800000 */
[----:B------:R-:W-:Y:S02]  /*3c80*/  FSEL R164, R164, -INF , !P5 ;  /* 0xff800000a4a47808 */ /* 0x000fe40006800000 */
[----:B------:R-:W-:Y:S02]  /*3c90*/  FSEL R161, R161, -INF , !P2 ;  /* 0xff800000a1a17808 */ /* 0x000fe40005000000 */
[----:B------:R-:W-:Y:S01]  /*3ca0*/  FSEL R170, R170, -INF , !P4 ;  /* 0xff800000aaaa7808 */ /* 0x000fe20006000000 */
[----:B------:R-:W2:Y:S01]  /*3cb0*/  MUFU.TANH R160, R79 ;  /* 0x0000004f00a07308 */ /* 0x000ea20000002400 */
[----:B-1----:R-:W-:Y:S01]  /*3cc0*/  FSEL R171, R171, -INF , !P1 ;  /* 0xff800000abab7808 */ /* 0x002fe20004800000 */
[----:B------:R-:W-:Y:S01]  /*3cd0*/  BAR.SYNC.DEFER_BLOCKING 0x0 ;  /* 0x0000000000007b1d */ /* 0x000fe20000010000 */
[C---:B------:R-:W-:Y:S02]  /*3ce0*/  ISETP.GE.AND P6, PT, R10.reuse, R211, PT ;  /* 0x000000d30a00720c */ /* 0x040fe40003fc6270 */
[----:B------:R-:W-:-:S02]  /*3cf0*/  ISETP.GE.AND P3, PT, R10, R205, PT ;  /* 0x000000cd0a00720c */ /* 0x000fc40003f66270 */
[C---:B------:R-:W-:Y:S02]  /*3d00*/  ISETP.GE.AND P5, PT, R9.reuse, R211, PT ;  /* 0x000000d30900720c */ /* 0x040fe40003fa6270 */
[----:B------:R-:W-:Y:S02]  /*3d10*/  ISETP.GE.AND P2, PT, R9, R205, PT ;  /* 0x000000cd0900720c */ /* 0x000fe40003f46270 */
[C---:B------:R-:W-:Y:S02]  /*3d20*/  ISETP.GE.AND P4, PT, R6.reuse, R211, PT ;  /* 0x000000d30600720c */ /* 0x040fe40003f86270 */
[----:B------:R-:W-:Y:S02]  /*3d30*/  ISETP.GE.AND P1, PT, R6, R205, PT ;  /* 0x000000cd0600720c */ /* 0x000fe40003f26270 */
[C---:B------:R-:W-:Y:S02]  /*3d40*/  ISETP.LT.OR P6, PT, R10.reuse, R212, P6 ;  /* 0x000000d40a00720c */ /* 0x040fe400037c1670 */
[----:B------:R-:W-:-:S02]  /*3d50*/  ISETP.LT.OR P3, PT, R10, R210, P3 ;  /* 0x000000d20a00720c */ /* 0x000fc40001f61670 */
[C---:B------:R-:W-:Y:S02]  /*3d60*/  ISETP.LT.OR P5, PT, R9.reuse, R212, P5 ;  /* 0x000000d40900720c */ /* 0x040fe40002fa1670 */
[----:B------:R-:W-:Y:S02]  /*3d70*/  ISETP.LT.OR P2, PT, R9, R210, P2 ;  /* 0x000000d20900720c */ /* 0x000fe40001741670 */
[C---:B------:R-:W-:Y:S02]  /*3d80*/  ISETP.LT.OR P4, PT, R6.reuse, R212, P4 ;  /* 0x000000d40600720c */ /* 0x040fe40002781670 */
[----:B------:R-:W-:Y:S02]  /*3d90*/  ISETP.LT.OR P1, PT, R6, R210, P1 ;  /* 0x000000d20600720c */ /* 0x000fe40000f21670 */
[----:B---3--:R-:W-:Y:S02]  /*3da0*/  FSEL R169, R169, -INF , !P6 ;  /* 0xff800000a9a97808 */ /* 0x008fe40007000000 */
[----:B----4-:R-:W-:-:S02]  /*3db0*/  FSEL R142, R142, -INF , !P3 ;  /* 0xff8000008e8e7808 */ /* 0x010fc40005800000 */
[----:B--2---:R-:W-:Y:S02]  /*3dc0*/  FSEL R143, R143, -INF , !P5 ;  /* 0xff8000008f8f7808 */ /* 0x004fe40006800000 */
[----:B-----5:R-:W-:Y:S02]  /*3dd0*/  FSEL R140, R140, -INF , !P2 ;  /* 0xff8000008c8c7808 */ /* 0x020fe40005000000 */
        /* <DEDUP_REMOVED lines=9> */
[----:B------:R-:W-:-:S04]  /*3e70*/  LEA R28, P2, R10, c[0x0][0x168], 0x1 ;  /* 0x00005a000a1c7a11 */ /* 0x000fc800078408ff */
[----:B------:R-:W-:Y:S01]  /*3e80*/  IADD3 R3, R11, UR12, RZ ;  /* 0x0000000c0b037c10 */ /* 0x000fe2000fffe0ff */
[----:B------:R-:W-:Y:S01]  /*3e90*/  USHF.L.U64.HI UR12, UR6, 0x5, UR7 ;  /* 0x00000005060c7899 */ /* 0x000fe20008010207 */
        /* <DEDUP_REMOVED lines=8> */
[----:B------:R-:W-:-:S02]  /*3f20*/  IADD3 R10, P1, R30, UR13, RZ ;  /* 0x0000000d1e0a7c10 */ /* 0x000fc4000ff3e0ff */
        /* <DEDUP_REMOVED lines=14> */
.L_x_973:
        /* <DEDUP_REMOVED lines=76> */
[--C-:B------:R-:W-:Y:S02]  /*44d0*/  FFMA.FTZ R148, R18, c[0x0][0x23c], -R163.reuse ;  /* 0x00008f0012947a23 */ /* 0x100fe400000108a3 */
        /* <DEDUP_REMOVED lines=12> */
[--C-:B------:R-:W-:Y:S01]  /*45a0*/  FFMA.FTZ R158, R165, c[0x0][0x23c], -R168.reuse ;  /* 0x00008f00a59e7a23 */ /* 0x100fe200000108a8 */
[----:B------:R-:W1:Y:S01]  /*45b0*/  LDSM.16.MT88.4 R12, [R192+0xe800] ;  /* 0x00e80000c00c783b */ /* 0x000e620000004200 */
        /* <DEDUP_REMOVED lines=219> */
[----:B------:R-:W-:-:S02]  /*5370*/  USHF.L.U64.HI UR12, UR4, 0x5, UR5 ;  /* 0x00000005040c7899 */ /* 0x000fc40008010205 */
[----:B------:R-:W-:Y:S01]  /*5380*/  UIADD3 UR13, UR21, UR13, URZ ;  /* 0x0000000d150d7290 */ /* 0x000fe2000fffe03f */
[----:B------:R-:W-:Y:S01]  /*5390*/  IMAD.U32 R6, RZ, RZ, UR20 ;  /* 0x00000014ff067e24 */ /* 0x000fe2000f8e00ff */
[----:B------:R-:W-:Y:S01]  /*53a0*/  UISETP.GT.AND UP0, UPT, UR17, UR9, UPT ;  /* 0x000000091100728c */ /* 0x000fe2000bf04270 */
[----:B------:R-:W-:-:S03]  /*53b0*/  IMAD.U32 R7, RZ, RZ, UR21 ;  /* 0x00000015ff077e24 */ /* 0x000fc6000f8e00ff */
[----:B------:R-:W-:Y:S01]  /*53c0*/  IMAD.U32 R5, RZ, RZ, UR13 ;  /* 0x0000000dff057e24 */ /* 0x000fe2000f8e00ff */
[----:B------:R-:W-:Y:S01]  /*53d0*/  BAR.SYNC.DEFER_BLOCKING 0x0 ;  /* 0x0000000000007b1d */ /* 0x000fe20000010000 */
[----:B------:R-:W-:Y:S01]  /*53e0*/  LEA R0, P0, R6, R134, 0x6 ;  /* 0x0000008606007211 */ /* 0x000fe200078030ff */
[----:B------:R-:W-:-:S03]  /*53f0*/  USHF.L.U32 UR13, UR4, 0x5, URZ ;  /* 0x00000005040d7899 */ /* 0x000fc6000800063f */
[----:B------:R-:W-:Y:S02]  /*5400*/  LEA R4, P1, R0, c[0x0][0x170], 0x1 ;  /* 0x00005c0000047a11 */ /* 0x000fe400078208ff */
        /* <DEDUP_REMOVED lines=27> */
[----:B------:R-:W4:Y:S04]  /*55c0*/  LDSM.16.M88.4 R20, [R201+0x7800] ;  /* 0x00780000c914783b */ /* 0x000f280000000200 */
[----:B------:R-:W-:Y:S04]  /*55d0*/  LDSM.16.M88.4 R32, [R200] ;  /* 0x00000000c820783b */ /* 0x000fe80000000200 */
[----:B-1----:R-:W1:Y:S04]  /*55e0*/  LDSM.16.M88.4 R4, [R199] ;  /* 0x00000000c704783b */ /* 0x002e680000000200 */
[----:B------:R-:W1:Y:S04]  /*55f0*/  LDSM.16.M88.4 R160, [R190] ;  /* 0x00000000bea0783b */ /* 0x000e680000000200 */
[----:B------:R-:W1:Y:S04]  /*5600*/  LDSM.16.M88.4 R156, [R189] ;  /* 0x00000000bd9c783b */ /* 0x000e680000000200 */
[----:B------:R-:W1:Y:S04]  /*5610*/  LDSM.16.M88.4 R176, [R191] ;  /* 0x00000000bfb0783b */ /* 0x000e680000000200 */
[----:B------:R-:W-:Y:S01]  /*5620*/  LDSM.16.M88.4 R16, [R198] ;  /* 0x00000000c610783b */ /* 0x000fe20000000200 */
[C---:B---3--:R-:W-:Y:S03]  /*5630*/  HMMA.16816.F32 R12, R164.reuse, R28, RZ ;  /* 0x0000001ca40c723c */ /* 0x048fe600000018ff */
[----:B--2---:R-:W2:Y:S04]  /*5640*/  LDSM.16.M88.4 R8, [R195+0x6000] ;  /* 0x00600000c308783b */ /* 0x004ea80000000200 */
[----:B------:R-:W3:Y:S01]  /*5650*/  LDSM.16.M88.4 R136, [R195+0x7000] ;  /* 0x00700000c388783b */ /* 0x000ee20000000200 */
[C---:B------:R-:W-:Y:S03]  /*5660*/  HMMA.16816.F32 R28, R164.reuse, R30, RZ ;  /* 0x0000001ea41c723c */ /* 0x040fe600000018ff */
[----:B------:R-:W-:Y:S04]  /*5670*/  LDSM.16.M88.4 R152, [R195+0x6800] ;  /* 0x00680000c398783b */ /* 0x000fe80000000200 */
[----:B------:R-:W-:Y:S01]  /*5680*/  LDSM.16.M88.4 R172, [R197] ;  /* 0x00000000c5ac783b */ /* 0x000fe20000000200 */
[C---:B----4-:R-:W-:Y:S03]  /*5690*/  HMMA.16816.F32 R24, R164.reuse, R148, RZ ;  /* 0x00000094a418723c */ /* 0x050fe600000018ff */
[----:B------:R-:W-:Y:S04]  /*56a0*/  LDSM.16.M88.4 R228, [R183] ;  /* 0x00000000b7e4783b */ /* 0x000fe80000000200 */
[----:B------:R-:W-:Y:S01]  /*56b0*/  LDSM.16.M88.4 R224, [R201+0xa800] ;  /* 0x00a80000c9e0783b */ /* 0x000fe20000000200 */
[C---:B-----5:R-:W-:Y:S03]  /*56c0*/  HMMA.16816.F32 R144, R164.reuse, R140, RZ ;  /* 0x0000008ca490723c */ /* 0x060fe600000018ff */
[----:B------:R-:W0:Y:S05]  /*56d0*/  LDGDEPBAR ;  /* 0x00000000000079af */ /* 0x000e2a0000000000 */
[C---:B------:R-:W-:Y:S08]  /*56e0*/  HMMA.16816.F32 R148, R164.reuse, R150, RZ ;  /* 0x00000096a494723c */ /* 0x040ff000000018ff */
[C---:B------:R-:W-:Y:S08]  /*56f0*/  HMMA.16816.F32 R140, R164.reuse, R142, RZ ;  /* 0x0000008ea48c723c */ /* 0x040ff000000018ff */
[C---:B------:R-:W-:Y:S08]  /*5700*/  HMMA.16816.F32 R168, R164.reuse, R20, RZ ;  /* 0x00000014a4a8723c */ /* 0x040ff000000018ff */
[----:B------:R-:W-:Y:S01]  /*5710*/  HMMA.16816.F32 R164, R164, R22, RZ ;  /* 0x00000016a4a4723c */ /* 0x000fe200000018ff */
[----:B------:R-:W4:Y:S07]  /*5720*/  LDSM.16.M88.4 R20, [R195+0x7800] ;  /* 0x00780000c314783b */ /* 0x000f2e0000000200 */
[C---:B-1----:R-:W-:Y:S08]  /*5730*/  HMMA.16816.F32 R12, R32.reuse, R4, R12 ;  /* 0x00000004200c723c */ /* 0x042ff0000000180c */
[C---:B------:R-:W-:Y:S01]  /*5740*/  HMMA.16816.F32 R28, R32.reuse, R6, R28 ;  /* 0x00000006201c723c */ /* 0x040fe2000000181c */
[----:B------:R-:W1:Y:S07]  /*5750*/  LDSM.16.M88.4 R4, [R188] ;  /* 0x00000000bc04783b */ /* 0x000e6e0000000200 */
        /* <DEDUP_REMOVED lines=10> */
[C---:B--2---:R-:W-:Y:S08]  /*5800*/  HMMA.16816.F32 R12, R16.reuse, R8, R12 ;  /* 0x00000008100c723c */ /* 0x044ff0000000180c */
[C---:B------:R-:W-:Y:S01]  /*5810*/  HMMA.16816.F32 R28, R16.reuse, R10, R28 ;  /* 0x0000000a101c723c */ /* 0x040fe2000000181c */
[----:B------:R-:W2:Y:S07]  /*5820*/  LDSM.16.M88.4 R8, [R188+0x1000] ;  /* 0x00100000bc08783b */ /* 0x000eae0000000200 */
[C---:B---3--:R-:W-:Y:S08]  /*5830*/  HMMA.16816.F32 R144, R16.reuse, R136, R144 ;  /* 0x000000881090723c */ /* 0x048ff00000001890 */
[C---:B------:R-:W-:Y:S01]  /*5840*/  HMMA.16816.F32 R140, R16.reuse, R138, R140 ;  /* 0x0000008a108c723c */ /* 0x040fe2000000188c */
[----:B------:R-:W-:Y:S07]  /*5850*/  LDSM.16.M88.4 R136, [R186] ;  /* 0x00000000ba88783b */ /* 0x000fee0000000200 */
[C---:B----4-:R-:W-:Y:S08]  /*5860*/  HMMA.16816.F32 R168, R16.reuse, R20, R168 ;  /* 0x0000001410a8723c */ /* 0x050ff000000018a8 */
[C---:B------:R-:W-:Y:S01]  /*5870*/  HMMA.16816.F32 R164, R16.reuse, R22, R164 ;  /* 0x0000001610a4723c */ /* 0x040fe200000018a4 */
[----:B------:R-:W3:Y:S07]  /*5880*/  LDSM.16.M88.4 R20, [R201+0x8000] ;  /* 0x00800000c914783b */ /* 0x000eee0000000200 */
[C---:B------:R-:W-:Y:S08]  /*5890*/  HMMA.16816.F32 R24, R16.reuse, R152, R24 ;  /* 0x000000981018723c */ /* 0x040ff00000001818 */
[----:B------:R-:W-:Y:S01]  /*58a0*/  HMMA.16816.F32 R148, R16, R154, R148 ;  /* 0x0000009a1094723c */ /* 0x000fe20000001894 */
[----:B------:R-:W-:Y:S04]  /*58b0*/  LDSM.16.M88.4 R16, [R201+0x8800] ;  /* 0x00880000c910783b */ /* 0x000fe80000000200 */
[----:B------:R-:W-:Y:S03]  /*58c0*/  LDSM.16.M88.4 R152, [R187] ;  /* 0x00000000bb98783b */ /* 0x000fe60000000200 */
        /* <DEDUP_REMOVED lines=8> */
[----:B------:R-:W-:Y:S07]  /*5950*/  LDSM.16.M88.4 R32, [R185] ;  /* 0x00000000b920783b */ /* 0x000fee0000000200 */
[C---:B---3--:R-:W-:Y:S08]  /*5960*/  HMMA.16816.F32 R12, R156.reuse, R20, R12 ;  /* 0x000000149c0c723c */ /* 0x048ff0000000180c */
[C---:B------:R-:W-:Y:S01]  /*5970*/  HMMA.16816.F32 R28, R156.reuse, R22, R28 ;  /* 0x000000169c1c723c */ /* 0x040fe2000000181c */
[----:B------:R-:W-:Y:S07]  /*5980*/  LDSM.16.M88.4 R20, [R198+0x2000] ;  /* 0x00200000c614783b */ /* 0x000fee0000000200 */
        /* <DEDUP_REMOVED lines=9> */
[----:B------:R-:W3:Y:S07]  /*5a20*/  LDSM.16.M88.4 R16, [R184] ;  /* 0x00000000b810783b */ /* 0x000eee0000000200 */
[C---:B--2---:R-:W-:Y:S08]  /*5a30*/  HMMA.16816.F32 R12, R8.reuse, R152, R12 ;  /* 0x00000098080c723c */ /* 0x044ff0000000180c */
        /* <DEDUP_REMOVED lines=8> */
[----:B------:R-:W4:Y:S07]  /*5ac0*/  LDSM.16.M88.4 R136, [R195+0x8800] ;  /* 0x00880000c388783b */ /* 0x000f2e0000000200 */
[C---:B-1----:R-:W-:Y:S08]  /*5ad0*/  HMMA.16816.F32 R12, R20.reuse, R4, R12 ;  /* 0x00000004140c723c */ /* 0x042ff0000000180c */
[----:B------:R-:W-:Y:S01]  /*5ae0*/  HMMA.16816.F32 R28, R20, R6, R28 ;  /* 0x00000006141c723c */ /* 0x000fe2000000181c */
[----:B------:R-:W1:Y:S07]  /*5af0*/  LDSM.16.M88.4 R4, [R201+0xa000] ;  /* 0x00a00000c904783b */ /* 0x000e6e0000000200 */
[C---:B------:R-:W-:Y:S08]  /*5b00*/  HMMA.16816.F32 R144, R8.reuse, R32, R144 ;  /* 0x000000200890723c */ /* 0x040ff00000001890 */
[C---:B------:R-:W-:Y:S01]  /*5b10*/  HMMA.16816.F32 R140, R8.reuse, R34, R140 ;  /* 0x00000022088c723c */ /* 0x040fe2000000188c */
[----:B------:R-:W5:Y:S07]  /*5b20*/  LDSM.16.M88.4 R32, [R195+0x9800] ;  /* 0x00980000c320783b */ /* 0x000f6e0000000200 */
[C---:B---3--:R-:W-:Y:S08]  /*5b30*/  HMMA.16816.F32 R168, R8.reuse, R16, R168 ;  /* 0x0000001008a8723c */ /* 0x048ff000000018a8 */
[----:B------:R-:W-:Y:S01]  /*5b40*/  HMMA.16816.F32 R164, R8, R18, R164 ;  /* 0x0000001208a4723c */ /* 0x000fe200000018a4 */
[----:B------:R-:W3:Y:S04]  /*5b50*/  LDSM.16.M88.4 R16, [R188+0x2800] ;  /* 0x00280000bc10783b */ /* 0x000ee80000000200 */
[----:B------:R-:W-:Y:S03]  /*5b60*/  LDSM.16.M88.4 R8, [R188+0x3000] ;  /* 0x00300000bc08783b */ /* 0x000fe60000000200 */
[----:B--2---:R-:W-:Y:S08]  /*5b70*/  HMMA.16816.F32 R12, R176, R152, R12 ;  /* 0x00000098b00c723c */ /* 0x004ff0000000180c */
[C---:B----4-:R-:W-:Y:S08]  /*5b80*/  HMMA.16816.F32 R24, R20.reuse, R136, R24 ;  /* 0x000000881418723c */ /* 0x050ff00000001818 */
[----:B------:R-:W-:Y:S01]  /*5b90*/  HMMA.16816.F32 R148, R20, R138, R148 ;  /* 0x0000008a1494723c */ /* 0x000fe20000001894 */
[----:B------:R-:W2:Y:S07]  /*5ba0*/  LDSM.16.M88.4 R136, [R200+0x4000] ;  /* 0x00400000c888783b */ /* 0x000eae0000000200 */
[----:B-1----:R-:W-:Y:S08]  /*5bb0*/  HMMA.16816.F32 R12, R160, R4, R12 ;  /* 0x00000004a00c723c */ /* 0x002ff0000000180c */
[C---:B------:R-:W-:Y:S08]  /*5bc0*/  HMMA.16816.F32 R144, R20.reuse, R156, R144 ;  /* 0x0000009c1490723c */ /* 0x040ff00000001890 */
[C---:B------:R-:W-:Y:S01]  /*5bd0*/  HMMA.16816.F32 R140, R20.reuse, R158, R140 ;  /* 0x0000009e148c723c */ /* 0x040fe2000000188c */
[----:B------:R-:W-:Y:S07]  /*5be0*/  LDSM.16.M88.4 R156, [R201+0xb000] ;  /* 0x00b00000c99c783b */ /* 0x000fee0000000200 */
[C---:B-----5:R-:W-:Y:S08]  /*5bf0*/  HMMA.16816.F32 R168, R20.reuse, R32, R168 ;  /* 0x0000002014a8723c */ /* 0x060ff000000018a8 */
[----:B------:R-:W-:Y:S01]  /*5c00*/  HMMA.16816.F32 R164, R20, R34, R164 ;  /* 0x0000002214a4723c */ /* 0x000fe200000018a4 */
[----:B------:R-:W-:Y:S04]  /*5c10*/  LDSM.16.M88.4 R20, [R198+0x4000] ;  /* 0x00400000c614783b */ /* 0x000fe80000000200 */
[----:B------:R-:W-:Y:S03]  /*5c20*/  LDSM.16.M88.4 R32, [R182] ;  /* 0x00000000b620783b */ /* 0x000fe60000000200 */
[C---:B------:R-:W-:Y:S01]  /*5c30*/  HMMA.16816.F32 R28, R176.reuse, R154, R28 ;  /* 0x0000009ab01c723c */ /* 0x040fe2000000181c */
[----:B------:R-:W-:Y:S07]  /*5c40*/  LDSM.16.M88.4 R152, [R201+0xb800] ;  /* 0x00b80000c998783b */ /* 0x000fee0000000200 */
[C---:B---3--:R-:W-:Y:S08]  /*5c50*/  HMMA.16816.F32 R24, R176.reuse, R16, R24 ;  /* 0x00000010b018723c */ /* 0x048ff00000001818 */
[----:B------:R-:W-:Y:S01]  /*5c60*/  HMMA.16816.F32 R148, R176, R18, R148 ;  /* 0x00000012b094723c */ /* 0x000fe20000001894 */
[----:B------:R-:W1:Y:S07]  /*5c70*/  LDSM.16.M88.4 R16, [R195+0xa000] ;  /* 0x00a00000c310783b */ /* 0x000e6e0000000200 */
[----:B--2---:R-:W-:Y:S08]  /*5c80*/  HMMA.16816.F32 R12, R136, R228, R12 ;  /* 0x000000e4880c723c */ /* 0x004ff0000000180c */
[C---:B------:R-:W-:Y:S08]  /*5c90*/  HMMA.16816.F32 R144, R176.reuse, R8, R144 ;  /* 0x00000008b090723c */ /* 0x040ff00000001890 */
[----:B------:R-:W-:Y:S01]  /*5ca0*/  HMMA.16816.F32 R140, R176, R10, R140 ;  /* 0x0000000ab08c723c */ /* 0x000fe2000000188c */
[----:B------:R-:W-:Y:S07]  /*5cb0*/  LDSM.16.M88.4 R8, [R197+0x4000] ;  /* 0x00400000c508783b */ /* 0x000fee0000000200 */
[C---:B------:R-:W-:Y:S01]  /*5cc0*/  HMMA.16816.F32 R28, R160.reuse, R6, R28 ;  /* 0x00000006a01c723c */ /* 0x040fe2000000181c */
[----:B------:R-:W2:Y:S07]  /*5cd0*/  LDSM.16.M88.4 R4, [R188+0x4000] ;  /* 0x00400000bc04783b */ /* 0x000eae0000000200 */
[----:B------:R-:W-:Y:S08]  /*5ce0*/  HMMA.16816.F32 R24, R160, R224, R24 ;  /* 0x000000e0a018723c */ /* 0x000ff00000001818 */
[----:B-1----:R-:W-:Y:S08]  /*5cf0*/  HMMA.16816.F32 R12, R20, R16, R12 ;  /* 0x00000010140c723c */ /* 0x002ff0000000180c */
[----:B------:R-:W-:Y:S08]  /*5d00*/  HMMA.16816.F32 R148, R160, R226, R148 ;  /* 0x000000e2a094723c */ /* 0x000ff00000001894 */
[----:B------:R-:W-:Y:S01]  /*5d10*/  HMMA.16816.F32 R28, R136, R230, R28 ;  /* 0x000000e6881c723c */ /* 0x000fe2000000181c */
[----:B------:R-:W1:Y:S07]  /*5d20*/  LDSM.16.M88.4 R228, [R195+0xa800] ;  /* 0x00a80000c3e4783b */ /* 0x000e6e0000000200 */
[----:B------:R-:W-:Y:S08]  /*5d30*/  HMMA.16816.F32 R168, R176, R172, R168 ;  /* 0x000000acb0a8723c */ /* 0x000ff000000018a8 */
[----:B------:R-:W-:Y:S08]  /*5d40*/  HMMA.16816.F32 R24, R136, R32, R24 ;  /* 0x000000208818723c */ /* 0x000ff00000001818 */
[----:B--2---:R-:W-:Y:S08]  /*5d50*/  HMMA.16816.F32 R12, R8, R4, R12 ;  /* 0x00000004080c723c */ /* 0x004ff0000000180c */
[----:B------:R-:W-:Y:S01]  /*5d60*/  HMMA.16816.F32 R148, R136, R34, R148 ;  /* 0x000000228894723c */ /* 0x000fe20000001894 */
[----:B------:R-:W-:Y:S07]  /*5d70*/  LDSM.16.M88.4 R32, [R181] ;  /* 0x00000000b520783b */ /* 0x000fee0000000200 */
[----:B------:R-:W-:Y:S01]  /*5d80*/  HMMA.16816.F32 R28, R20, R18, R28 ;  /* 0x00000012141c723c */ /* 0x000fe2000000181c */
[----:B------:R-:W2:Y:S07]  /*5d90*/  LDSM.16.M88.4 R16, [R188+0x4800] ;  /* 0x00480000bc10783b */ /* 0x000eae0000000200 */
[----:B------:R-:W-:Y:S01]  /*5da0*/  HMMA.16816.F32 R168, R160, R152, R168 ;  /* 0x00000098a0a8723c */ /* 0x000fe200000018a8 */
[----:B------:R-:W-:-:S02]  /*5db0*/  FMUL.FTZ R0, R12, c[0x0][0x2ec] ;  /* 0x0000bb000c007a20 */ /* 0x000fc40000410000 */
[----:B------:R-:W-:Y:S02]  /*5dc0*/  FMUL.FTZ R2, R13, c[0x0][0x2ec] ;  /* 0x0000bb000d027a20 */ /* 0x000fe40000410000 */
[----:B------:R-:W-:Y:S02]  /*5dd0*/  FMUL.FTZ R133, R14, c[0x0][0x2ec] ;  /* 0x0000bb000e857a20 */ /* 0x000fe40000410000 */
[----:B------:R-:W-:Y:S01]  /*5de0*/  FMUL.FTZ R152, R15, c[0x0][0x2ec] ;  /* 0x0000bb000f987a20 */ /* 0x000fe20000410000 */
[C---:B------:R-:W-:Y:S01]  /*5df0*/  HMMA.16816.F32 R144, R160.reuse, R156, R144 ;  /* 0x0000009ca090723c */ /* 0x040fe20000001890 */
[----:B------:R-:W3:Y:S01]  /*5e00*/  LDSM.16.M88.4 R12, [R180] ;  /* 0x00000000b40c783b */ /* 0x000ee20000000200 */
[----:B------:R-:W4:Y:S06]  /*5e10*/  MUFU.TANH R0, R0 ;  /* 0x0000000000007308 */ /* 0x000f2c0000002400 */
[----:B------:R-:W-:Y:S02]  /*5e20*/  HMMA.16816.F32 R140, R160, R158, R140 ;  /* 0x0000009ea08c723c */ /* 0x000fe4000000188c */
[----:B------:R-:W5:Y:S06]  /*5e30*/  MUFU.TANH R2, R2 ;  /* 0x0000000200027308 */ /* 0x000f6c0000002400 */
[C---:B-1----:R-:W-:Y:S02]  /*5e40*/  HMMA.16816.F32 R24, R20.reuse, R228, R24 ;  /* 0x000000e41418723c */ /* 0x042fe40000001818 */
[----:B------:R-:W1:Y:S06]  /*5e50*/  MUFU.TANH R152, R152 ;  /* 0x0000009800987308 */ /* 0x000e6c0000002400 */
[----:B------:R-:W-:Y:S02]  /*5e60*/  HMMA.16816.F32 R148, R20, R230, R148 ;  /* 0x000000e61494723c */ /* 0x000fe40000001894 */
[----:B------:R-:W-:Y:S06]  /*5e70*/  MUFU.TANH R133, R133 ;  /* 0x0000008500857308 */ /* 0x000fec0000002400 */
[----:B------:R-:W-:Y:S01]  /*5e80*/  HMMA.16816.F32 R28, R8, R6, R28 ;  /* 0x00000006081c723c */ /* 0x000fe2000000181c */
[----:B------:R-:W1:Y:S07]  /*5e90*/  LDSM.16.M88.4 R4, [R195+0xb000] ;  /* 0x00b00000c304783b */ /* 0x000e6e0000000200 */
[----:B------:R-:W-:Y:S08]  /*5ea0*/  HMMA.16816.F32 R164, R176, R174, R164 ;  /* 0x000000aeb0a4723c */ /* 0x000ff000000018a4 */
[----:B--2---:R-:W-:Y:S08]  /*5eb0*/  HMMA.16816.F32 R24, R8, R16, R24 ;  /* 0x000000100818723c */ /* 0x004ff00000001818 */
[----:B------:R-:W-:Y:S01]  /*5ec0*/  HMMA.16816.F32 R144, R136, R32, R144 ;  /* 0x000000208890723c */ /* 0x000fe20000001890 */
[----:B------:R-:W-:-:S02]  /*5ed0*/  FMUL.FTZ R28, R28, c[0x0][0x2ec] ;  /* 0x0000bb001c1c7a20 */ /* 0x000fc40000410000 */
[----:B------:R-:W-:Y:S02]  /*5ee0*/  FMUL.FTZ R29, R29, c[0x0][0x2ec] ;  /* 0x0000bb001d1d7a20 */ /* 0x000fe40000410000 */
[----:B------:R-:W-:Y:S02]  /*5ef0*/  FMUL.FTZ R30, R30, c[0x0][0x2ec] ;  /* 0x0000bb001e1e7a20 */ /* 0x000fe40000410000 */
[----:B------:R-:W2:Y:S01]  /*5f00*/  MUFU.TANH R28, R28 ;  /* 0x0000001c001c7308 */ /* 0x000ea20000002400 */
[----:B------:R-:W-:Y:S01]  /*5f10*/  HMMA.16816.F32 R140, R136, R34, R140 ;  /* 0x00000022888c723c */ /* 0x000fe2000000188c */
[----:B------:R-:W-:Y:S01]  /*5f20*/  LDSM.16.M88.4 R32, [R188+0x5000] ;  /* 0x00500000bc20783b */ /* 0x000fe20000000200 */
[----:B------:R-:W-:-:S05]  /*5f30*/  FMUL.FTZ R31, R31, c[0x0][0x2ec] ;  /* 0x0000bb001f1f7a20 */ /* 0x000fca0000410000 */
[----:B------:R-:W-:Y:S01]  /*5f40*/  MUFU.TANH R29, R29 ;  /* 0x0000001d001d7308 */ /* 0x000fe20000002400 */
[----:B------:R-:W-:Y:S01]  /*5f50*/  HMMA.16816.F32 R148, R8, R18, R148 ;  /* 0x000000120894723c */ /* 0x000fe20000001894 */
[----:B------:R-:W2:Y:S01]  /*5f60*/  LDSM.16.M88.4 R16, [R195+0xb800] ;  /* 0x00b80000c310783b */ /* 0x000ea20000000200 */
[----:B------:R-:W-:Y:S02]  /*5f70*/  FMUL.FTZ R24, R24, c[0x0][0x2ec] ;  /* 0x0000bb0018187a20 */ /* 0x000fe40000410000 */
[----:B------:R-:W-:Y:S02]  /*5f80*/  FMUL.FTZ R26, R26, c[0x0][0x2ec] ;  /* 0x0000bb001a1a7a20 */ /* 0x000fe40000410000 */
[----:B------:R-:W-:Y:S01]  /*5f90*/  FMUL.FTZ R25, R25, c[0x0][0x2ec] ;  /* 0x0000bb0019197a20 */ /* 0x000fe20000410000 */
[----:B------:R-:W1:Y:S01]  /*5fa0*/  MUFU.TANH R30, R30 ;  /* 0x0000001e001e7308 */ /* 0x000e620000002400 */
[----:B------:R-:W-:Y:S07]  /*5fb0*/  HMMA.16816.F32 R164, R160, R154, R164 ;  /* 0x0000009aa0a4723c */ /* 0x000fee00000018a4 */
[----:B------:R-:W2:Y:S01]  /*5fc0*/  MUFU.TANH R31, R31 ;  /* 0x0000001f001f7308 */ /* 0x000ea20000002400 */
[----:B---3--:R-:W-:Y:S07]  /*5fd0*/  HMMA.16816.F32 R168, R136, R12, R168 ;  /* 0x0000000c88a8723c */ /* 0x008fee00000018a8 */
[----:B------:R-:W-:Y:S01]  /*5fe0*/  IMAD.U32 R12, RZ, RZ, UR17 ;  /* 0x00000011ff0c7e24 */ /* 0x000fe2000f8e00ff */
[----:B-1----:R-:W-:Y:S01]  /*5ff0*/  HMMA.16816.F32 R144, R20, R4, R144 ;  /* 0x000000041490723c */ /* 0x002fe20000001890 */
[----:B------:R-:W1:Y:S01]  /*6000*/  MUFU.TANH R24, R24 ;  /* 0x0000001800187308 */ /* 0x000e620000002400 */
[----:B------:R-:W-:-:S02]  /*6010*/  FMUL.FTZ R13, R27, c[0x0][0x2ec] ;  /* 0x0000bb001b0d7a20 */ /* 0x000fc40000410000 */
[----:B------:R-:W-:-:S04]  /*6020*/  IMAD R12, R12, 0x40, R213 ;  /* 0x000000400c0c7824 */ /* 0x000fc800078e02d5 */
[----:B------:R-:W-:Y:S01]  /*6030*/  HMMA.16816.F32 R140, R20, R6, R140 ;  /* 0x00000006148c723c */ /* 0x000fe2000000188c */
[----:B------:R-:W3:Y:S01]  /*6040*/  LDSM.16.M88.4 R4, [R188+0x5800] ;  /* 0x00580000bc04783b */ /* 0x000ee20000000200 */
[----:B------:R-:W-:Y:S01]  /*6050*/  ISETP.GE.AND P2, PT, R12, R211, PT ;  /* 0x000000d30c00720c */ /* 0x000fe20003f46270 */
[----:B------:R-:W1:Y:S01]  /*6060*/  MUFU.TANH R26, R26 ;  /* 0x0000001a001a7308 */ /* 0x000e620000002400 */
[----:B------:R-:W-:-:S04]  /*6070*/  DEPBAR.LE SB0, 0x0 ;  /* 0x000080000000791a */ /* 0x000fc80000000000 */
[----:B------:R-:W-:Y:S01]  /*6080*/  HMMA.16816.F32 R164, R136, R14, R164 ;  /* 0x0000000e88a4723c */ /* 0x000fe200000018a4 */
[C---:B------:R-:W-:Y:S02]  /*6090*/  ISETP.LT.OR P2, PT, R12.reuse, R212, P2 ;  /* 0x000000d40c00720c */ /* 0x040fe40001741670 */
[----:B------:R-:W1:Y:S04]  /*60a0*/  MUFU.TANH R13, R13 ;  /* 0x0000000d000d7308 */ /* 0x000e680000002400 */
[----:B------:R-:W-:Y:S01]  /*60b0*/  IADD3 R15, R12, 0x1, RZ ;  /* 0x000000010c0f7810 */ /* 0x000fe20007ffe0ff */
[----:B--2---:R-:W-:Y:S01]  /*60c0*/  HMMA.16816.F32 R168, R20, R16, R168 ;  /* 0x0000001014a8723c */ /* 0x004fe200000018a8 */
[----:B------:R-:W-:Y:S02]  /*60d0*/  FMUL.FTZ R14, R148, c[0x0][0x2ec] ;  /* 0x0000bb00940e7a20 */ /* 0x000fe40000410000 */
[C---:B------:R-:W-:Y:S01]  /*60e0*/  ISETP.GE.AND P4, PT, R15.reuse, R211, PT ;  /* 0x000000d30f00720c */ /* 0x040fe20003f86270 */
[----:B------:R-:W-:Y:S01]  /*60f0*/  MUFU.TANH R25, R25 ;  /* 0x0000001900197308 */ /* 0x000fe20000002400 */
[----:B------:R-:W-:-:S02]  /*6100*/  ISETP.GE.AND P1, PT, R15, R205, PT ;  /* 0x000000cd0f00720c */ /* 0x000fc40003f26270 */
[C---:B------:R-:W-:Y:S01]  /*6110*/  ISETP.LT.OR P4, PT, R15.reuse, R212, P4 ;  /* 0x000000d40f00720c */ /* 0x040fe20002781670 */
[----:B------:R-:W-:Y:S01]  /*6120*/  HMMA.16816.F32 R144, R8, R32, R144 ;  /* 0x000000200890723c */ /* 0x000fe20000001890 */
[----:B------:R-:W-:Y:S01]  /*6130*/  ISETP.LT.OR P1, PT, R15, R210, P1 ;  /* 0x000000d20f00720c */ /* 0x000fe20000f21670 */
[----:B------:R-:W-:Y:S01]  /*6140*/  FMUL.FTZ R16, R151, c[0x0][0x2ec] ;  /* 0x0000bb0097107a20 */ /* 0x000fe20000410000 */
[C---:B------:R-:W-:Y:S01]  /*6150*/  IADD3 R15, R12.reuse, 0x9, RZ ;  /* 0x000000090c0f7810 */ /* 0x040fe20007ffe0ff */
[----:B------:R-:W2:Y:S01]  /*6160*/  MUFU.TANH R14, R14 ;  /* 0x0000000e000e7308 */ /* 0x000ea20000002400 */
[----:B------:R-:W-:Y:S02]  /*6170*/  IADD3 R17, R12, 0x8, RZ ;  /* 0x000000080c117810 */ /* 0x000fe40007ffe0ff */
[C---:B------:R-:W-:Y:S01]  /*6180*/  ISETP.GE.AND P3, PT, R15.reuse, R211, PT ;  /* 0x000000d30f00720c */ /* 0x040fe20003f66270 */
[----:B------:R-:W-:Y:S01]  /*6190*/  HMMA.16816.F32 R164, R20, R18, R164 ;  /* 0x0000001214a4723c */ /* 0x000fe200000018a4 */
[----:B------:R-:W-:Y:S01]  /*61a0*/  ISETP.GE.AND P5, PT, R15, R205, PT ;  /* 0x000000cd0f00720c */ /* 0x000fe20003fa6270 */
[----:B------:R-:W-:Y:S01]  /*61b0*/  FMUL.FTZ R33, R150, c[0x0][0x2ec] ;  /* 0x0000bb0096217a20 */ /* 0x000fe20000410000 */
[----:B------:R-:W-:Y:S01]  /*61c0*/  ISETP.GE.AND P0, PT, R17, R211, PT ;  /* 0x000000d31100720c */ /* 0x000fe20003f06270 */
[----:B------:R-:W1:Y:S01]  /*61d0*/  MUFU.TANH R16, R16 ;  /* 0x0000001000107308 */ /* 0x000e620000002400 */
[----:B------:R-:W-:Y:S01]  /*61e0*/  ISETP.LT.OR P3, PT, R15, R212, P3 ;  /* 0x000000d40f00720c */ /* 0x000fe20001f61670 */
[----:B------:R-:W-:Y:S01]  /*61f0*/  FMUL.FTZ R32, R149, c[0x0][0x2ec] ;  /* 0x0000bb0095207a20 */ /* 0x000fe20000410000 */
[----:B------:R-:W-:Y:S01]  /*6200*/  ISETP.LT.OR P5, PT, R15, R210, P5 ;  /* 0x000000d20f00720c */ /* 0x000fe20002fa1670 */
[----:B------:R-:W-:Y:S01]  /*6210*/  HMMA.16816.F32 R140, R8, R34, R140 ;  /* 0x00000022088c723c */ /* 0x000fe2000000188c */
[----:B------:R-:W-:-:S02]  /*6220*/  ISETP.GE.AND P6, PT, R17, R205, PT ;  /* 0x000000cd1100720c */ /* 0x000fc40003fc6270 */
[----:B----4-:R-:W-:Y:S01]  /*6230*/  FSEL R15, R0, -INF , !P2 ;  /* 0xff800000000f7808 */ /* 0x010fe20005000000 */
[----:B------:R-:W-:Y:S01]  /*6240*/  MUFU.TANH R33, R33 ;  /* 0x0000002100217308 */ /* 0x000fe20000002400 */
[C---:B------:R-:W-:Y:S02]  /*6250*/  ISETP.GE.AND P2, PT, R12.reuse, R205, PT ;  /* 0x000000cd0c00720c */ /* 0x040fe40003f46270 */
[C---:B------:R-:W-:Y:S01]  /*6260*/  ISETP.LT.OR P0, PT, R17.reuse, R212, P0 ;  /* 0x000000d41100720c */ /* 0x040fe20000701670 */
[C---:B---3--:R-:W-:Y:S01]  /*6270*/  HMMA.16816.F32 R168, R8.reuse, R4, R168 ;  /* 0x0000000408a8723c */ /* 0x048fe200000018a8 */
[----:B------:R-:W-:Y:S01]  /*6280*/  IADD3 R21, R12, 0x11, RZ ;  /* 0x000000110c157810 */ /* 0x000fe20007ffe0ff */
[----:B------:R-:W-:Y:S01]  /*6290*/  FMUL.FTZ R144, R144, c[0x0][0x2ec] ;  /* 0x0000bb0090907a20 */ /* 0x000fe20000410000 */
[-C--:B------:R-:W-:Y:S01]  /*62a0*/  ISETP.LT.OR P6, PT, R17, R210.reuse, P6 ;  /* 0x000000d21100720c */ /* 0x080fe200037c1670 */
[----:B------:R-:W-:Y:S01]  /*62b0*/  FMUL.FTZ R145, R145, c[0x0][0x2ec] ;  /* 0x0000bb0091917a20 */ /* 0x000fe20000410000 */
[----:B------:R-:W-:Y:S01]  /*62c0*/  ISETP.LT.OR P2, PT, R12, R210, P2 ;  /* 0x000000d20c00720c */ /* 0x000fe20001741670 */
[----:B------:R-:W3:Y:S01]  /*62d0*/  MUFU.TANH R173, R144 ;  /* 0x0000009000ad7308 */ /* 0x000ee20000002400 */
[----:B-----5:R-:W-:Y:S01]  /*62e0*/  FSEL R17, R2, -INF , !P4 ;  /* 0xff80000002117808 */ /* 0x020fe20006000000 */
[----:B------:R-:W-:Y:S01]  /*62f0*/  HMMA.16816.F32 R164, R8, R6, R164 ;  /* 0x0000000608a4723c */ /* 0x000fe200000018a4 */
[----:B------:R-:W-:Y:S01]  /*6300*/  IADD3 R20, R12, 0x10, RZ ;  /* 0x000000100c147810 */ /* 0x000fe20007ffe0ff */
[----:B------:R-:W-:Y:S01]  /*6310*/  FMUL.FTZ R146, R146, c[0x0][0x2ec] ;  /* 0x0000bb0092927a20 */ /* 0x000fe20000410000 */
[----:B------:R-:W-:Y:S01]  /*6320*/  FSEL R2, R152, -INF , !P1 ;  /* 0xff80000098027808 */ /* 0x000fe20004800000 */
[----:B------:R-:W-:Y:S01]  /*6330*/  FMUL.FTZ R147, R147, c[0x0][0x2ec] ;  /* 0x0000bb0093937a20 */ /* 0x000fe20000410000 */
[----:B------:R-:W-:Y:S01]  /*6340*/  FSEL R19, R28, -INF , !P0 ;  /* 0xff8000001c137808 */ /* 0x000fe20004000000 */
[----:B------:R-:W4:Y:S01]  /*6350*/  MUFU.TANH R18, R145 ;  /* 0x0000009100127308 */ /* 0x000f220000002400 */
[C---:B------:R-:W-:Y:S01]  /*6360*/  ISETP.GE.AND P1, PT, R21.reuse, R211, PT ;  /* 0x000000d31500720c */ /* 0x040fe20003f26270 */
[----:B------:R-:W-:Y:S01]  /*6370*/  FMUL.FTZ R140, R140, c[0x0][0x2ec] ;  /* 0x0000bb008c8c7a20 */ /* 0x000fe20000410000 */
[----:B------:R-:W-:Y:S01]  /*6380*/  ISETP.GE.AND P0, PT, R21, R205, PT ;  /* 0x000000cd1500720c */ /* 0x000fe20003f06270 */
[----:B------:R-:W-:Y:S01]  /*6390*/  FMUL.FTZ R34, R142, c[0x0][0x2ec] ;  /* 0x0000bb008e227a20 */ /* 0x000fe20000410000 */
[----:B------:R-:W-:Y:S01]  /*63a0*/  FSEL R0, R133, -INF , !P2 ;  /* 0xff80000085007808 */ /* 0x000fe20005000000 */
[----:B------:R-:W-:Y:S01]  /*63b0*/  FMUL.FTZ R35, R143, c[0x0][0x2ec] ;  /* 0x0000bb008f237a20 */ /* 0x000fe20000410000 */
[C---:B------:R-:W-:Y:S01]  /*63c0*/  ISETP.GE.AND P2, PT, R20.reuse, R211, PT ;  /* 0x000000d31400720c */ /* 0x040fe20003f46270 */
[----:B------:R-:W5:Y:S01]  /*63d0*/  MUFU.TANH R32, R32 ;  /* 0x0000002000207308 */ /* 0x000f620000002400 */
[----:B------:R-:W-:Y:S01]  /*63e0*/  ISETP.GE.AND P4, PT, R20, R205, PT ;  /* 0x000000cd1400720c */ /* 0x000fe20003f86270 */
[----:B------:R-:W-:Y:S01]  /*63f0*/  FMUL.FTZ R154, R170, c[0x0][0x2ec] ;  /* 0x0000bb00aa9a7a20 */ /* 0x000fe20000410000 */
[C---:B------:R-:W-:Y:S01]  /*6400*/  ISETP.LT.OR P1, PT, R21.reuse, R212, P1 ;  /* 0x000000d41500720c */ /* 0x040fe20000f21670 */
[----:B------:R-:W-:Y:S01]  /*6410*/  FMUL.FTZ R157, R168, c[0x0][0x2ec] ;  /* 0x0000bb00a89d7a20 */ /* 0x000fe20000410000 */
[----:B------:R-:W-:Y:S01]  /*6420*/  ISETP.LT.OR P0, PT, R21, R210, P0 ;  /* 0x000000d21500720c */ /* 0x000fe20000701670 */
[----:B------:R-:W-:Y:S01]  /*6430*/  FMUL.FTZ R141, R141, c[0x0][0x2ec] ;  /* 0x0000bb008d8d7a20 */ /* 0x000fe20000410000 */
[----:B------:R-:W-:Y:S01]  /*6440*/  IADD3 R21, R12, 0x18, RZ ;  /* 0x000000180c157810 */ /* 0x000fe20007ffe0ff */
[----:B------:R-:W1:Y:S01]  /*6450*/  MUFU.TANH R172, R146 ;  /* 0x0000009200ac7308 */ /* 0x000e620000002400 */
[C---:B------:R-:W-:Y:S01]  /*6460*/  ISETP.LT.OR P2, PT, R20.reuse, R212, P2 ;  /* 0x000000d41400720c */ /* 0x040fe20001741670 */
[----:B------:R-:W-:Y:S01]  /*6470*/  FMUL.FTZ R142, R171, c[0x0][0x2ec] ;  /* 0x0000bb00ab8e7a20 */ /* 0x000fe20000410000 */
[----:B------:R-:W-:Y:S01]  /*6480*/  ISETP.LT.OR P4, PT, R20, R210, P4 ;  /* 0x000000d21400720c */ /* 0x000fe20002781670 */
[----:B------:R-:W-:Y:S01]  /*6490*/  FMUL.FTZ R155, R169, c[0x0][0x2ec] ;  /* 0x0000bb00a99b7a20 */ /* 0x000fe20000410000 */
[----:B------:R-:W-:Y:S01]  /*64a0*/  IADD3 R20, R12, 0x19, RZ ;  /* 0x000000190c147810 */ /* 0x000fe20007ffe0ff */
[----:B------:R-:W-:Y:S01]  /*64b0*/  FMUL.FTZ R143, R164, c[0x0][0x2ec] ;  /* 0x0000bb00a48f7a20 */ /* 0x000fe20000410000 */
[----:B------:R-:W-:Y:S01]  /*64c0*/  FSEL R30, R30, -INF , !P6 ;  /* 0xff8000001e1e7808 */ /* 0x000fe20007000000 */
[----:B------:R-:W2:Y:S01]  /*64d0*/  MUFU.TANH R154, R154 ;  /* 0x0000009a009a7308 */ /* 0x000ea20000002400 */
[----:B------:R-:W-:Y:S01]  /*64e0*/  FSEL R29, R29, -INF , !P3 ;  /* 0xff8000001d1d7808 */ /* 0x000fe20005800000 */
[----:B------:R-:W-:Y:S01]  /*64f0*/  FMUL.FTZ R152, R167, c[0x0][0x2ec] ;  /* 0x0000bb00a7987a20 */ /* 0x000fe20000410000 */
[----:B------:R-:W-:-:S02]  /*6500*/  ISETP.GE.AND P6, PT, R21, R211, PT ;  /* 0x000000d31500720c */ /* 0x000fc40003fc6270 */
[----:B------:R-:W-:Y:S02]  /*6510*/  ISETP.GE.AND P3, PT, R21, R205, PT ;  /* 0x000000cd1500720c */ /* 0x000fe40003f66270 */
[----:B------:R-:W-:Y:S01]  /*6520*/  FSEL R4, R31, -INF , !P5 ;  /* 0xff8000001f047808 */ /* 0x000fe20006800000 */
[----:B------:R2:W2:Y:S01]  /*6530*/  MUFU.TANH R5, R140 ;  /* 0x0000008c00057308 */ /* 0x0004a20000002400 */
[----:B-1----:R-:W-:Y:S02]  /*6540*/  FSEL R27, R24, -INF , !P2 ;  /* 0xff800000181b7808 */ /* 0x002fe40005000000 */
[C---:B------:R-:W-:Y:S02]  /*6550*/  ISETP.GE.AND P5, PT, R20.reuse, R211, PT ;  /* 0x000000d31400720c */ /* 0x040fe40003fa6270 */
[----:B------:R-:W-:Y:S02]  /*6560*/  ISETP.GE.AND P2, PT, R20, R205, PT ;  /* 0x000000cd1400720c */ /* 0x000fe40003f46270 */
[C---:B------:R-:W-:Y:S01]  /*6570*/  ISETP.LT.OR P6, PT, R21.reuse, R212, P6 ;  /* 0x000000d41500720c */ /* 0x040fe200037c1670 */
[----:B------:R-:W1:Y:S01]  /*6580*/  MUFU.TANH R28, R147 ;  /* 0x00000093001c7308 */ /* 0x000e620000002400 */
[----:B------:R-:W-:-:S02]  /*6590*/  ISETP.LT.OR P3, PT, R21, R210, P3 ;  /* 0x000000d21500720c */ /* 0x000fc40001f61670 */
[----:B------:R-:W-:Y:S02]  /*65a0*/  IADD3 R21, R12, 0x20, RZ ;  /* 0x000000200c157810 */ /* 0x000fe40007ffe0ff */
[C---:B------:R-:W-:Y:S02]  /*65b0*/  ISETP.LT.OR P5, PT, R20.reuse, R212, P5 ;  /* 0x000000d41400720c */ /* 0x040fe40002fa1670 */
[----:B------:R-:W-:Y:S01]  /*65c0*/  ISETP.LT.OR P2, PT, R20, R210, P2 ;  /* 0x000000d21400720c */ /* 0x000fe20001741670 */
[----:B------:R1:W-:Y:S01]  /*65d0*/  MUFU.TANH R31, R141 ;  /* 0x0000008d001f7308 */ /* 0x0003e20000002400 */
[----:B------:R-:W-:Y:S01]  /*65e0*/  IADD3 R20, R12, 0x21, RZ ;  /* 0x000000210c147810 */ /* 0x000fe20007ffe0ff */
[----:B--2---:R-:W-:Y:S01]  /*65f0*/  FMUL.FTZ R140, R166, c[0x0][0x2ec] ;  /* 0x0000bb00a68c7a20 */ /* 0x004fe20000410000 */
[----:B------:R-:W-:Y:S02]  /*6600*/  FSEL R26, R26, -INF , !P4 ;  /* 0xff8000001a1a7808 */ /* 0x000fe40006000000 */
[----:B------:R-:W-:-:S02]  /*6610*/  ISETP.GE.AND P4, PT, R21, R211, PT ;  /* 0x000000d31500720c */ /* 0x000fc40003f86270 */
[----:B------:R-:W-:Y:S01]  /*6620*/  FSEL R24, R13, -INF , !P0 ;  /* 0xff8000000d187808 */ /* 0x000fe20004000000 */
[----:B------:R-:W2:Y:S01]  /*6630*/  MUFU.TANH R34, R34 ;  /* 0x0000002200227308 */ /* 0x000ea20000002400 */
[----:B------:R-:W-:Y:S02]  /*6640*/  FSEL R23, R14, -INF , !P6 ;  /* 0xff8000000e177808 */ /* 0x000fe40007000000 */
[C---:B------:R-:W-:Y:S02]  /*6650*/  ISETP.GE.AND P0, PT, R20.reuse, R211, PT ;  /* 0x000000d31400720c */ /* 0x040fe40003f06270 */
[----:B------:R-:W-:Y:S02]  /*6660*/  ISETP.GE.AND P6, PT, R20, R205, PT ;  /* 0x000000cd1400720c */ /* 0x000fe40003fc6270 */
[-C--:B------:R-:W-:Y:S01]  /*6670*/  ISETP.LT.OR P4, PT, R21, R212.reuse, P4 ;  /* 0x000000d41500720c */ /* 0x080fe20002781670 */
[----:B------:R-:W2:Y:S01]  /*6680*/  MUFU.TANH R35, R35 ;  /* 0x0000002300237308 */ /* 0x000ea20000002400 */
[----:B------:R-:W-:Y:S01]  /*6690*/  IADD3 R7, R12, 0x29, RZ ;  /* 0x000000290c077810 */ /* 0x000fe20007ffe0ff */
[----:B-1----:R-:W-:Y:S01]  /*66a0*/  FMUL.FTZ R141, R165, c[0x0][0x2ec] ;  /* 0x0000bb00a58d7a20 */ /* 0x002fe20000410000 */
[----:B------:R-:W-:-:S02]  /*66b0*/  ISETP.LT.OR P0, PT, R20, R212, P0 ;  /* 0x000000d41400720c */ /* 0x000fc40000701670 */
[----:B------:R-:W-:Y:S02]  /*66c0*/  ISETP.LT.OR P6, PT, R20, R210, P6 ;  /* 0x000000d21400720c */ /* 0x000fe400037c1670 */
[----:B------:R-:W-:Y:S01]  /*66d0*/  FSEL R20, R16, -INF , !P2 ;  /* 0xff80000010147808 */ /* 0x000fe20005000000 */
[----:B------:R-:W1:Y:S01]  /*66e0*/  MUFU.TANH R157, R157 ;  /* 0x0000009d009d7308 */ /* 0x000e620000002400 */
[----:B---3--:R-:W-:Y:S02]  /*66f0*/  FSEL R173, R173, -INF , !P4 ;  /* 0xff800000adad7808 */ /* 0x008fe40006000000 */
[C---:B------:R-:W-:Y:S02]  /*6700*/  ISETP.GE.AND P2, PT, R7.reuse, R211, PT ;  /* 0x000000d30700720c */ /* 0x040fe40003f46270 */
[C---:B------:R-:W-:Y:S02]  /*6710*/  ISETP.GE.AND P4, PT, R7.reuse, R205, PT ;  /* 0x000000cd0700720c */ /* 0x040fe40003f86270 */
[C---:B------:R-:W-:Y:S01]  /*6720*/  ISETP.LT.OR P2, PT, R7.reuse, R212, P2 ;  /* 0x000000d40700720c */ /* 0x040fe20001741670 */
[----:B------:R-:W3:Y:S01]  /*6730*/  MUFU.TANH R155, R155 ;  /* 0x0000009b009b7308 */ /* 0x000ee20000002400 */
[----:B------:R-:W-:-:S02]  /*6740*/  ISETP.LT.OR P4, PT, R7, R210, P4 ;  /* 0x000000d20700720c */ /* 0x000fc40002781670 */
[C---:B------:R-:W-:Y:S02]  /*6750*/  IADD3 R7, R12.reuse, 0x30, RZ ;  /* 0x000000300c077810 */ /* 0x040fe40007ffe0ff */
[----:B------:R-:W-:Y:S02]  /*6760*/  FSEL R25, R25, -INF , !P1 ;  /* 0xff80000019197808 */ /* 0x000fe40004800000 */
[-C--:B------:R-:W-:Y:S01]  /*6770*/  ISETP.GE.AND P1, PT, R21, R205.reuse, PT ;  /* 0x000000cd1500720c */ /* 0x080fe20003f26270 */
[----:B------:R-:W1:Y:S01]  /*6780*/  MUFU.TANH R142, R142 ;  /* 0x0000008e008e7308 */ /* 0x000e620000002400 */
[----:B------:R-:W-:Y:S02]  /*6790*/  IADD3 R6, R12, 0x28, RZ ;  /* 0x000000280c067810 */ /* 0x000fe40007ffe0ff */
[----:B----4-:R-:W-:Y:S02]  /*67a0*/  FSEL R171, R18, -INF , !P0 ;  /* 0xff80000012ab7808 */ /* 0x010fe40004000000 */
[----:B------:R-:W-:-:S02]  /*67b0*/  ISETP.GE.AND P0, PT, R7, R205, PT ;  /* 0x000000cd0700720c */ /* 0x000fc40003f06270 */
[----:B------:R-:W-:Y:S01]  /*67c0*/  FSEL R22, R33, -INF , !P3 ;  /* 0xff80000021167808 */ /* 0x000fe20005800000 */
[----:B------:R-:W4:Y:S01]  /*67d0*/  MUFU.TANH R143, R143 ;  /* 0x0000008f008f7308 */ /* 0x000f220000002400 */
[-C--:B------:R-:W-:Y:S02]  /*67e0*/  ISETP.LT.OR P1, PT, R21, R210.reuse, P1 ;  /* 0x000000d21500720c */ /* 0x080fe40000f21670 */
[----:B------:R-:W-:Y:S02]  /*67f0*/  ISETP.GE.AND P3, PT, R6, R211, PT ;  /* 0x000000d30600720c */ /* 0x000fe40003f66270 */
[----:B------:R-:W-:Y:S02]  /*6800*/  ISETP.LT.OR P0, PT, R7, R210, P0 ;  /* 0x000000d20700720c */ /* 0x000fe40000701670 */
[----:B-----5:R-:W-:Y:S01]  /*6810*/  FSEL R21, R32, -INF , !P5 ;  /* 0xff80000020157808 */ /* 0x020fe20006800000 */
[----:B------:R-:W-:Y:S01]  /*6820*/  MUFU.TANH R141, R141 ;  /* 0x0000008d008d7308 */ /* 0x000fe20000002400 */
[----:B------:R-:W-:-:S02]  /*6830*/  ISETP.GE.AND P5, PT, R6, R205, PT ;  /* 0x000000cd0600720c */ /* 0x000fc40003fa6270 */
[----:B------:R-:W-:Y:S02]  /*6840*/  ISETP.LT.OR P3, PT, R6, R212, P3 ;  /* 0x000000d40600720c */ /* 0x000fe40001f61670 */
[----:B------:R-:W-:Y:S02]  /*6850*/  FSEL R172, R172, -INF , !P1 ;  /* 0xff800000acac7808 */ /* 0x000fe40004800000 */
[----:B------:R-:W-:Y:S01]  /*6860*/  ISETP.GE.AND P1, PT, R7, R211, PT ;  /* 0x000000d30700720c */ /* 0x000fe20003f26270 */
[----:B------:R-:W5:Y:S01]  /*6870*/  MUFU.TANH R140, R140 ;  /* 0x0000008c008c7308 */ /* 0x000f620000002400 */
[----:B------:R-:W-:Y:S02]  /*6880*/  FSEL R154, R154, -INF , !P0 ;  /* 0xff8000009a9a7808 */ /* 0x000fe40004000000 */
[----:B------:R-:W-:Y:S01]  /*6890*/  PLOP3.LUT P0, PT, PT, PT, UP0, 0x80, 0x0 ;  /* 0x000000000000781c */ /* 0x000fe20003f0f008 */
[----:B------:R-:W-:Y:S01]  /*68a0*/  BAR.SYNC.DEFER_BLOCKING 0x0 ;  /* 0x0000000000007b1d */ /* 0x000fe20000010000 */
[----:B------:R-:W-:-:S02]  /*68b0*/  ISETP.LT.OR P5, PT, R6, R210, P5 ;  /* 0x000000d20600720c */ /* 0x000fc40002fa1670 */
[----:B------:R-:W-:Y:S02]  /*68c0*/  FSEL R169, R5, -INF , !P3 ;  /* 0xff80000005a97808 */ /* 0x000fe40005800000 */
[C---:B------:R-:W-:Y:S01]  /*68d0*/  IADD3 R6, R12.reuse, 0x31, RZ ;  /* 0x000000310c067810 */ /* 0x040fe20007ffe0ff */
[----:B------:R-:W3:Y:S01]  /*68e0*/  MUFU.TANH R152, R152 ;  /* 0x0000009800987308 */ /* 0x000ee20000002400 */
[----:B------:R-:W-:Y:S02]  /*68f0*/  ISETP.LT.OR P1, PT, R7, R212, P1 ;  /* 0x000000d40700720c */ /* 0x000fe40000f21670 */
[C---:B------:R-:W-:Y:S02]  /*6900*/  IADD3 R5, R12.reuse, 0x38, RZ ;  /* 0x000000380c057810 */ /* 0x040fe40007ffe0ff */
[----:B------:R-:W-:Y:S02]  /*6910*/  IADD3 R12, R12, 0x39, RZ ;  /* 0x000000390c0c7810 */ /* 0x000fe40007ffe0ff */
[----:B------:R-:W-:-:S02]  /*6920*/  FSEL R170, R28, -INF , !P6 ;  /* 0xff8000001caa7808 */ /* 0x000fc40007000000 */
[----:B--2---:R-:W-:Y:S02]  /*6930*/  FSEL R168, R34, -INF , !P5 ;  /* 0xff80000022a87808 */ /* 0x004fe40006800000 */
[----:B------:R-:W-:Y:S02]  /*6940*/  FSEL R165, R31, -INF , !P2 ;  /* 0xff8000001fa57808 */ /* 0x000fe40005000000 */
[----:B------:R-:W-:Y:S02]  /*6950*/  FSEL R166, R35, -INF , !P4 ;  /* 0xff80000023a67808 */ /* 0x000fe40006000000 */
[----:B-1----:R-:W-:Y:S02]  /*6960*/  FSEL R157, R157, -INF , !P1 ;  /* 0xff8000009d9d7808 */ /* 0x002fe40004800000 */
        /* <DEDUP_REMOVED lines=13> */
[----:B------:R-:W-:-:S02]  /*6a40*/  FSEL R142, R142, -INF , !P3 ;  /* 0xff8000008e8e7808 */ /* 0x000fc40005800000 */
[----:B----4-:R-:W-:Y:S02]  /*6a50*/  FSEL R143, R143, -INF , !P5 ;  /* 0xff8000008f8f7808 */ /* 0x010fe40006800000 */
[----:B-----5:R-:W-:Y:S02]  /*6a60*/  FSEL R140, R140, -INF , !P2 ;  /* 0xff8000008c8c7808 */ /* 0x020fe40005000000 */
[----:B------:R-:W-:Y:S02]  /*6a70*/  FSEL R141, R141, -INF , !P4 ;  /* 0xff8000008d8d7808 */ /* 0x000fe40006000000 */
[----:B------:R-:W-:Y:S01]  /*6a80*/  FSEL R152, R152, -INF , !P1 ;  /* 0xff80000098987808 */ /* 0x000fe20004800000 */
[----:B------:R-:W-:Y:S05]  /*6a90*/  @!P0 BRA `(.L_x_975) ;  /* 0x0000026000008947 */ /* 0x000fea0003800000 */
[----:B------:R-:W-:Y:S02]  /*6aa0*/  UIADD3 UR14, UR8, -0x3, URZ ;  /* 0xfffffffd080e7890 */ /* 0x000fe4000fffe03f */
[----:B------:R-:W-:Y:S02]  /*6ab0*/  ULDC.64 UR12, c[0x0][0x198] ;  /* 0x00006600000c7ab9 */ /* 0x000fe40000000a00 */
[----:B------:R-:W-:-:S02]  /*6ac0*/  USHF.R.S32.HI UR8, URZ, 0x1f, UR14 ;  /* 0x0000001f3f087899 */ /* 0x000fc4000801140e */
[----:B------:R-:W-:Y:S02]  /*6ad0*/  UIMAD.WIDE.U32 UR20, UR14, UR12, URZ ;  /* 0x0000000c0e1472a5 */ /* 0x000fe4000f8e003f */
[----:B------:R-:W-:Y:S02]  /*6ae0*/  UIMAD UR8, UR8, UR12, URZ ;  /* 0x0000000c080872a4 */ /* 0x000fe4000f8e023f */
[----:B------:R-:W-:Y:S02]  /*6af0*/  USHF.L.U64.HI UR12, UR6, 0x5, UR7 ;  /* 0x00000005060c7899 */ /* 0x000fe40008010207 */
[----:B------:R-:W-:Y:S01]  /*6b00*/  UIMAD UR8, UR14, UR13, UR8 ;  /* 0x0000000d0e0872a4 */ /* 0x000fe2000f8e0208 */
[----:B------:R-:W-:Y:S02]  /*6b10*/  IMAD.U32 R10, RZ, RZ, UR20 ;  /* 0x00000014ff0a7e24 */ /* 0x000fe4000f8e00ff */
[----:B------:R-:W-:Y:S01]  /*6b20*/  IMAD.U32 R11, RZ, RZ, UR21 ;  /* 0x00000015ff0b7e24 */ /* 0x000fe2000f8e00ff */
[----:B------:R-:W-:-:S02]  /*6b30*/  UIADD3 UR8, UR21, UR8, URZ ;  /* 0x0000000815087290 */ /* 0x000fc4000fffe03f */
[----:B------:R-:W-:-:S04]  /*6b40*/  LEA R6, P0, R10, R208, 0x6 ;  /* 0x000000d00a067211 */ /* 0x000fc800078030ff */
[----:B------:R-:W-:Y:S01]  /*6b50*/  IMAD.U32 R5, RZ, RZ, UR8 ;  /* 0x00000008ff057e24 */ /* 0x000fe2000f8e00ff */
[----:B------:R-:W-:Y:S01]  /*6b60*/  USHF.L.U32 UR8, UR6, 0x5, URZ ;  /* 0x0000000506087899 */ /* 0x000fe2000800063f */
[----:B------:R-:W-:-:S03]  /*6b70*/  LEA R8, P1, R6, c[0x0][0x168], 0x1 ;  /* 0x00005a0006087a11 */ /* 0x000fc600078208ff */
        /* <DEDUP_REMOVED lines=24> */
.L_x_975:
[----:B-1----:R-:W-:Y:S01]  /*6d00*/  FMNMX.FTZ R6, R132, R15, !PT ;  /* 0x0000000f84067209 */ /* 0x002fe20007810000 */
        /* <DEDUP_REMOVED lines=38> */
[----:B------:R-:W2:Y:S04]  /*6f70*/  SHFL.BFLY PT, R148, R5, 0x1, 0x1f ;  /* 0x0c201f0005947f89 */ /* 0x000ea800000e0000 */
[----:B------:R-:W-:Y:S01]  /*6f80*/  LDSM.16.MT88.4 R8, [R193+0xc000] ;  /* 0x00c00000c108783b */ /* 0x000fe20000004200 */
[----:B-1----:R-:W-:Y:S02]  /*6f90*/  FMNMX.FTZ R149, R6, R149, !PT ;  /* 0x0000009506957209 */ /* 0x002fe40007810000 */
[----:B--2---:R-:W-:-:S03]  /*6fa0*/  FMNMX.FTZ R148, R5, R148, !PT ;  /* 0x0000009405947209 */ /* 0x004fc60007810000 */
[C---:B------:R-:W-:Y:S01]  /*6fb0*/  FMUL.FTZ R156, R149.reuse, c[0x0][0x23c] ;  /* 0x00008f00959c7a20 */ /* 0x040fe20000410000 */
[C---:B------:R-:W-:Y:S02]  /*6fc0*/  FSETP.NEU.FTZ.AND P1, PT, R149.reuse, -INF , PT ;  /* 0xff8000009500780b */ /* 0x040fe40003f3d000 */
[C---:B------:R-:W-:Y:S01]  /*6fd0*/  FSETP.NEU.FTZ.AND P0, PT, R148.reuse, -INF , PT ;  /* 0xff8000009400780b */ /* 0x040fe20003f1d000 */
[----:B------:R-:W-:Y:S01]  /*6fe0*/  FMUL.FTZ R153, R148, c[0x0][0x23c] ;  /* 0x00008f0094997a20 */ /* 0x000fe20000410000 */
[----:B------:R-:W-:Y:S02]  /*6ff0*/  FSEL R156, R156, RZ, P1 ;  /* 0x000000ff9c9c7208 */ /* 0x000fe40000800000 */
[----:B------:R-:W-:Y:S02]  /*7000*/  FSEL R5, R149, RZ, P1 ;  /* 0x000000ff95057208 */ /* 0x000fe40000800000 */
[----:B------:R-:W-:Y:S01]  /*7010*/  FSEL R153, R153, RZ, P0 ;  /* 0x000000ff99997208 */ /* 0x000fe20000000000 */
[----:B------:R-:W-:-:S02]  /*7020*/  FFMA.FTZ R147, R15, c[0x0][0x23c], -R156 ;  /* 0x00008f000f937a23 */ /* 0x000fc4000001089c */
[----:B------:R-:W1:Y:S01]  /*7030*/  LDSM.16.MT88.4 R12, [R194+0xc000] ;  /* 0x00c00000c20c783b */ /* 0x000e620000004200 */
[----:B------:R-:W-:Y:S02]  /*7040*/  FADD.FTZ R5, R132, -R5 ;  /* 0x8000000584057221 */ /* 0x000fe40000010000 */
[--C-:B------:R-:W-:Y:S01]  /*7050*/  FFMA.FTZ R151, R4, c[0x0][0x23c], -R153.reuse ;  /* 0x00008f0004977a23 */ /* 0x100fe20000010899 */
[----:B------:R-:W-:Y:S01]  /*7060*/  FSEL R4, R148, RZ, P0 ;  /* 0x000000ff94047208 */ /* 0x000fe20000000000 */
[----:B------:R-:W-:Y:S01]  /*7070*/  FFMA.FTZ R133, R0, c[0x0][0x23c], -R153 ;  /* 0x00008f0000857a23 */ /* 0x000fe20000010899 */
[----:B------:R-:W-:Y:S01]  /*7080*/  MUFU.EX2 R147, R147 ;  /* 0x0000009300937308 */ /* 0x000fe20000000800 */
[----:B------:R-:W-:Y:S02]  /*7090*/  FFMA.FTZ R146, R17, c[0x0][0x23c], -R156 ;  /* 0x00008f0011927a23 */ /* 0x000fe4000001089c */
[----:B------:R-:W-:Y:S02]  /*70a0*/  FADD.FTZ R4, R3, -R4 ;  /* 0x8000000403047221 */ /* 0x000fe40000010000 */
[----:B------:R-:W-:-:S02]  /*70b0*/  FFMA.FTZ R145, R19, c[0x0][0x23c], -R156 ;  /* 0x00008f0013917a23 */ /* 0x000fc4000001089c */
[--C-:B------:R-:W-:Y:S01]  /*70c0*/  FFMA.FTZ R144, R29, c[0x0][0x23c], -R156.reuse ;  /* 0x00008f001d907a23 */ /* 0x100fe2000001089c */
[----:B------:R-:W2:Y:S01]  /*70d0*/  MUFU.EX2 R146, R146 ;  /* 0x0000009200927308 */ /* 0x000ea20000000800 */
[--C-:B------:R-:W-:Y:S01]  /*70e0*/  FFMA.FTZ R2, R2, c[0x0][0x23c], -R153.reuse ;  /* 0x00008f0002027a23 */ /* 0x100fe20000010899 */
[----:B------:R-:W3:Y:S01]  /*70f0*/  LDSM.16.MT88.4 R16, [R196+0xc000] ;  /* 0x00c00000c410783b */ /* 0x000ee20000004200 */
[----:B------:R-:W-:Y:S02]  /*7100*/  FFMA.FTZ R0, R30, c[0x0][0x23c], -R153 ;  /* 0x00008f001e007a23 */ /* 0x000fe40000010899 */
[----:B------:R-:W-:Y:S01]  /*7110*/  FMUL.FTZ R150, R5, c[0x0][0x23c] ;  /* 0x00008f0005967a20 */ /* 0x000fe20000410000 */
[----:B------:R-:W-:Y:S01]  /*7120*/  LDSM.16.MT88.4 R28, [R192+0xc800] ;  /* 0x00c80000c01c783b */ /* 0x000fe20000004200 */
[----:B------:R-:W-:Y:S01]  /*7130*/  FMUL.FTZ R132, R4, c[0x0][0x23c] ;  /* 0x00008f0004847a20 */ /* 0x000fe20000410000 */
[----:B------:R-:W-:Y:S01]  /*7140*/  MUFU.EX2 R145, R145 ;  /* 0x0000009100917308 */ /* 0x000fe20000000800 */
[----:B------:R-:W-:-:S02]  /*7150*/  FFMA.FTZ R3, R27, c[0x0][0x23c], -R156 ;  /* 0x00008f001b037a23 */ /* 0x000fc4000001089c */
[--C-:B------:R-:W-:Y:S02]  /*7160*/  FFMA.FTZ R158, R25, c[0x0][0x23c], -R156.reuse ;  /* 0x00008f00199e7a23 */ /* 0x100fe4000001089c */
[--C-:B------:R-:W-:Y:S02]  /*7170*/  FFMA.FTZ R159, R23, c[0x0][0x23c], -R156.reuse ;  /* 0x00008f00179f7a23 */ /* 0x100fe4000001089c */
        /* <DEDUP_REMOVED lines=58> */
[-C--:B------:R-:W-:Y:S01]  /*7520*/  FMUL.FTZ R112, R112, R150.reuse ;  /* 0x0000009670707220 */ /* 0x080fe20000410000 */
[C---:B---3--:R-:W-:Y:S01]  /*7530*/  HMMA.16816.F32 R128, R4.reuse, R16, R128 ;  /* 0x000000100480723c */ /* 0x048fe20000001880 */
[----:B------:R-:W-:Y:S01]  /*7540*/  FMUL.FTZ R113, R113, R150 ;  /* 0x0000009671717220 */ /* 0x000fe20000410000 */
[----:B------:R-:W-:Y:S01]  /*7550*/  MUFU.EX2 R161, R161 ;  /* 0x000000a100a17308 */ /* 0x000fe20000000800 */
[-C--:B------:R-:W-:Y:S02]  /*7560*/  FMUL.FTZ R114, R114, R132.reuse ;  /* 0x0000008472727220 */ /* 0x080fe40000410000 */
[----:B------:R-:W-:Y:S02]  /*7570*/  FMUL.FTZ R115, R115, R132 ;  /* 0x0000008473737220 */ /* 0x000fe40000410000 */
        /* <DEDUP_REMOVED lines=41> */
[----:B------:R-:W-:Y:S01]  /*7810*/  FMUL.FTZ R49, R49, R150 ;  /* 0x0000009631317220 */ /* 0x000fe20000410000 */
        /* <DEDUP_REMOVED lines=82> */
[----:B------:R-:W-:Y:S01]  /*7d40*/  FFMA.FTZ R147, R223, R150, R147 ;  /* 0x00000096df937223 */ /* 0x000fe20000010093 */
[----:B-----5:R-:W-:Y:S03]  /*7d50*/  HMMA.16816.F32 R92, R4, R8, R92 ;  /* 0x00000008045c723c */ /* 0x020fe6000000185c */
[----:B------:R-:W-:-:S04]  /*7d60*/  FADD.FTZ R146, R146, R147 ;  /* 0x0000009392927221 */ /* 0x000fc80000010000 */
[----:B------:R-:W-:Y:S01]  /*7d70*/  FADD.FTZ R145, R145, R146 ;  /* 0x0000009291917221 */ /* 0x000fe20000010000 */
[----:B------:R-:W-:Y:S01]  /*7d80*/  HMMA.16816.F32 R96, R4, R10, R96 ;  /* 0x0000000a0460723c */ /* 0x000fe20000001860 */
[----:B------:R-:W-:Y:S02]  /*7d90*/  LDSM.16.MT88.4 R8, [R192+0xe800] ;  /* 0x00e80000c008783b */ /* 0x000fe40000004200 */
[----:B------:R-:W-:-:S04]  /*7da0*/  FADD.FTZ R144, R144, R145 ;  /* 0x0000009190907221 */ /* 0x000fc80000010000 */
[----:B--2---:R-:W-:Y:S01]  /*7db0*/  F2FP.PACK_AB R4, R158, R3 ;  /* 0x000000039e04723e */ /* 0x004fe200000000ff */
[----:B------:R-:W-:Y:S01]  /*7dc0*/  FADD.FTZ R3, R3, R144 ;  /* 0x0000009003037221 */ /* 0x000fe20000010000 */
[----:B----4-:R-:W-:Y:S02]  /*7dd0*/  F2FP.PACK_AB R5, R164, R161 ;  /* 0x000000a1a405723e */ /* 0x010fe400000000ff */
        /* <DEDUP_REMOVED lines=34> */
[----:B------:R-:W-:Y:S07]  /*8000*/  LDSM.16.MT88.4 R24, [R196+0xf000] ;  /* 0x00f00000c418783b */ /* 0x000fee0000004200 */
[C---:B----4-:R-:W-:Y:S08]  /*8010*/  HMMA.16816.F32 R84, R4.reuse, R20, R84 ;  /* 0x000000140454723c */ /* 0x050ff00000001854 */
[C---:B------:R-:W-:Y:S01]  /*8020*/  HMMA.16816.F32 R88, R4.reuse, R22, R88 ;  /* 0x000000160458723c */ /* 0x040fe20000001858 */
[----:B------:R-:W-:Y:S07]  /*8030*/  LDSM.16.MT88.4 R20, [R194+0xf000] ;  /* 0x00f00000c214783b */ /* 0x000fee0000004200 */
[C---:B---3--:R-:W-:Y:S08]  /*8040*/  HMMA.16816.F32 R92, R4.reuse, R16, R92 ;  /* 0x00000010045c723c */ /* 0x048ff0000000185c */
[----:B------:R-:W-:Y:S01]  /*8050*/  HMMA.16816.F32 R96, R4, R18, R96 ;  /* 0x000000120460723c */ /* 0x000fe20000001860 */
[----:B------:R-:W2:Y:S06]  /*8060*/  LDSM.16.MT88.4 R16, [R193+0xf000] ;  /* 0x00f00000c110783b */ /* 0x000eac0000004200 */
        /* <DEDUP_REMOVED lines=11> */
[C---:B-----5:R-:W-:Y:S08]  /*8120*/  HMMA.16816.F32 R120, R4.reuse, R8, R120 ;  /* 0x000000080478723c */ /* 0x060ff00000001878 */
[C---:B--2---:R-:W-:Y:S08]  /*8130*/  HMMA.16816.F32 R52, R4.reuse, R16, R52 ;  /* 0x000000100434723c */ /* 0x044ff00000001834 */
[C---:B------:R-:W-:Y:S01]  /*8140*/  HMMA.16816.F32 R56, R4.reuse, R18, R56 ;  /* 0x000000120438723c */ /* 0x040fe20000001838 */
[----:B------:R-:W2:Y:S07]  /*8150*/  LDSM.16.MT88.4 R16, [R193+0x11000] ;  /* 0x01100000c110783b */ /* 0x000eae0000004200 */
        /* <DEDUP_REMOVED lines=39> */
[----:B---3--:R-:W-:Y:S01]  /*83d0*/  HMMA.16816.F32 R128, R4, R8, R128 ;  /* 0x000000080480723c */ /* 0x008fe20000001880 */
[----:B------:R-:W-:Y:S02]  /*83e0*/  MOV R132, R149 ;  /* 0x0000009500847202 */ /* 0x000fe40000000f00 */
[----:B------:R-:W-:-:S04]  /*83f0*/  FADD.FTZ R17, R2, R17 ;  /* 0x0000001102117221 */ /* 0x000fc80000010000 */
[----:B------:R-:W-:Y:S01]  /*8400*/  FADD.FTZ R0, R0, R17 ;  /* 0x0000001100007221 */ /* 0x000fe20000010000 */
[----:B------:R-:W-:Y:S01]  /*8410*/  HMMA.16816.F32 R124, R4, R10, R124 ;  /* 0x0000000a047c723c */ /* 0x000fe2000000187c */
[----:B------:R-:W2:Y:S02]  /*8420*/  LDSM.16.MT88.4 R8, [R194+0x11800] ;  /* 0x01180000c208783b */ /* 0x000ea40000004200 */
[----:B------:R-:W-:-:S04]  /*8430*/  FADD.FTZ R0, R151, R0 ;  /* 0x0000000097007221 */ /* 0x000fc80000010000 */
[----:B------:R-:W-:Y:S01]  /*8440*/  FADD.FTZ R161, R161, R0 ;  /* 0x00000000a1a17221 */ /* 0x000fe20000010000 */
[----:B----4-:R-:W-:Y:S03]  /*8450*/  HMMA.16816.F32 R36, R4, R24, R36 ;  /* 0x000000180424723c */ /* 0x010fe60000001824 */
        /* <DEDUP_REMOVED lines=33> */
[----:B------:R-:W-:Y:S08]  /*8670*/  HMMA.16816.F32 R96, R4, R14, R96 ;  /* 0x0000000e0460723c */ /* 0x000ff00000001860 */
.L_x_974:
[----:B------:R-:W-:-:S06]  /*8680*/  UISETP.GT.AND UP0, UPT, UR17, UR9, UPT ;  /* 0x000000091100728c */ /* 0x000fcc000bf04270 */
[----:B------:R-:W-:-:S13]  /*8690*/  PLOP3.LUT P0, PT, PT, PT, UP0, 0x80, 0x0 ;  /* 0x000000000000781c */ /* 0x000fda0003f0f008 */
[----:B------:R-:W-:Y:S05]  /*86a0*/  @!P0 BRA `(.L_x_976) ;  /* 0x000033e000008947 */ /* 0x000fea0003800000 */
[----:B------:R-:W-:Y:S01]  /*86b0*/  MOV R0, R3 ;  /* 0x0000000300007202 */ /* 0x000fe20000000f00 */
[----:B------:R-:W-:Y:S01]  /*86c0*/  USHF.L.U64.HI UR7, UR6, 0x5, UR7 ;  /* 0x0000000506077899 */ /* 0x000fe20008010207 */
[----:B------:R-:W-:Y:S01]  /*86d0*/  MOV R2, R132 ;  /* 0x0000008400027202 */ /* 0x000fe20000000f00 */
[----:B------:R-:W-:Y:S01]  /*86e0*/  USHF.L.U32 UR6, UR6, 0x5, URZ ;  /* 0x0000000506067899 */ /* 0x000fe2000800063f */
[----:B------:R-:W-:Y:S01]  /*86f0*/  MOV R214, R134 ;  /* 0x0000008600d67202 */ /* 0x000fe20000000f00 */
[----:B------:R-:W-:Y:S02]  /*8700*/  USHF.L.U64.HI UR12, UR4, 0x5, UR5 ;  /* 0x00000005040c7899 */ /* 0x000fe40008010205 */
[----:B------:R-:W-:Y:S02]  /*8710*/  USHF.L.U32 UR8, UR4, 0x5, URZ ;  /* 0x0000000504087899 */ /* 0x000fe4000800063f */
[----:B------:R-:W-:Y:S02]  /*8720*/  USHF.L.U64.HI UR13, UR4, 0x6, UR5 ;  /* 0x00000006040d7899 */ /* 0x000fe40008010205 */
[----:B------:R-:W-:Y:S01]  /*8730*/  USHF.L.U32 UR15, UR4, 0x6, URZ ;  /* 0x00000006040f7899 */ /* 0x000fe2000800063f */
[----:B------:R-:W-:Y:S05]  /*8740*/  BRA `(.L_x_977) ;  /* 0x0000025000007947 */ /* 0x000fea0003800000 */
.L_x_979:
        /* <DEDUP_REMOVED lines=37> */
.L_x_977:
[----:B------:R-:W-:Y:S01]  /*89a0*/  UIADD3 UR14, UR17, -0x1, URZ ;  /* 0xffffffff110e7890 */ /* 0x000fe2000fffe03f */
[----:B------:R-:W-:Y:S04]  /*89b0*/  DEPBAR.LE SB0, 0x0 ;  /* 0x000080000000791a */ /* 0x000fe80000000000 */
[----:B------:R-:W-:Y:S01]  /*89c0*/  BAR.SYNC.DEFER_BLOCKING 0x0 ;  /* 0x0000000000007b1d */ /* 0x000fe20000010000 */
[----:B------:R-:W-:Y:S01]  /*89d0*/  MOV R3, UR14 ;  /* 0x0000000e00037c02 */ /* 0x000fe20008000f00 */
[----:B------:R-:W-:Y:S02]  /*89e0*/  USHF.R.S32.HI UR5, URZ, 0x1f, UR14 ;  /* 0x0000001f3f057899 */ /* 0x000fe4000801140e */
[----:B------:R-:W-:Y:S02]  /*89f0*/  UIMAD UR4, UR13, UR14, URZ ;  /* 0x0000000e0d0472a4 */ /* 0x000fe4000f8e023f */
[----:B------:R-:W-:Y:S01]  /*8a00*/  IMAD.WIDE.U32 R226, R3, UR15, R214 ;  /* 0x0000000f03e27c25 */ /* 0x000fe2000f8e00d6 */
[----:B------:R-:W-:Y:S02]  /*8a10*/  UISETP.GT.AND UP0, UPT, UR14, UR9, UPT ;  /* 0x000000090e00728c */ /* 0x000fe4000bf04270 */
[----:B------:R-:W-:Y:S02]  /*8a20*/  UIMAD UR4, UR5, UR15, UR4 ;  /* 0x0000000f050472a4 */ /* 0x000fe4000f8e0204 */
[C---:B------:R-:W-:Y:S04]  /*8a30*/  LEA R224, P0, R226.reuse, c[0x0][0x170], 0x1 ;  /* 0x00005c00e2e07a11 */ /* 0x040fe800078008ff */
        /* <DEDUP_REMOVED lines=8> */
[----:B------:R-:W-:Y:S03]  /*8ac0*/  IADD3 R228, P0, R230, UR8, RZ ;  /* 0x00000008e6e47c10 */ /* 0x000fe6000ff1e0ff */
[----:B------:R1:W-:Y:S01]  /*8ad0*/  LDGSTS.E.BYPASS.LTC128B.128 [R204+0xe000], [R224.64+0x80] ;  /* 0x0e000080e0cc7fae */ /* 0x0003e2000b901d52 */
[----:B------:R-:W-:Y:S02]  /*8ae0*/  IADD3.X R229, R231, UR12, RZ, P0, !PT ;  /* 0x0000000ce7e57c10 */ /* 0x000fe400087fe4ff */
[----:B------:R-:W-:Y:S03]  /*8af0*/  IADD3 R226, P0, R228, UR8, RZ ;  /* 0x00000008e4e27c10 */ /* 0x000fe6000ff1e0ff */
[----:B------:R1:W-:Y:S01]  /*8b00*/  LDGSTS.E.BYPASS.LTC128B.128 [R204+0x10000], [R224.64+0x100] ;  /* 0x10000100e0cc7fae */ /* 0x0003e2000b901d52 */
[----:B------:R-:W-:Y:S02]  /*8b10*/  IADD3.X R227, R229, UR12, RZ, P0, !PT ;  /* 0x0000000ce5e37c10 */ /* 0x000fe400087fe4ff */
[----:B------:R-:W-:Y:S03]  /*8b20*/  PLOP3.LUT P0, PT, PT, PT, UP0, 0x80, 0x0 ;  /* 0x000000000000781c */ /* 0x000fe60003f0f008 */
        /* <DEDUP_REMOVED lines=172> */
[----:B----4-:R-:W-:Y:S03]  /*95f0*/  FMUL.FTZ R226, R8, c[0x0][0x2ec] ;  /* 0x0000bb0008e27a20 */ /* 0x010fe60000410000 */
        /* <DEDUP_REMOVED lines=60> */
.L_x_978:
[----:B-1----:R-:W-:Y:S01]  /*99c0*/  IMAD.U32 R4, RZ, RZ, UR14 ;  /* 0x0000000eff047e24 */ /* 0x002fe2000f8e00ff */
        /* <DEDUP_REMOVED lines=30> */
[C---:B------:R-:W-:Y:S02]  /*9bb0*/  IADD3 R9, R4.reuse, 0x20, RZ ;  /* 0x0000002004097810 */ /* 0x040fe40007ffe0ff */
        /* <DEDUP_REMOVED lines=493> */
.L_x_976:
        /* <DEDUP_REMOVED lines=330> */
.L_x_981:
[----:B---3--:R-:W-:Y:S05]  /*cf30*/  BSYNC B0 ;  /* 0x0000000000007941 */ /* 0x008fea0003800000 */
.L_x_980:
        /* <DEDUP_REMOVED lines=26> */
.L_x_983:
[----:B------:R-:W-:Y:S05]  /*d0e0*/  BSYNC B0 ;  /* 0x0000000000007941 */ /* 0x000fea0003800000 */
.L_x_982:
        /* <DEDUP_REMOVED lines=17> */
.L_x_985:
[----:B------:R-:W-:Y:S05]  /*d200*/  BSYNC B0 ;  /* 0x0000000000007941 */ /* 0x000fea0003800000 */
.L_x_984:
        /* <DEDUP_REMOVED lines=17> */
.L_x_987:
[----:B------:R-:W-:Y:S05]  /*d320*/  BSYNC B0 ;  /* 0x0000000000007941 */ /* 0x000fea0003800000 */
.L_x_986:
        /* <DEDUP_REMOVED lines=15> */
.L_x_988:
        /* <DEDUP_REMOVED lines=14> */
.L_x_1296:


//--------------------- .text._ZN5flash16flash_fwd_kernelI23Flash_fwd_kernel_traitsILi192ELi64ELi64ELi4ELb0ELb0EN7cutlass6half_tE19Flash_kernel_traitsILi192ELi64ELi64ELi4ES3_EELb1ELb0ELb1ELb1ELb0ELb0ELb0ELb0EEEvNS_16Flash_fwd_paramsE --------------------------
	.section	.text._ZN5flash16flash_fwd_kernelI23Flash_fwd_kernel_traitsILi192ELi64ELi64ELi4ELb0ELb0EN7cutlass6half_tE19Flash_kernel_traitsILi192ELi64ELi64ELi4ES3_EELb1ELb0ELb1ELb1ELb0ELb0ELb0ELb0EEEvNS_16Flash_fwd_paramsE,"ax",@progbits
	.sectioninfo	@"SHI_REGISTERS=252"
	.align	128
        .global         _ZN5flash16flash_fwd_kernelI23Flash_fwd_kernel_traitsILi192ELi64ELi64ELi4ELb0ELb0EN7cutlass6half_tE19Flash_kernel_traitsILi192ELi64ELi64ELi4ES3_EELb1ELb0ELb1ELb1ELb0ELb0ELb0ELb0EEEvNS_16Flash_fwd_paramsE
        .type           _ZN5flash16flash_fwd_kernelI23Flash_fwd_kernel_traitsILi192ELi64ELi64ELi4ELb0ELb0EN7cutlass6half_tE19Flash_kernel_traitsILi192ELi64ELi64ELi4ES3_EELb1ELb0ELb1ELb1ELb0ELb0ELb0ELb0EEEvNS_16Flash_fwd_paramsE,@function
        .size           _ZN5flash16flash_fwd_kernelI23Flash_fwd_kernel_traitsILi192ELi64ELi64ELi4ELb0ELb0EN7cutlass6half_tE19Flash_kernel_traitsILi192ELi64ELi64ELi4ES3_EELb1ELb0ELb1ELb1ELb0ELb0ELb0ELb0EEEvNS_16Flash_fwd_paramsE,(.L_x_1297 - _ZN5flash16flash_fwd_kernelI23Flash_fwd_kernel_traitsILi192ELi64ELi64ELi4ELb0ELb0EN7cutlass6half_tE19Flash_kernel_traitsILi192ELi64ELi64ELi4ES3_EELb1ELb0ELb1ELb1ELb0ELb0ELb0ELb0EEEvNS_16Flash_fwd_paramsE)
        .other          _ZN5flash16flash_fwd_kernelI23Flash_fwd_kernel_traitsILi192ELi64ELi64ELi4ELb0ELb0EN7cutlass6half_tE19Flash_kernel_traitsILi192ELi64ELi64ELi4ES3_EELb1ELb0ELb1ELb1ELb0ELb0ELb0ELb0EEEvNS_16Flash_fwd_paramsE,@"STO_CUDA_ENTRY STV_DEFAULT"
_ZN5flash16flash_fwd_kernelI23Flash_fwd_kernel_traitsILi192ELi64ELi64ELi4ELb0ELb0EN7cutlass6half_tE19Flash_kernel_traitsILi192ELi64ELi64ELi4ES3_EELb1ELb0ELb1ELb1ELb0ELb0ELb0ELb0EEEvNS_16Flash_fwd_paramsE:
.text._ZN5flash16flash_fwd_kernelI23Flash_fwd_kernel_traitsILi192ELi64ELi64ELi4ELb0ELb0EN7cutlass6half_tE19Flash_kernel_traitsILi192ELi64ELi64ELi4ES3_EELb1ELb0ELb1ELb1ELb0ELb0ELb0ELb0EEEvNS_16Flash_fwd_paramsE:
        /* <DEDUP_REMOVED lines=66> */
[----:B------:R-:W-:Y:S01]  /*0420*/  UMOV UR23, URZ ;  /* 0x0000003f00177c82 */ /* 0x000fe20008000000 */
[----:B------:R-:W-:Y:S01]  /*0430*/  IMAD.IADD R11, R85, 0x1, -R10 ;  /* 0x00000001550b7824 */ /* 0x000fe200078e0a0a */
[----:B------:R-:W-:Y:S01]  /*0440*/  USHF.R.S32.HI UR4, URZ, 0x1f, UR5 ;  /* 0x0000001f3f047899 */ /* 0x000fe20008011405 */
[----:B--2---:R-:W1:Y:S08]  /*0450*/  @P0 R2UR UR11, R9 ;  /* 0x00000000090b03c2 */ /* 0x004e7000000e0000 */
[----:B---3--:R-:W1:Y:S08]  /*0460*/  @P0 R2UR UR17, R7 ;  /* 0x00000000071103c2 */ /* 0x008e7000000e0000 */
[----:B-----5:R2:W3:Y:S08]  /*0470*/  @P1 R2UR UR23, R6 ;  /* 0x00000000061713c2 */ /* 0x0204f000000e0000 */
[----:B------:R4:W3:Y:S01]  /*0480*/  @!P2 R2UR UR24, R0 ;  /* 0x000000000018a3c2 */ /* 0x0008e200000e0000 */
        /* <DEDUP_REMOVED lines=15> */
.L_x_989:
[----:B------:R-:W-:Y:S02]  /*0580*/  ULDC UR6, c[0x0][0x218] ;  /* 0x0000860000067ab9 */ /* 0x000fe40000000800 */
.L_x_990:
        /* <DEDUP_REMOVED lines=121> */
.L_x_993:
[----:B------:R-:W-:Y:S05]  /*0d20*/  BSYNC B0 ;  /* 0x0000000000007941 */ /* 0x000fea0003800000 */
.L_x_992:
        /* <DEDUP_REMOVED lines=20> */
.L_x_995:
[----:B------:R-:W-:Y:S05]  /*0e70*/  BSYNC B0 ;  /* 0x0000000000007941 */ /* 0x000fea0003800000 */
.L_x_994:
        /* <DEDUP_REMOVED lines=20> */
.L_x_997:
[----:B------:R-:W-:Y:S05]  /*0fc0*/  BSYNC B0 ;  /* 0x0000000000007941 */ /* 0x000fea0003800000 */
.L_x_996:
        /* <DEDUP_REMOVED lines=19> */
.L_x_999:
[----:B------:R-:W-:Y:S05]  /*1100*/  BSYNC B0 ;  /* 0x0000000000007941 */ /* 0x000fea0003800000 */
.L_x_998:
        /* <DEDUP_REMOVED lines=35> */
.L_x_991:
        /* <DEDUP_REMOVED lines=8> */
[----:B------:R-:W-:Y:S02]  /*13c0*/  @UP0 UIMAD UR22, UR11, UR5, UR27 ;  /* 0x000000050b1602a4 */ /* 0x000fe4000f8e021b */
[----:B------:R-:W-:Y:S02]  /*13d0*/  @UP1 UIADD3 UR27, UR23, UR24, URZ ;  /* 0x00000018171b1290 */ /* 0x000fe4000fffe03f */
[----:B------:R-:W-:Y:S02]  /*13e0*/  ULDC.64 UR4, c[0x0][0x198] ;  /* 0x0000660000047ab9 */ /* 0x000fe40000000a00 */
[----:B------:R-:W-:-:S02]  /*13f0*/  @!UP0 UIMAD UR25, UR25, UR6, URZ ;  /* 0x00000006191982a4 */ /* 0x000fc4000f8e023f */
        /* <DEDUP_REMOVED lines=19> */
[----:B------:R-:W-:-:S02]  /*1530*/  UMOV UR26, UR28 ;  /* 0x0000001c001a7c82 */ /* 0x000fc40008000000 */
[----:B------:R-:W-:Y:S02]  /*1540*/  UIMAD UR25, UR13, UR5, UR25 ;  /* 0x000000050d1972a4 */ /* 0x000fe4000f8e0219 */
[----:B------:R-:W-:-:S04]  /*1550*/  UIMAD.WIDE.U32 UR26, UR13, UR4, UR26 ;  /* 0x000000040d1a72a5 */ /* 0x000fc8000f8e001a */
[----:B------:R-:W-:Y:S02]  /*1560*/  UIADD3 UR25, UR27, UR25, URZ ;  /* 0x000000191b197290 */ /* 0x000fe4000fffe03f */
.L_x_1000:
        /* <DEDUP_REMOVED lines=43> */
.L_x_1001:
[CC--:B------:R-:W-:Y:S01]  /*1820*/  LEA.HI R2, R8.reuse, R85.reuse, RZ, 0x3 ;  /* 0x0000005508027211 */ /* 0x0c0fe200078f18ff */
[----:B------:R-:W1:Y:S01]  /*1830*/  S2R R16, SR_CTAID.Z ;  /* 0x0000000000107919 */ /* 0x000e620000002700 */
[-C--:B------:R-:W-:Y:S01]  /*1840*/  LEA.HI R3, R8, R85.reuse, RZ, 0x4 ;  /* 0x0000005508037211 */ /* 0x080fe200078f20ff */
[----:B------:R-:W-:Y:S01]  /*1850*/  IMAD.U32 R19, RZ, RZ, UR14 ;  /* 0x0000000eff137e24 */ /* 0x000fe2000f8e00ff */
[----:B------:R-:W-:Y:S01]  /*1860*/  SHF.R.S32.HI R14, RZ, 0x3, R2 ;  /* 0x00000003ff0e7819 */ /* 0x000fe20000011402 */
[----:B------:R-:W-:Y:S01]  /*1870*/  BSSY B0, `(.L_x_1002) ;  /* 0x0000066000007945 */ /* 0x000fe20003800000 */
[----:B------:R-:W-:Y:S02]  /*1880*/  LOP3.LUT R2, R2, 0xfffffff8, RZ, 0xc0, !PT ;  /* 0xfffffff802027812 */ /* 0x000fe400078ec0ff */
[----:B------:R-:W-:Y:S01]  /*1890*/  LOP3.LUT R12, R3, 0xfffffff0, RZ, 0xc0, !PT ;  /* 0xfffffff0030c7812 */ /* 0x000fe200078ec0ff */
[----:B------:R-:W-:Y:S01]  /*18a0*/  IMAD.SHL.U32 R197, R14, 0x40, RZ ;  /* 0x000000400ec57824 */ /* 0x000fe200078e00ff */
[----:B------:R-:W-:Y:S01]  /*18b0*/  SHF.R.S32.HI R10, RZ, 0x4, R3 ;  /* 0x00000004ff0a7819 */ /* 0x000fe20000011403 */
[C---:B------:R-:W-:Y:S01]  /*18c0*/  IMAD.IADD R2, R85.reuse, 0x1, -R2 ;  /* 0x0000000155027824 */ /* 0x040fe200078e0a02 */
[----:B------:R-:W-:Y:S01]  /*18d0*/  LEA.HI R8, R8, R85, RZ, 0x6 ;  /* 0x0000005508087211 */ /* 0x000fe200078f30ff */
[----:B------:R-:W-:Y:S01]  /*18e0*/  IMAD.IADD R5, R85, 0x1, -R12 ;  /* 0x0000000155057824 */ /* 0x000fe200078e0a0c */
[----:B------:R-:W-:Y:S01]  /*18f0*/  LOP3.LUT R197, R197, 0x1c0, RZ, 0xc0, !PT ;  /* 0x000001c0c5c57812 */ /* 0x000fe200078ec0ff */
[----:B------:R-:W-:Y:S01]  /*1900*/  IMAD.SHL.U32 R208, R2, 0x8, RZ ;  /* 0x0000000802d07824 */ /* 0x000fe200078e00ff */
[----:B------:R-:W-:Y:S01]  /*1910*/  LEA.HI R193, R3, R10, RZ, 0x1 ;  /* 0x0000000a03c17211 */ /* 0x000fe200078f08ff */
[----:B------:R-:W-:Y:S01]  /*1920*/  IMAD.SHL.U32 R8, R8, 0x8, RZ ;  /* 0x0000000808087824 */ /* 0x000fe200078e00ff */
[----:B------:R-:W-:-:S02]  /*1930*/  SHF.R.S32.HI R15, RZ, 0x1f, R14 ;  /* 0x0000001fff0f7819 */ /* 0x000fc4000001140e */
[--C-:B------:R-:W-:Y:S02]  /*1940*/  LOP3.LUT R0, R197, 0x38, R208.reuse, 0xf8, !PT ;  /* 0x00000038c5007812 */ /* 0x100fe400078ef8d0 */
[----:B------:R-:W-:Y:S01]  /*1950*/  SHF.R.U32.HI R197, RZ, 0x3, R197 ;  /* 0x00000003ffc57819 */ /* 0x000fe200000116c5 */
[----:B------:R-:W-:Y:S01]  /*1960*/  IMAD R9, R15, c[0x0][0x198], RZ ;  /* 0x000066000f097a24 */ /* 0x000fe200078e02ff */
[----:B------:R-:W-:Y:S01]  /*1970*/  SHF.R.S32.HI R209, RZ, 0x1f, R208 ;  /* 0x0000001fffd17819 */ /* 0x000fe200000114d0 */
[----:B------:R-:W-:Y:S01]  /*1980*/  IMAD.WIDE R18, R19, 0x40, R14 ;  /* 0x0000004013127825 */ /* 0x000fe200078e020e */
[----:B------:R-:W-:Y:S02]  /*1990*/  LOP3.LUT R197, R0, R197, RZ, 0x3c, !PT ;  /* 0x000000c500c57212 */ /* 0x000fe400078e3cff */
[----:B------:R-:W-:Y:S01]  /*19a0*/  SHF.R.S32.HI R0, RZ, 0x1f, R5 ;  /* 0x0000001fff007819 */ /* 0x000fe20000011405 */
[----:B------:R-:W-:Y:S01]  /*19b0*/  IMAD.WIDE.U32 R20, R14, c[0x0][0x198], R208 ;  /* 0x000066000e147a25 */ /* 0x000fe200078e00d0 */
[----:B------:R-:W-:-:S02]  /*19c0*/  IADD3 R12, P0, R208, UR6, RZ ;  /* 0x00000006d00c7c10 */ /* 0x000fc4000ff1e0ff */
[----:B------:R-:W-:Y:S01]  /*19d0*/  LEA.HI R3, R0, R5, RZ, 0x3 ;  /* 0x0000000500037211 */ /* 0x000fe200078f18ff */
[----:B------:R-:W-:Y:S01]  /*19e0*/  IMAD R9, R14, c[0x0][0x19c], R9 ;  /* 0x000067000e097a24 */ /* 0x000fe200078e0209 */
[----:B------:R-:W-:Y:S01]  /*19f0*/  IADD3.X R13, R209, UR22, RZ, P0, !PT ;  /* 0x00000016d10d7c10 */ /* 0x000fe200087fe4ff */
[----:B------:R-:W-:Y:S01]  /*1a00*/  UIADD3 UR22, -UR15, UR17, URZ ;  /* 0x000000110f167290 */ /* 0x000fe2000fffe13f */
[C---:B------:R-:W-:Y:S01]  /*1a10*/  LOP3.LUT R0, R3.reuse, 0xfffffff8, RZ, 0xc0, !PT ;  /* 0xfffffff803007812 */ /* 0x040fe200078ec0ff */
[----:B------:R-:W-:Y:S01]  /*1a20*/  IMAD.SHL.U32 R3, R3, 0x40, RZ ;  /* 0x0000004003037824 */ /* 0x000fe200078e00ff */
[----:B------:R-:W-:Y:S01]  /*1a30*/  LOP3.LUT R193, R193, 0xfffffffe, RZ, 0xc0, !PT ;  /* 0xfffffffec1c17812 */ /* 0x000fe200078ec0ff */
[----:B-1----:R-:W-:Y:S01]  /*1a40*/  IMAD.WIDE.U32 R16, R16, c[0x0][0x1a8], R12 ;  /* 0x00006a0010107a25 */ /* 0x002fe200078e000c */
[----:B------:R-:W-:Y:S02]  /*1a50*/  LOP3.LUT R197, R197, 0xfffffe00, R8, 0xf8, !PT ;  /* 0xfffffe00c5c57812 */ /* 0x000fe400078ef808 */
[----:B------:R-:W-:Y:S01]  /*1a60*/  IADD3 R198, P1, R20, UR26, RZ ;  /* 0x0000001a14c67c10 */ /* 0x000fe2000ff3e0ff */
[----:B------:R-:W-:Y:S01]  /*1a70*/  IMAD.IADD R0, R5, 0x1, -R0 ;  /* 0x0000000105007824 */ /* 0x000fe200078e0a00 */
[----:B------:R-:W-:Y:S01]  /*1a80*/  SHF.R.S32.HI R231, RZ, 0x1f, R228 ;  /* 0x0000001fffe77819 */ /* 0x000fe200000114e4 */
[----:B------:R-:W-:Y:S01]  /*1a90*/  IMAD R5, R15, c[0x0][0x1a0], RZ ;  /* 0x000068000f057a24 */ /* 0x000fe200078e02ff */
[----:B------:R-:W-:Y:S01]  /*1aa0*/  IADD3.X R199, R21, UR25, R9, P1, !PT ;  /* 0x0000001915c77c10 */ /* 0x000fe20008ffe409 */
[----:B------:R-:W-:Y:S01]  /*1ab0*/  IMAD.WIDE.U32 R12, R14, c[0x0][0x1a0], R208 ;  /* 0x000068000e0c7a25 */ /* 0x000fe200078e00d0 */
[----:B------:R-:W-:-:S02]  /*1ac0*/  LOP3.LUT P3, RZ, R0, 0x4, RZ, 0xc0, !PT ;  /* 0x0000000400ff7812 */ /* 0x000fc4000786c0ff */
[----:B------:R-:W-:Y:S01]  /*1ad0*/  LOP3.LUT P2, RZ, R0, 0x2, RZ, 0xc0, !PT ;  /* 0x0000000200ff7812 */ /* 0x000fe2000784c0ff */
[----:B------:R-:W-:Y:S01]  /*1ae0*/  IMAD R5, R14, c[0x0][0x1a4], R5 ;  /* 0x000069000e057a24 */ /* 0x000fe200078e0205 */
[----:B------:R-:W-:Y:S01]  /*1af0*/  IADD3 R8, P0, R12, UR28, RZ ;  /* 0x0000001c0c087c10 */ /* 0x000fe2000ff1e0ff */
[----:B------:R-:W-:Y:S01]  /*1b00*/  IMAD.IADD R193, R10, 0x1, -R193 ;  /* 0x000000010ac17824 */ /* 0x000fe200078e0ac1 */
[----:B------:R-:W-:Y:S01]  /*1b10*/  SHF.R.S32.HI R87, RZ, 0x5, R87 ;  /* 0x00000005ff577819 */ /* 0x000fe20000011457 */
[----:B------:R-:W-:Y:S01]  /*1b20*/  IMAD.SHL.U32 R0, R0, 0x40, RZ ;  /* 0x0000004000007824 */ /* 0x000fe200078e00ff */
[----:B------:R-:W-:Y:S01]  /*1b30*/  IADD3.X R9, R13, UR5, R5, P0, !PT ;  /* 0x000000050d097c10 */ /* 0x000fe200087fe405 */
[----:B------:R-:W-:Y:S01]  /*1b40*/  IMAD.SHL.U32 R7, R193, 0x8, RZ ;  /* 0x00000008c1077824 */ /* 0x000fe200078e00ff */
[----:B------:R-:W-:Y:S01]  /*1b50*/  ULDC.64 UR4, c[0x0][0x1a8] ;  /* 0x00006a0000047ab9 */ /* 0x000fe20000000a00 */
[----:B------:R-:W-:Y:S01]  /*1b60*/  ISETP.GE.AND P0, PT, R14, UR22, PT ;  /* 0x000000160e007c0c */ /* 0x000fe2000bf06270 */
[----:B------:R-:W-:Y:S01]  /*1b70*/  UIMAD UR4, UR7, UR4, URZ ;  /* 0x00000004070472a4 */ /* 0x000fe2000f8e023f */
[----:B------:R-:W-:Y:S01]  /*1b80*/  LOP3.LUT R0, R0, 0x1c0, RZ, 0xc0, !PT ;  /* 0x000001c000007812 */ /* 0x000fe200078ec0ff */
[C---:B------:R-:W-:Y:S01]  /*1b90*/  IMAD R201, R231.reuse, c[0x0][0x1b0], RZ ;  /* 0x00006c00e7c97a24 */ /* 0x040fe200078e02ff */
[----:B------:R-:W-:Y:S01]  /*1ba0*/  IADD3 R196, R208, 0x40, RZ ;  /* 0x00000040d0c47810 */ /* 0x000fe20007ffe0ff */
[----:B------:R-:W-:Y:S01]  /*1bb0*/  IMAD R231, R231, c[0x0][0x1b8], RZ ;  /* 0x00006e00e7e77a24 */ /* 0x000fe200078e02ff */
[----:B------:R-:W-:Y:S01]  /*1bc0*/  LOP3.LUT R5, R0, 0x8, R7, 0xf8, !PT ;  /* 0x0000000800057812 */ /* 0x000fe200078ef807 */
[----:B------:R-:W-:Y:S01]  /*1bd0*/  UIMAD UR4, UR12, UR5, UR4 ;  /* 0x000000050c0472a4 */ /* 0x000fe2000f8e0204 */
[----:B------:R-:W-:Y:S01]  /*1be0*/  SHF.R.U32.HI R0, RZ, 0x3, R0 ;  /* 0x00000003ff007819 */ /* 0x000fe20000011600 */
[----:B------:R-:W-:Y:S01]  /*1bf0*/  IMAD R201, R228, c[0x0][0x1b4], R201 ;  /* 0x00006d00e4c97a24 */ /* 0x000fe200078e02c9 */
[----:B------:R-:W-:Y:S01]  /*1c00*/  IADD3 R195, R208, 0x80, RZ ;  /* 0x00000080d0c37810 */ /* 0x000fe20007ffe0ff */
[C---:B------:R-:W-:Y:S01]  /*1c10*/  IMAD R231, R228.reuse, c[0x0][0x1bc], R231 ;  /* 0x00006f00e4e77a24 */ /* 0x040fe200078e02e7 */
[----:B------:R-:W-:Y:S01]  /*1c20*/  LOP3.LUT R0, R5, R0, RZ, 0x3c, !PT ;  /* 0x0000000005007212 */ /* 0x000fe200078e3cff */
[----:B------:R-:W-:Y:S01]  /*1c30*/  IMAD.WIDE.U32 R198, R228, c[0x0][0x1b0], R198 ;  /* 0x00006c00e4c67a25 */ /* 0x000fe200078e00c6 */
[----:B------:R-:W-:-:S02]  /*1c40*/  IADD3 R13, R17, UR4, RZ ;  /* 0x00000004110d7c10 */ /* 0x000fc4000fffe0ff */
[----:B------:R-:W-:Y:S01]  /*1c50*/  LOP3.LUT R0, R0, 0xfffffe00, R3, 0xf8, !PT ;  /* 0xfffffe0000007812 */ /* 0x000fe200078ef803 */
[----:B------:R-:W-:Y:S02]  /*1c60*/  IMAD.MOV.U32 R7, RZ, RZ, 0x10 ;  /* 0x00000010ff077424 */ /* 0x000fe400078e00ff */
        /* <DEDUP_REMOVED lines=38> */
.L_x_1003:
[----:B------:R-:W-:Y:S05]  /*1ed0*/  BSYNC B0 ;  /* 0x0000000000007941 */ /* 0x000fea0003800000 */
.L_x_1002:
        /* <DEDUP_REMOVED lines=37> */
.L_x_1005:
[----:B------:R-:W-:Y:S05]  /*2130*/  BSYNC B0 ;  /* 0x0000000000007941 */ /* 0x000fea0003800000 */
.L_x_1004:
        /* <DEDUP_REMOVED lines=37> */
.L_x_1007:
[----:B------:R-:W-:Y:S05]  /*2390*/  BSYNC B0 ;  /* 0x0000000000007941 */ /* 0x000fea0003800000 */
.L_x_1006:
        /* <DEDUP_REMOVED lines=40> */
.L_x_1009:
[----:B------:R-:W-:Y:S05]  /*2620*/  BSYNC B0 ;  /* 0x0000000000007941 */ /* 0x000fea0003800000 */
.L_x_1008:
        /* <DEDUP_REMOVED lines=37> */
.L_x_1011:
[----:B------:R-:W-:Y:S05]  /*2880*/  BSYNC B0 ;  /* 0x0000000000007941 */ /* 0x000fea0003800000 */
.L_x_1010:
        /* <DEDUP_REMOVED lines=33> */
.L_x_1013:
[----:B------:R-:W-:Y:S05]  /*2aa0*/  BSYNC B0 ;  /* 0x0000000000007941 */ /* 0x000fea0003800000 */
.L_x_1012:
        /* <DEDUP_REMOVED lines=32> */
.L_x_1015:
[----:B------:R-:W-:Y:S05]  /*2cb0*/  BSYNC B0 ;  /* 0x0000000000007941 */ /* 0x000fea0003800000 */
.L_x_1014:
        /* <DEDUP_REMOVED lines=34> */
.L_x_1017:
[----:B------:R-:W-:Y:S05]  /*2ee0*/  BSYNC B0 ;  /* 0x0000000000007941 */ /* 0x000fea0003800000 */
.L_x_1016:
[----:B------:R-:W-:Y:S01]  /*2ef0*/  ULDC.64 UR4, c[0x0][0x318] ;  /* 0x0000c60000047ab9 */ /* 0x000fe20000000a00 */
[----:B------:R-:W0:Y:S01]  /*2f00*/  LDGDEPBAR ;  /* 0x00000000000079af */ /* 0x000e220000000000 */
[----:B------:R-:W-:-:S04]  /*2f10*/  UISETP.NE.U32.AND UP1, UPT, URZ, UR4, UPT ;  /* 0x000000043f00728c */ /* 0x000fc8000bf25070 */
[----:B------:R-:W-:-:S03]  /*2f20*/  UISETP.NE.AND.EX UP1, UPT, URZ, UR5, UPT, UP1 ;  /* 0x000000053f00728c */ /* 0x000fc6000bf25310 */
[----:B------:R-:W-:-:S03]  /*2f30*/  ULDC.64 UR4, c[0x0][0x320] ;  /* 0x0000c80000047ab9 */ /* 0x000fc60000000a00 */
        /* <DEDUP_REMOVED lines=8> */
[----:B------:R-:W-:Y:S02]  /*2fc0*/  ULDC UR4, c[0x0][0x318] ;  /* 0x0000c60000047ab9 */ /* 0x000fe40000000800 */
[----:B------:R-:W-:Y:S02]  /*2fd0*/  @UP1 ULEA UR12, UP0, UR30, UR4, 0x2 ;  /* 0x000000041e0c1291 */ /* 0x000fe4000f80103f */
[----:B------:R-:W-:Y:S02]  /*2fe0*/  @UP1 UIADD3 UR5, UR31, UR5, URZ ;  /* 0x000000051f051290 */ /* 0x000fe4000fffe03f */
[----:B------:R-:W-:Y:S02]  /*2ff0*/  ULDC UR4, c[0x0][0x31c] ;  /* 0x0000c70000047ab9 */ /* 0x000fe40000000800 */
[----:B------:R-:W-:Y:S01]  /*3000*/  @UP1 ULEA.HI.X UR13, UR30, UR4, UR5, 0x2, UP0 ;  /* 0x000000041e0d1291 */ /* 0x000fe200080f1405 */
[----:B-12---:R-:W-:Y:S01]  /*3010*/  IMAD.U32 R16, RZ, RZ, UR12 ;  /* 0x0000000cff107e24 */ /* 0x006fe2000f8e00ff */
[----:B------:R-:W1:Y:S01]  /*3020*/  @P0 MUFU.RCP R12, c[0x0][0x238] ;  /* 0x00008e00000c0b08 */ /* 0x000e620000001000 */
[----:B------:R-:W-:Y:S01]  /*3030*/  ISETP.GE.AND P1, PT, R14, UR22, PT ;  /* 0x000000160e007c0c */ /* 0x000fe2000bf26270 */
[----:B------:R-:W-:-:S02]  /*3040*/  ULDC.64 UR4, c[0x0][0x1a0] ;  /* 0x0000680000047ab9 */ /* 0x000fc40000000a00 */
[----:B------:R-:W-:-:S05]  /*3050*/  IMAD.U32 R17, RZ, RZ, UR13 ;  /* 0x0000000dff117e24 */ /* 0x000fca000f8e00ff */
[----:B------:R2:W1:Y:S01]  /*3060*/  @P0 LDG.E R13, [R16.64] ;  /* 0x00000012100d0981 */ /* 0x000462000c1e1900 */
[----:B------:R-:W-:Y:S01]  /*3070*/  USHF.L.U64.HI UR6, UR4, UR6, UR5 ;  /* 0x0000000604067299 */ /* 0x000fe20008010205 */
[----:B------:R-:W-:Y:S01]  /*3080*/  IMAD.MOV.U32 R230, RZ, RZ, R228 ;  /* 0x000000ffffe67224 */ /* 0x000fe200078e00e4 */
[----:B------:R-:W-:Y:S01]  /*3090*/  USHF.L.U32 UR7, UR4, 0x6, URZ ;  /* 0x0000000604077899 */ /* 0x000fe2000800063f */
[----:B------:R-:W-:Y:S01]  /*30a0*/  BAR.SYNC.DEFER_BLOCKING 0x0 ;  /* 0x0000000000007b1d */ /* 0x000fe20000010000 */
[----:B------:R-:W-:Y:S01]  /*30b0*/  UIMAD UR5, UR6, UR24, URZ ;  /* 0x00000018060572a4 */ /* 0x000fe2000f8e023f */
[----:B------:R-:W-:Y:S02]  /*30c0*/  SHF.R.S32.HI R84, RZ, 0x1f, R11 ;  /* 0x0000001fff547819 */ /* 0x000fe4000001140b */
[----:B------:R-:W-:Y:S01]  /*30d0*/  MOV R214, UR14 ;  /* 0x0000000e00d67c02 */ /* 0x000fe20008000f00 */
[----:B------:R-:W-:Y:S01]  /*30e0*/  UIMAD UR23, UR23, UR7, UR5 ;  /* 0x00000007171772a4 */ /* 0x000fe2000f8e0205 */
[----:B------:R-:W-:Y:S01]  /*30f0*/  LEA.HI R84, R84, R11, RZ, 0x2 ;  /* 0x0000000b54547211 */ /* 0x000fe200078f10ff */
[----:B------:R-:W-:Y:S01]  /*3100*/  UMOV UR13, URZ ;  /* 0x0000003f000d7c82 */ /* 0x000fe20008000000 */
[----:B------:R-:W-:Y:S01]  /*3110*/  BSSY B0, `(.L_x_1018) ;  /* 0x0000026000007945 */ /* 0x000fe20003800000 */
[----:B------:R-:W-:-:S02]  /*3120*/  LEA R214, R214, R87, 0x2 ;  /* 0x00000057d6d67211 */ /* 0x000fc400078e10ff */
[----:B------:R-:W-:Y:S01]  /*3130*/  SHF.R.S32.HI R84, RZ, 0x2, R84 ;  /* 0x00000002ff547819 */ /* 0x000fe20000011454 */
[----:B--2---:R-:W-:Y:S01]  /*3140*/  IMAD.U32 R17, RZ, RZ, UR24 ;  /* 0x00000018ff117e24 */ /* 0x004fe2000f8e00ff */
[----:B------:R2:W-:Y:S03]  /*3150*/  @P1 STS.128 [R197+0xc000], RZ ;  /* 0x00c000ffc5001388 */ /* 0x0005e60000000c00 */
[----:B------:R-:W-:Y:S01]  /*3160*/  IMAD.WIDE.U32 R16, R17, UR7, R230 ;  /* 0x0000000711107c25 */ /* 0x000fe2000f8e00e6 */
[----:B------:R2:W-:Y:S04]  /*3170*/  @P1 STS.128 [R197+0xe000], RZ ;  /* 0x00e000ffc5001388 */ /* 0x0005e80000000c00 */
[----:B------:R-:W-:Y:S01]  /*3180*/  IADD3 R19, R17, UR23, RZ ;  /* 0x0000001711137c10 */ /* 0x000fe2000fffe0ff */
[----:B------:R2:W-:Y:S01]  /*3190*/  @P1 STS.128 [R197+0x10000], RZ ;  /* 0x010000ffc5001388 */ /* 0x0005e20000000c00 */
[----:B-1----:R-:W-:-:S04]  /*31a0*/  @P0 FMUL.FTZ R12, R13, R12 ;  /* 0x0000000c0d0c0220 */ /* 0x002fc80000410000 */
[----:B------:R-:W1:Y:S02]  /*31b0*/  @P0 R2UR UR12, R12 ;  /* 0x000000000c0c03c2 */ /* 0x000e6400000e0000 */
[----:B-1----:R-:W-:Y:S01]  /*31c0*/  @UP1 UMOV UR13, UR12 ;  /* 0x0000000c000d1c82 */ /* 0x002fe20008000000 */
        /* <DEDUP_REMOVED lines=26> */
.L_x_1019:
[----:B--2---:R-:W-:Y:S05]  /*3370*/  BSYNC B0 ;  /* 0x0000000000007941 */ /* 0x004fea0003800000 */
.L_x_1018:
        /* <DEDUP_REMOVED lines=36> */
.L_x_1021:
[----:B------:R-:W-:Y:S05]  /*35c0*/  BSYNC B0 ;  /* 0x0000000000007941 */ /* 0x000fea0003800000 */
.L_x_1020:
        /* <DEDUP_REMOVED lines=35> */
.L_x_1023:
[----:B------:R-:W-:Y:S05]  /*3800*/  BSYNC B0 ;  /* 0x0000000000007941 */ /* 0x000fea0003800000 */
.L_x_1022:
[----:B------:R-:W-:Y:S01]  /*3810*/  ISETP.GE.AND P0, PT, R8, UR22, PT ;  /* 0x0000001608007c0c */ /* 0x000fe2000bf06270 */
[----:B------:R-:W-:Y:S01]  /*3820*/  UIADD3 UR4, UR16, 0x1, -UR17 ;  /* 0x0000000110047890 */ /* 0x000fe2000fffe811 */
[----:B------:R-:W-:Y:S01]  /*3830*/  BSSY B0, `(.L_x_1024) ;  /* 0x0000026000007945 */ /* 0x000fe20003800000 */
[----:B------:R-:W-:Y:S02]  /*3840*/  ULDC UR5, c[0x0][0x2e8] ;  /* 0x0000ba0000057ab9 */ /* 0x000fe40000000800 */
[----:B------:R-:W-:-:S08]  /*3850*/  UIADD3 UR5, UR4, UR5, URZ ;  /* 0x0000000504057290 */ /* 0x000fd0000fffe03f */
        /* <DEDUP_REMOVED lines=13> */
[----:B------:R1:W-:Y:S02]  /*3930*/  @P3 STS.128 [R197+0xd800], RZ ;  /* 0x00d800ffc5003388 */ /* 0x0003e40000000c00 */
        /* <DEDUP_REMOVED lines=21> */
.L_x_1025:
[----:B------:R-:W-:Y:S05]  /*3a90*/  BSYNC B0 ;  /* 0x0000000000007941 */ /* 0x000fea0003800000 */
.L_x_1024:
[C---:B------:R-:W-:Y:S01]  /*3aa0*/  IMAD.SHL.U32 R8, R2.reuse, 0x40, RZ ;  /* 0x0000004002087824 */ /* 0x040fe200078e00ff */
[----:B------:R-:W-:Y:S01]  /*3ab0*/  R2P PR, R2, 0x6 ;  /* 0x0000000602007804 */ /* 0x000fe20000000000 */
[----:B------:R-:W-:Y:S01]  /*3ac0*/  IMAD.SHL.U32 R14, R14, 0x8, RZ ;  /* 0x000000080e0e7824 */ /* 0x000fe200078e00ff */
[----:B------:R-:W-:Y:S01]  /*3ad0*/  UIADD3 UR4, UR16, -UR17, URZ ;  /* 0x8000001110047290 */ /* 0x000fe2000fffe03f */
[----:B------:R-:W-:Y:S01]  /*3ae0*/  IMAD R194, R87, 0x400, R0 ;  /* 0x0000040057c27824 */ /* 0x000fe200078e0200 */
[----:B------:R-:W-:Y:S01]  /*3af0*/  LOP3.LUT R9, R8, 0x1c0, RZ, 0xc0, !PT ;  /* 0x000001c008097812 */ /* 0x000fe200078ec0ff */
[----:B------:R-:W-:Y:S01]  /*3b00*/  IMAD.SHL.U32 R210, R85, 0x2, RZ ;  /* 0x0000000255d27824 */ /* 0x000fe200078e00ff */
[----:B------:R-:W-:Y:S01]  /*3b10*/  LEA R87, R87, UR15, 0x4 ;  /* 0x0000000f57577c11 */ /* 0x000fe2000f8e20ff */
[----:B------:R-:W-:Y:S01]  /*3b20*/  IMAD.SHL.U32 R194, R194, 0x2, RZ ;  /* 0x00000002c2c27824 */ /* 0x000fe200078e00ff */
[----:B------:R-:W-:Y:S01]  /*3b30*/  LOP3.LUT R8, R9, 0x8, R14, 0xf8, !PT ;  /* 0x0000000809087812 */ /* 0x000fe200078ef80e */
[----:B------:R-:W0:Y:S01]  /*3b40*/  LDGDEPBAR ;  /* 0x00000000000079af */ /* 0x000e220000000000 */
[----:B------:R-:W-:Y:S01]  /*3b50*/  SHF.R.U32.HI R9, RZ, 0x3, R9 ;  /* 0x00000003ff097819 */ /* 0x000fe20000011609 */
[--C-:B------:R-:W-:Y:S01]  /*3b60*/  IMAD R192, R7, 0x2, R194.reuse ;  /* 0x0000000207c07824 */ /* 0x100fe200078e02c2 */
[----:B------:R-:W-:Y:S01]  /*3b70*/  LOP3.LUT R210, R210, 0x6, RZ, 0xc0, !PT ;  /* 0x00000006d2d27812 */ /* 0x000fe200078ec0ff */
[----:B------:R-:W-:Y:S01]  /*3b80*/  LDSM.16.M88.4 R24, [R194] ;  /* 0x00000000c218783b */ /* 0x000fe20000000200 */
[----:B------:R-:W-:Y:S01]  /*3b90*/  LOP3.LUT R8, R8, R9, RZ, 0x3c, !PT ;  /* 0x0000000908087212 */ /* 0x000fe200078e3cff */
[C---:B------:R-:W-:Y:S01]  /*3ba0*/  IMAD R190, R5.reuse, 0x2, R194 ;  /* 0x0000000205be7824 */ /* 0x040fe200078e02c2 */
[----:B------:R-:W-:Y:S01]  /*3bb0*/  UISETP.GT.AND UP0, UPT, UR24, UR9, UPT ;  /* 0x000000091800728c */ /* 0x000fe2000bf04270 */
[----:B------:R-:W-:Y:S01]  /*3bc0*/  LDSM.16.M88.4 R60, [R192] ;  /* 0x00000000c03c783b */ /* 0x000fe20000000200 */
[----:B------:R-:W-:-:S02]  /*3bd0*/  IMAD R189, R5, 0x2, R192 ;  /* 0x0000000205bd7824 */ /* 0x000fc400078e02c0 */
[----:B------:R-:W-:Y:S01]  /*3be0*/  IMAD R193, R193, 0x200, R8 ;  /* 0x00000200c1c17824 */ /* 0x000fe200078e0208 */
[----:B-1----:R-:W-:Y:S01]  /*3bf0*/  LDSM.16.M88.4 R20, [R190] ;  /* 0x00000000be14783b */ /* 0x002fe20000000200 */
[----:B------:R-:W-:Y:S02]  /*3c00*/  IMAD.IADD R84, R84, 0x1, R87 ;  /* 0x0000000154547824 */ /* 0x000fe400078e0257 */
[----:B------:R-:W-:Y:S01]  /*3c10*/  IMAD.SHL.U32 R193, R193, 0x2, RZ ;  /* 0x00000002c1c17824 */ /* 0x000fe200078e00ff */
[----:B------:R-:W-:Y:S02]  /*3c20*/  LDSM.16.M88.4 R68, [R189] ;  /* 0x00000000bd44783b */ /* 0x000fe40000000200 */
[----:B------:R-:W-:Y:S02]  /*3c30*/  IADD3 R207, R84, UR4, RZ ;  /* 0x0000000454cf7c10 */ /* 0x000fe4000fffe0ff */
[----:B------:R-:W1:Y:S01]  /*3c40*/  LDSM.16.M88.4 R72, [R193+0x6000] ;  /* 0x00600000c148783b */ /* 0x000e620000000200 */
[----:B------:R-:W-:-:S02]  /*3c50*/  IADD3 R2, R193, 0x6000, RZ ;  /* 0x00006000c1027810 */ /* 0x000fc40007ffe0ff */
[----:B------:R-:W-:Y:S01]  /*3c60*/  IADD3 R191, R193, 0x6020, RZ ;  /* 0x00006020c1bf7810 */ /* 0x000fe20007ffe0ff */
[----:B------:R-:W5:Y:S01]  /*3c70*/  LDSM.16.M88.4 R40, [R193+0x6800] ;  /* 0x00680000c128783b */ /* 0x000f620000000200 */
[----:B------:R-:W-:Y:S01]  /*3c80*/  @P1 IADD3 R191, R2, -0x20, RZ ;  /* 0xffffffe002bf1810 */ /* 0x000fe20007ffe0ff */
[----:B------:R-:W-:Y:S01]  /*3c90*/  IMAD.MOV.U32 R2, RZ, RZ, 0x40 ;  /* 0x00000040ff027424 */ /* 0x000fe200078e00ff */
[----:B------:R-:W-:Y:S01]  /*3ca0*/  IADD3 R205, R84, UR5, RZ ;  /* 0x0000000554cd7c10 */ /* 0x000fe2000fffe0ff */
[----:B------:R-:W2:Y:S01]  /*3cb0*/  LDSM.16.M88.4 R32, [R193+0x7000] ;  /* 0x00700000c120783b */ /* 0x000ea20000000200 */
[----:B------:R-:W-:Y:S02]  /*3cc0*/  IADD3 R206, R207, -c[0x0][0x2e4], RZ ;  /* 0x8000b900cfce7a10 */ /* 0x000fe40007ffe0ff */
[----:B------:R-:W-:Y:S01]  /*3cd0*/  SEL R2, R2, 0xffffffc0, !P2 ;  /* 0xffffffc002027807 */ /* 0x000fe20005000000 */
[----:B------:R-:W3:Y:S01]  /*3ce0*/  LDSM.16.M88.4 R12, [R193+0x7800] ;  /* 0x00780000c10c783b */ /* 0x000ee20000000200 */
[----:B------:R-:W-:-:S02]  /*3cf0*/  IMNMX R205, R205, UR16, PT ;  /* 0x00000010cdcd7c17 */ /* 0x000fc4000b800200 */
[----:B------:R-:W-:Y:S01]  /*3d00*/  IMNMX R206, RZ, R206, !PT ;  /* 0x000000ceffce7217 */ /* 0x000fe20007800200 */
[----:B------:R-:W4:Y:S01]  /*3d10*/  LDSM.16.M88.4 R64, [R191] ;  /* 0x00000000bf40783b */ /* 0x000f220000000200 */
[----:B------:R-:W-:Y:S01]  /*3d20*/  IMAD.IADD R187, R193, 0x1, R2 ;  /* 0x00000001c1bb7824 */ /* 0x000fe200078e0202 */
[C---:B------:R-:W-:Y:S01]  /*3d30*/  IADD3 R183, R191.reuse, 0x800, RZ ;  /* 0x00000800bfb77810 */ /* 0x040fe20007ffe0ff */
[----:B------:R-:W-:Y:S01]  /*3d40*/  IMAD.IADD R180, R2, 0x1, R191 ;  /* 0x0000000102b47824 */ /* 0x000fe200078e02bf */
[----:B------:R-:W2:Y:S01]  /*3d50*/  LDSM.16.M88.4 R56, [R191+0x800] ;  /* 0x00080000bf38783b */ /* 0x000ea20000000200 */
[----:B------:R-:W-:Y:S02]  /*3d60*/  IADD3 R2, R84, 0x8, RZ ;  /* 0x0000000854027810 */ /* 0x000fe40007ffe0ff */
[----:B------:R-:W-:Y:S01]  /*3d70*/  IADD3 R182, R191, 0x1000, RZ ;  /* 0x00001000bfb67810 */ /* 0x000fe20007ffe0ff */
[----:B------:R-:W2:Y:S01]  /*3d80*/  LDSM.16.M88.4 R52, [R191+0x1000] ;  /* 0x00100000bf34783b */ /* 0x000ea20000000200 */
[C---:B------:R-:W-:Y:S01]  /*3d90*/  IADD3 R204, R2.reuse, UR4, RZ ;  /* 0x0000000402cc7c10 */ /* 0x040fe2000fffe0ff */
[----:B------:R-:W-:Y:S01]  /*3da0*/  UIADD3 UR4, UR21, 0x646e171e, URZ ;  /* 0x646e171e15047890 */ /* 0x000fe2000fffe03f */
[----:B------:R-:W-:Y:S01]  /*3db0*/  IADD3 R202, R2, UR5, RZ ;  /* 0x0000000502ca7c10 */ /* 0x000fe2000fffe0ff */
[----:B------:R-:W3:Y:S01]  /*3dc0*/  LDSM.16.M88.4 R48, [R191+0x1800] ;  /* 0x00180000bf30783b */ /* 0x000ee20000000200 */
[----:B------:R-:W-:-:S02]  /*3dd0*/  IADD3 R203, R204, -c[0x0][0x2e4], RZ ;  /* 0x8000b900cccb7a10 */ /* 0x000fc40007ffe0ff */
[----:B------:R-:W-:Y:S01]  /*3de0*/  IMNMX R202, R202, UR16, PT ;  /* 0x00000010caca7c17 */ /* 0x000fe2000b800200 */
[----:B------:R-:W3:Y:S01]  /*3df0*/  LDSM.16.M88.4 R16, [R187+0x6000] ;  /* 0x00600000bb10783b */ /* 0x000ee20000000200 */
[----:B------:R-:W-:Y:S02]  /*3e00*/  IMNMX R203, RZ, R203, !PT ;  /* 0x000000cbffcb7217 */ /* 0x000fe40007800200 */
[C---:B------:R-:W-:Y:S01]  /*3e10*/  IADD3 R181, R191.reuse, 0x1800, RZ ;  /* 0x00001800bfb57810 */ /* 0x040fe20007ffe0ff */
[----:B------:R-:W-:Y:S01]  /*3e20*/  LDSM.16.M88.4 R80, [R187+0x7000] ;  /* 0x00700000bb50783b */ /* 0x000fe20000000200 */
[C---:B------:R-:W-:Y:S02]  /*3e30*/  IADD3 R179, R191.reuse, 0x2000, RZ ;  /* 0x00002000bfb37810 */ /* 0x040fe40007ffe0ff */
[C---:B------:R-:W-:Y:S01]  /*3e40*/  IADD3 R178, R191.reuse, 0x2800, RZ ;  /* 0x00002800bfb27810 */ /* 0x040fe20007ffe0ff */
[----:B-1----:R-:W-:Y:S01]  /*3e50*/  HMMA.16816.F32 R8, R24, R72, RZ ;  /* 0x000000481808723c */ /* 0x002fe200000018ff */
[----:B------:R-:W-:Y:S01]  /*3e60*/  LDSM.16.M88.4 R76, [R187+0x7800] ;  /* 0x00780000bb4c783b */ /* 0x000fe20000000200 */
[----:B------:R-:W-:-:S02]  /*3e70*/  IADD3 R177, R191, 0x3000, RZ ;  /* 0x00003000bfb17810 */ /* 0x000fc40007ffe0ff */
[C---:B------:R-:W-:Y:S02]  /*3e80*/  IADD3 R176, R191.reuse, 0x3800, RZ ;  /* 0x00003800bfb07810 */ /* 0x040fe40007ffe0ff */
[C---:B------:R-:W-:Y:S02]  /*3e90*/  IADD3 R175, R191.reuse, 0x4000, RZ ;  /* 0x00004000bfaf7810 */ /* 0x040fe40007ffe0ff */
[----:B------:R-:W-:Y:S01]  /*3ea0*/  HMMA.16816.F32 R72, R24, R74, RZ ;  /* 0x0000004a1848723c */ /* 0x000fe200000018ff */
[C---:B------:R-:W-:Y:S02]  /*3eb0*/  IADD3 R174, R191.reuse, 0x4800, RZ ;  /* 0x00004800bfae7810 */ /* 0x040fe40007ffe0ff */
[C---:B------:R-:W-:Y:S02]  /*3ec0*/  IADD3 R173, R191.reuse, 0x5000, RZ ;  /* 0x00005000bfad7810 */ /* 0x040fe40007ffe0ff */
[----:B------:R-:W-:-:S03]  /*3ed0*/  IADD3 R172, R191, 0x5800, RZ ;  /* 0x00005800bfac7810 */ /* 0x000fc60007ffe0ff */
[C---:B-----5:R-:W-:Y:S08]  /*3ee0*/  HMMA.16816.F32 R44, R24.reuse, R40, RZ ;  /* 0x00000028182c723c */ /* 0x060ff000000018ff */
[C---:B--2---:R-:W-:Y:S08]  /*3ef0*/  HMMA.16816.F32 R36, R24.reuse, R32, RZ ;  /* 0x000000201824723c */ /* 0x044ff000000018ff */
[C---:B------:R-:W-:Y:S08]  /*3f00*/  HMMA.16816.F32 R40, R24.reuse, R42, RZ ;  /* 0x0000002a1828723c */ /* 0x040ff000000018ff */
[C---:B------:R-:W-:Y:S08]  /*3f10*/  HMMA.16816.F32 R32, R24.reuse, R34, RZ ;  /* 0x000000221820723c */ /* 0x040ff000000018ff */
[C---:B---3--:R-:W-:Y:S08]  /*3f20*/  HMMA.16816.F32 R28, R24.reuse, R12, RZ ;  /* 0x0000000c181c723c */ /* 0x048ff000000018ff */
[----:B------:R-:W-:Y:S01]  /*3f30*/  HMMA.16816.F32 R24, R24, R14, RZ ;  /* 0x0000000e1818723c */ /* 0x000fe200000018ff */
[----:B------:R-:W1:Y:S07]  /*3f40*/  LDSM.16.M88.4 R12, [R187+0x6800] ;  /* 0x00680000bb0c783b */ /* 0x000e6e0000000200 */
[C---:B----4-:R-:W-:Y:S08]  /*3f50*/  HMMA.16816.F32 R8, R60.reuse, R64, R8 ;  /* 0x000000403c08723c */ /* 0x050ff00000001808 */
[C---:B------:R-:W-:Y:S01]  /*3f60*/  HMMA.16816.F32 R72, R60.reuse, R66, R72 ;  /* 0x000000423c48723c */ /* 0x040fe20000001848 */
[----:B------:R-:W2:Y:S07]  /*3f70*/  LDSM.16.M88.4 R64, [R180] ;  /* 0x00000000b440783b */ /* 0x000eae0000000200 */
        /* <DEDUP_REMOVED lines=8> */
[----:B------:R-:W4:Y:S04]  /*4000*/  LDSM.16.M88.4 R48, [R180+0x1000] ;  /* 0x00100000b430783b */ /* 0x000f280000000200 */
[----:B------:R-:W5:Y:S03]  /*4010*/  LDSM.16.M88.4 R60, [R180+0x1800] ;  /* 0x00180000b43c783b */ /* 0x000f660000000200 */
[C---:B------:R-:W-:Y:S08]  /*4020*/  HMMA.16816.F32 R8, R20.reuse, R16, R8 ;  /* 0x000000101408723c */ /* 0x040ff00000001808 */
[C---:B------:R-:W-:Y:S01]  /*4030*/  HMMA.16816.F32 R72, R20.reuse, R18, R72 ;  /* 0x000000121448723c */ /* 0x040fe20000001848 */
[----:B------:R-:W2:Y:S07]  /*4040*/  LDSM.16.M88.4 R16, [R193+0x8000] ;  /* 0x00800000c110783b */ /* 0x000eae0000000200 */
[C---:B-1----:R-:W-:Y:S08]  /*4050*/  HMMA.16816.F32 R44, R20.reuse, R12, R44 ;  /* 0x0000000c142c723c */ /* 0x042ff0000000182c */
[C---:B------:R-:W-:Y:S01]  /*4060*/  HMMA.16816.F32 R40, R20.reuse, R14, R40 ;  /* 0x0000000e1428723c */ /* 0x040fe20000001828 */
[----:B------:R-:W1:Y:S07]  /*4070*/  LDSM.16.M88.4 R12, [R193+0x8800] ;  /* 0x00880000c10c783b */ /* 0x000e6e0000000200 */
[C---:B------:R-:W-:Y:S08]  /*4080*/  HMMA.16816.F32 R36, R20.reuse, R80, R36 ;  /* 0x000000501424723c */ /* 0x040ff00000001824 */
[C---:B------:R-:W-:Y:S08]  /*4090*/  HMMA.16816.F32 R32, R20.reuse, R82, R32 ;  /* 0x000000521420723c */ /* 0x040ff00000001820 */
[C---:B------:R-:W-:Y:S08]  /*40a0*/  HMMA.16816.F32 R28, R20.reuse, R76, R28 ;  /* 0x0000004c141c723c */ /* 0x040ff0000000181c */
[----:B------:R-:W-:Y:S01]  /*40b0*/  HMMA.16816.F32 R24, R20, R78, R24 ;  /* 0x0000004e1418723c */ /* 0x000fe20000001818 */
[----:B------:R-:W1:Y:S07]  /*40c0*/  LDSM.16.M88.4 R20, [R193+0x9000] ;  /* 0x00900000c114783b */ /* 0x000e6e0000000200 */
        /* <DEDUP_REMOVED lines=11> */
[----:B------:R-:W-:Y:S07]  /*4180*/  LDSM.16.M88.4 R60, [R191+0x3800] ;  /* 0x00380000bf3c783b */ /* 0x000fee0000000200 */
        /* <DEDUP_REMOVED lines=8> */
[----:B------:R-:W-:Y:S04]  /*4210*/  LDSM.16.M88.4 R32, [R190+0x2000] ;  /* 0x00200000be20783b */ /* 0x000fe80000000200 */
[----:B------:R-:W4:Y:S03]  /*4220*/  LDSM.16.M88.4 R20, [R187+0x8000] ;  /* 0x00800000bb14783b */ /* 0x000f260000000200 */
[C---:B--2---:R-:W-:Y:S08]  /*4230*/  HMMA.16816.F32 R28, R56.reuse, R48, R28 ;  /* 0x00000030381c723c */ /* 0x044ff0000000181c */
        /* <DEDUP_REMOVED lines=15> */
[----:B------:R-:W5:Y:S03]  /*4330*/  LDSM.16.M88.4 R60, [R180+0x2800] ;  /* 0x00280000b43c783b */ /* 0x000f660000000200 */
[C---:B----4-:R-:W-:Y:S08]  /*4340*/  HMMA.16816.F32 R8, R32.reuse, R20, R8 ;  /* 0x000000142008723c */ /* 0x050ff00000001808 */
[C---:B------:R-:W-:Y:S01]  /*4350*/  HMMA.16816.F32 R72, R32.reuse, R22, R72 ;  /* 0x000000162048723c */ /* 0x040fe20000001848 */
[----:B------:R-:W4:Y:S07]  /*4360*/  LDSM.16.M88.4 R20, [R180+0x3000] ;  /* 0x00300000b414783b */ /* 0x000f2e0000000200 */
[C---:B--2---:R-:W-:Y:S08]  /*4370*/  HMMA.16816.F32 R44, R32.reuse, R24, R44 ;  /* 0x00000018202c723c */ /* 0x044ff0000000182c */
[C---:B------:R-:W-:Y:S01]  /*4380*/  HMMA.16816.F32 R40, R32.reuse, R26, R40 ;  /* 0x0000001a2028723c */ /* 0x040fe20000001828 */
[----:B------:R-:W-:Y:S07]  /*4390*/  LDSM.16.M88.4 R24, [R180+0x3800] ;  /* 0x00380000b418783b */ /* 0x000fee0000000200 */
[C---:B---3--:R-:W-:Y:S08]  /*43a0*/  HMMA.16816.F32 R36, R32.reuse, R16, R36 ;  /* 0x000000102024723c */ /* 0x048ff00000001824 */
[----:B------:R-:W-:Y:S01]  /*43b0*/  HMMA.16816.F32 R68, R32, R18, R68 ;  /* 0x000000122044723c */ /* 0x000fe20000001844 */
[----:B------:R-:W2:Y:S07]  /*43c0*/  LDSM.16.M88.4 R16, [R193+0xa000] ;  /* 0x00a00000c110783b */ /* 0x000eae0000000200 */
[C---:B-1----:R-:W-:Y:S08]  /*43d0*/  HMMA.16816.F32 R8, R48.reuse, R12, R8 ;  /* 0x0000000c3008723c */ /* 0x042ff00000001808 */
[----:B------:R-:W-:Y:S01]  /*43e0*/  HMMA.16816.F32 R72, R48, R14, R72 ;  /* 0x0000000e3048723c */ /* 0x000fe20000001848 */
[----:B------:R-:W1:Y:S07]  /*43f0*/  LDSM.16.M88.4 R12, [R193+0xa800] ;  /* 0x00a80000c10c783b */ /* 0x000e6e0000000200 */
[C---:B------:R-:W-:Y:S08]  /*4400*/  HMMA.16816.F32 R28, R32.reuse, R56, R28 ;  /* 0x00000038201c723c */ /* 0x040ff0000000181c */
[----:B------:R-:W-:Y:S01]  /*4410*/  HMMA.16816.F32 R52, R32, R58, R52 ;  /* 0x0000003a2034723c */ /* 0x000fe20000001834 */
[----:B------:R-:W3:Y:S04]  /*4420*/  LDSM.16.M88.4 R56, [R193+0xb000] ;  /* 0x00b00000c138783b */ /* 0x000ee80000000200 */
[----:B------:R-:W-:Y:S03]  /*4430*/  LDSM.16.M88.4 R32, [R193+0xb800] ;  /* 0x00b80000c120783b */ /* 0x000fe60000000200 */
[C---:B-----5:R-:W-:Y:S08]  /*4440*/  HMMA.16816.F32 R44, R48.reuse, R60, R44 ;  /* 0x0000003c302c723c */ /* 0x060ff0000000182c */
[C---:B------:R-:W-:Y:S01]  /*4450*/  HMMA.16816.F32 R40, R48.reuse, R62, R40 ;  /* 0x0000003e3028723c */ /* 0x040fe20000001828 */
[----:B------:R-:W-:Y:S07]  /*4460*/  LDSM.16.M88.4 R60, [R192+0x4000] ;  /* 0x00400000c03c783b */ /* 0x000fee0000000200 */
[C---:B----4-:R-:W-:Y:S01]  /*4470*/  HMMA.16816.F32 R76, R48.reuse, R20, R36 ;  /* 0x00000014304c723c */ /* 0x050fe20000001824 */
[----:B------:R-:W4:Y:S07]  /*4480*/  LDSM.16.M88.4 R36, [R191+0x4000] ;  /* 0x00400000bf24783b */ /* 0x000f2e0000000200 */
[----:B------:R-:W-:Y:S01]  /*4490*/  HMMA.16816.F32 R68, R48, R22, R68 ;  /* 0x000000163044723c */ /* 0x000fe20000001844 */
[----:B------:R-:W5:Y:S07]  /*44a0*/  LDSM.16.M88.4 R20, [R191+0x4800] ;  /* 0x00480000bf14783b */ /* 0x000f6e0000000200 */
[C---:B--2---:R-:W-:Y:S08]  /*44b0*/  HMMA.16816.F32 R8, R64.reuse, R16, R8 ;  /* 0x000000104008723c */ /* 0x044ff00000001808 */
[C---:B-1----:R-:W-:Y:S08]  /*44c0*/  HMMA.16816.F32 R44, R64.reuse, R12, R44 ;  /* 0x0000000c402c723c */ /* 0x042ff0000000182c */
[C---:B------:R-:W-:Y:S01]  /*44d0*/  HMMA.16816.F32 R40, R64.reuse, R14, R40 ;  /* 0x0000000e4028723c */ /* 0x040fe20000001828 */
[----:B------:R-:W1:Y:S07]  /*44e0*/  LDSM.16.M88.4 R12, [R191+0x5000] ;  /* 0x00500000bf0c783b */ /* 0x000e6e0000000200 */
[C---:B---3--:R-:W-:Y:S08]  /*44f0*/  HMMA.16816.F32 R76, R64.reuse, R56, R76 ;  /* 0x00000038404c723c */ /* 0x048ff0000000184c */
[----:B------:R-:W-:Y:S08]  /*4500*/  HMMA.16816.F32 R72, R64, R18, R72 ;  /* 0x000000124048723c */ /* 0x000ff00000001848 */
[C---:B------:R-:W-:Y:S08]  /*4510*/  HMMA.16816.F32 R28, R48.reuse, R24, R28 ;  /* 0x00000018301c723c */ /* 0x040ff0000000181c */
[----:B------:R-:W-:Y:S01]  /*4520*/  HMMA.16816.F32 R52, R48, R26, R52 ;  /* 0x0000001a3034723c */ /* 0x000fe20000001834 */
[----:B------:R-:W-:Y:S07]  /*4530*/  LDSM.16.M88.4 R24, [R187+0xa000] ;  /* 0x00a00000bb18783b */ /* 0x000fee0000000200 */
[C---:B----4-:R-:W-:Y:S01]  /*4540*/  HMMA.16816.F32 R16, R60.reuse, R36, R8 ;  /* 0x000000243c10723c */ /* 0x050fe20000001808 */
[----:B------:R-:W-:Y:S07]  /*4550*/  LDSM.16.M88.4 R8, [R190+0x4000] ;  /* 0x00400000be08783b */ /* 0x000fee0000000200 */
[C---:B-----5:R-:W-:Y:S01]  /*4560*/  HMMA.16816.F32 R48, R60.reuse, R20, R44 ;  /* 0x000000143c30723c */ /* 0x060fe2000000182c */
[----:B------:R-:W2:Y:S07]  /*4570*/  LDSM.16.M88.4 R44, [R187+0xb000] ;  /* 0x00b00000bb2c783b */ /* 0x000eae0000000200 */
[----:B-1----:R-:W-:Y:S07]  /*4580*/  HMMA.16816.F32 R76, R60, R12, R76 ;  /* 0x0000000c3c4c723c */ /* 0x002fee000000184c */
[----:B------:R-:W-:Y:S01]  /*4590*/  IMAD.U32 R13, RZ, RZ, UR24 ;  /* 0x00000018ff0d7e24 */ /* 0x000fe2000f8e00ff */
[----:B------:R-:W-:Y:S08]  /*45a0*/  HMMA.16816.F32 R68, R64, R58, R68 ;  /* 0x0000003a4044723c */ /* 0x000ff00000001844 */
[C---:B------:R-:W-:Y:S01]  /*45b0*/  HMMA.16816.F32 R72, R60.reuse, R38, R72 ;  /* 0x000000263c48723c */ /* 0x040fe20000001848 */
[----:B------:R-:W1:Y:S07]  /*45c0*/  LDSM.16.M88.4 R36, [R187+0xa800] ;  /* 0x00a80000bb24783b */ /* 0x000e6e0000000200 */
[----:B------:R-:W-:Y:S01]  /*45d0*/  HMMA.16816.F32 R56, R60, R22, R40 ;  /* 0x000000163c38723c */ /* 0x000fe20000001828 */
[----:B------:R-:W-:Y:S04]  /*45e0*/  LDSM.16.M88.4 R20, [R189+0x4000] ;  /* 0x00400000bd14783b */ /* 0x000fe80000000200 */
[----:B------:R-:W3:Y:S03]  /*45f0*/  LDSM.16.M88.4 R40, [R180+0x4000] ;  /* 0x00400000b428783b */ /* 0x000ee60000000200 */
[C---:B------:R-:W-:Y:S08]  /*4600*/  HMMA.16816.F32 R28, R64.reuse, R32, R28 ;  /* 0x00000020401c723c */ /* 0x040ff0000000181c */
[----:B------:R-:W-:Y:S01]  /*4610*/  HMMA.16816.F32 R52, R64, R34, R52 ;  /* 0x000000224034723c */ /* 0x000fe20000001834 */
[----:B------:R-:W4:Y:S07]  /*4620*/  LDSM.16.M88.4 R32, [R191+0x5800] ;  /* 0x00580000bf20783b */ /* 0x000f2e0000000200 */
[----:B--2---:R-:W-:Y:S07]  /*4630*/  HMMA.16816.F32 R76, R8, R44, R76 ;  /* 0x0000002c084c723c */ /* 0x004fee000000184c */
[----:B------:R-:W-:Y:S01]  /*4640*/  IMAD R44, R13, 0x40, R210 ;  /* 0x000000400d2c7824 */ /* 0x000fe200078e02d2 */
[----:B------:R-:W-:Y:S01]  /*4650*/  HMMA.16816.F32 R68, R60, R14, R68 ;  /* 0x0000000e3c44723c */ /* 0x000fe20000001844 */
[----:B------:R-:W2:Y:S03]  /*4660*/  LDSM.16.M88.4 R12, [R180+0x4800] ;  /* 0x00480000b40c783b */ /* 0x000ea60000000200 */
[----:B------:R-:W-:-:S02]  /*4670*/  ISETP.GE.AND P4, PT, R44, R205, PT ;  /* 0x000000cd2c00720c */ /* 0x000fc40003f86270 */
[C---:B------:R-:W-:Y:S02]  /*4680*/  IADD3 R45, R44.reuse, 0x20, RZ ;  /* 0x000000202c2d7810 */ /* 0x040fe40007ffe0ff */
[----:B------:R-:W-:Y:S01]  /*4690*/  HMMA.16816.F32 R16, R8, R24, R16 ;  /* 0x000000180810723c */ /* 0x000fe20000001810 */
[----:B------:R-:W-:-:S06]  /*46a0*/  ISETP.LT.OR P4, PT, R44, R206, P4 ;  /* 0x000000ce2c00720c */ /* 0x000fcc0002781670 */
[--C-:B------:R-:W-:Y:S01]  /*46b0*/  IMAD.IADD R24, R207, 0x1, -R44.reuse ;  /* 0x00000001cf187824 */ /* 0x100fe200078e0a2c */
[----:B------:R-:W-:Y:S01]  /*46c0*/  HMMA.16816.F32 R72, R8, R26, R72 ;  /* 0x0000001a0848723c */ /* 0x000fe20000001848 */
[----:B------:R-:W-:-:S05]  /*46d0*/  IMAD.IADD R25, R204, 0x1, -R44 ;  /* 0x00000001cc197824 */ /* 0x000fca00078e0a2c */
[----:B------:R-:W-:Y:S02]  /*46e0*/  IABS R25, R25 ;  /* 0x0000001900197213 */ /* 0x000fe40000000000 */
[----:B-1----:R-:W-:Y:S01]  /*46f0*/  HMMA.16816.F32 R48, R8, R36, R48 ;  /* 0x000000240830723c */ /* 0x002fe20000001830 */
[----:B------:R-:W-:Y:S02]  /*4700*/  IADD3 R26, R44, 0x8, RZ ;  /* 0x000000082c1a7810 */ /* 0x000fe40007ffe0ff */
[----:B------:R-:W-:Y:S01]  /*4710*/  IABS R27, R24 ;  /* 0x00000018001b7213 */ /* 0x000fe20000000000 */
[----:B------:R-:W-:Y:S01]  /*4720*/  I2F R25, R25 ;  /* 0x0000001900197306 */ /* 0x000fe20000201400 */
[C---:B------:R-:W-:Y:S02]  /*4730*/  ISETP.GE.AND P0, PT, R26.reuse, R205, PT ;  /* 0x000000cd1a00720c */ /* 0x040fe40003f06270 */
[C---:B------:R-:W-:Y:S01]  /*4740*/  ISETP.GE.AND P6, PT, R26.reuse, R202, PT ;  /* 0x000000ca1a00720c */ /* 0x040fe20003fc6270 */
[----:B---3--:R-:W-:Y:S01]  /*4750*/  HMMA.16816.F32 R16, R20, R40, R16 ;  /* 0x000000281410723c */ /* 0x008fe20000001810 */
[----:B------:R-:W-:-:S02]  /*4760*/  ISETP.LT.OR P0, PT, R26, R206, P0 ;  /* 0x000000ce1a00720c */ /* 0x000fc40000701670 */
[----:B------:R-:W-:Y:S01]  /*4770*/  ISETP.LT.OR P6, PT, R26, R203, P6 ;  /* 0x000000cb1a00720c */ /* 0x000fe200037c1670 */
[----:B------:R-:W1:Y:S04]  /*4780*/  I2F R27, R27 ;  /* 0x0000001b001b7306 */ /* 0x000e680000201400 */
[----:B----4-:R-:W-:Y:S07]  /*4790*/  HMMA.16816.F32 R28, R60, R32, R28 ;  /* 0x000000203c1c723c */ /* 0x010fee000000181c */
[----:B------:R-:W-:Y:S01]  /*47a0*/  IADD3 R32, R44, 0x1, RZ ;  /* 0x000000012c207810 */ /* 0x000fe20007ffe0ff */
[C---:B------:R-:W-:Y:S01]  /*47b0*/  IMAD.IADD R33, R207.reuse, 0x1, -R26 ;  /* 0x00000001cf217824 */ /* 0x040fe200078e0a1a */
[----:B------:R-:W-:Y:S02]  /*47c0*/  HMMA.16816.F32 R72, R20, R42, R72 ;  /* 0x0000002a1448723c */ /* 0x000fe40000001848 */
[C---:B------:R-:W-:Y:S01]  /*47d0*/  ISETP.GE.AND P2, PT, R32.reuse, R205, PT ;  /* 0x000000cd2000720c */ /* 0x040fe20003f46270 */
[--C-:B------:R-:W-:Y:S01]  /*47e0*/  IMAD.IADD R24, R207, 0x1, -R32.reuse ;  /* 0x00000001cf187824 */ /* 0x100fe200078e0a20 */
[----:B------:R-:W-:Y:S01]  /*47f0*/  ISETP.GE.AND P1, PT, R32, R202, PT ;  /* 0x000000ca2000720c */ /* 0x000fe20003f26270 */
[----:B------:R-:W-:Y:S01]  /*4800*/  IMAD.IADD R2, R204, 0x1, -R32 ;  /* 0x00000001cc027824 */ /* 0x000fe200078e0a20 */
[----:B------:R-:W-:Y:S01]  /*4810*/  IABS R33, R33 ;  /* 0x0000002100217213 */ /* 0x000fe20000000000 */
[----:B-1----:R-:W-:Y:S01]  /*4820*/  FFMA.FTZ R36, R27, -UR13, R16 ;  /* 0x8000000d1b247c23 */ /* 0x002fe20008010010 */
[C---:B------:R-:W-:Y:S01]  /*4830*/  ISETP.LT.OR P2, PT, R32.reuse, R206, P2 ;  /* 0x000000ce2000720c */ /* 0x040fe20001741670 */
[----:B------:R-:W-:Y:S01]  /*4840*/  HMMA.16816.F32 R56, R8, R38, R56 ;  /* 0x000000260838723c */ /* 0x000fe20000001838 */
[----:B------:R-:W-:Y:S01]  /*4850*/  ISETP.LT.OR P1, PT, R32, R203, P1 ;  /* 0x000000cb2000720c */ /* 0x000fe20000f21670 */
[----:B------:R-:W-:Y:S01]  /*4860*/  IMAD.IADD R32, R204, 0x1, -R26 ;  /* 0x00000001cc207824 */ /* 0x000fe200078e0a1a */
[----:B------:R-:W-:Y:S01]  /*4870*/  IABS R2, R2 ;  /* 0x0000000200027213 */ /* 0x000fe20000000000 */
[----:B------:R-:W-:Y:S01]  /*4880*/  IMAD.MOV.U32 R26, RZ, RZ, R33 ;  /* 0x000000ffff1a7224 */ /* 0x000fe200078e0021 */
[----:B------:R-:W-:Y:S01]  /*4890*/  IABS R24, R24 ;  /* 0x0000001800187213 */ /* 0x000fe20000000000 */
[----:B------:R-:W-:Y:S01]  /*48a0*/  FFMA.FTZ R25, R25, -UR13, R18 ;  /* 0x8000000d19197c23 */ /* 0x000fe20008010012 */
[----:B------:R-:W-:Y:S01]  /*48b0*/  IABS R32, R32 ;  /* 0x0000002000207213 */ /* 0x000fe20000000000 */
[----:B--2---:R-:W-:Y:S01]  /*48c0*/  HMMA.16816.F32 R48, R20, R12, R48 ;  /* 0x0000000c1430723c */ /* 0x004fe20000001830 */
[----:B------:R-:W1:Y:S01]  /*48d0*/  I2F R13, R26 ;  /* 0x0000001a000d7306 */ /* 0x000e620000201400 */
[----:B------:R-:W-:-:S02]  /*48e0*/  FSEL R36, R36, -INF , !P4 ;  /* 0xff80000024247808 */ /* 0x000fc40006000000 */
[----:B------:R-:W-:Y:S01]  /*48f0*/  IMAD.MOV.U32 R27, RZ, RZ, R32 ;  /* 0x000000ffff1b7224 */ /* 0x000fe200078e0020 */
[CC--:B------:R-:W-:Y:S02]  /*4900*/  ISETP.GE.AND P4, PT, R44.reuse, R202.reuse, PT ;  /* 0x000000ca2c00720c */ /* 0x0c0fe40003f86270 */
[C---:B------:R-:W-:Y:S01]  /*4910*/  IADD3 R12, R44.reuse, 0x9, RZ ;  /* 0x000000092c0c7810 */ /* 0x040fe20007ffe0ff */
[----:B------:R-:W-:Y:S01]  /*4920*/  HMMA.16816.F32 R52, R60, R34, R52 ;  /* 0x000000223c34723c */ /* 0x000fe20000001834 */
[----:B------:R-:W2:Y:S01]  /*4930*/  I2F R2, R2 ;  /* 0x0000000200027306 */ /* 0x000ea20000201400 */
[----:B------:R-:W-:Y:S02]  /*4940*/  ISETP.LT.OR P4, PT, R44, R203, P4 ;  /* 0x000000cb2c00720c */ /* 0x000fe40002781670 */
[--C-:B------:R-:W-:Y:S01]  /*4950*/  IMAD.IADD R16, R207, 0x1, -R12.reuse ;  /* 0x00000001cf107824 */ /* 0x100fe200078e0a0c */
[C---:B------:R-:W-:Y:S02]  /*4960*/  ISETP.GE.AND P3, PT, R12.reuse, R205, PT ;  /* 0x000000cd0c00720c */ /* 0x040fe40003f66270 */
[----:B------:R-:W-:Y:S01]  /*4970*/  ISETP.GE.AND P5, PT, R12, R202, PT ;  /* 0x000000ca0c00720c */ /* 0x000fe20003fa6270 */
[----:B------:R-:W-:Y:S01]  /*4980*/  HMMA.16816.F32 R56, R20, R14, R56 ;  /* 0x0000000e1438723c */ /* 0x000fe20000001838 */
[----:B------:R-:W-:Y:S01]  /*4990*/  IABS R32, R16 ;  /* 0x0000001000207213 */ /* 0x000fe20000000000 */
[----:B------:R-:W-:Y:S01]  /*49a0*/  IMAD.IADD R16, R204, 0x1, -R12 ;  /* 0x00000001cc107824 */ /* 0x000fe200078e0a0c */
[C---:B------:R-:W-:Y:S01]  /*49b0*/  ISETP.LT.OR P3, PT, R12.reuse, R206, P3 ;  /* 0x000000ce0c00720c */ /* 0x040fe20001f61670 */
[----:B-1----:R-:W-:Y:S01]  /*49c0*/  FFMA.FTZ R39, R13, -UR13, R72 ;  /* 0x8000000d0d277c23 */ /* 0x002fe20008010048 */
[----:B------:R-:W-:Y:S01]  /*49d0*/  ISETP.LT.OR P5, PT, R12, R203, P5 ;  /* 0x000000cb0c00720c */ /* 0x000fe20002fa1670 */
[----:B------:R-:W-:Y:S01]  /*49e0*/  IMAD.MOV.U32 R12, RZ, RZ, R32 ;  /* 0x000000ffff0c7224 */ /* 0x000fe200078e0020 */
[----:B------:R-:W-:Y:S01]  /*49f0*/  IADD3 R13, R44, 0x11, RZ ;  /* 0x000000112c0d7810 */ /* 0x000fe20007ffe0ff */
[----:B------:R-:W1:Y:S01]  /*4a00*/  I2F R24, R24 ;  /* 0x0000001800187306 */ /* 0x000e620000201400 */
[----:B------:R-:W-:Y:S01]  /*4a10*/  IABS R16, R16 ;  /* 0x0000001000107213 */ /* 0x000fe20000000000 */
[----:B--2---:R-:W-:Y:S01]  /*4a20*/  FFMA.FTZ R2, R2, -UR13, R19 ;  /* 0x8000000d02027c23 */ /* 0x004fe20008010013 */
[----:B------:R-:W-:Y:S01]  /*4a30*/  IADD3 R26, R44, 0x10, RZ ;  /* 0x000000102c1a7810 */ /* 0x000fe20007ffe0ff */
[--C-:B------:R-:W-:Y:S01]  /*4a40*/  IMAD.IADD R14, R207, 0x1, -R13.reuse ;  /* 0x00000001cf0e7824 */ /* 0x100fe200078e0a0d */
[----:B------:R-:W-:Y:S01]  /*4a50*/  FSEL R39, R39, -INF , !P0 ;  /* 0xff80000027277808 */ /* 0x000fe20004000000 */
[----:B------:R-:W-:Y:S01]  /*4a60*/  IMAD.MOV.U32 R18, RZ, RZ, R16 ;  /* 0x000000ffff127224 */ /* 0x000fe200078e0010 */
[----:B------:R-:W-:Y:S01]  /*4a70*/  FSEL R2, R2, -INF , !P1 ;  /* 0xff80000002027808 */ /* 0x000fe20004800000 */
[----:B------:R-:W2:Y:S01]  /*4a80*/  I2F R27, R27 ;  /* 0x0000001b001b7306 */ /* 0x000ea20000201400 */
[C-C-:B------:R-:W-:Y:S01]  /*4a90*/  IMAD.IADD R16, R204.reuse, 0x1, -R26.reuse ;  /* 0x00000001cc107824 */ /* 0x140fe200078e0a1a */
[----:B------:R-:W-:Y:S01]  /*4aa0*/  IABS R14, R14 ;  /* 0x0000000e000e7213 */ /* 0x000fe20000000000 */
[----:B------:R-:W-:Y:S01]  /*4ab0*/  IMAD.IADD R32, R207, 0x1, -R26 ;  /* 0x00000001cf207824 */ /* 0x000fe200078e0a1a */
[C---:B------:R-:W-:Y:S01]  /*4ac0*/  ISETP.GE.AND P1, PT, R13.reuse, R205, PT ;  /* 0x000000cd0d00720c */ /* 0x040fe20003f26270 */
[----:B------:R-:W-:Y:S01]  /*4ad0*/  IMAD.IADD R40, R204, 0x1, -R13 ;  /* 0x00000001cc287824 */ /* 0x000fe200078e0a0d */
[----:B------:R-:W-:Y:S01]  /*4ae0*/  IABS R16, R16 ;  /* 0x0000001000107213 */ /* 0x000fe20000000000 */
[----:B------:R-:W-:Y:S01]  /*4af0*/  HMMA.16816.F32 R68, R8, R46, R68 ;  /* 0x0000002e0844723c */ /* 0x000fe20000001844 */
[----:B------:R-:W3:Y:S01]  /*4b00*/  I2F R12, R12 ;  /* 0x0000000c000c7306 */ /* 0x000ee20000201400 */
[----:B------:R-:W-:Y:S01]  /*4b10*/  ISETP.GE.AND P0, PT, R13, R202, PT ;  /* 0x000000ca0d00720c */ /* 0x000fe20003f06270 */
[----:B-1----:R-:W-:Y:S01]  /*4b20*/  FFMA.FTZ R24, R24, -UR13, R17 ;  /* 0x8000000d18187c23 */ /* 0x002fe20008010011 */
[----:B------:R-:W-:-:S02]  /*4b30*/  IABS R17, R32 ;  /* 0x0000002000117213 */ /* 0x000fc40000000000 */
[C---:B------:R-:W-:Y:S02]  /*4b40*/  ISETP.LT.OR P1, PT, R13.reuse, R206, P1 ;  /* 0x000000ce0d00720c */ /* 0x040fe40000f21670 */
[----:B------:R-:W-:Y:S01]  /*4b50*/  ISETP.LT.OR P0, PT, R13, R203, P0 ;  /* 0x000000cb0d00720c */ /* 0x000fe20000701670 */
[----:B------:R-:W1:Y:S01]  /*4b60*/  I2F R15, R16 ;  /* 0x00000010000f7306 */ /* 0x000e620000201400 */
[----:B--2---:R-:W-:Y:S01]  /*4b70*/  FFMA.FTZ R27, R27, -UR13, R74 ;  /* 0x8000000d1b1b7c23 */ /* 0x004fe2000801004a */
[----:B------:R-:W-:Y:S02]  /*4b80*/  IADD3 R13, R44, 0x18, RZ ;  /* 0x000000182c0d7810 */ /* 0x000fe40007ffe0ff */
[----:B------:R-:W-:Y:S02]  /*4b90*/  FSEL R34, R25, -INF , !P4 ;  /* 0xff80000019227808 */ /* 0x000fe40006000000 */
[----:B------:R-:W-:Y:S01]  /*4ba0*/  FSEL R38, R27, -INF , !P6 ;  /* 0xff8000001b267808 */ /* 0x000fe20007000000 */
[----:B------:R-:W-:Y:S01]  /*4bb0*/  IMAD.IADD R27, R207, 0x1, -R13 ;  /* 0x00000001cf1b7824 */ /* 0x000fe200078e0a0d */
[----:B------:R-:W2:Y:S01]  /*4bc0*/  I2F R14, R14 ;  /* 0x0000000e000e7306 */ /* 0x000ea20000201400 */
[----:B---3--:R-:W-:Y:S01]  /*4bd0*/  FFMA.FTZ R12, R12, -UR13, R73 ;  /* 0x8000000d0c0c7c23 */ /* 0x008fe20008010049 */
[-C--:B------:R-:W-:Y:S01]  /*4be0*/  ISETP.GE.AND P6, PT, R13, R205.reuse, PT ;  /* 0x000000cd0d00720c */ /* 0x080fe20003fc6270 */
[----:B------:R-:W-:Y:S01]  /*4bf0*/  IMAD.IADD R25, R204, 0x1, -R13 ;  /* 0x00000001cc197824 */ /* 0x000fe200078e0a0d */
[----:B------:R-:W-:-:S02]  /*4c00*/  ISETP.GE.AND P4, PT, R26, R205, PT ;  /* 0x000000cd1a00720c */ /* 0x000fc40003f86270 */
[----:B------:R-:W-:Y:S02]  /*4c10*/  FSEL R41, R12, -INF , !P3 ;  /* 0xff8000000c297808 */ /* 0x000fe40005800000 */
[----:B------:R-:W3:Y:S01]  /*4c20*/  I2F R18, R18 ;  /* 0x0000001200127306 */ /* 0x000ee20000201400 */
[----:B------:R-:W-:Y:S01]  /*4c30*/  ISETP.GE.AND P3, PT, R13, R202, PT ;  /* 0x000000ca0d00720c */ /* 0x000fe20003f66270 */
[----:B-1----:R-:W-:Y:S01]  /*4c40*/  FFMA.FTZ R50, R15, -UR13, R50 ;  /* 0x8000000d0f327c23 */ /* 0x002fe20008010032 */
[C---:B------:R-:W-:Y:S02]  /*4c50*/  ISETP.LT.OR P6, PT, R13.reuse, R206, P6 ;  /* 0x000000ce0d00720c */ /* 0x040fe400037c1670 */
[----:B------:R-:W-:Y:S02]  /*4c60*/  ISETP.LT.OR P3, PT, R13, R203, P3 ;  /* 0x000000cb0d00720c */ /* 0x000fe40001f61670 */
[----:B------:R-:W-:Y:S01]  /*4c70*/  IABS R40, R40 ;  /* 0x0000002800287213 */ /* 0x000fe20000000000 */
[----:B------:R-:W1:Y:S01]  /*4c80*/  I2F R17, R17 ;  /* 0x0000001100117306 */ /* 0x000e620000201400 */
[----:B--2---:R-:W-:Y:S01]  /*4c90*/  FFMA.FTZ R35, R14, -UR13, R49 ;  /* 0x8000000d0e237c23 */ /* 0x004fe20008010031 */
[----:B------:R-:W-:Y:S01]  /*4ca0*/  IABS R27, R27 ;  /* 0x0000001b001b7213 */ /* 0x000fe20000000000 */
[----:B------:R-:W2:Y:S01]  /*4cb0*/  LDSM.16.M88.4 R12, [R180+0x5000] ;  /* 0x00500000b40c783b */ /* 0x000ea20000000200 */
[----:B------:R-:W-:Y:S01]  /*4cc0*/  ISETP.LT.OR P4, PT, R26, R206, P4 ;  /* 0x000000ce1a00720c */ /* 0x000fe20002781670 */
[----:B------:R-:W-:Y:S01]  /*4cd0*/  IMAD.IADD R49, R207, 0x1, -R45 ;  /* 0x00000001cf317824 */ /* 0x000fe200078e0a2d */
[----:B------:R-:W-:Y:S01]  /*4ce0*/  FSEL R37, R24, -INF , !P2 ;  /* 0xff80000018257808 */ /* 0x000fe20005000000 */
[----:B---3--:R-:W-:Y:S01]  /*4cf0*/  FFMA.FTZ R18, R18, -UR13, R75 ;  /* 0x8000000d12127c23 */ /* 0x008fe2000801004b */
[----:B------:R-:W-:Y:S01]  /*4d00*/  ISETP.GE.AND P2, PT, R26, R202, PT ;  /* 0x000000ca1a00720c */ /* 0x000fe20003f46270 */
[----:B------:R-:W3:Y:S01]  /*4d10*/  I2F R40, R40 ;  /* 0x0000002800287306 */ /* 0x000ee20000201400 */
[----:B------:R-:W-:-:S02]  /*4d20*/  IADD3 R24, R44, 0x19, RZ ;  /* 0x000000192c187810 */ /* 0x000fc40007ffe0ff */
[----:B------:R-:W-:Y:S02]  /*4d30*/  FSEL R32, R18, -INF , !P5 ;  /* 0xff80000012207808 */ /* 0x000fe40006800000 */
[----:B------:R-:W-:Y:S01]  /*4d40*/  ISETP.LT.OR P2, PT, R26, R203, P2 ;  /* 0x000000cb1a00720c */ /* 0x000fe20001741670 */
[----:B-1----:R-:W-:Y:S01]  /*4d50*/  FFMA.FTZ R17, R17, -UR13, R48 ;  /* 0x8000000d11117c23 */ /* 0x002fe20008010030 */
[----:B------:R-:W-:Y:S01]  /*4d60*/  IABS R25, R25 ;  /* 0x0000001900197213 */ /* 0x000fe20000000000 */
[----:B------:R-:W1:Y:S01]  /*4d70*/  I2F R27, R27 ;  /* 0x0000001b001b7306 */ /* 0x000e620000201400 */
[----:B------:R-:W-:Y:S01]  /*4d80*/  IMAD.IADD R26, R207, 0x1, -R24 ;  /* 0x00000001cf1a7824 */ /* 0x000fe200078e0a18 */
[C---:B------:R-:W-:Y:S02]  /*4d90*/  ISETP.GE.AND P5, PT, R24.reuse, R205, PT ;  /* 0x000000cd1800720c */ /* 0x040fe40003fa6270 */
[----:B------:R-:W-:Y:S02]  /*4da0*/  FSEL R61, R17, -INF , !P4 ;  /* 0xff800000113d7808 */ /* 0x000fe40006000000 */
[----:B------:R-:W4:Y:S01]  /*4db0*/  LDSM.16.M88.4 R16, [R187+0xb800] ;  /* 0x00b80000bb10783b */ /* 0x000f220000000200 */
[----:B------:R-:W-:Y:S01]  /*4dc0*/  IABS R26, R26 ;  /* 0x0000001a001a7213 */ /* 0x000fe20000000000 */
[----:B------:R-:W5:Y:S01]  /*4dd0*/  I2F R25, R25 ;  /* 0x0000001900197306 */ /* 0x000f620000201400 */
[----:B------:R-:W-:Y:S01]  /*4de0*/  ISETP.GE.AND P4, PT, R24, R202, PT ;  /* 0x000000ca1800720c */ /* 0x000fe20003f86270 */
[----:B---3--:R-:W-:Y:S01]  /*4df0*/  FFMA.FTZ R51, R40, -UR13, R51 ;  /* 0x8000000d28337c23 */ /* 0x008fe20008010033 */
[----:B------:R-:W-:-:S02]  /*4e00*/  IADD3 R42, R44, 0x21, RZ ;  /* 0x000000212c2a7810 */ /* 0x000fc40007ffe0ff */
[C---:B------:R-:W-:Y:S02]  /*4e10*/  ISETP.LT.OR P5, PT, R24.reuse, R206, P5 ;  /* 0x000000ce1800720c */ /* 0x040fe40002fa1670 */
[----:B------:R-:W-:Y:S01]  /*4e20*/  ISETP.LT.OR P4, PT, R24, R203, P4 ;  /* 0x000000cb1800720c */ /* 0x000fe20002781670 */
[C---:B------:R-:W-:Y:S01]  /*4e30*/  IMAD.IADD R24, R204.reuse, 0x1, -R24 ;  /* 0x00000001cc187824 */ /* 0x040fe200078e0a18 */
[----:B------:R-:W3:Y:S01]  /*4e40*/  I2F R26, R26 ;  /* 0x0000001a001a7306 */ /* 0x000ee20000201400 */
[----:B-1----:R-:W-:Y:S01]  /*4e50*/  FFMA.FTZ R33, R27, -UR13, R56 ;  /* 0x8000000d1b217c23 */ /* 0x002fe20008010038 */
[----:B------:R-:W-:Y:S01]  /*4e60*/  FSEL R92, R51, -INF , !P0 ;  /* 0xff800000335c7808 */ /* 0x000fe20004000000 */
[--C-:B------:R-:W-:Y:S01]  /*4e70*/  IMAD.IADD R46, R204, 0x1, -R42.reuse ;  /* 0x00000001cc2e7824 */ /* 0x100fe200078e0a2a */
[----:B------:R-:W-:Y:S01]  /*4e80*/  IABS R24, R24 ;  /* 0x0000001800187213 */ /* 0x000fe20000000000 */
[----:B------:R-:W-:Y:S01]  /*4e90*/  IMAD.IADD R40, R207, 0x1, -R42 ;  /* 0x00000001cf287824 */ /* 0x000fe200078e0a2a */
[----:B------:R-:W-:-:S02]  /*4ea0*/  FSEL R33, R33, -INF , !P6 ;  /* 0xff80000021217808 */ /* 0x000fc40007000000 */
[----:B------:R-:W-:Y:S01]  /*4eb0*/  IADD3 R27, R44, 0x28, RZ ;  /* 0x000000282c1b7810 */ /* 0x000fe20007ffe0ff */
[----:B--2---:R-:W-:Y:S01]  /*4ec0*/  HMMA.16816.F32 R76, R20, R12, R76 ;  /* 0x0000000c144c723c */ /* 0x004fe2000000184c */
[C---:B------:R-:W-:Y:S01]  /*4ed0*/  ISETP.GE.AND P0, PT, R42.reuse, R205, PT ;  /* 0x000000cd2a00720c */ /* 0x040fe20003f06270 */
[----:B------:R-:W1:Y:S01]  /*4ee0*/  I2F R24, R24 ;  /* 0x0000001800187306 */ /* 0x000e620000201400 */
[C---:B------:R-:W-:Y:S01]  /*4ef0*/  ISETP.GE.AND P6, PT, R42.reuse, R202, PT ;  /* 0x000000ca2a00720c */ /* 0x040fe20003fc6270 */
[--C-:B------:R-:W-:Y:S01]  /*4f00*/  IMAD.IADD R43, R207, 0x1, -R27.reuse ;  /* 0x00000001cf2b7824 */ /* 0x100fe200078e0a1b */
[----:B------:R-:W-:Y:S02]  /*4f10*/  IABS R46, R46 ;  /* 0x0000002e002e7213 */ /* 0x000fe40000000000 */
[C---:B------:R-:W-:Y:S01]  /*4f20*/  ISETP.LT.OR P0, PT, R42.reuse, R206, P0 ;  /* 0x000000ce2a00720c */ /* 0x040fe20000701670 */
[----:B-----5:R-:W-:Y:S01]  /*4f30*/  FFMA.FTZ R12, R25, -UR13, R58 ;  /* 0x8000000d190c7c23 */ /* 0x020fe2000801003a */
[----:B------:R-:W-:Y:S01]  /*4f40*/  ISETP.LT.OR P6, PT, R42, R203, P6 ;  /* 0x000000cb2a00720c */ /* 0x000fe200037c1670 */
[----:B------:R-:W-:Y:S01]  /*4f50*/  IMAD.MOV.U32 R42, RZ, RZ, R46 ;  /* 0x000000ffff2a7224 */ /* 0x000fe200078e002e */
[----:B------:R-:W-:Y:S01]  /*4f60*/  IADD3 R46, R44, 0x29, RZ ;  /* 0x000000292c2e7810 */ /* 0x000fe20007ffe0ff */
[----:B------:R-:W-:Y:S01]  /*4f70*/  IMAD.IADD R25, R204, 0x1, -R27 ;  /* 0x00000001cc197824 */ /* 0x000fe200078e0a1b */
[----:B------:R-:W-:Y:S01]  /*4f80*/  FSEL R84, R50, -INF , !P2 ;  /* 0xff80000032547808 */ /* 0x000fe20005000000 */
[----:B---3--:R-:W-:Y:S01]  /*4f90*/  FFMA.FTZ R13, R26, -UR13, R57 ;  /* 0x8000000d1a0d7c23 */ /* 0x008fe20008010039 */
[----:B------:R-:W-:Y:S01]  /*4fa0*/  FSEL R12, R12, -INF , !P3 ;  /* 0xff8000000c0c7808 */ /* 0x000fe20005800000 */
[--C-:B------:R-:W-:Y:S01]  /*4fb0*/  IMAD.IADD R26, R207, 0x1, -R46.reuse ;  /* 0x00000001cf1a7824 */ /* 0x100fe200078e0a2e */
[----:B------:R-:W-:Y:S01]  /*4fc0*/  IABS R25, R25 ;  /* 0x0000001900197213 */ /* 0x000fe20000000000 */
[----:B-1----:R-:W-:Y:S01]  /*4fd0*/  FFMA.FTZ R59, R24, -UR13, R59 ;  /* 0x8000000d183b7c23 */ /* 0x002fe2000801003b */
[----:B------:R-:W-:Y:S01]  /*4fe0*/  FSEL R13, R13, -INF , !P5 ;  /* 0xff8000000d0d7808 */ /* 0x000fe20006800000 */
[----:B----4-:R-:W-:Y:S01]  /*4ff0*/  HMMA.16816.F32 R28, R8, R16, R28 ;  /* 0x00000010081c723c */ /* 0x010fe2000000181c */
[C---:B------:R-:W-:Y:S01]  /*5000*/  ISETP.GE.AND P3, PT, R27.reuse, R205, PT ;  /* 0x000000cd1b00720c */ /* 0x040fe20003f66270 */
[----:B------:R-:W-:Y:S01]  /*5010*/  IMAD.MOV.U32 R50, RZ, RZ, R25 ;  /* 0x000000ffff327224 */ /* 0x000fe200078e0019 */
[----:B------:R-:W-:Y:S01]  /*5020*/  IABS R25, R26 ;  /* 0x0000001a00197213 */ /* 0x000fe20000000000 */
[----:B------:R-:W1:Y:S01]  /*5030*/  I2F R42, R42 ;  /* 0x0000002a002a7306 */ /* 0x000e620000201400 */
[C---:B------:R-:W-:Y:S01]  /*5040*/  ISETP.GE.AND P5, PT, R27.reuse, R202, PT ;  /* 0x000000ca1b00720c */ /* 0x040fe20003fa6270 */
[----:B------:R-:W-:Y:S01]  /*5050*/  IMAD.IADD R48, R204, 0x1, -R46 ;  /* 0x00000001cc307824 */ /* 0x000fe200078e0a2e */
[C---:B------:R-:W-:Y:S01]  /*5060*/  ISETP.LT.OR P3, PT, R27.reuse, R206, P3 ;  /* 0x000000ce1b00720c */ /* 0x040fe20001f61670 */
[----:B------:R-:W-:Y:S01]  /*5070*/  IMAD.MOV.U32 R16, RZ, RZ, R25 ;  /* 0x000000ffff107224 */ /* 0x000fe200078e0019 */
[----:B------:R-:W-:Y:S01]  /*5080*/  ISETP.LT.OR P5, PT, R27, R203, P5 ;  /* 0x000000cb1b00720c */ /* 0x000fe20002fa1670 */
[----:B------:R-:W-:Y:S01]  /*5090*/  HMMA.16816.F32 R68, R20, R14, R68 ;  /* 0x0000000e1444723c */ /* 0x000fe20000001844 */
[----:B------:R-:W2:Y:S01]  /*50a0*/  LDSM.16.M88.4 R24, [R180+0x5800] ;  /* 0x00580000b418783b */ /* 0x000ea20000000200 */
[----:B------:R-:W-:Y:S01]  /*50b0*/  FSEL R35, R35, -INF , !P1 ;  /* 0xff80000023237808 */ /* 0x000fe20004800000 */
[----:B------:R-:W-:-:S04]  /*50c0*/  DEPBAR.LE SB0, 0x0 ;  /* 0x000080000000791a */ /* 0x000fc80000000000 */
[C---:B------:R-:W-:Y:S01]  /*50d0*/  ISETP.GE.AND P2, PT, R45.reuse, R205, PT ;  /* 0x000000cd2d00720c */ /* 0x040fe20003f46270 */
[----:B------:R-:W-:Y:S01]  /*50e0*/  HMMA.16816.F32 R52, R8, R18, R52 ;  /* 0x000000120834723c */ /* 0x000fe20000001834 */
[C---:B------:R-:W-:Y:S01]  /*50f0*/  ISETP.GE.AND P1, PT, R45.reuse, R202, PT ;  /* 0x000000ca2d00720c */ /* 0x040fe20003f26270 */
[----:B------:R-:W3:Y:S01]  /*5100*/  I2F R16, R16 ;  /* 0x0000001000107306 */ /* 0x000ee20000201400 */
[C---:B------:R-:W-:Y:S01]  /*5110*/  ISETP.LT.OR P2, PT, R45.reuse, R206, P2 ;  /* 0x000000ce2d00720c */ /* 0x040fe20001741670 */
[----:B-1----:R-:W-:Y:S01]  /*5120*/  FFMA.FTZ R42, R42, -UR13, R79 ;  /* 0x8000000d2a2a7c23 */ /* 0x002fe2000801004f */
[----:B------:R-:W-:Y:S01]  /*5130*/  ISETP.LT.OR P1, PT, R45, R203, P1 ;  /* 0x000000cb2d00720c */ /* 0x000fe20000f21670 */
[----:B------:R-:W-:Y:S01]  /*5140*/  IMAD.IADD R45, R204, 0x1, -R45 ;  /* 0x00000001cc2d7824 */ /* 0x000fe200078e0a2d */
[----:B------:R-:W-:Y:S02]  /*5150*/  IABS R40, R40 ;  /* 0x0000002800287213 */ /* 0x000fe40000000000 */
[----:B------:R-:W-:-:S02]  /*5160*/  IADD3 R17, R44, 0x30, RZ ;  /* 0x000000302c117810 */ /* 0x000fc40007ffe0ff */
[----:B------:R-:W-:Y:S02]  /*5170*/  IABS R45, R45 ;  /* 0x0000002d002d7213 */ /* 0x000fe40000000000 */
[----:B------:R-:W1:Y:S01]  /*5180*/  I2F R40, R40 ;  /* 0x0000002800287306 */ /* 0x000e620000201400 */
[--C-:B------:R-:W-:Y:S01]  /*5190*/  IMAD.IADD R18, R204, 0x1, -R17.reuse ;  /* 0x00000001cc127824 */ /* 0x100fe200078e0a11 */
[----:B------:R-:W-:Y:S01]  /*51a0*/  IABS R43, R43 ;  /* 0x0000002b002b7213 */ /* 0x000fe20000000000 */
[C---:B------:R-:W-:Y:S01]  /*51b0*/  IMAD.IADD R9, R207.reuse, 0x1, -R17 ;  /* 0x00000001cf097824 */ /* 0x040fe200078e0a11 */
[----:B------:R-:W-:Y:S01]  /*51c0*/  IADD3 R11, R44, 0x31, RZ ;  /* 0x000000312c0b7810 */ /* 0x000fe20007ffe0ff */
[----:B---3--:R-:W-:Y:S01]  /*51d0*/  FFMA.FTZ R16, R16, -UR13, R69 ;  /* 0x8000000d10107c23 */ /* 0x008fe20008010045 */
[----:B------:R-:W-:Y:S02]  /*51e0*/  IABS R18, R18 ;  /* 0x0000001200127213 */ /* 0x000fe40000000000 */
[----:B------:R-:W3:Y:S01]  /*51f0*/  I2F R45, R45 ;  /* 0x0000002d002d7306 */ /* 0x000ee20000201400 */
[----:B------:R-:W-:Y:S01]  /*5200*/  IMAD.IADD R19, R207, 0x1, -R11 ;  /* 0x00000001cf137824 */ /* 0x000fe200078e0a0b */
[----:B------:R-:W-:Y:S01]  /*5210*/  IABS R49, R49 ;  /* 0x0000003100317213 */ /* 0x000fe20000000000 */
[----:B------:R-:W-:Y:S01]  /*5220*/  IMAD.MOV.U32 R15, RZ, RZ, R18 ;  /* 0x000000ffff0f7224 */ /* 0x000fe200078e0012 */
[----:B------:R-:W-:-:S02]  /*5230*/  IABS R48, R48 ;  /* 0x0000003000307213 */ /* 0x000fc40000000000 */
[----:B------:R-:W-:Y:S01]  /*5240*/  IABS R18, R19 ;  /* 0x0000001300127213 */ /* 0x000fe20000000000 */
[----:B------:R-:W-:Y:S01]  /*5250*/  IMAD.IADD R19, R204, 0x1, -R11 ;  /* 0x00000001cc137824 */ /* 0x000fe200078e0a0b */
[----:B------:R-:W4:Y:S01]  /*5260*/  I2F R47, R43 ;  /* 0x0000002b002f7306 */ /* 0x000f220000201400 */
[----:B-1----:R-:W-:Y:S01]  /*5270*/  FFMA.FTZ R40, R40, -UR13, R77 ;  /* 0x8000000d28287c23 */ /* 0x002fe2000801004d */
[----:B------:R-:W-:Y:S01]  /*5280*/  IADD3 R14, R44, 0x38, RZ ;  /* 0x000000382c0e7810 */ /* 0x000fe20007ffe0ff */
[C---:B--2---:R-:W-:Y:S01]  /*5290*/  HMMA.16816.F32 R28, R20.reuse, R24, R28 ;  /* 0x00000018141c723c */ /* 0x044fe2000000181c */
[----:B------:R-:W-:Y:S02]  /*52a0*/  IABS R9, R9 ;  /* 0x0000000900097213 */ /* 0x000fe40000000000 */
[----:B------:R-:W-:Y:S01]  /*52b0*/  FSEL R145, R40, -INF , !P0 ;  /* 0xff80000028917808 */ /* 0x000fe20004000000 */
[----:B---3--:R-:W-:Y:S01]  /*52c0*/  FFMA.FTZ R45, R45, -UR13, R78 ;  /* 0x8000000d2d2d7c23 */ /* 0x008fe2000801004e */
[----:B------:R-:W1:Y:S01]  /*52d0*/  I2F R49, R49 ;  /* 0x0000003100317306 */ /* 0x000e620000201400 */
[----:B------:R-:W-:Y:S01]  /*52e0*/  ISETP.GE.AND P0, PT, R17, R202, PT ;  /* 0x000000ca1100720c */ /* 0x000fe20003f06270 */
[----:B------:R-:W-:Y:S01]  /*52f0*/  IMAD.IADD R25, R204, 0x1, -R14 ;  /* 0x00000001cc197824 */ /* 0x000fe200078e0a0e */
[----:B------:R-:W-:Y:S01]  /*5300*/  IABS R19, R19 ;  /* 0x0000001300137213 */ /* 0x000fe20000000000 */
[----:B------:R-:W-:Y:S01]  /*5310*/  HMMA.16816.F32 R52, R20, R26, R52 ;  /* 0x0000001a1434723c */ /* 0x000fe20000001834 */
[----:B------:R-:W-:-:S02]  /*5320*/  FSEL R170, R45, -INF , !P1 ;  /* 0xff8000002daa7808 */ /* 0x000fc40004800000 */
[----:B------:R-:W-:Y:S01]  /*5330*/  ISETP.GE.AND P1, PT, R17, R205, PT ;  /* 0x000000cd1100720c */ /* 0x000fe20003f26270 */
[----:B------:R-:W2:Y:S01]  /*5340*/  I2F R10, R48 ;  /* 0x00000030000a7306 */ /* 0x000ea20000201400 */
[----:B------:R-:W-:Y:S01]  /*5350*/  IADD3 R44, R44, 0x39, RZ ;  /* 0x000000392c2c7810 */ /* 0x000fe20007ffe0ff */
[----:B----4-:R-:W-:Y:S01]  /*5360*/  FFMA.FTZ R47, R47, -UR13, R68 ;  /* 0x8000000d2f2f7c23 */ /* 0x010fe20008010044 */
[C---:B------:R-:W-:Y:S02]  /*5370*/  ISETP.LT.OR P1, PT, R17.reuse, R206, P1 ;  /* 0x000000ce1100720c */ /* 0x040fe40000f21670 */
[----:B------:R-:W-:Y:S01]  /*5380*/  ISETP.LT.OR P0, PT, R17, R203, P0 ;  /* 0x000000cb1100720c */ /* 0x000fe20000701670 */
[----:B------:R-:W-:Y:S01]  /*5390*/  IMAD.IADD R17, R207, 0x1, -R14 ;  /* 0x00000001cf117824 */ /* 0x000fe200078e0a0e */
[----:B------:R-:W-:Y:S01]  /*53a0*/  FSEL R8, R59, -INF , !P4 ;  /* 0xff8000003b087808 */ /* 0x000fe20006000000 */
[----:B------:R-:W3:Y:S01]  /*53b0*/  I2F R15, R15 ;  /* 0x0000000f000f7306 */ /* 0x000ee20000201400 */
[----:B------:R-:W-:Y:S01]  /*53c0*/  ISETP.GE.AND P4, PT, R46, R205, PT ;  /* 0x000000cd2e00720c */ /* 0x000fe20003f86270 */
[----:B------:R-:W-:Y:S01]  /*53d0*/  IMAD.IADD R20, R204, 0x1, -R44 ;  /* 0x00000001cc147824 */ /* 0x000fe200078e0a2c */
[----:B------:R-:W-:Y:S01]  /*53e0*/  IABS R17, R17 ;  /* 0x0000001100117213 */ /* 0x000fe20000000000 */
[----:B-1----:R-:W-:Y:S01]  /*53f0*/  FFMA.FTZ R49, R49, -UR13, R76 ;  /* 0x8000000d31317c23 */ /* 0x002fe2000801004c */
[----:B------:R-:W-:-:S02]  /*5400*/  FSEL R136, R42, -INF , !P6 ;  /* 0xff8000002a887808 */ /* 0x000fc40007000000 */
[----:B------:R-:W-:Y:S01]  /*5410*/  FSEL R137, R47, -INF , !P3 ;  /* 0xff8000002f897808 */ /* 0x000fe20005800000 */
[----:B------:R1:W4:Y:S01]  /*5420*/  I2F R24, R19 ;  /* 0x0000001300187306 */ /* 0x0003220000201400 */
[----:B------:R-:W-:Y:S01]  /*5430*/  ISETP.LT.OR P4, PT, R46, R206, P4 ;  /* 0x000000ce2e00720c */ /* 0x000fe20002781670 */
[----:B--2---:R-:W-:Y:S01]  /*5440*/  FFMA.FTZ R71, R10, -UR13, R71 ;  /* 0x8000000d0a477c23 */ /* 0x004fe20008010047 */
[C---:B------:R-:W-:Y:S02]  /*5450*/  ISETP.GE.AND P6, PT, R11.reuse, R205, PT ;  /* 0x000000cd0b00720c */ /* 0x040fe40003fc6270 */
[----:B------:R-:W-:Y:S02]  /*5460*/  ISETP.GE.AND P3, PT, R11, R202, PT ;  /* 0x000000ca0b00720c */ /* 0x000fe40003f66270 */
[----:B------:R-:W-:Y:S01]  /*5470*/  IABS R25, R25 ;  /* 0x0000001900197213 */ /* 0x000fe20000000000 */
[----:B------:R-:W2:Y:S01]  /*5480*/  I2F R43, R50 ;  /* 0x00000032002b7306 */ /* 0x000ea20000201400 */
[----:B------:R-:W-:Y:S01]  /*5490*/  IABS R20, R20 ;  /* 0x0000001400147213 */ /* 0x000fe20000000000 */
[----:B---3--:R-:W-:Y:S01]  /*54a0*/  FFMA.FTZ R15, R15, -UR13, R30 ;  /* 0x8000000d0f0f7c23 */ /* 0x008fe2000801001e */
[----:B------:R-:W-:-:S02]  /*54b0*/  ISETP.LT.OR P6, PT, R11, R206, P6 ;  /* 0x000000ce0b00720c */ /* 0x000fc400037c1670 */
[----:B------:R-:W-:Y:S02]  /*54c0*/  ISETP.LT.OR P3, PT, R11, R203, P3 ;  /* 0x000000cb0b00720c */ /* 0x000fe40001f61670 */
[----:B------:R-:W-:Y:S01]  /*54d0*/  FSEL R139, R16, -INF , !P4 ;  /* 0xff800000108b7808 */ /* 0x000fe20006000000 */
[----:B------:R-:W3:Y:S01]  /*54e0*/  I2F R9, R9 ;  /* 0x0000000900097306 */ /* 0x000ee20000201400 */
[----:B-1----:R-:W-:Y:S01]  /*54f0*/  IMAD.IADD R19, R207, 0x1, -R44 ;  /* 0x00000001cf137824 */ /* 0x002fe200078e0a2c */
[----:B------:R-:W-:Y:S01]  /*5500*/  FSEL R147, R49, -INF , !P2 ;  /* 0xff80000031937808 */ /* 0x000fe20005000000 */
[----:B----4-:R-:W-:Y:S01]  /*5510*/  FFMA.FTZ R24, R24, -UR13, R31 ;  /* 0x8000000d18187c23 */ /* 0x010fe2000801001f */
[----:B------:R-:W-:Y:S02]  /*5520*/  ISETP.GE.AND P2, PT, R46, R202, PT ;  /* 0x000000ca2e00720c */ /* 0x000fe40003f46270 */
[----:B------:R-:W-:Y:S02]  /*5530*/  IABS R19, R19 ;  /* 0x0000001300137213 */ /* 0x000fe40000000000 */
[----:B------:R-:W1:Y:S01]  /*5540*/  I2F R18, R18 ;  /* 0x0000001200127306 */ /* 0x000e620000201400 */
[----:B------:R-:W-:Y:S01]  /*5550*/  FSEL R168, R15, -INF , !P0 ;  /* 0xff8000000fa87808 */ /* 0x000fe20004000000 */
[----:B--2---:R-:W-:Y:S01]  /*5560*/  FFMA.FTZ R43, R43, -UR13, R70 ;  /* 0x8000000d2b2b7c23 */ /* 0x004fe20008010046 */
[----:B------:R-:W-:-:S02]  /*5570*/  PLOP3.LUT P0, PT, PT, PT, UP0, 0x80, 0x0 ;  /* 0x000000000000781c */ /* 0x000fc40003f0f008 */
[----:B------:R-:W-:Y:S02]  /*5580*/  ISETP.LT.OR P2, PT, R46, R203, P2 ;  /* 0x000000cb2e00720c */ /* 0x000fe40001741670 */
[----:B------:R-:W-:Y:S01]  /*5590*/  FSEL R138, R43, -INF , !P5 ;  /* 0xff8000002b8a7808 */ /* 0x000fe20006800000 */
[----:B------:R-:W2:Y:S01]  /*55a0*/  I2F R17, R17 ;  /* 0x0000001100117306 */ /* 0x000ea20000201400 */
[----:B---3--:R-:W-:Y:S01]  /*55b0*/  FFMA.FTZ R9, R9, -UR13, R28 ;  /* 0x8000000d09097c23 */ /* 0x008fe2000801001c */
[----:B------:R-:W-:Y:S02]  /*55c0*/  FSEL R216, R71, -INF , !P2 ;  /* 0xff80000047d87808 */ /* 0x000fe40005000000 */
[-C--:B------:R-:W-:Y:S02]  /*55d0*/  ISETP.GE.AND P5, PT, R14, R205.reuse, PT ;  /* 0x000000cd0e00720c */ /* 0x080fe40003fa6270 */
[----:B------:R-:W-:Y:S02]  /*55e0*/  FSEL R219, R9, -INF , !P1 ;  /* 0xff80000009db7808 */ /* 0x000fe40004800000 */
[----:B------:R-:W3:Y:S01]  /*55f0*/  I2F R11, R25 ;  /* 0x00000019000b7306 */ /* 0x000ee20000201400 */
[----:B------:R-:W-:Y:S01]  /*5600*/  ISETP.GE.AND P4, PT, R44, R205, PT ;  /* 0x000000cd2c00720c */ /* 0x000fe20003f86270 */
[----:B-1----:R-:W-:Y:S01]  /*5610*/  FFMA.FTZ R18, R18, -UR13, R29 ;  /* 0x8000000d12127c23 */ /* 0x002fe2000801001d */
[----:B------:R-:W-:-:S02]  /*5620*/  ISETP.GE.AND P2, PT, R14, R202, PT ;  /* 0x000000ca0e00720c */ /* 0x000fc40003f46270 */
[----:B------:R-:W-:Y:S02]  /*5630*/  ISETP.GE.AND P1, PT, R44, R202, PT ;  /* 0x000000ca2c00720c */ /* 0x000fe40003f26270 */
[CC--:B------:R-:W-:Y:S01]  /*5640*/  ISETP.LT.OR P5, PT, R14.reuse, R206.reuse, P5 ;  /* 0x000000ce0e00720c */ /* 0x0c0fe20002fa1670 */
[----:B------:R-:W1:Y:S01]  /*5650*/  I2F R10, R19 ;  /* 0x00000013000a7306 */ /* 0x000e620000201400 */
[----:B--2---:R-:W-:Y:S01]  /*5660*/  FFMA.FTZ R17, R17, -UR13, R52 ;  /* 0x8000000d11117c23 */ /* 0x004fe20008010034 */
[-C--:B------:R-:W-:Y:S02]  /*5670*/  ISETP.LT.OR P2, PT, R14, R203.reuse, P2 ;  /* 0x000000cb0e00720c */ /* 0x080fe40001741670 */
[C---:B------:R-:W-:Y:S01]  /*5680*/  ISETP.LT.OR P4, PT, R44.reuse, R206, P4 ;  /* 0x000000ce2c00720c */ /* 0x040fe20002781670 */
[----:B------:R-:W-:Y:S01]  /*5690*/  BAR.SYNC.DEFER_BLOCKING 0x0 ;  /* 0x0000000000007b1d */ /* 0x000fe20000010000 */
[----:B------:R-:W-:Y:S01]  /*56a0*/  ISETP.LT.OR P1, PT, R44, R203, P1 ;  /* 0x000000cb2c00720c */ /* 0x000fe20000f21670 */
[----:B---3--:R-:W-:Y:S01]  /*56b0*/  FFMA.FTZ R11, R11, -UR13, R54 ;  /* 0x8000000d0b0b7c23 */ /* 0x008fe20008010036 */
[----:B------:R-:W-:-:S03]  /*56c0*/  FSEL R217, R18, -INF , !P6 ;  /* 0xff80000012d97808 */ /* 0x000fc60007000000 */
[----:B------:R-:W2:Y:S01]  /*56d0*/  I2F R16, R20 ;  /* 0x0000001400107306 */ /* 0x000ea20000201400 */
[----:B------:R-:W-:Y:S02]  /*56e0*/  FSEL R166, R24, -INF , !P3 ;  /* 0xff80000018a67808 */ /* 0x000fe40005800000 */
[----:B------:R-:W-:Y:S01]  /*56f0*/  FSEL R213, R17, -INF , !P5 ;  /* 0xff80000011d57808 */ /* 0x000fe20006800000 */
[----:B-1----:R-:W-:Y:S01]  /*5700*/  FFMA.FTZ R53, R10, -UR13, R53 ;  /* 0x8000000d0a357c23 */ /* 0x002fe20008010035 */
[----:B------:R-:W-:-:S04]  /*5710*/  FSEL R165, R11, -INF , !P2 ;  /* 0xff8000000ba57808 */ /* 0x000fc80005000000 */
[----:B------:R-:W-:Y:S01]  /*5720*/  FSEL R171, R53, -INF , !P4 ;  /* 0xff80000035ab7808 */ /* 0x000fe20006000000 */
[----:B--2---:R-:W-:-:S05]  /*5730*/  FFMA.FTZ R55, R16, -UR13, R55 ;  /* 0x8000000d10377c23 */ /* 0x004fca0008010037 */
        /* <DEDUP_REMOVED lines=43> */
[----:B------:R1:W-:Y:S01]  /*59f0*/  @P4 STS.128 [R197+0x6800], RZ ;  /* 0x006800ffc5004388 */ /* 0x0003e20000000c00 */
[----:B------:R-:W-:-:S03]  /*5a00*/  @!P2 LEA R14, P1, R10, c[0x0][0x168], 0x1 ;  /* 0x00005a000a0eaa11 */ /* 0x000fc600078208ff */
[----:B------:R-:W-:Y:S01]  /*5a10*/  @!PT LDS RZ, [RZ] ;  /* 0x00000000fffff984 */ /* 0x000fe20000000800 */
[----:B------:R-:W-:Y:S01]  /*5a20*/  @!PT LDS RZ, [RZ] ;  /* 0x00000000fffff984 */ /* 0x000fe20000000800 */
[----:B------:R-:W-:Y:S01]  /*5a30*/  @!PT LDS RZ, [RZ] ;  /* 0x00000000fffff984 */ /* 0x000fe20000000800 */
[----:B------:R5:W-:Y:S01]  /*5a40*/  @!P4 LDGSTS.E.BYPASS.LTC128B.128 [R197+0x6800], [R22.64] ;  /* 0x0680000016c5cfae */ /* 0x000be2000b901d52 */
[C-C-:B------:R-:W-:Y:S02]  /*5a50*/  @!P2 LEA.HI.X R15, R10.reuse, c[0x0][0x16c], R9.reuse, 0x1, P1 ;  /* 0x00005b000a0faa11 */ /* 0x140fe400008f0c09 */
[C---:B--2---:R-:W-:Y:S01]  /*5a60*/  @!P4 LEA R16, P6, R10.reuse, c[0x0][0x168], 0x1 ;  /* 0x00005a000a10ca11 */ /* 0x044fe200078c08ff */
[----:B------:R1:W-:Y:S03]  /*5a70*/  @P3 STS.128 [R197+0x8800], RZ ;  /* 0x008800ffc5003388 */ /* 0x0003e60000000c00 */
[C---:B------:R-:W-:Y:S01]  /*5a80*/  @!P4 LEA.HI.X R17, R10.reuse, c[0x0][0x16c], R9, 0x1, P6 ;  /* 0x00005b000a11ca11 */ /* 0x040fe200030f0c09 */
[----:B------:R-:W-:Y:S01]  /*5a90*/  @!PT LDS RZ, [RZ] ;  /* 0x00000000fffff984 */ /* 0x000fe20000000800 */
[----:B------:R-:W-:Y:S01]  /*5aa0*/  @!PT LDS RZ, [RZ] ;  /* 0x00000000fffff984 */ /* 0x000fe20000000800 */
[----:B------:R-:W-:Y:S01]  /*5ab0*/  @!PT LDS RZ, [RZ] ;  /* 0x00000000fffff984 */ /* 0x000fe20000000800 */
[----:B------:R1:W-:Y:S01]  /*5ac0*/  @!P3 LDGSTS.E.BYPASS.LTC128B.128 [R197+0x8800], [R26.64+0x80] ;  /* 0x088000801ac5bfae */ /* 0x0003e2000b901d52 */
[----:B------:R-:W-:-:S03]  /*5ad0*/  IADD3 R3, P6, R10, UR27, RZ ;  /* 0x0000001b0a037c10 */ /* 0x000fc6000ffde0ff */
[----:B------:R1:W-:Y:S01]  /*5ae0*/  @P2 STS.128 [R197+0xa800], RZ ;  /* 0x00a800ffc5002388 */ /* 0x0003e20000000c00 */
[----:B---3--:R-:W-:-:S03]  /*5af0*/  @!P3 LEA R24, P1, R3, c[0x0][0x168], 0x1 ;  /* 0x00005a000318ba11 */ /* 0x008fc600078208ff */
        /* <DEDUP_REMOVED lines=43> */
.L_x_1028:
[----:B------:R-:W-:Y:S05]  /*5db0*/  BSYNC B0 ;  /* 0x0000000000007941 */ /* 0x000fea0003800000 */
.L_x_1027:
[----:B------:R-:W0:Y:S02]  /*5dc0*/  LDGDEPBAR ;  /* 0x00000000000079af */ /* 0x000e240000000000 */
.L_x_1026:
[----:B------:R-:W-:Y:S01]  /*5dd0*/  FMNMX.FTZ R10, R36, R37, !PT ;  /* 0x00000025240a7209 */ /* 0x000fe20007810000 */
        /* <DEDUP_REMOVED lines=46> */
[----:B------:R-:W-:Y:S01]  /*60c0*/  LOP3.LUT R215, R6, UR20, RZ, 0x3c, !PT ;  /* 0x0000001406d77c12 */ /* 0x000fe2000f8e3cff */
[----:B------:R-:W-:Y:S01]  /*60d0*/  LDSM.16.MT88.4 R80, [R186+0x10000] ;  /* 0x01000000ba50783b */ /* 0x000fe20000004200 */
[----:B------:R-:W-:-:S02]  /*60e0*/  FMNMX.FTZ R10, R213, R10, !PT ;  /* 0x0000000ad50a7209 */ /* 0x000fc40007810000 */
[----:B------:R-:W-:Y:S01]  /*60f0*/  LOP3.LUT R160, R221, R215, RZ, 0x3c, !PT ;  /* 0x000000d7dda07212 */ /* 0x000fe200078e3cff */
[----:B------:R-:W-:Y:S01]  /*6100*/  LDSM.16.MT88.4 R72, [R188+0x10000] ;  /* 0x01000000bc48783b */ /* 0x000fe20000004200 */
[----:B------:R-:W-:Y:S02]  /*6110*/  FMNMX.FTZ R3, R171, R10, !PT ;  /* 0x0000000aab037209 */ /* 0x000fe40007810000 */
[----:B------:R-:W-:Y:S01]  /*6120*/  FMNMX.FTZ R10, R166, R9, !PT ;  /* 0x00000009a60a7209 */ /* 0x000fe20007810000 */
[----:B------:R-:W-:Y:S01]  /*6130*/  IMAD.WIDE.U32 R160, R160, -0x2daee0ad, RZ ;  /* 0xd2511f53a0a07825 */ /* 0x000fe200078e00ff */
[----:B------:R-:W-:Y:S02]  /*6140*/  LDSM.16.MT88.4 R88, [R185+0x10000] ;  /* 0x01000000b958783b */ /* 0x000fe40000004200 */
[----:B------:R-:W-:Y:S02]  /*6150*/  FMNMX.FTZ R9, R165, R10, !PT ;  /* 0x0000000aa5097209 */ /* 0x000fe40007810000 */
[----:B------:R-:W2:Y:S01]  /*6160*/  SHFL.BFLY PT, R132, R3, 0x2, 0x1f ;  /* 0x0c401f0003847f89 */ /* 0x000ea200000e0000 */
[----:B------:R-:W-:Y:S01]  /*6170*/  LOP3.LUT R162, R161, UR5, R222, 0x96, !PT ;  /* 0x00000005a1a27c12 */ /* 0x000fe2000f8e96de */
[----:B------:R-:W-:Y:S01]  /*6180*/  UIADD3 UR5, UR20, -0x61c88647, URZ ;  /* 0x9e3779b914057890 */ /* 0x000fe2000fffe03f */
[----:B------:R-:W-:Y:S01]  /*6190*/  FMNMX.FTZ R10, R164, R9, !PT ;  /* 0x00000009a40a7209 */ /* 0x000fe20007810000 */
[----:B------:R-:W-:Y:S02]  /*61a0*/  LDSM.16.MT88.4 R100, [R184+0xc000] ;  /* 0x00c00000b864783b */ /* 0x000fe40000004200 */
[----:B------:R-:W-:-:S02]  /*61b0*/  IMAD.WIDE.U32 R162, R162, -0x326172a9, RZ ;  /* 0xcd9e8d57a2a27825 */ /* 0x000fc400078e00ff */
[----:B------:R-:W3:Y:S04]  /*61c0*/  SHFL.BFLY PT, R11, R10, 0x2, 0x1f ;  /* 0x0c401f000a0b7f89 */ /* 0x000ee800000e0000 */
[----:B-1----:R-:W-:Y:S04]  /*61d0*/  LDSM.16.MT88.4 R20, [R184+0xc800] ;  /* 0x00c80000b814783b */ /* 0x002fe80000004200 */
[----:B------:R-:W-:Y:S04]  /*61e0*/  LDSM.16.MT88.4 R116, [R186+0xc000] ;  /* 0x00c00000ba74783b */ /* 0x000fe80000004200 */
[----:B------:R-:W-:Y:S01]  /*61f0*/  LDSM.16.MT88.4 R108, [R185+0xc000] ;  /* 0x00c00000b96c783b */ /* 0x000fe20000004200 */
[----:B--2---:R-:W-:Y:S01]  /*6200*/  FMNMX.FTZ R132, R3, R132, !PT ;  /* 0x0000008403847209 */ /* 0x004fe20007810000 */
[----:B------:R-:W-:Y:S01]  /*6210*/  IMAD.U32 R3, RZ, RZ, UR32 ;  /* 0x00000020ff037e24 */ /* 0x000fe2000f8e00ff */
[----:B------:R-:W-:Y:S01]  /*6220*/  UIADD3 UR32, UR32, 0x1, URZ ;  /* 0x0000000120207890 */ /* 0x000fe2000fffe03f */
[----:B------:R-:W-:Y:S03]  /*6230*/  LDSM.16.MT88.4 R24, [R185+0xc800] ;  /* 0x00c80000b918783b */ /* 0x000fe60000004200 */
[----:B------:R-:W-:Y:S01]  /*6240*/  LOP3.LUT R3, R223, UR21, R3, 0x96, !PT ;  /* 0x00000015df037c12 */ /* 0x000fe2000f8e9603 */
[----:B------:R-:W1:Y:S01]  /*6250*/  SHFL.BFLY PT, R9, R132, 0x1, 0x1f ;  /* 0x0c201f0084097f89 */ /* 0x000e6200000e0000 */
[----:B---3--:R-:W-:Y:S01]  /*6260*/  FMNMX.FTZ R6, R10, R11, !PT ;  /* 0x0000000b0a067209 */ /* 0x008fe20007810000 */
[----:B------:R-:W-:-:S02]  /*6270*/  IMAD.U32 R222, RZ, RZ, UR32 ;  /* 0x00000020ffde7e24 */ /* 0x000fc4000f8e00ff */
[----:B------:R-:W-:Y:S01]  /*6280*/  IMAD.WIDE.U32 R14, R3, -0x326172a9, RZ ;  /* 0xcd9e8d57030e7825 */ /* 0x000fe200078e00ff */
[----:B------:R-:W-:Y:S02]  /*6290*/  LDSM.16.MT88.4 R28, [R186+0xc800] ;  /* 0x00c80000ba1c783b */ /* 0x000fe40000004200 */
[----:B------:R-:W-:Y:S02]  /*62a0*/  LOP3.LUT R222, R223, UR21, R222, 0x96, !PT ;  /* 0x00000015dfde7c12 */ /* 0x000fe4000f8e96de */
[----:B------:R-:W-:Y:S02]  /*62b0*/  LOP3.LUT R3, R15, UR5, R220, 0x96, !PT ;  /* 0x000000050f037c12 */ /* 0x000fe4000f8e96dc */
[----:B------:R-:W-:Y:S01]  /*62c0*/  LOP3.LUT R14, R163, UR30, R14, 0x96, !PT ;  /* 0x0000001ea30e7c12 */ /* 0x000fe2000f8e960e */
[----:B------:R-:W-:-:S04]  /*62d0*/  IMAD.WIDE.U32 R222, R222, -0x326172a9, RZ ;  /* 0xcd9e8d57dede7825 */ /* 0x000fc800078e00ff */
[----:B------:R-:W-:Y:S01]  /*62e0*/  IMAD.WIDE.U32 R16, R3, -0x2daee0ad, RZ ;  /* 0xd2511f5303107825 */ /* 0x000fe200078e00ff */
[----:B------:R-:W-:Y:S01]  /*62f0*/  LOP3.LUT R220, R223, UR5, R220, 0x96, !PT ;  /* 0x00000005dfdc7c12 */ /* 0x000fe2000f8e96dc */
[----:B------:R-:W2:Y:S02]  /*6300*/  SHFL.BFLY PT, R3, R6, 0x1, 0x1f ;  /* 0x0c201f0006037f89 */ /* 0x000ea400000e0000 */
[----:B------:R-:W-:Y:S01]  /*6310*/  IMAD.WIDE.U32 R14, R14, -0x2daee0ad, RZ ;  /* 0xd2511f530e0e7825 */ /* 0x000fe200078e00ff */
[----:B-1----:R-:W-:-:S03]  /*6320*/  FMNMX.FTZ R132, R132, R9, !PT ;  /* 0x0000000984847209 */ /* 0x002fc60007810000 */
[----:B------:R-:W-:Y:S01]  /*6330*/  IMAD.WIDE.U32 R220, R220, -0x2daee0ad, RZ ;  /* 0xd2511f53dcdc7825 */ /* 0x000fe200078e00ff */
[----:B------:R-:W-:Y:S02]  /*6340*/  LOP3.LUT R9, R17, UR29, R160, 0x96, !PT ;  /* 0x0000001d11097c12 */ /* 0x000fe4000f8e96a0 */
[----:B------:R-:W-:Y:S01]  /*6350*/  LOP3.LUT R16, R15, UR25, R16, 0x96, !PT ;  /* 0x000000190f107c12 */ /* 0x000fe2000f8e9610 */
[C---:B------:R-:W-:Y:S01]  /*6360*/  FMUL.FTZ R218, R132.reuse, c[0x0][0x23c] ;  /* 0x00008f0084da7a20 */ /* 0x040fe20000410000 */
[----:B------:R-:W-:Y:S01]  /*6370*/  FSETP.NEU.FTZ.AND P1, PT, R132, -INF , PT ;  /* 0xff8000008400780b */ /* 0x000fe20003f3d000 */
[----:B------:R-:W-:-:S03]  /*6380*/  IMAD.WIDE.U32 R10, R9, -0x326172a9, RZ ;  /* 0xcd9e8d57090a7825 */ /* 0x000fc600078e00ff */
[----:B------:R-:W-:Y:S01]  /*6390*/  FSEL R218, R218, RZ, P1 ;  /* 0x000000ffdada7208 */ /* 0x000fe20000800000 */
[----:B------:R-:W-:Y:S01]  /*63a0*/  IMAD.WIDE.U32 R16, R16, -0x326172a9, RZ ;  /* 0xcd9e8d5710107825 */ /* 0x000fe200078e00ff */
[----:B------:R-:W-:-:S03]  /*63b0*/  LOP3.LUT R9, R11, UR26, R162, 0x96, !PT ;  /* 0x0000001a0b097c12 */ /* 0x000fc6000f8e96a2 */
[----:B------:R-:W-:Y:S01]  /*63c0*/  FFMA.FTZ R156, R36, c[0x0][0x23c], -R218 ;  /* 0x00008f00249c7a23 */ /* 0x000fe200000108da */
[----:B------:R-:W-:Y:S01]  /*63d0*/  LOP3.LUT R10, R17, UR23, R10, 0x96, !PT ;  /* 0x00000017110a7c12 */ /* 0x000fe2000f8e960a */
[----:B------:R-:W-:Y:S01]  /*63e0*/  IMAD.WIDE.U32 R18, R9, -0x2daee0ad, RZ ;  /* 0xd2511f5309127825 */ /* 0x000fe200078e00ff */
[----:B--2---:R-:W-:-:S03]  /*63f0*/  FMNMX.FTZ R3, R6, R3, !PT ;  /* 0x0000000306037209 */ /* 0x004fc60007810000 */
[----:B------:R-:W-:Y:S01]  /*6400*/  IMAD.WIDE.U32 R10, R10, -0x2daee0ad, RZ ;  /* 0xd2511f530a0a7825 */ /* 0x000fe200078e00ff */
[----:B------:R-:W-:Y:S01]  /*6410*/  LOP3.LUT R14, R19, UR22, R14, 0x96, !PT ;  /* 0x00000016130e7c12 */ /* 0x000fe2000f8e960e */
[----:B------:R-:W-:Y:S01]  /*6420*/  MUFU.EX2 R156, R156 ;  /* 0x0000009c009c7308 */ /* 0x000fe20000000800 */
[C---:B------:R-:W-:Y:S01]  /*6430*/  FSETP.NEU.FTZ.AND P1, PT, R3.reuse, -INF , PT ;  /* 0xff8000000300780b */ /* 0x040fe20003f3d000 */
[----:B------:R-:W-:Y:S01]  /*6440*/  FMUL.FTZ R167, R3, c[0x0][0x23c] ;  /* 0x00008f0003a77a20 */ /* 0x000fe20000410000 */
[----:B------:R-:W-:Y:S01]  /*6450*/  LOP3.LUT R18, R11, UR15, R18, 0x96, !PT ;  /* 0x0000000f0b127c12 */ /* 0x000fe2000f8e9612 */
[----:B------:R-:W-:-:S03]  /*6460*/  IMAD.WIDE.U32 R14, R14, -0x326172a9, RZ ;  /* 0xcd9e8d570e0e7825 */ /* 0x000fc600078e00ff */
[----:B------:R-:W-:Y:S01]  /*6470*/  FSEL R167, R167, RZ, P1 ;  /* 0x000000ffa7a77208 */ /* 0x000fe20000800000 */
[----:B------:R-:W-:-:S04]  /*6480*/  IMAD.WIDE.U32 R18, R18, -0x326172a9, RZ ;  /* 0xcd9e8d5712127825 */ /* 0x000fc800078e00ff */
[----:B------:R-:W-:Y:S01]  /*6490*/  FFMA.FTZ R153, R37, c[0x0][0x23c], -R218 ;  /* 0x00008f0025997a23 */ /* 0x000fe200000108da */
[----:B------:R-:W-:Y:S01]  /*64a0*/  LOP3.LUT R6, R18, 0xffff, RZ, 0xc0, !PT ;  /* 0x0000ffff12067812 */ /* 0x000fe200078ec0ff */
[--C-:B------:R-:W-:Y:S01]  /*64b0*/  FFMA.FTZ R152, R34, c[0x0][0x23c], -R167.reuse ;  /* 0x00008f0022987a23 */ /* 0x100fe200000108a7 */
[----:B------:R-:W-:Y:S01]  /*64c0*/  SHF.R.U32.HI R11, RZ, 0x10, R18 ;  /* 0x00000010ff0b7819 */ /* 0x000fe20000011612 */
[--C-:B------:R-:W-:Y:S01]  /*64d0*/  FFMA.FTZ R159, R2, c[0x0][0x23c], -R167.reuse ;  /* 0x00008f00029f7a23 */ /* 0x100fe200000108a7 */
[----:B------:R-:W-:Y:S01]  /*64e0*/  LOP3.LUT R9, R19, UR31, R14, 0x96, !PT ;  /* 0x0000001f13097c12 */ /* 0x000fe2000f8e960e */
[----:B------:R-:W1:Y:S01]  /*64f0*/  MUFU.EX2 R153, R153 ;  /* 0x0000009900997308 */ /* 0x000e620000000800 */
[----:B------:R-:W-:Y:S01]  /*6500*/  SHF.R.U32.HI R14, RZ, 0x8, R6 ;  /* 0x00000008ff0e7819 */ /* 0x000fe20000011606 */
[--C-:B------:R-:W-:Y:S01]  /*6510*/  FFMA.FTZ R157, R38, c[0x0][0x23c], -R167.reuse ;  /* 0x00008f00269d7a23 */ /* 0x100fe200000108a7 */
[----:B------:R-:W-:Y:S01]  /*6520*/  SHF.R.U32.HI R6, RZ, 0x18, R18 ;  /* 0x00000018ff067819 */ /* 0x000fe20000011612 */
[----:B------:R-:W-:Y:S01]  /*6530*/  FFMA.FTZ R150, R32, c[0x0][0x23c], -R167 ;  /* 0x00008f0020967a23 */ /* 0x000fe200000108a7 */
[----:B------:R-:W-:Y:S01]  /*6540*/  LOP3.LUT R11, R11, 0xff, RZ, 0xc0, !PT ;  /* 0x000000ff0b0b7812 */ /* 0x000fe200078ec0ff */
[----:B------:R-:W-:Y:S01]  /*6550*/  FFMA.FTZ R154, R39, c[0x0][0x23c], -R218 ;  /* 0x00008f00279a7a23 */ /* 0x000fe200000108da */
[----:B------:R-:W-:Y:S01]  /*6560*/  LOP3.LUT R5, R9, 0xffff, RZ, 0xc0, !PT ;  /* 0x0000ffff09057812 */ /* 0x000fe200078ec0ff */
[----:B------:R-:W-:Y:S01]  /*6570*/  MUFU.EX2 R152, R152 ;  /* 0x0000009800987308 */ /* 0x000fe20000000800 */
[----:B------:R-:W-:Y:S01]  /*6580*/  PRMT R11, R11, 0x5410, R6 ;  /* 0x000054100b0b7816 */ /* 0x000fe20000000006 */
[--C-:B------:R-:W-:Y:S01]  /*6590*/  FFMA.FTZ R135, R41, c[0x0][0x23c], -R218.reuse ;  /* 0x00008f0029877a23 */ /* 0x100fe200000108da */
[--C-:B------:R-:W-:Y:S01]  /*65a0*/  SHF.R.U32.HI R2, RZ, 0x10, R9.reuse ;  /* 0x00000010ff027819 */ /* 0x100fe20000011609 */
[----:B------:R-:W-:Y:S01]  /*65b0*/  FFMA.FTZ R134, R35, c[0x0][0x23c], -R218 ;  /* 0x00008f0023867a23 */ /* 0x000fe200000108da */
[----:B------:R-:W-:Y:S01]  /*65c0*/  LOP3.LUT R6, R15, UR16, R16, 0x96, !PT ;  /* 0x000000100f067c12 */ /* 0x000fe2000f8e9610 */
[--C-:B------:R-:W-:Y:S01]  /*65d0*/  FFMA.FTZ R133, R33, c[0x0][0x23c], -R218.reuse ;  /* 0x00008f0021857a23 */ /* 0x100fe200000108da */
[----:B------:R-:W-:Y:S01]  /*65e0*/  LOP3.LUT R0, R9, 0xff, RZ, 0xc0, !PT ;  /* 0x000000ff09007812 */ /* 0x000fe200078ec0ff */
[----:B------:R-:W2:Y:S01]  /*65f0*/  MUFU.EX2 R159, R159 ;  /* 0x0000009f009f7308 */ /* 0x000ea20000000800 */
[----:B------:R-:W-:Y:S01]  /*6600*/  SHF.R.U32.HI R9, RZ, 0x18, R9 ;  /* 0x00000018ff097819 */ /* 0x000fe20000011609 */
[----:B------:R-:W-:Y:S01]  /*6610*/  IMAD.WIDE.U32 R6, R6, -0x2daee0ad, RZ ;  /* 0xd2511f5306067825 */ /* 0x000fe200078e00ff */
[----:B------:R-:W-:Y:S01]  /*6620*/  SHF.R.U32.HI R5, RZ, 0x8, R5 ;  /* 0x00000008ff057819 */ /* 0x000fe20000011605 */
[----:B------:R-:W3:Y:S01]  /*6630*/  LDSM.16.MT88.4 R32, [R184+0x10000] ;  /* 0x01000000b820783b */ /* 0x000ee20000004200 */
[----:B------:R-:W-:Y:S01]  /*6640*/  LOP3.LUT R2, R2, 0xff, RZ, 0xc0, !PT ;  /* 0x000000ff02027812 */ /* 0x000fe200078ec0ff */
[--C-:B------:R-:W-:Y:S01]  /*6650*/  HSET2.LE.AND R99, R11, R158.reuse, PT ;  /* 0x0000009e0b637233 */ /* 0x100fe20003803000 */
[----:B------:R-:W-:Y:S01]  /*6660*/  PRMT R5, R0, 0x5410, R5 ;  /* 0x0000541000057816 */ /* 0x000fe20000000005 */
[----:B------:R-:W-:Y:S01]  /*6670*/  MUFU.EX2 R157, R157 ;  /* 0x0000009d009d7308 */ /* 0x000fe20000000800 */
[----:B------:R-:W-:Y:S01]  /*6680*/  PRMT R9, R2, 0x5410, R9 ;  /* 0x0000541002097816 */ /* 0x000fe20000000009 */
[----:B------:R-:W-:Y:S01]  /*6690*/  FFMA.FTZ R151, R61, c[0x0][0x23c], -R218 ;  /* 0x00008f003d977a23 */ /* 0x000fe200000108da */
[----:B------:R-:W-:Y:S01]  /*66a0*/  LOP3.LUT R4, R6, 0xffff, RZ, 0xc0, !PT ;  /* 0x0000ffff06047812 */ /* 0x000fe200078ec0ff */
[--C-:B------:R-:W-:Y:S01]  /*66b0*/  HSET2.LE.AND R96, R5, R158.reuse, PT ;  /* 0x0000009e05607233 */ /* 0x100fe20003803000 */
[----:B------:R-:W-:Y:S01]  /*66c0*/  LOP3.LUT R17, R18, 0xff, RZ, 0xc0, !PT ;  /* 0x000000ff12117812 */ /* 0x000fe200078ec0ff */
[--C-:B------:R-:W-:Y:S01]  /*66d0*/  HSET2.LE.AND R97, R9, R158.reuse, PT ;  /* 0x0000009e09617233 */ /* 0x100fe20003803000 */
[----:B-1----:R-:W-:Y:S01]  /*66e0*/  F2FP.PACK_AB R5, R153, R156 ;  /* 0x0000009c9905723e */ /* 0x002fe200000000ff */
[----:B------:R-:W1:Y:S01]  /*66f0*/  MUFU.EX2 R150, R150 ;  /* 0x0000009600967308 */ /* 0x000e620000000800 */
[----:B--2---:R-:W-:Y:S01]  /*6700*/  F2FP.PACK_AB R0, R159, R152 ;  /* 0x000000989f00723e */ /* 0x004fe200000000ff */
        /* <DEDUP_REMOVED lines=9> */
[----:B------:R-:W-:Y:S01]  /*67a0*/  LOP3.LUT R96, R96, R5, RZ, 0xc0, !PT ;  /* 0x0000000560607212 */ /* 0x000fe200078ec0ff */
[--C-:B------:R-:W-:Y:S01]  /*67b0*/  HSET2.LE.AND R17, R17, R158.reuse, PT ;  /* 0x0000009e11117233 */ /* 0x100fe20003803000 */
[----:B------:R-:W-:Y:S01]  /*67c0*/  LOP3.LUT R10, R7, UR4, R10, 0x96, !PT ;  /* 0x00000004070a7c12 */ /* 0x000fe2000f8e960a */
[----:B------:R-:W2:Y:S01]  /*67d0*/  LDSM.16.MT88.4 R40, [R188+0xe000] ;  /* 0x00e00000bc28783b */ /* 0x000ea20000004200 */
[--C-:B------:R-:W-:Y:S01]  /*67e0*/  SHF.R.U32.HI R0, RZ, 0x10, R6.reuse ;  /* 0x00000010ff007819 */ /* 0x100fe20000011606 */
[----:B------:R-:W4:Y:S01]  /*67f0*/  MUFU.EX2 R135, R135 ;  /* 0x0000008700877308 */ /* 0x000f220000000800 */
[----:B------:R-:W-:Y:S01]  /*6800*/  SHF.R.U32.HI R143, RZ, 0x18, R6 ;  /* 0x00000018ff8f7819 */ /* 0x000fe20000011606 */
[--C-:B------:R-:W-:Y:S01]  /*6810*/  FFMA.FTZ R211, R170, c[0x0][0x23c], -R167.reuse ;  /* 0x00008f00aad37a23 */ /* 0x100fe200000108a7 */
[----:B------:R-:W-:Y:S01]  /*6820*/  PRMT R9, R9, 0x5410, R4 ;  /* 0x0000541009097816 */ /* 0x000fe20000000004 */
[--C-:B------:R-:W-:Y:S01]  /*6830*/  FFMA.FTZ R170, R136, c[0x0][0x23c], -R167.reuse ;  /* 0x00008f0088aa7a23 */ /* 0x100fe200000108a7 */
[----:B------:R-:W5:Y:S01]  /*6840*/  LDSM.16.MT88.4 R4, [R188+0xc800] ;  /* 0x00c80000bc04783b */ /* 0x000f620000004200 */
[----:B-1----:R-:W-:Y:S01]  /*6850*/  F2FP.PACK_AB R2, R150, R157 ;  /* 0x0000009d9602723e */ /* 0x002fe200000000ff */
[--C-:B------:R-:W-:Y:S01]  /*6860*/  FFMA.FTZ R169, R138, c[0x0][0x23c], -R167.reuse ;  /* 0x00008f008aa97a23 */ /* 0x100fe200000108a7 */
[----:B------:R-:W-:Y:S01]  /*6870*/  LOP3.LUT R8, R0, 0xff, RZ, 0xc0, !PT ;  /* 0x000000ff00087812 */ /* 0x000fe200078ec0ff */
[----:B------:R-:W-:Y:S01]  /*6880*/  MUFU.EX2 R151, R151 ;  /* 0x0000009700977308 */ /* 0x000fe20000000800 */
[----:B------:R-:W-:Y:S01]  /*6890*/  LOP3.LUT R99, R99, R2, RZ, 0xc0, !PT ;  /* 0x0000000263637212 */ /* 0x000fe200078ec0ff */
[----:B------:R-:W-:Y:S01]  /*68a0*/  FFMA.FTZ R2, R13, c[0x0][0x23c], -R218 ;  /* 0x00008f000d027a23 */ /* 0x000fe200000108da */
[C---:B------:R-:W-:Y:S01]  /*68b0*/  LOP3.LUT R16, R10.reuse, 0xffff, RZ, 0xc0, !PT ;  /* 0x0000ffff0a107812 */ /* 0x040fe200078ec0ff */
[--C-:B------:R-:W-:Y:S01]  /*68c0*/  HSET2.LE.AND R142, R9, R158.reuse, PT ;  /* 0x0000009e098e7233 */ /* 0x100fe20003803000 */
[----:B------:R-:W-:Y:S01]  /*68d0*/  SHF.R.U32.HI R141, RZ, 0x10, R10 ;  /* 0x00000010ff8d7819 */ /* 0x000fe2000001160a */
[----:B------:R-:W-:Y:S01]  /*68e0*/  LDSM.16.MT88.4 R12, [R188+0xe800] ;  /* 0x00e80000bc0c783b */ /* 0x000fe20000004200 */
[----:B----4-:R-:W-:Y:S01]  /*68f0*/  F2FP.PACK_AB R98, R135, R154 ;  /* 0x0000009a8762723e */ /* 0x010fe200000000ff */
[----:B------:R-:W-:Y:S01]  /*6900*/  MUFU.EX2 R134, R134 ;  /* 0x0000008600867308 */ /* 0x000fe20000000800 */
[----:B------:R-:W-:Y:S01]  /*6910*/  LOP3.LUT R161, R10, 0xff, RZ, 0xc0, !PT ;  /* 0x000000ff0aa17812 */ /* 0x000fe200078ec0ff */
[----:B------:R-:W-:Y:S01]  /*6920*/  FFMA.FTZ R216, R216, c[0x0][0x23c], -R167 ;  /* 0x00008f00d8d87a23 */ /* 0x000fe200000108a7 */
[----:B------:R-:W-:Y:S01]  /*6930*/  LOP3.LUT R98, R17, R98, RZ, 0xc0, !PT ;  /* 0x0000006211627212 */ /* 0x000fe200078ec0ff */
[----:B------:R-:W-:Y:S01]  /*6940*/  FFMA.FTZ R219, R219, c[0x0][0x23c], -R218 ;  /* 0x00008f00dbdb7a23 */ /* 0x000fe200000108da */
[----:B------:R-:W-:Y:S01]  /*6950*/  SHF.R.U32.HI R10, RZ, 0x18, R10 ;  /* 0x00000018ff0a7819 */ /* 0x000fe2000001160a */
[----:B------:R-:W-:Y:S01]  /*6960*/  FFMA.FTZ R213, R213, c[0x0][0x23c], -R218 ;  /* 0x00008f00d5d57a23 */ /* 0x000fe200000108da */
[----:B------:R-:W-:Y:S01]  /*6970*/  SHF.R.U32.HI R16, RZ, 0x8, R16 ;  /* 0x00000008ff107819 */ /* 0x000fe20000011610 */
[----:B------:R-:W-:Y:S01]  /*6980*/  MUFU.EX2 R133, R133 ;  /* 0x0000008500857308 */ /* 0x000fe20000000800 */
[----:B------:R-:W-:Y:S01]  /*6990*/  LOP3.LUT R141, R141, 0xff, RZ, 0xc0, !PT ;  /* 0x000000ff8d8d7812 */ /* 0x000fe200078ec0ff */
[C---:B------:R-:W-:Y:S01]  /*69a0*/  HMMA.16816.F32 R128, R96.reuse, R124, RZ ;  /* 0x0000007c6080723c */ /* 0x040fe200000018ff */
[----:B------:R-:W-:Y:S01]  /*69b0*/  PRMT R143, R8, 0x5410, R143 ;  /* 0x00005410088f7816 */ /* 0x000fe2000000008f */
[--C-:B------:R-:W-:Y:S01]  /*69c0*/  FFMA.FTZ R168, R168, c[0x0][0x23c], -R167.reuse ;  /* 0x00008f00a8a87a23 */ /* 0x100fe200000108a7 */
[----:B------:R-:W-:Y:S01]  /*69d0*/  PRMT R161, R161, 0x5410, R16 ;  /* 0x00005410a1a17816 */ /* 0x000fe20000000010 */
[--C-:B------:R-:W-:Y:S01]  /*69e0*/  FFMA.FTZ R165, R165, c[0x0][0x23c], -R167.reuse ;  /* 0x00008f00a5a57a23 */ /* 0x100fe200000108a7 */
[----:B------:R-:W-:Y:S01]  /*69f0*/  PRMT R141, R141, 0x5410, R10 ;  /* 0x000054108d8d7816 */ /* 0x000fe2000000000a */
[----:B------:R-:W1:Y:S01]  /*6a00*/  MUFU.EX2 R2, R2 ;  /* 0x0000000200027308 */ /* 0x000e620000000800 */
[--C-:B------:R-:W-:Y:S01]  /*6a10*/  HSET2.LE.AND R143, R143, R158.reuse, PT ;  /* 0x0000009e8f8f7233 */ /* 0x100fe20003803000 */
[C---:B------:R-:W-:Y:S01]  /*6a20*/  HMMA.16816.F32 R124, R96.reuse, R126, RZ ;  /* 0x0000007e607c723c */ /* 0x040fe200000018ff */
[--C-:B------:R-:W-:Y:S01]  /*6a30*/  HSET2.LE.AND R140, R161, R158.reuse, PT ;  /* 0x0000009ea18c7233 */ /* 0x100fe20003803000 */
[----:B------:R-:W-:Y:S01]  /*6a40*/  LDSM.16.MT88.4 R16, [R186+0xe800] ;  /* 0x00e80000ba10783b */ /* 0x000fe20000004200 */
[----:B------:R-:W-:Y:S01]  /*6a50*/  HSET2.LE.AND R141, R141, R158, PT ;  /* 0x0000009e8d8d7233 */ /* 0x000fe20003803000 */
[----:B------:R-:W-:Y:S01]  /*6a60*/  LOP3.LUT R161, R221, UR29, R160, 0x96, !PT ;  /* 0x0000001ddda17c12 */ /* 0x000fe2000f8e96a0 */
[----:B------:R-:W-:Y:S01]  /*6a70*/  FFMA.FTZ R160, R147, c[0x0][0x23c], -R218 ;  /* 0x00008f0093a07a23 */ /* 0x000fe200000108da */
[----:B------:R-:W-:Y:S01]  /*6a80*/  MUFU.EX2 R148, R148 ;  /* 0x0000009400947308 */ /* 0x000fe20000000800 */
[----:B------:R-:W-:Y:S01]  /*6a90*/  FFMA.FTZ R164, R164, c[0x0][0x23c], -R167 ;  /* 0x00008f00a4a47a23 */ /* 0x000fe200000108a7 */
[----:B---3--:R-:W-:Y:S01]  /*6aa0*/  HMMA.16816.F32 R92, R96, R32, RZ ;  /* 0x00000020605c723c */ /* 0x008fe200000018ff */
[----:B------:R-:W-:-:S02]  /*6ab0*/  FADD.FTZ R153, R156, R153 ;  /* 0x000000999c997221 */ /* 0x000fc40000010000 */
[----:B------:R-:W-:Y:S02]  /*6ac0*/  FADD.FTZ R152, R152, R159 ;  /* 0x0000009f98987221 */ /* 0x000fe40000010000 */
[----:B------:R-:W-:Y:S01]  /*6ad0*/  FADD.FTZ R154, R154, R153 ;  /* 0x000000999a9a7221 */ /* 0x000fe20000010000 */
        /* <DEDUP_REMOVED lines=9> */
[----:B------:R-:W-:Y:S01]  /*6b70*/  FADD.FTZ R157, R150, R157 ;  /* 0x0000009d969d7221 */ /* 0x000fe20000010000 */
[----:B------:R-:W-:Y:S01]  /*6b80*/  HMMA.16816.F32 R56, R96, R58, RZ ;  /* 0x0000003a6038723c */ /* 0x000fe200000018ff */
[----:B------:R-:W-:-:S04]  /*6b90*/  FADD.FTZ R151, R151, R154 ;  /* 0x0000009a97977221 */ /* 0x000fc80000010000 */
[----:B------:R-:W-:Y:S01]  /*6ba0*/  FADD.FTZ R134, R134, R151 ;  /* 0x0000009786867221 */ /* 0x000fe20000010000 */
[----:B------:R-:W3:Y:S02]  /*6bb0*/  MUFU.EX2 R155, R155 ;  /* 0x0000009b009b7308 */ /* 0x000ee40000000800 */
[----:B------:R-:W-:Y:S01]  /*6bc0*/  HMMA.16816.F32 R44, R96, R48, RZ ;  /* 0x00000030602c723c */ /* 0x000fe200000018ff */
[----:B------:R-:W-:-:S04]  /*6bd0*/  FADD.FTZ R133, R133, R134 ;  /* 0x0000008685857221 */ /* 0x000fc80000010000 */
[----:B------:R-:W-:Y:S01]  /*6be0*/  FADD.FTZ R133, R2, R133 ;  /* 0x0000008502857221 */ /* 0x000fe20000010000 */
[----:B-1----:R-:W-:Y:S01]  /*6bf0*/  F2FP.PACK_AB R144, R0, R149 ;  /* 0x000000950090723e */ /* 0x002fe200000000ff */
[----:B------:R-:W1:Y:S01]  /*6c00*/  LDSM.16.MT88.4 R8, [R185+0xe800] ;  /* 0x00e80000b908783b */ /* 0x000e620000004200 */
[----:B--2---:R-:W-:Y:S01]  /*6c10*/  HMMA.16816.F32 R36, R96, R40, RZ ;  /* 0x000000286024723c */ /* 0x004fe200000018ff */
[----:B------:R-:W-:Y:S01]  /*6c20*/  MUFU.EX2 R160, R160 ;  /* 0x000000a000a07308 */ /* 0x000fe20000000800 */
[----:B------:R-:W-:Y:S02]  /*6c30*/  LOP3.LUT R143, R143, R144, RZ, 0xc0, !PT ;  /* 0x000000908f8f7212 */ /* 0x000fe400078ec0ff */
[----:B---3--:R-:W-:Y:S01]  /*6c40*/  F2FP.PACK_AB R32, R155, R148 ;  /* 0x000000949b20723e */ /* 0x008fe200000000ff */
[----:B------:R-:W-:-:S03]  /*6c50*/  FADD.FTZ R148, R148, R157 ;  /* 0x0000009d94947221 */ /* 0x000fc60000010000 */
[----:B------:R-:W-:Y:S01]  /*6c60*/  HMMA.16816.F32 R60, R96, R64, RZ ;  /* 0x00000040603c723c */ /* 0x000fe200000018ff */
[----:B------:R-:W-:Y:S01]  /*6c70*/  MUFU.EX2 R211, R211 ;  /* 0x000000d300d37308 */ /* 0x000fe20000000800 */
[----:B------:R-:W-:Y:S01]  /*6c80*/  LOP3.LUT R141, R141, R32, RZ, 0xc0, !PT ;  /* 0x000000208d8d7212 */ /* 0x000fe200078ec0ff */
[----:B------:R-:W-:-:S04]  /*6c90*/  FADD.FTZ R148, R155, R148 ;  /* 0x000000949b947221 */ /* 0x000fc80000010000 */
[----:B------:R-:W-:Y:S01]  /*6ca0*/  FADD.FTZ R149, R149, R148 ;  /* 0x0000009495957221 */ /* 0x000fe20000010000 */
[----:B------:R-:W-:Y:S01]  /*6cb0*/  HMMA.16816.F32 R40, R96, R42, RZ ;  /* 0x0000002a6028723c */ /* 0x000fe200000018ff */
[----:B------:R-:W-:Y:S02]  /*6cc0*/  MUFU.EX2 R170, R170 ;  /* 0x000000aa00aa7308 */ /* 0x000fe40000000800 */
[----:B------:R-:W-:-:S05]  /*6cd0*/  FADD.FTZ R0, R0, R149 ;  /* 0x0000009500007221 */ /* 0x000fca0000010000 */
[C---:B-----5:R-:W-:Y:S01]  /*6ce0*/  HMMA.16816.F32 R128, R140.reuse, R4, R128 ;  /* 0x000000048c80723c */ /* 0x060fe20000001880 */
[----:B------:R-:W-:Y:S07]  /*6cf0*/  MUFU.EX2 R169, R169 ;  /* 0x000000a900a97308 */ /* 0x000fee0000000800 */
[----:B------:R-:W-:Y:S01]  /*6d00*/  HMMA.16816.F32 R124, R140, R6, R124 ;  /* 0x000000068c7c723c */ /* 0x000fe2000000187c */
[----:B------:R-:W2:Y:S01]  /*6d10*/  LDSM.16.MT88.4 R4, [R184+0xe800] ;  /* 0x00e80000b804783b */ /* 0x000ea20000004200 */
[----:B------:R-:W-:Y:S06]  /*6d20*/  MUFU.EX2 R216, R216 ;  /* 0x000000d800d87308 */ /* 0x000fec0000000800 */
[----:B------:R-:W-:Y:S02]  /*6d30*/  HMMA.16816.F32 R64, R96, R66, RZ ;  /* 0x000000426040723c */ /* 0x000fe400000018ff */
[----:B------:R-:W-:Y:S06]  /*6d40*/  MUFU.EX2 R219, R219 ;  /* 0x000000db00db7308 */ /* 0x000fec0000000800 */
[C---:B-1----:R-:W-:Y:S02]  /*6d50*/  HMMA.16816.F32 R52, R140.reuse, R8, R52 ;  /* 0x000000088c34723c */ /* 0x042fe40000001834 */
[----:B------:R-:W-:Y:S06]  /*6d60*/  MUFU.EX2 R213, R213 ;  /* 0x000000d500d57308 */ /* 0x000fec0000000800 */
[C---:B------:R-:W-:Y:S01]  /*6d70*/  HMMA.16816.F32 R56, R140.reuse, R10, R56 ;  /* 0x0000000a8c38723c */ /* 0x040fe20000001838 */
[----:B------:R-:W1:Y:S01]  /*6d80*/  LDSM.16.MT88.4 R8, [R186+0x10800] ;  /* 0x01080000ba08783b */ /* 0x000e620000004200 */
[----:B------:R-:W-:Y:S06]  /*6d90*/  MUFU.EX2 R168, R168 ;  /* 0x000000a800a87308 */ /* 0x000fec0000000800 */
[----:B------:R-:W-:Y:S02]  /*6da0*/  HMMA.16816.F32 R44, R140, R16, R44 ;  /* 0x000000108c2c723c */ /* 0x000fe4000000182c */
[----:B------:R-:W-:Y:S05]  /*6db0*/  MUFU.EX2 R165, R165 ;  /* 0x000000a500a57308 */ /* 0x000fea0000000800 */
[----:B------:R-:W-:Y:S01]  /*6dc0*/  LOP3.LUT R16, R163, UR30, R222, 0x96, !PT ;  /* 0x0000001ea3107c12 */ /* 0x000fe2000f8e96de */
[----:B------:R-:W-:Y:S01]  /*6dd0*/  HMMA.16816.F32 R48, R96, R50, RZ ;  /* 0x000000326030723c */ /* 0x000fe200000018ff */
[----:B------:R-:W-:Y:S01]  /*6de0*/  IMAD.WIDE.U32 R222, R161, -0x326172a9, RZ ;  /* 0xcd9e8d57a1de7825 */ /* 0x000fe200078e00ff */
[----:B------:R-:W-:Y:S03]  /*6df0*/  MUFU.EX2 R164, R164 ;  /* 0x000000a400a47308 */ /* 0x000fe60000000800 */
[----:B------:R-:W-:Y:S01]  /*6e00*/  IMAD.WIDE.U32 R16, R16, -0x2daee0ad, RZ ;  /* 0xd2511f5310107825 */ /* 0x000fe200078e00ff */
[----:B------:R-:W-:-:S02]  /*6e10*/  LOP3.LUT R162, R223, UR26, R162, 0x96, !PT ;  /* 0x0000001adfa27c12 */ /* 0x000fc4000f8e96a2 */
        /* <DEDUP_REMOVED lines=10> */
[C---:B--2---:R-:W-:Y:S01]  /*6ec0*/  HMMA.16816.F32 R60, R140.reuse, R4, R60 ;  /* 0x000000048c3c723c */ /* 0x044fe2000000183c */
[----:B------:R-:W-:Y:S01]  /*6ed0*/  IMAD.WIDE.U32 R222, R222, -0x2daee0ad, RZ ;  /* 0xd2511f53dede7825 */ /* 0x000fe200078e00ff */
[----:B------:R-:W-:Y:S06]  /*6ee0*/  MUFU.EX2 R163, R163 ;  /* 0x000000a300a37308 */ /* 0x000fec0000000800 */
[----:B------:R-:W-:Y:S01]  /*6ef0*/  HMMA.16816.F32 R64, R140, R6, R64 ;  /* 0x000000068c40723c */ /* 0x000fe20000001840 */
[----:B------:R-:W2:Y:S07]  /*6f00*/  LDSM.16.MT88.4 R4, [R185+0x10800] ;  /* 0x01080000b904783b */ /* 0x000eae0000004200 */
        /* <DEDUP_REMOVED lines=16> */
[----:B-1----:R-:W-:Y:S02]  /*7010*/  HMMA.16816.F32 R76, R140, R8, R76 ;  /* 0x000000088c4c723c */ /* 0x002fe4000000184c */
        /* <DEDUP_REMOVED lines=9> */
[----:B------:R-:W1:Y:S06]  /*70b0*/  LDSM.16.MT88.4 R12, [R188+0xd000] ;  /* 0x00d00000bc0c783b */ /* 0x000e6c0000004200 */
[----:B------:R-:W-:Y:S01]  /*70c0*/  MUFU.EX2 R218, R218 ;  /* 0x000000da00da7308 */ /* 0x000fe20000000800 */
[C---:B------:R-:W-:Y:S07]  /*70d0*/  HMMA.16816.F32 R80, R140.reuse, R10, R80 ;  /* 0x0000000a8c50723c */ /* 0x040fee0000001850 */
[----:B------:R-:W-:Y:S01]  /*70e0*/  LOP3.LUT R10, R8, 0xffff, RZ, 0xc0, !PT ;  /* 0x0000ffff080a7812 */ /* 0x000fe200078ec0ff */
[----:B--2---:R-:W-:Y:S01]  /*70f0*/  HMMA.16816.F32 R84, R140, R4, R84 ;  /* 0x000000048c54723c */ /* 0x004fe20000001854 */
[----:B------:R-:W2:Y:S02]  /*7100*/  MUFU.EX2 R171, R171 ;  /* 0x000000ab00ab7308 */ /* 0x000ea40000000800 */
        /* <DEDUP_REMOVED lines=47> */
[C---:B-1----:R-:W-:Y:S08]  /*7400*/  HMMA.16816.F32 R128, R16.reuse, R12, R128 ;  /* 0x0000000c1080723c */ /* 0x042ff00000001880 */
[C---:B------:R-:W-:Y:S01]  /*7410*/  HMMA.16816.F32 R124, R16.reuse, R14, R124 ;  /* 0x0000000e107c723c */ /* 0x040fe2000000187c */
[----:B------:R-:W1:Y:S07]  /*7420*/  LDSM.16.MT88.4 R12, [R188+0x11000] ;  /* 0x01100000bc0c783b */ /* 0x000e6e0000004200 */
        /* <DEDUP_REMOVED lines=11> */
[----:B------:R-:W2:Y:S07]  /*74e0*/  LDSM.16.MT88.4 R28, [R188+0xf000] ;  /* 0x00f00000bc1c783b */ /* 0x000eae0000004200 */
[----:B------:R-:W-:Y:S01]  /*74f0*/  HMMA.16816.F32 R96, R140, R146, R96 ;  /* 0x000000928c60723c */ /* 0x000fe20000001860 */
[----:B------:R-:W2:Y:S04]  /*7500*/  LDSM.16.MT88.4 R144, [R184+0x11000] ;  /* 0x01100000b890783b */ /* 0x000ea80000004200 */
[----:B------:R-:W-:Y:S03]  /*7510*/  LDSM.16.MT88.4 R140, [R186+0xd800] ;  /* 0x00d80000ba8c783b */ /* 0x000fe60000004200 */
[C---:B-1----:R-:W-:Y:S07]  /*7520*/  HMMA.16816.F32 R68, R16.reuse, R12, R68 ;  /* 0x0000000c1044723c */ /* 0x042fee0000001844 */
        /* <DEDUP_REMOVED lines=21> */
[----:B------:R-:W1:Y:S01]  /*7680*/  LDSM.16.MT88.4 R8, [R188+0xf800] ;  /* 0x00f80000bc08783b */ /* 0x000e620000004200 */
[----:B------:R-:W-:Y:S02]  /*7690*/  SHF.R.U32.HI R4, RZ, 0x8, R4 ;  /* 0x00000008ff047819 */ /* 0x000fe40000011604 */
[----:B------:R-:W-:Y:S01]  /*76a0*/  HMMA.16816.F32 R120, R16, R136, R120 ;  /* 0x000000881078723c */ /* 0x000fe20000001878 */
[----:B------:R-:W-:Y:S01]  /*76b0*/  LOP3.LUT R25, R12, 0xff, RZ, 0xc0, !PT ;  /* 0x000000ff0c197812 */ /* 0x000fe200078ec0ff */
[----:B------:R-:W-:Y:S01]  /*76c0*/  HSET2.LE.AND R5, R5, R158, PT ;  /* 0x0000009e05057233 */ /* 0x000fe20003803000 */
[----:B------:R-:W-:-:S02]  /*76d0*/  PRMT R21, R21, 0x5410, R4 ;  /* 0x0000541015157816 */ /* 0x000fc40000000004 */
[----:B------:R-:W-:Y:S02]  /*76e0*/  PRMT R25, R25, 0x5410, R20 ;  /* 0x0000541019197816 */ /* 0x000fe40000000014 */
[----:B--2---:R-:W-:Y:S01]  /*76f0*/  F2FP.PACK_AB R20, R171, R168 ;  /* 0x000000a8ab14723e */ /* 0x004fe200000000ff */
        /* <DEDUP_REMOVED lines=138> */
[----:B------:R-:W-:-:S03]  /*7fa0*/  @!P2 LEA.HI.X R29, R0, c[0x0][0x174], R5, 0x1, P0 ;  /* 0x00005d00001daa11 */ /* 0x000fc600000f0c05 */
        /* <DEDUP_REMOVED lines=31> */
[----:B------:R-:W1:Y:S04]  /*81a0*/  LDSM.16.M88.4 R32, [R193+0x6800] ;  /* 0x00680000c120783b */ /* 0x000e680000000200 */
[----:B------:R-:W1:Y:S04]  /*81b0*/  LDSM.16.M88.4 R24, [R193+0x7000] ;  /* 0x00700000c118783b */ /* 0x000e680000000200 */
[----:B---3--:R-:W3:Y:S04]  /*81c0*/  LDSM.16.M88.4 R8, [R193+0x7800] ;  /* 0x00780000c108783b */ /* 0x008ee80000000200 */
[----:B------:R-:W-:Y:S04]  /*81d0*/  LDSM.16.M88.4 R156, [R192] ;  /* 0x00000000c09c783b */ /* 0x000fe80000000200 */
[----:B----4-:R-:W4:Y:S04]  /*81e0*/  LDSM.16.M88.4 R4, [R191] ;  /* 0x00000000bf04783b */ /* 0x010f280000000200 */
[----:B------:R-:W3:Y:S04]  /*81f0*/  LDSM.16.M88.4 R144, [R183] ;  /* 0x00000000b790783b */ /* 0x000ee80000000200 */
[----:B-----5:R-:W5:Y:S04]  /*8200*/  LDSM.16.M88.4 R20, [R182] ;  /* 0x00000000b614783b */ /* 0x020f680000000200 */
[----:B------:R-:W3:Y:S04]  /*8210*/  LDSM.16.M88.4 R224, [R181] ;  /* 0x00000000b5e0783b */ /* 0x000ee80000000200 */
[----:B------:R-:W-:Y:S01]  /*8220*/  LDSM.16.M88.4 R148, [R187+0x6000] ;  /* 0x00600000bb94783b */ /* 0x000fe20000000200 */
[C---:B--2---:R-:W-:Y:S03]  /*8230*/  HMMA.16816.F32 R12, R160.reuse, R140, RZ ;  /* 0x0000008ca00c723c */ /* 0x044fe600000018ff */
[----:B-1----:R-:W-:Y:S04]  /*8240*/  LDSM.16.M88.4 R16, [R187+0x6800] ;  /* 0x00680000bb10783b */ /* 0x002fe80000000200 */
[----:B------:R-:W-:Y:S01]  /*8250*/  LDSM.16.M88.4 R220, [R187+0x7800] ;  /* 0x00780000bbdc783b */ /* 0x000fe20000000200 */
[C---:B------:R-:W-:Y:S03]  /*8260*/  HMMA.16816.F32 R140, R160.reuse, R142, RZ ;  /* 0x0000008ea08c723c */ /* 0x040fe600000018ff */
[----:B------:R-:W-:Y:S04]  /*8270*/  LDSM.16.M88.4 R152, [R189] ;  /* 0x00000000bd98783b */ /* 0x000fe80000000200 */
[----:B------:R-:W-:Y:S01]  /*8280*/  LDSM.16.M88.4 R168, [R180] ;  /* 0x00000000b4a8783b */ /* 0x000fe20000000200 */
[C---:B------:R-:W-:Y:S03]  /*8290*/  HMMA.16816.F32 R136, R160.reuse, R32, RZ ;  /* 0x00000020a088723c */ /* 0x040fe600000018ff */
[----:B------:R-:W0:Y:S05]  /*82a0*/  LDGDEPBAR ;  /* 0x00000000000079af */ /* 0x000e2a0000000000 */
[C---:B------:R-:W-:Y:S08]  /*82b0*/  HMMA.16816.F32 R32, R160.reuse, R34, RZ ;  /* 0x00000022a020723c */ /* 0x040ff000000018ff */
[C---:B------:R-:W-:Y:S08]  /*82c0*/  HMMA.16816.F32 R28, R160.reuse, R24, RZ ;  /* 0x00000018a01c723c */ /* 0x040ff000000018ff */
[C---:B------:R-:W-:Y:S08]  /*82d0*/  HMMA.16816.F32 R24, R160.reuse, R26, RZ ;  /* 0x0000001aa018723c */ /* 0x040ff000000018ff */
[C---:B---3--:R-:W-:Y:S08]  /*82e0*/  HMMA.16816.F32 R164, R160.reuse, R8, RZ ;  /* 0x00000008a0a4723c */ /* 0x048ff000000018ff */
[----:B------:R-:W-:Y:S01]  /*82f0*/  HMMA.16816.F32 R160, R160, R10, RZ ;  /* 0x0000000aa0a0723c */ /* 0x000fe200000018ff */
[----:B------:R-:W1:Y:S07]  /*8300*/  LDSM.16.M88.4 R8, [R190] ;  /* 0x00000000be08783b */ /* 0x000e6e0000000200 */
[C---:B----4-:R-:W-:Y:S08]  /*8310*/  HMMA.16816.F32 R12, R156.reuse, R4, R12 ;  /* 0x000000049c0c723c */ /* 0x050ff0000000180c */
[C---:B------:R-:W-:Y:S01]  /*8320*/  HMMA.16816.F32 R140, R156.reuse, R6, R140 ;  /* 0x000000069c8c723c */ /* 0x040fe2000000188c */
[----:B------:R-:W2:Y:S07]  /*8330*/  LDSM.16.M88.4 R4, [R187+0x7000] ;  /* 0x00700000bb04783b */ /* 0x000eae0000000200 */
[C---:B------:R-:W-:Y:S08]  /*8340*/  HMMA.16816.F32 R136, R156.reuse, R144, R136 ;  /* 0x000000909c88723c */ /* 0x040ff00000001888 */
[C---:B------:R-:W-:Y:S01]  /*8350*/  HMMA.16816.F32 R32, R156.reuse, R146, R32 ;  /* 0x000000929c20723c */ /* 0x040fe20000001820 */
[----:B------:R-:W3:Y:S07]  /*8360*/  LDSM.16.M88.4 R144, [R180+0x800] ;  /* 0x00080000b490783b */ /* 0x000eee0000000200 */
[C---:B-----5:R-:W-:Y:S08]  /*8370*/  HMMA.16816.F32 R28, R156.reuse, R20, R28 ;  /* 0x000000149c1c723c */ /* 0x060ff0000000181c */
        /* <DEDUP_REMOVED lines=105> */
[----:B------:R-:W-:-:S02]  /*8a10*/  ISETP.LT.OR P5, PT, R0, R203, P5 ;  /* 0x000000cb0000720c */ /* 0x000fc40002fa1670 */
[----:B------:R-:W-:-:S05]  /*8a20*/  IADD3 R16, R0, 0x8, RZ ;  /* 0x0000000800107810 */ /* 0x000fca0007ffe0ff */
[----:B------:R-:W-:Y:S01]  /*8a30*/  HMMA.16816.F32 R32, R156, R154, R32 ;  /* 0x0000009a9c20723c */ /* 0x000fe20000001820 */
[----:B------:R-:W2:Y:S01]  /*8a40*/  LDSM.16.M88.4 R152, [R187+0xa800] ;  /* 0x00a80000bb98783b */ /* 0x000ea20000000200 */
[--C-:B------:R-:W-:Y:S02]  /*8a50*/  IMAD.IADD R133, R207, 0x1, -R16.reuse ;  /* 0x00000001cf857824 */ /* 0x100fe400078e0a10 */
[----:B------:R-:W-:-:S03]  /*8a60*/  IMAD.IADD R134, R204, 0x1, -R16 ;  /* 0x00000001cc867824 */ /* 0x000fc600078e0a10 */
[----:B------:R-:W-:Y:S01]  /*8a70*/  IABS R133, R133 ;  /* 0x0000008500857213 */ /* 0x000fe20000000000 */
[----:B-1----:R-:W-:Y:S01]  /*8a80*/  HMMA.16816.F32 R12, R8, R4, R12 ;  /* 0x00000004080c723c */ /* 0x002fe2000000180c */
[----:B------:R-:W-:-:S04]  /*8a90*/  IABS R134, R134 ;  /* 0x0000008600867213 */ /* 0x000fc80000000000 */
[----:B------:R-:W-:Y:S02]  /*8aa0*/  I2F R133, R133 ;  /* 0x0000008500857306 */ /* 0x000fe40000201400 */
[----:B------:R-:W-:Y:S01]  /*8ab0*/  IMAD.IADD R4, R204, 0x1, -R0 ;  /* 0x00000001cc047824 */ /* 0x000fe200078e0a00 */
[----:B------:R-:W-:Y:S01]  /*8ac0*/  HMMA.16816.F32 R140, R20, R18, R140 ;  /* 0x00000012148c723c */ /* 0x000fe2000000188c */
[----:B------:R-:W-:-:S03]  /*8ad0*/  IMAD.MOV.U32 R5, RZ, RZ, R2 ;  /* 0x000000ffff057224 */ /* 0x000fc600078e0002 */
[----:B------:R-:W-:Y:S02]  /*8ae0*/  IABS R2, R4 ;  /* 0x0000000400027213 */ /* 0x000fe40000000000 */
[----:B------:R-:W-:Y:S01]  /*8af0*/  IADD3 R4, R0, 0x1, RZ ;  /* 0x0000000100047810 */ /* 0x000fe20007ffe0ff */
[----:B------:R-:W1:Y:S01]  /*8b00*/  I2F R5, R5 ;  /* 0x0000000500057306 */ /* 0x000e620000201400 */
[----:B------:R-:W-:Y:S02]  /*8b10*/  HMMA.16816.F32 R160, R156, R146, R160 ;  /* 0x000000929ca0723c */ /* 0x000fe400000018a0 */
[C---:B------:R-:W-:Y:S02]  /*8b20*/  ISETP.GE.AND P6, PT, R4.reuse, R205, PT ;  /* 0x000000cd0400720c */ /* 0x040fe40003fc6270 */
[C---:B------:R-:W-:Y:S02]  /*8b30*/  ISETP.GE.AND P1, PT, R4.reuse, R202, PT ;  /* 0x000000ca0400720c */ /* 0x040fe40003f26270 */
[C---:B------:R-:W-:Y:S01]  /*8b40*/  ISETP.LT.OR P6, PT, R4.reuse, R206, P6 ;  /* 0x000000ce0400720c */ /* 0x040fe200037c1670 */
[----:B------:R3:W4:Y:S01]  /*8b50*/  I2F R17, R2 ;  /* 0x0000000200117306 */ /* 0x0007220000201400 */
[----:B------:R-:W-:Y:S01]  /*8b60*/  ISETP.LT.OR P1, PT, R4, R203, P1 ;  /* 0x000000cb0400720c */ /* 0x000fe20000f21670 */
[----:B------:R-:W-:Y:S01]  /*8b70*/  HMMA.16816.F32 R164, R220, R168, R164 ;  /* 0x000000a8dca4723c */ /* 0x000fe200000018a4 */
[----:B-1----:R-:W-:-:S07]  /*8b80*/  FFMA.FTZ R147, R5, -UR13, R12 ;  /* 0x8000000d05937c23 */ /* 0x002fce000801000c */
[----:B------:R-:W-:Y:S01]  /*8b90*/  HMMA.16816.F32 R140, R8, R6, R140 ;  /* 0x00000006088c723c */ /* 0x000fe2000000188c */
[----:B------:R-:W-:Y:S02]  /*8ba0*/  FSEL R147, R147, -INF , !P0 ;  /* 0xff80000093937808 */ /* 0x000fe40004000000 */
[----:B------:R-:W-:Y:S01]  /*8bb0*/  ISETP.GE.AND P0, PT, R16, R205, PT ;  /* 0x000000cd1000720c */ /* 0x000fe20003f06270 */
[--C-:B---3--:R-:W-:Y:S02]  /*8bc0*/  IMAD.IADD R2, R207, 0x1, -R4.reuse ;  /* 0x00000001cf027824 */ /* 0x108fe400078e0a04 */
[----:B------:R-:W-:Y:S02]  /*8bd0*/  IMAD.IADD R4, R204, 0x1, -R4 ;  /* 0x00000001cc047824 */ /* 0x000fe400078e0a04 */
[----:B--2---:R-:W-:Y:S01]  /*8be0*/  HMMA.16816.F32 R136, R20, R152, R136 ;  /* 0x000000981488723c */ /* 0x004fe20000001888 */
[----:B------:R-:W-:Y:S02]  /*8bf0*/  ISETP.LT.OR P0, PT, R16, R206, P0 ;  /* 0x000000ce1000720c */ /* 0x000fe40000701670 */
[----:B------:R-:W-:Y:S01]  /*8c00*/  IABS R18, R2 ;  /* 0x0000000200127213 */ /* 0x000fe20000000000 */
[----:B----4-:R-:W-:Y:S01]  /*8c10*/  FFMA.FTZ R2, R17, -UR13, R14 ;  /* 0x8000000d11027c23 */ /* 0x010fe2000801000e */
[----:B------:R-:W-:-:S02]  /*8c20*/  IABS R14, R4 ;  /* 0x00000004000e7213 */ /* 0x000fc40000000000 */
[----:B------:R-:W1:Y:S01]  /*8c30*/  LDSM.16.M88.4 R4, [R180+0x4800] ;  /* 0x00480000b404783b */ /* 0x000e620000000200 */
[----:B------:R2:W3:Y:S01]  /*8c40*/  I2F R12, R18 ;  /* 0x00000012000c7306 */ /* 0x0004e20000201400 */
[----:B------:R-:W-:Y:S01]  /*8c50*/  FSEL R2, R2, -INF , !P5 ;  /* 0xff80000002027808 */ /* 0x000fe20006800000 */
[----:B------:R-:W-:Y:S01]  /*8c60*/  HMMA.16816.F32 R28, R156, R148, R28 ;  /* 0x000000949c1c723c */ /* 0x000fe2000000181c */
[----:B------:R-:W-:-:S04]  /*8c70*/  ISETP.GE.AND P5, PT, R16, R202, PT ;  /* 0x000000ca1000720c */ /* 0x000fc80003fa6270 */
[----:B------:R-:W-:Y:S01]  /*8c80*/  ISETP.LT.OR P5, PT, R16, R203, P5 ;  /* 0x000000cb1000720c */ /* 0x000fe20002fa1670 */
[----:B------:R-:W4:Y:S01]  /*8c90*/  I2F R14, R14 ;  /* 0x0000000e000e7306 */ /* 0x000f220000201400 */
[----:B------:R-:W-:Y:S01]  /*8ca0*/  FFMA.FTZ R133, R133, -UR13, R140 ;  /* 0x8000000d85857c23 */ /* 0x000fe2000801008c */
[----:B------:R-:W-:Y:S01]  /*8cb0*/  HMMA.16816.F32 R24, R156, R150, R24 ;  /* 0x000000969c18723c */ /* 0x000fe20000001818 */
[----:B--2---:R-:W2:Y:S01]  /*8cc0*/  LDSM.16.M88.4 R16, [R187+0xb000] ;  /* 0x00b00000bb10783b */ /* 0x004ea20000000200 */
[----:B---3--:R-:W-:Y:S01]  /*8cd0*/  FFMA.FTZ R153, R12, -UR13, R13 ;  /* 0x8000000d0c997c23 */ /* 0x008fe2000801000d */
[----:B------:R-:W-:Y:S01]  /*8ce0*/  IADD3 R12, R0, 0x9, RZ ;  /* 0x00000009000c7810 */ /* 0x000fe20007ffe0ff */
[----:B------:R-:W-:-:S04]  /*8cf0*/  IMAD.MOV.U32 R13, RZ, RZ, R134 ;  /* 0x000000ffff0d7224 */ /* 0x000fc800078e0086 */
[----:B------:R-:W-:Y:S01]  /*8d00*/  HMMA.16816.F32 R164, R156, R144, R164 ;  /* 0x000000909ca4723c */ /* 0x000fe200000018a4 */
[----:B------:R-:W-:Y:S01]  /*8d10*/  FSEL R153, R153, -INF , !P6 ;  /* 0xff80000099997808 */ /* 0x000fe20007000000 */
[----:B----4-:R-:W-:Y:S01]  /*8d20*/  FFMA.FTZ R15, R14, -UR13, R15 ;  /* 0x8000000d0e0f7c23 */ /* 0x010fe2000801000f */
[----:B------:R-:W-:Y:S01]  /*8d30*/  ISETP.GE.AND P6, PT, R12, R205, PT ;  /* 0x000000cd0c00720c */ /* 0x000fe20003fc6270 */
[----:B------:R-:W3:Y:S01]  /*8d40*/  I2F R13, R13 ;  /* 0x0000000d000d7306 */ /* 0x000ee20000201400 */
[--C-:B------:R-:W-:Y:S02]  /*8d50*/  IMAD.IADD R14, R207, 0x1, -R12.reuse ;  /* 0x00000001cf0e7824 */ /* 0x100fe400078e0a0c */
[----:B------:R-:W-:Y:S01]  /*8d60*/  FSEL R159, R133, -INF , !P0 ;  /* 0xff800000859f7808 */ /* 0x000fe20004000000 */
[----:B------:R-:W-:Y:S01]  /*8d70*/  HMMA.16816.F32 R32, R20, R154, R32 ;  /* 0x0000009a1420723c */ /* 0x000fe20000001820 */
[----:B------:R-:W-:Y:S01]  /*8d80*/  FSEL R236, R15, -INF , !P1 ;  /* 0xff8000000fec7808 */ /* 0x000fe20004800000 */
[----:B------:R-:W-:Y:S01]  /*8d90*/  IMAD.IADD R15, R204, 0x1, -R12 ;  /* 0x00000001cc0f7824 */ /* 0x000fe200078e0a0c */
[----:B------:R-:W-:-:S02]  /*8da0*/  ISETP.GE.AND P1, PT, R12, R202, PT ;  /* 0x000000ca0c00720c */ /* 0x000fc40003f26270 */
[C---:B------:R-:W-:Y:S02]  /*8db0*/  ISETP.LT.OR P6, PT, R12.reuse, R206, P6 ;  /* 0x000000ce0c00720c */ /* 0x040fe400037c1670 */
[----:B------:R-:W-:Y:S02]  /*8dc0*/  ISETP.LT.OR P1, PT, R12, R203, P1 ;  /* 0x000000cb0c00720c */ /* 0x000fe40000f21670 */
[----:B------:R-:W-:Y:S01]  /*8dd0*/  IADD3 R12, R0, 0x10, RZ ;  /* 0x00000010000c7810 */ /* 0x000fe20007ffe0ff */
[----:B-1----:R-:W-:Y:S01]  /*8de0*/  HMMA.16816.F32 R136, R8, R4, R136 ;  /* 0x000000040888723c */ /* 0x002fe20000001888 */
[----:B------:R-:W-:Y:S02]  /*8df0*/  IABS R15, R15 ;  /* 0x0000000f000f7213 */ /* 0x000fe40000000000 */
[----:B------:R-:W-:Y:S01]  /*8e00*/  IABS R14, R14 ;  /* 0x0000000e000e7213 */ /* 0x000fe20000000000 */
[----:B---3--:R-:W-:Y:S01]  /*8e10*/  FFMA.FTZ R13, R13, -UR13, R142 ;  /* 0x8000000d0d0d7c23 */ /* 0x008fe2000801008e */
[----:B------:R-:W-:Y:S01]  /*8e20*/  I2F R134, R15 ;  /* 0x0000000f00867306 */ /* 0x000fe20000201400 */
[----:B------:R-:W-:Y:S01]  /*8e30*/  ISETP.GE.AND P0, PT, R12, R205, PT ;  /* 0x000000cd0c00720c */ /* 0x000fe20003f06270 */
[--C-:B------:R-:W-:Y:S01]  /*8e40*/  IMAD.IADD R5, R207, 0x1, -R12.reuse ;  /* 0x00000001cf057824 */ /* 0x100fe200078e0a0c */
[----:B------:R-:W-:Y:S01]  /*8e50*/  IADD3 R4, R0, 0x11, RZ ;  /* 0x0000001100047810 */ /* 0x000fe20007ffe0ff */
[----:B------:R-:W-:Y:S01]  /*8e60*/  IMAD.IADD R133, R204, 0x1, -R12 ;  /* 0x00000001cc857824 */ /* 0x000fe200078e0a0c */
[----:B------:R-:W-:-:S02]  /*8e70*/  FSEL R238, R13, -INF , !P5 ;  /* 0xff8000000dee7808 */ /* 0x000fc40006800000 */
[----:B------:R-:W-:Y:S01]  /*8e80*/  IABS R5, R5 ;  /* 0x0000000500057213 */ /* 0x000fe20000000000 */
[----:B------:R-:W1:Y:S01]  /*8e90*/  I2F R14, R14 ;  /* 0x0000000e000e7306 */ /* 0x000e620000201400 */
[C---:B------:R-:W-:Y:S01]  /*8ea0*/  ISETP.GE.AND P5, PT, R12.reuse, R202, PT ;  /* 0x000000ca0c00720c */ /* 0x040fe20003fa6270 */
[----:B------:R-:W-:Y:S01]  /*8eb0*/  HMMA.16816.F32 R32, R8, R6, R32 ;  /* 0x000000060820723c */ /* 0x000fe20000001820 */
[C---:B------:R-:W-:Y:S02]  /*8ec0*/  ISETP.LT.OR P0, PT, R12.reuse, R206, P0 ;  /* 0x000000ce0c00720c */ /* 0x040fe40000701670 */
[----:B------:R-:W-:Y:S01]  /*8ed0*/  ISETP.LT.OR P5, PT, R12, R203, P5 ;  /* 0x000000cb0c00720c */ /* 0x000fe20002fa1670 */
[----:B------:R-:W-:Y:S01]  /*8ee0*/  IMAD.IADD R12, R207, 0x1, -R4 ;  /* 0x00000001cf0c7824 */ /* 0x000fe200078e0a04 */
[----:B------:R-:W-:Y:S01]  /*8ef0*/  IABS R133, R133 ;  /* 0x0000008500857213 */ /* 0x000fe20000000000 */
[----:B------:R-:W3:Y:S02]  /*8f00*/  I2F R5, R5 ;  /* 0x0000000500057306 */ /* 0x000ee40000201400 */
[----:B--2---:R-:W-:Y:S01]  /*8f10*/  HMMA.16816.F32 R28, R20, R16, R28 ;  /* 0x00000010141c723c */ /* 0x004fe2000000181c */
[----:B------:R-:W-:Y:S01]  /*8f20*/  IABS R12, R12 ;  /* 0x0000000c000c7213 */ /* 0x000fe20000000000 */
[----:B-1----:R-:W-:-:S04]  /*8f30*/  FFMA.FTZ R14, R14, -UR13, R141 ;  /* 0x8000000d0e0e7c23 */ /* 0x002fc8000801008d */
[----:B------:R1:W2:Y:S01]  /*8f40*/  I2F R140, R12 ;  /* 0x0000000c008c7306 */ /* 0x0002a20000201400 */
[----:B------:R-:W-:Y:S01]  /*8f50*/  FFMA.FTZ R16, R134, -UR13, R143 ;  /* 0x8000000d86107c23 */ /* 0x000fe2000801008f */
[----:B------:R-:W-:Y:S01]  /*8f60*/  HMMA.16816.F32 R24, R20, R18, R24 ;  /* 0x000000121418723c */ /* 0x000fe20000001818 */
[----:B------:R-:W-:Y:S01]  /*8f70*/  IMAD.IADD R134, R204, 0x1, -R4 ;  /* 0x00000001cc867824 */ /* 0x000fe200078e0a04 */
[----:B------:R-:W-:Y:S02]  /*8f80*/  FSEL R17, R14, -INF , !P6 ;  /* 0xff8000000e117808 */ /* 0x000fe40007000000 */
[----:B------:R-:W-:Y:S01]  /*8f90*/  FSEL R16, R16, -INF , !P1 ;  /* 0xff80000010107808 */ /* 0x000fe20004800000 */
[----:B---3--:R-:W-:Y:S01]  /*8fa0*/  FFMA.FTZ R5, R5, -UR13, R136 ;  /* 0x8000000d05057c23 */ /* 0x008fe20008010088 */
[----:B------:R-:W-:Y:S01]  /*8fb0*/  IABS R134, R134 ;  /* 0x0000008600867213 */ /* 0x000fe20000000000 */
[----:B------:R-:W3:Y:S01]  /*8fc0*/  I2F R133, R133 ;  /* 0x0000008500857306 */ /* 0x000ee20000201400 */
[----:B------:R-:W-:-:S02]  /*8fd0*/  ISETP.GE.AND P6, PT, R4, R205, PT ;  /* 0x000000cd0400720c */ /* 0x000fc40003fc6270 */
[C---:B------:R-:W-:Y:S01]  /*8fe0*/  ISETP.GE.AND P1, PT, R4.reuse, R202, PT ;  /* 0x000000ca0400720c */ /* 0x040fe20003f26270 */
[----:B------:R-:W-:Y:S01]  /*8ff0*/  IMAD.MOV.U32 R136, RZ, RZ, R134 ;  /* 0x000000ffff887224 */ /* 0x000fe200078e0086 */
[C---:B------:R-:W-:Y:S01]  /*9000*/  ISETP.LT.OR P6, PT, R4.reuse, R206, P6 ;  /* 0x000000ce0400720c */ /* 0x040fe200037c1670 */
[----:B-1----:R-:W1:Y:S01]  /*9010*/  LDSM.16.M88.4 R12, [R180+0x5000] ;  /* 0x00500000b40c783b */ /* 0x002e620000000200 */
[----:B------:R-:W-:Y:S01]  /*9020*/  ISETP.LT.OR P1, PT, R4, R203, P1 ;  /* 0x000000cb0400720c */ /* 0x000fe20000f21670 */
[----:B--2---:R-:W-:Y:S01]  /*9030*/  FFMA.FTZ R137, R140, -UR13, R137 ;  /* 0x8000000d8c897c23 */ /* 0x004fe20008010089 */
[C---:B------:R-:W-:Y:S01]  /*9040*/  IADD3 R4, R0.reuse, 0x18, RZ ;  /* 0x0000001800047810 */ /* 0x040fe20007ffe0ff */
[----:B------:R-:W2:Y:S01]  /*9050*/  I2F R136, R136 ;  /* 0x0000008800887306 */ /* 0x000ea20000201400 */
[----:B------:R-:W-:Y:S02]  /*9060*/  IADD3 R19, R0, 0x20, RZ ;  /* 0x0000002000137810 */ /* 0x000fe40007ffe0ff */
[----:B------:R-:W-:Y:S01]  /*9070*/  FSEL R137, R137, -INF , !P6 ;  /* 0xff80000089897808 */ /* 0x000fe20007000000 */
[----:B------:R-:W-:-:S02]  /*9080*/  IMAD.IADD R135, R207, 0x1, -R4 ;  /* 0x00000001cf877824 */ /* 0x000fc400078e0a04 */
[----:B---3--:R-:W-:Y:S01]  /*9090*/  FFMA.FTZ R134, R133, -UR13, R138 ;  /* 0x8000000d85867c23 */ /* 0x008fe2000801008a */
[----:B------:R-:W-:Y:S01]  /*90a0*/  FSEL R133, R5, -INF , !P0 ;  /* 0xff80000005857808 */ /* 0x000fe20004000000 */
[----:B------:R-:W-:Y:S01]  /*90b0*/  IMAD.IADD R141, R204, 0x1, -R4 ;  /* 0x00000001cc8d7824 */ /* 0x000fe200078e0a04 */
[----:B------:R-:W-:Y:S02]  /*90c0*/  IABS R135, R135 ;  /* 0x0000008700877213 */ /* 0x000fe40000000000 */
[----:B------:R-:W-:Y:S02]  /*90d0*/  FSEL R134, R134, -INF , !P5 ;  /* 0xff80000086867808 */ /* 0x000fe40006800000 */
[----:B------:R-:W-:Y:S02]  /*90e0*/  IADD3 R138, R0, 0x19, RZ ;  /* 0x00000019008a7810 */ /* 0x000fe40007ffe0ff */
[----:B------:R-:W3:Y:S01]  /*90f0*/  I2F R135, R135 ;  /* 0x0000008700877306 */ /* 0x000ee20000201400 */
[----:B--2---:R-:W-:Y:S01]  /*9100*/  FFMA.FTZ R136, R136, -UR13, R139 ;  /* 0x8000000d88887c23 */ /* 0x004fe2000801008b */
[C---:B------:R-:W-:Y:S01]  /*9110*/  ISETP.GE.AND P0, PT, R4.reuse, R205, PT ;  /* 0x000000cd0400720c */ /* 0x040fe20003f06270 */
[----:B------:R-:W-:Y:S01]  /*9120*/  IMAD.IADD R18, R207, 0x1, -R138 ;  /* 0x00000001cf127824 */ /* 0x000fe200078e0a8a */
[----:B------:R-:W-:-:S02]  /*9130*/  ISETP.GE.AND P5, PT, R4, R202, PT ;  /* 0x000000ca0400720c */ /* 0x000fc40003fa6270 */
[----:B------:R-:W-:Y:S01]  /*9140*/  FSEL R220, R136, -INF , !P1 ;  /* 0xff80000088dc7808 */ /* 0x000fe20004800000 */
[----:B------:R-:W-:Y:S01]  /*9150*/  IMAD.IADD R136, R204, 0x1, -R138 ;  /* 0x00000001cc887824 */ /* 0x000fe200078e0a8a */
[C---:B------:R-:W-:Y:S02]  /*9160*/  ISETP.LT.OR P0, PT, R4.reuse, R206, P0 ;  /* 0x000000ce0400720c */ /* 0x040fe40000701670 */
[----:B------:R-:W-:Y:S02]  /*9170*/  ISETP.LT.OR P5, PT, R4, R203, P5 ;  /* 0x000000cb0400720c */ /* 0x000fe40002fa1670 */
[----:B------:R-:W2:Y:S01]  /*9180*/  LDSM.16.M88.4 R4, [R187+0xb800] ;  /* 0x00b80000bb04783b */ /* 0x000ea20000000200 */
[----:B------:R-:W-:Y:S02]  /*9190*/  IABS R141, R141 ;  /* 0x0000008d008d7213 */ /* 0x000fe40000000000 */
[----:B------:R-:W-:Y:S01]  /*91a0*/  IABS R136, R136 ;  /* 0x0000008800887213 */ /* 0x000fe20000000000 */
[----:B---3--:R-:W-:Y:S01]  /*91b0*/  FFMA.FTZ R135, R135, -UR13, R32 ;  /* 0x8000000d87877c23 */ /* 0x008fe20008010020 */
[----:B------:R-:W-:Y:S01]  /*91c0*/  IABS R18, R18 ;  /* 0x0000001200127213 */ /* 0x000fe20000000000 */
[----:B------:R-:W-:Y:S01]  /*91d0*/  IMAD.MOV.U32 R140, RZ, RZ, R141 ;  /* 0x000000ffff8c7224 */ /* 0x000fe200078e008d */
[C---:B------:R-:W-:Y:S01]  /*91e0*/  ISETP.GE.AND P6, PT, R138.reuse, R205, PT ;  /* 0x000000cd8a00720c */ /* 0x040fe20003fc6270 */
[----:B------:R-:W-:Y:S01]  /*91f0*/  IMAD.MOV.U32 R32, RZ, RZ, R136 ;  /* 0x000000ffff207224 */ /* 0x000fe200078e0088 */
[----:B-1----:R-:W-:Y:S01]  /*9200*/  HMMA.16816.F32 R28, R8, R12, R28 ;  /* 0x0000000c081c723c */ /* 0x002fe2000000181c */
[----:B------:R-:W1:Y:S01]  /*9210*/  I2F R139, R140 ;  /* 0x0000008c008b7306 */ /* 0x000e620000201400 */
[----:B------:R-:W-:Y:S01]  /*9220*/  ISETP.GE.AND P1, PT, R138, R202, PT ;  /* 0x000000ca8a00720c */ /* 0x000fe20003f26270 */
[----:B------:R-:W-:Y:S01]  /*9230*/  IMAD.IADD R136, R204, 0x1, -R19 ;  /* 0x00000001cc887824 */ /* 0x000fe200078e0a13 */
[----:B------:R-:W-:-:S02]  /*9240*/  ISETP.LT.OR P6, PT, R138, R206, P6 ;  /* 0x000000ce8a00720c */ /* 0x000fc400037c1670 */
[----:B------:R-:W-:Y:S01]  /*9250*/  ISETP.LT.OR P1, PT, R138, R203, P1 ;  /* 0x000000cb8a00720c */ /* 0x000fe20000f21670 */
[----:B------:R-:W-:Y:S01]  /*9260*/  IMAD.IADD R13, R207, 0x1, -R19 ;  /* 0x00000001cf0d7824 */ /* 0x000fe200078e0a13 */
[----:B------:R-:W-:Y:S01]  /*9270*/  IADD3 R12, R0, 0x21, RZ ;  /* 0x00000021000c7810 */ /* 0x000fe20007ffe0ff */
[----:B------:R-:W3:Y:S01]  /*9280*/  I2F R18, R18 ;  /* 0x0000001200127306 */ /* 0x000ee20000201400 */
[----:B------:R-:W-:Y:S01]  /*9290*/  FSEL R135, R135, -INF , !P0 ;  /* 0xff80000087877808 */ /* 0x000fe20004000000 */
[----:B------:R-:W-:Y:S01]  /*92a0*/  HMMA.16816.F32 R24, R8, R14, R24 ;  /* 0x0000000e0818723c */ /* 0x000fe20000001818 */
[----:B------:R-:W-:Y:S02]  /*92b0*/  IABS R13, R13 ;  /* 0x0000000d000d7213 */ /* 0x000fe40000000000 */
[----:B------:R-:W-:Y:S02]  /*92c0*/  ISETP.GE.AND P0, PT, R19, R205, PT ;  /* 0x000000cd1300720c */ /* 0x000fe40003f06270 */
[----:B------:R-:W-:Y:S01]  /*92d0*/  IABS R136, R136 ;  /* 0x0000008800887213 */ /* 0x000fe20000000000 */
[----:B------:R-:W4:Y:S01]  /*92e0*/  I2F R32, R32 ;  /* 0x0000002000207306 */ /* 0x000f220000201400 */
[----:B-1----:R-:W-:Y:S01]  /*92f0*/  FFMA.FTZ R34, R139, -UR13, R34 ;  /* 0x8000000d8b227c23 */ /* 0x002fe20008010022 */
[----:B------:R-:W-:-:S04]  /*9300*/  ISETP.LT.OR P0, PT, R19, R206, P0 ;  /* 0x000000ce1300720c */ /* 0x000fc80000701670 */
[----:B------:R-:W-:Y:S01]  /*9310*/  FSEL R168, R34, -INF , !P5 ;  /* 0xff80000022a87808 */ /* 0x000fe20006800000 */
[----:B------:R-:W-:Y:S01]  /*9320*/  IMAD.IADD R34, R207, 0x1, -R12 ;  /* 0x00000001cf227824 */ /* 0x000fe200078e0a0c */
[----:B------:R-:W1:Y:S01]  /*9330*/  I2F R13, R13 ;  /* 0x0000000d000d7306 */ /* 0x000e620000201400 */
[----:B---3--:R-:W-:Y:S01]  /*9340*/  FFMA.FTZ R18, R18, -UR13, R33 ;  /* 0x8000000d12127c23 */ /* 0x008fe20008010021 */
[C---:B------:R-:W-:Y:S02]  /*9350*/  ISETP.GE.AND P5, PT, R19.reuse, R202, PT ;  /* 0x000000ca1300720c */ /* 0x040fe40003fa6270 */
[----:B------:R-:W-:Y:S02]  /*9360*/  IABS R34, R34 ;  /* 0x0000002200227213 */ /* 0x000fe40000000000 */
[----:B------:R-:W-:Y:S01]  /*9370*/  FSEL R171, R18, -INF , !P6 ;  /* 0xff80000012ab7808 */ /* 0x000fe20007000000 */
[C---:B--2---:R-:W-:Y:S01]  /*9380*/  HMMA.16816.F32 R164, R20.reuse, R4, R164 ;  /* 0x0000000414a4723c */ /* 0x044fe200000018a4 */
[----:B----4-:R-:W-:Y:S01]  /*9390*/  FFMA.FTZ R32, R32, -UR13, R35 ;  /* 0x8000000d20207c23 */ /* 0x010fe20008010023 */
[----:B------:R-:W-:Y:S01]  /*93a0*/  ISETP.GE.AND P6, PT, R12, R205, PT ;  /* 0x000000cd0c00720c */ /* 0x000fe20003fc6270 */
[----:B------:R-:W2:Y:S01]  /*93b0*/  I2F R18, R34 ;  /* 0x0000002200127306 */ /* 0x000ea20000201400 */
[-C--:B------:R-:W-:Y:S01]  /*93c0*/  ISETP.LT.OR P5, PT, R19, R203.reuse, P5 ;  /* 0x000000cb1300720c */ /* 0x080fe20002fa1670 */
[----:B------:R-:W-:Y:S01]  /*93d0*/  IMAD.MOV.U32 R19, RZ, RZ, R136 ;  /* 0x000000ffff137224 */ /* 0x000fe200078e0088 */
[----:B------:R-:W-:Y:S01]  /*93e0*/  FSEL R218, R32, -INF , !P1 ;  /* 0xff80000020da7808 */ /* 0x000fe20004800000 */
[----:B------:R-:W-:Y:S01]  /*93f0*/  IMAD.IADD R4, R204, 0x1, -R12 ;  /* 0x00000001cc047824 */ /* 0x000fe200078e0a0c */
[C---:B------:R-:W-:Y:S01]  /*9400*/  ISETP.GE.AND P1, PT, R12.reuse, R202, PT ;  /* 0x000000ca0c00720c */ /* 0x040fe20003f26270 */
[----:B-1----:R-:W-:Y:S01]  /*9410*/  FFMA.FTZ R141, R13, -UR13, R28 ;  /* 0x8000000d0d8d7c23 */ /* 0x002fe2000801001c */
[C---:B------:R-:W-:Y:S01]  /*9420*/  ISETP.LT.OR P6, PT, R12.reuse, R206, P6 ;  /* 0x000000ce0c00720c */ /* 0x040fe200037c1670 */
[----:B------:R-:W1:Y:S01]  /*9430*/  I2F R19, R19 ;  /* 0x0000001300137306 */ /* 0x000e620000201400 */
[----:B------:R-:W-:Y:S01]  /*9440*/  ISETP.LT.OR P1, PT, R12, R203, P1 ;  /* 0x000000cb0c00720c */ /* 0x000fe20000f21670 */
[----:B------:R-:W-:Y:S01]  /*9450*/  HMMA.16816.F32 R160, R20, R6, R160 ;  /* 0x0000000614a0723c */ /* 0x000fe200000018a0 */
[----:B------:R-:W3:Y:S01]  /*9460*/  LDSM.16.M88.4 R12, [R180+0x5800] ;  /* 0x00580000b40c783b */ /* 0x000ee20000000200 */
[----:B------:R-:W-:Y:S01]  /*9470*/  IABS R4, R4 ;  /* 0x0000000400047213 */ /* 0x000fe20000000000 */
[----:B------:R-:W-:-:S04]  /*9480*/  DEPBAR.LE SB0, 0x0 ;  /* 0x000080000000791a */ /* 0x000fc80000000000 */
[----:B------:R-:W-:Y:S01]  /*9490*/  IADD3 R5, R0, 0x28, RZ ;  /* 0x0000002800057810 */ /* 0x000fe20007ffe0ff */
[----:B------:R-:W4:Y:S01]  /*94a0*/  I2F R4, R4 ;  /* 0x0000000400047306 */ /* 0x000f220000201400 */
[----:B------:R-:W-:Y:S01]  /*94b0*/  FSEL R141, R141, -INF , !P0 ;  /* 0xff8000008d8d7808 */ /* 0x000fe20004000000 */
[----:B--2---:R-:W-:Y:S01]  /*94c0*/  FFMA.FTZ R29, R18, -UR13, R29 ;  /* 0x8000000d121d7c23 */ /* 0x004fe2000801001d */
[----:B------:R-:W-:Y:S01]  /*94d0*/  IADD3 R28, R0, 0x29, RZ ;  /* 0x00000029001c7810 */ /* 0x000fe20007ffe0ff */
[--C-:B------:R-:W-:Y:S01]  /*94e0*/  IMAD.IADD R33, R204, 0x1, -R5.reuse ;  /* 0x00000001cc217824 */ /* 0x100fe200078e0a05 */
[----:B------:R-:W-:Y:S01]  /*94f0*/  BAR.SYNC.DEFER_BLOCKING 0x0 ;  /* 0x0000000000007b1d */ /* 0x000fe20000010000 */
[----:B-1----:R-:W-:Y:S01]  /*9500*/  FFMA.FTZ R19, R19, -UR13, R30 ;  /* 0x8000000d13137c23 */ /* 0x002fe2000801001e */
[----:B------:R-:W-:Y:S01]  /*9510*/  ISETP.GE.AND P0, PT, R5, R205, PT ;  /* 0x000000cd0500720c */ /* 0x000fe20003f06270 */
[C---:B------:R-:W-:Y:S01]  /*9520*/  IMAD.IADD R32, R207.reuse, 0x1, -R5 ;  /* 0x00000001cf207824 */ /* 0x040fe200078e0a05 */
[----:B------:R-:W-:Y:S01]  /*9530*/  IABS R33, R33 ;  /* 0x0000002100217213 */ /* 0x000fe20000000000 */
[----:B------:R-:W-:Y:S01]  /*9540*/  IMAD.IADD R30, R207, 0x1, -R28 ;  /* 0x00000001cf1e7824 */ /* 0x000fe200078e0a1c */
[----:B------:R-:W-:-:S02]  /*9550*/  FSEL R216, R19, -INF , !P5 ;  /* 0xff80000013d87808 */ /* 0x000fc40006800000 */
[C---:B------:R-:W-:Y:S02]  /*9560*/  ISETP.GE.AND P5, PT, R5.reuse, R202, PT ;  /* 0x000000ca0500720c */ /* 0x040fe40003fa6270 */
[----:B------:R-:W-:Y:S01]  /*9570*/  IADD3 R19, R0, 0x30, RZ ;  /* 0x0000003000137810 */ /* 0x000fe20007ffe0ff */
[----:B------:R-:W1:Y:S01]  /*9580*/  I2F R33, R33 ;  /* 0x0000002100217306 */ /* 0x000e620000201400 */
[----:B------:R-:W-:Y:S01]  /*9590*/  IABS R32, R32 ;  /* 0x0000002000207213 */ /* 0x000fe20000000000 */
[----:B----4-:R-:W-:Y:S01]  /*95a0*/  FFMA.FTZ R4, R4, -UR13, R31 ;  /* 0x8000000d04047c23 */ /* 0x010fe2000801001f */
[C---:B------:R-:W-:Y:S01]  /*95b0*/  ISETP.LT.OR P0, PT, R5.reuse, R206, P0 ;  /* 0x000000ce0500720c */ /* 0x040fe20000701670 */
[C-C-:B------:R-:W-:Y:S01]  /*95c0*/  IMAD.IADD R23, R204.reuse, 0x1, -R19.reuse ;  /* 0x00000001cc177824 */ /* 0x140fe200078e0a13 */
[----:B------:R-:W-:Y:S01]  /*95d0*/  ISETP.LT.OR P5, PT, R5, R203, P5 ;  /* 0x000000cb0500720c */ /* 0x000fe20002fa1670 */
[----:B------:R-:W-:Y:S01]  /*95e0*/  IMAD.IADD R5, R204, 0x1, -R28 ;  /* 0x00000001cc057824 */ /* 0x000fe200078e0a1c */
[----:B------:R-:W-:Y:S01]  /*95f0*/  FSEL R143, R29, -INF , !P6 ;  /* 0xff8000001d8f7808 */ /* 0x000fe20007000000 */
[----:B------:R-:W2:Y:S01]  /*9600*/  I2F R35, R32 ;  /* 0x0000002000237306 */ /* 0x000ea20000201400 */
[----:B------:R-:W-:Y:S01]  /*9610*/  IABS R23, R23 ;  /* 0x0000001700177213 */ /* 0x000fe20000000000 */
[----:B------:R-:W-:Y:S01]  /*9620*/  IMAD.IADD R21, R207, 0x1, -R19 ;  /* 0x00000001cf157824 */ /* 0x000fe200078e0a13 */
[----:B------:R-:W-:-:S02]  /*9630*/  IABS R5, R5 ;  /* 0x0000000500057213 */ /* 0x000fc40000000000 */
[----:B------:R-:W-:Y:S02]  /*9640*/  FSEL R170, R4, -INF , !P1 ;  /* 0xff80000004aa7808 */ /* 0x000fe40004800000 */
[C---:B------:R-:W-:Y:S01]  /*9650*/  ISETP.GE.AND P6, PT, R28.reuse, R205, PT ;  /* 0x000000cd1c00720c */ /* 0x040fe20003fc6270 */
[----:B------:R3:W4:Y:S01]  /*9660*/  I2F R22, R5 ;  /* 0x0000000500167306 */ /* 0x0007220000201400 */
[----:B------:R-:W-:Y:S01]  /*9670*/  ISETP.GE.AND P1, PT, R28, R202, PT ;  /* 0x000000ca1c00720c */ /* 0x000fe20003f26270 */
[----:B-1----:R-:W-:Y:S01]  /*9680*/  FFMA.FTZ R33, R33, -UR13, R26 ;  /* 0x8000000d21217c23 */ /* 0x002fe2000801001a */
[----:B------:R-:W-:Y:S02]  /*9690*/  IADD3 R20, R0, 0x31, RZ ;  /* 0x0000003100147810 */ /* 0x000fe40007ffe0ff */
[----:B------:R-:W-:Y:S02]  /*96a0*/  IABS R30, R30 ;  /* 0x0000001e001e7213 */ /* 0x000fe40000000000 */
[C---:B------:R-:W-:Y:S01]  /*96b0*/  ISETP.LT.OR P6, PT, R28.reuse, R206, P6 ;  /* 0x000000ce1c00720c */ /* 0x040fe200037c1670 */
[----:B--2---:R-:W-:Y:S01]  /*96c0*/  FFMA.FTZ R24, R35, -UR13, R24 ;  /* 0x8000000d23187c23 */ /* 0x004fe20008010018 */
[----:B------:R-:W-:Y:S01]  /*96d0*/  ISETP.LT.OR P1, PT, R28, R203, P1 ;  /* 0x000000cb1c00720c */ /* 0x000fe20000f21670 */
[--C-:B------:R-:W-:Y:S01]  /*96e0*/  IMAD.IADD R28, R207, 0x1, -R20.reuse ;  /* 0x00000001cf1c7824 */ /* 0x100fe200078e0a14 */
[----:B------:R-:W-:Y:S01]  /*96f0*/  IABS R21, R21 ;  /* 0x0000001500157213 */ /* 0x000fe20000000000 */
[----:B------:R-:W1:Y:S01]  /*9700*/  I2F R18, R30 ;  /* 0x0000001e00127306 */ /* 0x000e620000201400 */
[----:B------:R-:W-:Y:S01]  /*9710*/  IMAD.IADD R26, R204, 0x1, -R20 ;  /* 0x00000001cc1a7824 */ /* 0x000fe200078e0a14 */
[----:B------:R-:W-:Y:S01]  /*9720*/  FSEL R219, R24, -INF , !P0 ;  /* 0xff80000018db7808 */ /* 0x000fe20004000000 */
[----:B---3--:R-:W-:Y:S01]  /*9730*/  HMMA.16816.F32 R4, R8, R12, R164 ;  /* 0x0000000c0804723c */ /* 0x008fe200000018a4 */
[----:B------:R-:W-:Y:S01]  /*9740*/  FSEL R140, R33, -INF , !P5 ;  /* 0xff800000218c7808 */ /* 0x000fe20006800000 */
[----:B----4-:R-:W-:Y:S01]  /*9750*/  FFMA.FTZ R22, R22, -UR13, R27 ;  /* 0x8000000d16167c23 */ /* 0x010fe2000801001b */
[----:B------:R-:W-:-:S02]  /*9760*/  ISETP.GE.AND P0, PT, R19, R205, PT ;  /* 0x000000cd1300720c */ /* 0x000fc40003f06270 */
[----:B------:R-:W2:Y:S01]  /*9770*/  I2F R21, R21 ;  /* 0x0000001500157306 */ /* 0x000ea20000201400 */
[C---:B------:R-:W-:Y:S01]  /*9780*/  ISETP.GE.AND P5, PT, R19.reuse, R202, PT ;  /* 0x000000ca1300720c */ /* 0x040fe20003fa6270 */
[----:B------:R-:W-:Y:S01]  /*9790*/  IMAD.MOV.U32 R13, RZ, RZ, R23 ;  /* 0x000000ffff0d7224 */ /* 0x000fe200078e0017 */
[----:B------:R-:W-:Y:S01]  /*97a0*/  IABS R23, R28 ;  /* 0x0000001c00177213 */ /* 0x000fe20000000000 */
[----:B------:R-:W-:Y:S01]  /*97b0*/  HMMA.16816.F32 R8, R8, R14, R160 ;  /* 0x0000000e0808723c */ /* 0x000fe200000018a0 */
[C---:B------:R-:W-:Y:S02]  /*97c0*/  IADD3 R12, R0.reuse, 0x38, RZ ;  /* 0x00000038000c7810 */ /* 0x040fe40007ffe0ff */
[----:B------:R-:W-:Y:S01]  /*97d0*/  IABS R26, R26 ;  /* 0x0000001a001a7213 */ /* 0x000fe20000000000 */
[----:B------:R-:W3:Y:S01]  /*97e0*/  I2F R13, R13 ;  /* 0x0000000d000d7306 */ /* 0x000ee20000201400 */
[----:B------:R-:W-:Y:S01]  /*97f0*/  IMAD.MOV.U32 R24, RZ, RZ, R23 ;  /* 0x000000ffff187224 */ /* 0x000fe200078e0017 */
[----:B------:R-:W-:Y:S01]  /*9800*/  ISETP.LT.OR P0, PT, R19, R206, P0 ;  /* 0x000000ce1300720c */ /* 0x000fe20000701670 */
[----:B------:R-:W-:Y:S01]  /*9810*/  IMAD.IADD R23, R207, 0x1, -R12 ;  /* 0x00000001cf177824 */ /* 0x000fe200078e0a0c */
[----:B------:R-:W-:Y:S01]  /*9820*/  ISETP.LT.OR P5, PT, R19, R203, P5 ;  /* 0x000000cb1300720c */ /* 0x000fe20002fa1670 */
[----:B------:R-:W-:Y:S01]  /*9830*/  IMAD.MOV.U32 R19, RZ, RZ, R26 ;  /* 0x000000ffff137224 */ /* 0x000fe200078e001a */
[----:B------:R-:W-:Y:S01]  /*9840*/  IADD3 R0, R0, 0x39, RZ ;  /* 0x0000003900007810 */ /* 0x000fe20007ffe0ff */
[----:B-1----:R-:W-:Y:S01]  /*9850*/  FFMA.FTZ R18, R18, -UR13, R25 ;  /* 0x8000000d12127c23 */ /* 0x002fe20008010019 */
[----:B------:R-:W-:Y:S01]  /*9860*/  IABS R23, R23 ;  /* 0x0000001700177213 */ /* 0x000fe20000000000 */
[----:B------:R1:W4:Y:S01]  /*9870*/  I2F R14, R19 ;  /* 0x00000013000e7306 */ /* 0x0003220000201400 */
[----:B------:R-:W-:Y:S01]  /*9880*/  IMAD.IADD R15, R204, 0x1, -R12 ;  /* 0x00000001cc0f7824 */ /* 0x000fe200078e0a0c */
[----:B------:R-:W-:Y:S01]  /*9890*/  FSEL R142, R22, -INF , !P1 ;  /* 0xff800000168e7808 */ /* 0x000fe20004800000 */
[----:B--2---:R-:W-:Y:S01]  /*98a0*/  FFMA.FTZ R4, R21, -UR13, R4 ;  /* 0x8000000d15047c23 */ /* 0x004fe20008010004 */
[----:B------:R-:W-:Y:S01]  /*98b0*/  FSEL R221, R18, -INF , !P6 ;  /* 0xff80000012dd7808 */ /* 0x000fe20007000000 */
[----:B------:R-:W-:Y:S01]  /*98c0*/  IMAD.IADD R18, R204, 0x1, -R0 ;  /* 0x00000001cc127824 */ /* 0x000fe200078e0a00 */
[----:B------:R-:W-:Y:S01]  /*98d0*/  IABS R15, R15 ;  /* 0x0000000f000f7213 */ /* 0x000fe20000000000 */
[----:B---3--:R-:W-:Y:S01]  /*98e0*/  FFMA.FTZ R6, R13, -UR13, R6 ;  /* 0x8000000d0d067c23 */ /* 0x008fe20008010006 */
[----:B------:R-:W2:Y:S01]  /*98f0*/  I2F R24, R24 ;  /* 0x0000001800187306 */ /* 0x000ea20000201400 */
[----:B------:R-:W-:-:S02]  /*9900*/  FSEL R165, R4, -INF , !P0 ;  /* 0xff80000004a57808 */ /* 0x000fc40004000000 */
[-C--:B------:R-:W-:Y:S02]  /*9910*/  ISETP.GE.AND P0, PT, R12, R205.reuse, PT ;  /* 0x000000cd0c00720c */ /* 0x080fe40003f06270 */
[----:B------:R-:W-:Y:S02]  /*9920*/  FSEL R148, R6, -INF , !P5 ;  /* 0xff80000006947808 */ /* 0x000fe40006800000 */
[----:B------:R-:W-:Y:S01]  /*9930*/  IABS R6, R18 ;  /* 0x0000001200067213 */ /* 0x000fe20000000000 */
[----:B------:R-:W3:Y:S01]  /*9940*/  I2F R13, R23 ;  /* 0x00000017000d7306 */ /* 0x000ee20000201400 */
[----:B-1----:R-:W-:Y:S01]  /*9950*/  IMAD.IADD R19, R207, 0x1, -R0 ;  /* 0x00000001cf137824 */ /* 0x002fe200078e0a00 */
[----:B------:R-:W-:Y:S01]  /*9960*/  ISETP.LT.OR P0, PT, R12, R206, P0 ;  /* 0x000000ce0c00720c */ /* 0x000fe20000701670 */
[----:B----4-:R-:W-:Y:S01]  /*9970*/  FFMA.FTZ R7, R14, -UR13, R7 ;  /* 0x8000000d0e077c23 */ /* 0x010fe20008010007 */
[----:B------:R-:W-:Y:S02]  /*9980*/  ISETP.GE.AND P6, PT, R20, R205, PT ;  /* 0x000000cd1400720c */ /* 0x000fe40003fc6270 */
[----:B------:R-:W-:-:S02]  /*9990*/  IABS R19, R19 ;  /* 0x0000001300137213 */ /* 0x000fc40000000000 */
[----:B------:R-:W1:Y:S01]  /*99a0*/  I2F R15, R15 ;  /* 0x0000000f000f7306 */ /* 0x000e620000201400 */
[----:B------:R-:W-:Y:S01]  /*99b0*/  ISETP.GE.AND P1, PT, R20, R202, PT ;  /* 0x000000ca1400720c */ /* 0x000fe20003f26270 */
[----:B--2---:R-:W-:Y:S01]  /*99c0*/  FFMA.FTZ R5, R24, -UR13, R5 ;  /* 0x8000000d18057c23 */ /* 0x004fe20008010005 */
[C---:B------:R-:W-:Y:S01]  /*99d0*/  ISETP.LT.OR P6, PT, R20.reuse, R206, P6 ;  /* 0x000000ce1400720c */ /* 0x040fe200037c1670 */
[----:B------:R-:W-:Y:S01]  /*99e0*/  IMAD.MOV.U32 R4, RZ, RZ, R19 ;  /* 0x000000ffff047224 */ /* 0x000fe200078e0013 */
[----:B------:R-:W-:Y:S02]  /*99f0*/  ISETP.LT.OR P1, PT, R20, R203, P1 ;  /* 0x000000cb1400720c */ /* 0x000fe40000f21670 */
[----:B------:R-:W-:Y:S01]  /*9a00*/  FSEL R163, R5, -INF , !P6 ;  /* 0xff80000005a37808 */ /* 0x000fe20007000000 */
[----:B------:R-:W2:Y:S01]  /*9a10*/  I2F R6, R6 ;  /* 0x0000000600067306 */ /* 0x000ea20000201400 */
[----:B---3--:R-:W-:Y:S01]  /*9a20*/  FFMA.FTZ R8, R13, -UR13, R8 ;  /* 0x8000000d0d087c23 */ /* 0x008fe20008010008 */
[----:B------:R-:W-:-:S02]  /*9a30*/  FSEL R146, R7, -INF , !P1 ;  /* 0xff80000007927808 */ /* 0x000fc40004800000 */
[-C--:B------:R-:W-:Y:S02]  /*9a40*/  ISETP.GE.AND P5, PT, R12, R202.reuse, PT ;  /* 0x000000ca0c00720c */ /* 0x080fe40003fa6270 */
[----:B------:R-:W-:Y:S02]  /*9a50*/  FSEL R151, R8, -INF , !P0 ;  /* 0xff80000008977808 */ /* 0x000fe40004000000 */
[----:B------:R-:W3:Y:S01]  /*9a60*/  I2F R4, R4 ;  /* 0x0000000400047306 */ /* 0x000ee20000201400 */
[----:B------:R-:W-:Y:S01]  /*9a70*/  PLOP3.LUT P0, PT, PT, PT, UP0, 0x80, 0x0 ;  /* 0x000000000000781c */ /* 0x000fe20003f0f008 */
[----:B-1----:R-:W-:Y:S01]  /*9a80*/  FFMA.FTZ R10, R15, -UR13, R10 ;  /* 0x8000000d0f0a7c23 */ /* 0x002fe2000801000a */
[C---:B------:R-:W-:Y:S02]  /*9a90*/  ISETP.GE.AND P6, PT, R0.reuse, R205, PT ;  /* 0x000000cd0000720c */ /* 0x040fe40003fc6270 */
[----:B------:R-:W-:Y:S02]  /*9aa0*/  ISETP.GE.AND P1, PT, R0, R202, PT ;  /* 0x000000ca0000720c */ /* 0x000fe40003f26270 */
[----:B------:R-:W-:Y:S01]  /*9ab0*/  ISETP.LT.OR P5, PT, R12, R203, P5 ;  /* 0x000000cb0c00720c */ /* 0x000fe20002fa1670 */
[----:B--2---:R-:W-:Y:S01]  /*9ac0*/  FFMA.FTZ R6, R6, -UR13, R11 ;  /* 0x8000000d06067c23 */ /* 0x004fe2000801000b */
[----:B------:R-:W-:-:S02]  /*9ad0*/  ISETP.LT.OR P6, PT, R0, R206, P6 ;  /* 0x000000ce0000720c */ /* 0x000fc400037c1670 */
[----:B------:R-:W-:Y:S02]  /*9ae0*/  ISETP.LT.OR P1, PT, R0, R203, P1 ;  /* 0x000000cb0000720c */ /* 0x000fe40000f21670 */
[----:B------:R-:W-:Y:S02]  /*9af0*/  FSEL R145, R10, -INF , !P5 ;  /* 0xff8000000a917808 */ /* 0x000fe40006800000 */
        /* <DEDUP_REMOVED lines=108> */
.L_x_1032:
[----:B------:R-:W-:Y:S05]  /*a1c0*/  BSYNC B0 ;  /* 0x0000000000007941 */ /* 0x000fea0003800000 */
.L_x_1031:
[----:B------:R-:W0:Y:S02]  /*a1d0*/  LDGDEPBAR ;  /* 0x00000000000079af */ /* 0x000e240000000000 */
.L_x_1030:
[----:B--2---:R-:W-:Y:S01]  /*a1e0*/  FMNMX.FTZ R4, R132, R147, !PT ;  /* 0x0000009384047209 */ /* 0x004fe20007810000 */
[----:B------:R-:W-:Y:S01]  /*a1f0*/  IMAD.WIDE.U32 R226, R214, -0x326172a9, RZ ;  /* 0xcd9e8d57d6e27825 */ /* 0x000fe200078e00ff */
[----:B------:R-:W-:Y:S01]  /*a200*/  FMNMX.FTZ R5, R3, R2, !PT ;  /* 0x0000000203057209 */ /* 0x000fe20007810000 */
[----:B------:R-:W-:Y:S01]  /*a210*/  UIADD3 UR5, UR21, -0x4498517b, URZ ;  /* 0xbb67ae8515057890 */ /* 0x000fe2000fffe03f */
[----:B------:R-:W-:Y:S01]  /*a220*/  FMNMX.FTZ R4, R153, R4, !PT ;  /* 0x0000000499047209 */ /* 0x000fe20007810000 */
[----:B------:R-:W-:Y:S01]  /*a230*/  USHF.L.U32 UR31, UR24, 0x1, URZ ;  /* 0x00000001181f7899 */ /* 0x000fe2000800063f */
[----:B------:R-:W-:Y:S01]  /*a240*/  FMNMX.FTZ R5, R236, R5, !PT ;  /* 0x00000005ec057209 */ /* 0x000fe20007810000 */
[----:B------:R-:W-:Y:S01]  /*a250*/  IMAD.WIDE.U32 R232, R212, -0x2daee0ad, RZ ;  /* 0xd2511f53d4e87825 */ /* 0x000fe200078e00ff */
[----:B------:R-:W-:Y:S01]  /*a260*/  FMNMX.FTZ R4, R159, R4, !PT ;  /* 0x000000049f047209 */ /* 0x000fe20007810000 */
[----:B------:R-:W-:Y:S01]  /*a270*/  UIADD3 UR4, UR20, -0x61c88647, URZ ;  /* 0x9e3779b914047890 */ /* 0x000fe2000fffe03f */
[----:B------:R-:W-:Y:S01]  /*a280*/  FMNMX.FTZ R5, R238, R5, !PT ;  /* 0x00000005ee057209 */ /* 0x000fe20007810000 */
[----:B------:R-:W2:Y:S01]  /*a290*/  LDC.U8 R161, c[0x0][0x2d8] ;  /* 0x0000b600ffa17b82 */ /* 0x000ea20000000000 */
[----:B------:R-:W-:Y:S01]  /*a2a0*/  FMNMX.FTZ R4, R17, R4, !PT ;  /* 0x0000000411047209 */ /* 0x000fe20007810000 */
[----:B------:R-:W-:Y:S01]  /*a2b0*/  LDSM.16.MT88.4 R28, [R185+0xc000] ;  /* 0x00c00000b91c783b */ /* 0x000fe20000004200 */
[----:B------:R-:W-:Y:S01]  /*a2c0*/  FMNMX.FTZ R5, R16, R5, !PT ;  /* 0x0000000510057209 */ /* 0x000fe20007810000 */
[----:B------:R-:W-:Y:S01]  /*a2d0*/  UIADD3 UR8, UR21, 0x646e171e, URZ ;  /* 0x646e171e15087890 */ /* 0x000fe2000fffe03f */
[----:B------:R-:W-:Y:S01]  /*a2e0*/  FMNMX.FTZ R4, R133, R4, !PT ;  /* 0x0000000485047209 */ /* 0x000fe20007810000 */
[----:B-1----:R-:W-:Y:S01]  /*a2f0*/  LDSM.16.MT88.4 R12, [R188+0xc000] ;  /* 0x00c00000bc0c783b */ /* 0x002fe20000004200 */
        /* <DEDUP_REMOVED lines=24> */
[----:B------:R-:W-:Y:S01]  /*a480*/  LOP3.LUT R224, R227, R215, RZ, 0x3c, !PT ;  /* 0x000000d7e3e07212 */ /* 0x000fe200078e3cff */
[----:B------:R-:W1:Y:S01]  /*a490*/  SHFL.BFLY PT, R7, R4, 0x2, 0x1f ;  /* 0x0c401f0004077f89 */ /* 0x000e6200000e0000 */
[----:B------:R-:W-:-:S02]  /*a4a0*/  MOV R5, UR21 ;  /* 0x0000001500057c02 */ /* 0x000fc40008000f00 */
[----:B--2---:R-:W-:Y:S01]  /*a4b0*/  PRMT R161, R161, 0x7054, R161 ;  /* 0x00007054a1a17816 */ /* 0x004fe200000000a1 */
[----:B------:R-:W2:Y:S01]  /*a4c0*/  SHFL.BFLY PT, R0, R9, 0x2, 0x1f ;  /* 0x0c401f0009007f89 */ /* 0x000ea200000e0000 */
[----:B------:R-:W-:-:S05]  /*a4d0*/  IMAD.WIDE.U32 R224, R224, -0x2daee0ad, RZ ;  /* 0xd2511f53e0e07825 */ /* 0x000fca00078e00ff */
[----:B------:R-:W-:Y:S01]  /*a4e0*/  LOP3.LUT R222, R225, UR5, R232, 0x96, !PT ;  /* 0x00000005e1de7c12 */ /* 0x000fe2000f8e96e8 */
[----:B------:R-:W-:-:S04]  /*a4f0*/  UIADD3 UR5, UR20, -0x4ab325aa, URZ ;  /* 0xb54cda5614057890 */ /* 0x000fc8000fffe03f */
[----:B------:R-:W-:Y:S01]  /*a500*/  IMAD.WIDE.U32 R222, R222, -0x326172a9, RZ ;  /* 0xcd9e8d57dede7825 */ /* 0x000fe200078e00ff */
[----:B-1----:R-:W-:Y:S02]  /*a510*/  FMNMX.FTZ R7, R4, R7, !PT ;  /* 0x0000000704077209 */ /* 0x002fe40007810000 */
[----:B------:R-:W-:Y:S01]  /*a520*/  LOP3.LUT R4, R233, UR31, R5, 0x96, !PT ;  /* 0x0000001fe9047c12 */ /* 0x000fe2000f8e9605 */
[----:B------:R-:W-:Y:S01]  /*a530*/  UIADD3 UR31, UR31, 0x1, URZ ;  /* 0x000000011f1f7890 */ /* 0x000fe2000fffe03f */
[----:B--2---:R-:W-:Y:S01]  /*a540*/  FMNMX.FTZ R0, R9, R0, !PT ;  /* 0x0000000009007209 */ /* 0x004fe20007810000 */
[----:B------:R-:W1:Y:S02]  /*a550*/  SHFL.BFLY PT, R158, R7, 0x1, 0x1f ;  /* 0x0c201f00079e7f89 */ /* 0x000e6400000e0000 */
[----:B------:R-:W-:Y:S02]  /*a560*/  IMAD.WIDE.U32 R138, R4, -0x326172a9, RZ ;  /* 0xcd9e8d57048a7825 */ /* 0x000fe400078e00ff */
[----:B------:R-:W2:Y:S03]  /*a570*/  SHFL.BFLY PT, R157, R0, 0x1, 0x1f ;  /* 0x0c201f00009d7f89 */ /* 0x000ea600000e0000 */
[----:B------:R-:W-:-:S02]  /*a580*/  LOP3.LUT R4, R139, UR4, R226, 0x96, !PT ;  /* 0x000000048b047c12 */ /* 0x000fc4000f8e96e2 */
[----:B------:R-:W-:-:S03]  /*a590*/  LOP3.LUT R138, R223, UR30, R138, 0x96, !PT ;  /* 0x0000001edf8a7c12 */ /* 0x000fc6000f8e968a */
[----:B------:R-:W-:-:S04]  /*a5a0*/  IMAD.WIDE.U32 R234, R4, -0x2daee0ad, RZ ;  /* 0xd2511f5304ea7825 */ /* 0x000fc800078e00ff */
[----:B------:R-:W-:Y:S01]  /*a5b0*/  IMAD.WIDE.U32 R138, R138, -0x2daee0ad, RZ ;  /* 0xd2511f538a8a7825 */ /* 0x000fe200078e00ff */
[----:B------:R-:W-:-:S04]  /*a5c0*/  LOP3.LUT R4, R235, UR29, R224, 0x96, !PT ;  /* 0x0000001deb047c12 */ /* 0x000fc8000f8e96e0 */
[----:B------:R-:W-:Y:S01]  /*a5d0*/  LOP3.LUT R234, R139, UR25, R234, 0x96, !PT ;  /* 0x000000198bea7c12 */ /* 0x000fe2000f8e96ea */
[----:B------:R-:W-:Y:S01]  /*a5e0*/  IMAD.WIDE.U32 R4, R4, -0x326172a9, RZ ;  /* 0xcd9e8d5704047825 */ /* 0x000fe200078e00ff */
[----:B-1----:R-:W-:-:S03]  /*a5f0*/  FMNMX.FTZ R158, R7, R158, !PT ;  /* 0x0000009e079e7209 */ /* 0x002fc60007810000 */
[----:B------:R-:W-:Y:S01]  /*a600*/  IMAD.WIDE.U32 R234, R234, -0x326172a9, RZ ;  /* 0xcd9e8d57eaea7825 */ /* 0x000fe200078e00ff */
[----:B--2---:R-:W-:Y:S02]  /*a610*/  FMNMX.FTZ R157, R0, R157, !PT ;  /* 0x0000009d009d7209 */ /* 0x004fe40007810000 */
[----:B------:R-:W-:Y:S01]  /*a620*/  LOP3.LUT R0, R5, UR26, R222, 0x96, !PT ;  /* 0x0000001a05007c12 */ /* 0x000fe2000f8e96de */
[C---:B------:R-:W-:Y:S01]  /*a630*/  FMUL.FTZ R150, R158.reuse, c[0x0][0x23c] ;  /* 0x00008f009e967a20 */ /* 0x040fe20000410000 */
[----:B------:R-:W-:Y:S02]  /*a640*/  LOP3.LUT R166, R235, UR23, R4, 0x96, !PT ;  /* 0x00000017eba67c12 */ /* 0x000fe4000f8e9604 */
[----:B------:R-:W-:Y:S01]  /*a650*/  FSETP.NEU.FTZ.AND P1, PT, R158, -INF , PT ;  /* 0xff8000009e00780b */ /* 0x000fe20003f3d000 */
[----:B------:R-:W-:Y:S01]  /*a660*/  IMAD.WIDE.U32 R4, R0, -0x2daee0ad, RZ ;  /* 0xd2511f5300047825 */ /* 0x000fe200078e00ff */
[----:B------:R-:W-:Y:S02]  /*a670*/  FSETP.NEU.FTZ.AND P0, PT, R157, -INF , PT ;  /* 0xff8000009d00780b */ /* 0x000fe40003f1d000 */
[----:B------:R-:W-:Y:S01]  /*a680*/  FSEL R7, R158, RZ, P1 ;  /* 0x000000ff9e077208 */ /* 0x000fe20000800000 */
[----:B------:R-:W-:Y:S01]  /*a690*/  IMAD.WIDE.U32 R166, R166, -0x2daee0ad, RZ ;  /* 0xd2511f53a6a67825 */ /* 0x000fe200078e00ff */
[----:B------:R-:W-:-:S02]  /*a6a0*/  FSEL R150, R150, RZ, P1 ;  /* 0x000000ff96967208 */ /* 0x000fc40000800000 */
[----:B------:R-:W-:Y:S01]  /*a6b0*/  LOP3.LUT R138, R5, UR22, R138, 0x96, !PT ;  /* 0x00000016058a7c12 */ /* 0x000fe2000f8e968a */
[----:B------:R-:W-:Y:S01]  /*a6c0*/  FADD.FTZ R160, R132, -R7 ;  /* 0x8000000784a07221 */ /* 0x000fe20000010000 */
[----:B------:R-:W-:Y:S01]  /*a6d0*/  LOP3.LUT R0, R167, UR15, R4, 0x96, !PT ;  /* 0x0000000fa7007c12 */ /* 0x000fe2000f8e9604 */
[----:B------:R-:W-:Y:S01]  /*a6e0*/  FFMA.FTZ R156, R147, c[0x0][0x23c], -R150 ;  /* 0x00008f00939c7a23 */ /* 0x000fe20000010896 */
[C---:B------:R-:W-:Y:S01]  /*a6f0*/  FSEL R4, R157.reuse, RZ, P0 ;  /* 0x000000ff9d047208 */ /* 0x040fe20000000000 */
[----:B------:R-:W-:Y:S02]  /*a700*/  FMUL.FTZ R160, R160, c[0x0][0x23c] ;  /* 0x00008f00a0a07a20 */ /* 0x000fe40000410000 */
[----:B------:R-:W-:Y:S02]  /*a710*/  FMUL.FTZ R147, R157, c[0x0][0x23c] ;  /* 0x00008f009d937a20 */ /* 0x000fe40000410000 */
[----:B------:R-:W-:Y:S01]  /*a720*/  FADD.FTZ R3, R3, -R4 ;  /* 0x8000000403037221 */ /* 0x000fe20000010000 */
[----:B------:R-:W-:Y:S01]  /*a730*/  MUFU.EX2 R156, R156 ;  /* 0x0000009c009c7308 */ /* 0x000fe20000000800 */
[----:B------:R-:W-:Y:S01]  /*a740*/  FFMA.FTZ R155, R153, c[0x0][0x23c], -R150 ;  /* 0x00008f00999b7a23 */ /* 0x000fe20000010896 */
[----:B------:R-:W-:Y:S01]  /*a750*/  FSEL R147, R147, RZ, P0 ;  /* 0x000000ff93937208 */ /* 0x000fe20000000000 */
[----:B------:R-:W-:-:S02]  /*a760*/  FMUL.FTZ R3, R3, c[0x0][0x23c] ;  /* 0x00008f0003037a20 */ /* 0x000fc40000410000 */
[----:B------:R-:W-:Y:S02]  /*a770*/  FFMA.FTZ R154, R159, c[0x0][0x23c], -R150 ;  /* 0x00008f009f9a7a23 */ /* 0x000fe40000010896 */
[----:B------:R-:W-:Y:S01]  /*a780*/  FFMA.FTZ R152, R2, c[0x0][0x23c], -R147 ;  /* 0x00008f0002987a23 */ /* 0x000fe20000010893 */
[----:B------:R-:W1:Y:S01]  /*a790*/  MUFU.EX2 R160, R160 ;  /* 0x000000a000a07308 */ /* 0x000e620000000800 */
[----:B------:R-:W-:-:S04]  /*a7a0*/  IMAD.WIDE.U32 R138, R138, -0x326172a9, RZ ;  /* 0xcd9e8d578a8a7825 */ /* 0x000fc800078e00ff */
[----:B------:R-:W-:-:S03]  /*a7b0*/  IMAD.WIDE.U32 R10, R0, -0x326172a9, RZ ;  /* 0xcd9e8d57000a7825 */ /* 0x000fc600078e00ff */
[----:B------:R-:W2:Y:S01]  /*a7c0*/  MUFU.EX2 R3, R3 ;  /* 0x0000000300037308 */ /* 0x000ea20000000800 */
[----:B------:R-:W-:Y:S01]  /*a7d0*/  FFMA.FTZ R153, R17, c[0x0][0x23c], -R150 ;  /* 0x00008f0011997a23 */ /* 0x000fe20000010896 */
[----:B------:R-:W-:Y:S01]  /*a7e0*/  LOP3.LUT R5, R11, UR5, R138, 0x96, !PT ;  /* 0x000000050b057c12 */ /* 0x000fe2000f8e968a */
[--C-:B------:R-:W-:Y:S01]  /*a7f0*/  FFMA.FTZ R2, R236, c[0x0][0x23c], -R147.reuse ;  /* 0x00008f00ec027a23 */ /* 0x100fe20000010893 */
[----:B------:R-:W-:Y:S01]  /*a800*/  LOP3.LUT R11, R10, 0xffff, RZ, 0xc0, !PT ;  /* 0x0000ffff0a0b7812 */ /* 0x000fe200078ec0ff */
[--C-:B------:R-:W-:Y:S01]  /*a810*/  FFMA.FTZ R0, R238, c[0x0][0x23c], -R147.reuse ;  /* 0x00008f00ee007a23 */ /* 0x100fe20000010893 */
[--C-:B------:R-:W-:Y:S01]  /*a820*/  SHF.R.U32.HI R9, RZ, 0x10, R10.reuse ;  /* 0x00000010ff097819 */ /* 0x100fe2000001160a */
[----:B------:R-:W-:Y:S01]  /*a830*/  FFMA.FTZ R159, R16, c[0x0][0x23c], -R147 ;  /* 0x00008f00109f7a23 */ /* 0x000fe20000010893 */
[----:B------:R-:W3:Y:S01]  /*a840*/  MUFU.EX2 R155, R155 ;  /* 0x0000009b009b7308 */ /* 0x000ee20000000800 */
[-C--:B-1----:R-:W-:Y:S01]  /*a850*/  FMUL.FTZ R32, R108, R160.reuse ;  /* 0x000000a06c207220 */ /* 0x082fe20000410000 */
[----:B------:R-:W-:Y:S01]  /*a860*/  LOP3.LUT R7, R5, 0xffff, RZ, 0xc0, !PT ;  /* 0x0000ffff05077812 */ /* 0x000fe200078ec0ff */
[-C--:B------:R-:W-:Y:S01]  /*a870*/  FMUL.FTZ R33, R109, R160.reuse ;  /* 0x000000a06d217220 */ /* 0x080fe20000410000 */
[----:B------:R-:W-:Y:S01]  /*a880*/  SHF.R.U32.HI R8, RZ, 0x10, R5 ;  /* 0x00000010ff087819 */ /* 0x000fe20000011605 */
[-C--:B------:R-:W-:Y:S01]  /*a890*/  FMUL.FTZ R24, R112, R160.reuse ;  /* 0x000000a070187220 */ /* 0x080fe20000410000 */
[----:B------:R-:W-:Y:S01]  /*a8a0*/  LOP3.LUT R6, R10, 0xff, RZ, 0xc0, !PT ;  /* 0x000000ff0a067812 */ /* 0x000fe200078ec0ff */
[-C--:B------:R-:W-:Y:S01]  /*a8b0*/  FMUL.FTZ R25, R113, R160.reuse ;  /* 0x000000a071197220 */ /* 0x080fe20000410000 */
[----:B------:R-:W-:Y:S01]  /*a8c0*/  MUFU.EX2 R154, R154 ;  /* 0x0000009a009a7308 */ /* 0x000fe20000000800 */
[-C--:B--2---:R-:W-:Y:S01]  /*a8d0*/  FMUL.FTZ R34, R110, R3.reuse ;  /* 0x000000036e227220 */ /* 0x084fe20000410000 */
[----:B------:R-:W-:Y:S01]  /*a8e0*/  LOP3.LUT R4, R5, 0xff, RZ, 0xc0, !PT ;  /* 0x000000ff05047812 */ /* 0x000fe200078ec0ff */
[-C--:B------:R-:W-:Y:S01]  /*a8f0*/  FMUL.FTZ R35, R111, R3.reuse ;  /* 0x000000036f237220 */ /* 0x080fe20000410000 */
[----:B------:R-:W-:Y:S01]  /*a900*/  SHF.R.U32.HI R11, RZ, 0x8, R11 ;  /* 0x00000008ff0b7819 */ /* 0x000fe2000001160b */
[----:B------:R-:W1:Y:S01]  /*a910*/  LDSM.16.MT88.4 R108, [R188+0xe000] ;  /* 0x00e00000bc6c783b */ /* 0x000e620000004200 */
[-C--:B------:R-:W-:Y:S01]  /*a920*/  FMUL.FTZ R26, R114, R3.reuse ;  /* 0x00000003721a7220 */ /* 0x080fe20000410000 */
[----:B------:R-:W-:Y:S01]  /*a930*/  SHF.R.U32.HI R10, RZ, 0x18, R10 ;  /* 0x00000018ff0a7819 */ /* 0x000fe2000001160a */
[----:B------:R-:W2:Y:S01]  /*a940*/  MUFU.EX2 R153, R153 ;  /* 0x0000009900997308 */ /* 0x000ea20000000800 */
[-C--:B------:R-:W-:Y:S01]  /*a950*/  FMUL.FTZ R27, R115, R3.reuse ;  /* 0x00000003731b7220 */ /* 0x080fe20000410000 */
[----:B------:R-:W-:Y:S01]  /*a960*/  LOP3.LUT R9, R9, 0xff, RZ, 0xc0, !PT ;  /* 0x000000ff09097812 */ /* 0x000fe200078ec0ff */
[----:B------:R-:W4:Y:S01]  /*a970*/  LDSM.16.MT88.4 R112, [R186+0xe000] ;  /* 0x00e00000ba70783b */ /* 0x000f220000004200 */
[----:B------:R-:W-:Y:S01]  /*a980*/  SHF.R.U32.HI R5, RZ, 0x18, R5 ;  /* 0x00000018ff057819 */ /* 0x000fe20000011605 */
[-C--:B------:R-:W-:Y:S01]  /*a990*/  FMUL.FTZ R36, R36, R160.reuse ;  /* 0x000000a024247220 */ /* 0x080fe20000410000 */
[----:B------:R-:W-:Y:S01]  /*a9a0*/  SHF.R.U32.HI R7, RZ, 0x8, R7 ;  /* 0x00000008ff077819 */ /* 0x000fe20000011607 */
[-C--:B------:R-:W-:Y:S01]  /*a9b0*/  FMUL.FTZ R37, R37, R160.reuse ;  /* 0x000000a025257220 */ /* 0x080fe20000410000 */
[----:B------:R-:W-:Y:S01]  /*a9c0*/  MUFU.EX2 R152, R152 ;  /* 0x0000009800987308 */ /* 0x000fe20000000800 */
[----:B------:R-:W-:Y:S01]  /*a9d0*/  LOP3.LUT R8, R8, 0xff, RZ, 0xc0, !PT ;  /* 0x000000ff08087812 */ /* 0x000fe200078ec0ff */
[-C--:B------:R-:W-:Y:S01]  /*a9e0*/  FMUL.FTZ R38, R38, R3.reuse ;  /* 0x0000000326267220 */ /* 0x080fe20000410000 */
[----:B------:R-:W-:Y:S01]  /*a9f0*/  PRMT R6, R6, 0x5410, R11 ;  /* 0x0000541006067816 */ /* 0x000fe2000000000b */
[----:B------:R-:W-:Y:S01]  /*aa00*/  FMUL.FTZ R39, R39, R3 ;  /* 0x0000000327277220 */ /* 0x000fe20000410000 */
[----:B------:R-:W-:Y:S01]  /*aa10*/  PRMT R10, R9, 0x5410, R10 ;  /* 0x00005410090a7816 */ /* 0x000fe2000000000a */
[----:B------:R-:W-:Y:S01]  /*aa20*/  FMUL.FTZ R40, R40, R160 ;  /* 0x000000a028287220 */ /* 0x000fe20000410000 */
[----:B------:R-:W-:Y:S01]  /*aa30*/  PRMT R4, R4, 0x5410, R7 ;  /* 0x0000541004047816 */ /* 0x000fe20000000007 */
[----:B------:R-:W5:Y:S01]  /*aa40*/  MUFU.EX2 R2, R2 ;  /* 0x0000000200027308 */ /* 0x000f620000000800 */
[----:B------:R-:W-:Y:S01]  /*aa50*/  PRMT R8, R8, 0x5410, R5 ;  /* 0x0000541008087816 */ /* 0x000fe20000000005 */
[--C-:B------:R-:W-:Y:S01]  /*aa60*/  HSET2.LE.AND R6, R6, R161.reuse, PT ;  /* 0x000000a106067233 */ /* 0x100fe20003803000 */
[----:B---3--:R-:W-:Y:S01]  /*aa70*/  F2FP.PACK_AB R11, R155, R156 ;  /* 0x0000009c9b0b723e */ /* 0x008fe200000000ff */
[--C-:B------:R-:W-:Y:S01]  /*aa80*/  HSET2.LE.AND R7, R10, R161.reuse, PT ;  /* 0x000000a10a077233 */ /* 0x100fe20003803000 */
[----:B--2---:R-:W-:Y:S01]  /*aa90*/  F2FP.PACK_AB R9, R153, R154 ;  /* 0x0000009a9909723e */ /* 0x004fe200000000ff */
[--C-:B------:R-:W-:Y:S01]  /*aaa0*/  HSET2.LE.AND R4, R4, R161.reuse, PT ;  /* 0x000000a104047233 */ /* 0x100fe20003803000 */
[-C--:B------:R-:W-:Y:S01]  /*aab0*/  FMUL.FTZ R41, R41, R160.reuse ;  /* 0x000000a029297220 */ /* 0x080fe20000410000 */
[----:B------:R-:W-:Y:S01]  /*aac0*/  MUFU.EX2 R0, R0 ;  /* 0x0000000000007308 */ /* 0x000fe20000000800 */
[----:B------:R-:W-:Y:S01]  /*aad0*/  HSET2.LE.AND R5, R8, R161, PT ;  /* 0x000000a108057233 */ /* 0x000fe20003803000 */
[----:B------:R-:W-:Y:S01]  /*aae0*/  LOP3.LUT R6, R6, R9, RZ, 0xc0, !PT ;  /* 0x0000000906067212 */ /* 0x000fe200078ec0ff */
[----:B------:R-:W-:Y:S01]  /*aaf0*/  FMUL.FTZ R42, R42, R3 ;  /* 0x000000032a2a7220 */ /* 0x000fe20000410000 */
[----:B------:R-:W-:Y:S01]  /*ab00*/  LOP3.LUT R4, R4, R11, RZ, 0xc0, !PT ;  /* 0x0000000b04047212 */ /* 0x000fe200078ec0ff */
[----:B------:R-:W-:Y:S01]  /*ab10*/  FMUL.FTZ R43, R43, R3 ;  /* 0x000000032b2b7220 */ /* 0x000fe20000410000 */
[----:B------:R-:W-:Y:S01]  /*ab20*/  LOP3.LUT R138, R139, UR16, R234, 0x96, !PT ;  /* 0x000000108b8a7c12 */ /* 0x000fe2000f8e96ea */
[----:B------:R-:W-:Y:S01]  /*ab30*/  FMUL.FTZ R44, R44, R160 ;  /* 0x000000a02c2c7220 */ /* 0x000fe20000410000 */
[----:B------:R-:W2:Y:S01]  /*ab40*/  MUFU.EX2 R159, R159 ;  /* 0x0000009f009f7308 */ /* 0x000ea20000000800 */
[----:B-----5:R-:W-:Y:S01]  /*ab50*/  F2FP.PACK_AB R10, R2, R152 ;  /* 0x00000098020a723e */ /* 0x020fe200000000ff */
[----:B------:R-:W-:-:S02]  /*ab60*/  FMUL.FTZ R45, R45, R160 ;  /* 0x000000a02d2d7220 */ /* 0x000fc40000410000 */
[-C--:B------:R-:W-:Y:S01]  /*ab70*/  FMUL.FTZ R46, R46, R3.reuse ;  /* 0x000000032e2e7220 */ /* 0x080fe20000410000 */
[----:B------:R-:W-:Y:S01]  /*ab80*/  LOP3.LUT R5, R5, R10, RZ, 0xc0, !PT ;  /* 0x0000000a05057212 */ /* 0x000fe200078ec0ff */
[-C--:B------:R-:W-:Y:S02]  /*ab90*/  FMUL.FTZ R47, R47, R3.reuse ;  /* 0x000000032f2f7220 */ /* 0x080fe40000410000 */
[-C--:B------:R-:W-:Y:S02]  /*aba0*/  FMUL.FTZ R48, R48, R160.reuse ;  /* 0x000000a030307220 */ /* 0x080fe40000410000 */
[----:B------:R-:W-:Y:S02]  /*abb0*/  FMUL.FTZ R49, R49, R160 ;  /* 0x000000a031317220 */ /* 0x000fe40000410000 */
[-C--:B------:R-:W-:Y:S02]  /*abc0*/  FMUL.FTZ R50, R50, R3.reuse ;  /* 0x0000000332327220 */ /* 0x080fe40000410000 */
[----:B------:R-:W-:Y:S01]  /*abd0*/  FMUL.FTZ R51, R51, R3 ;  /* 0x0000000333337220 */ /* 0x000fe20000410000 */
[----:B--2---:R-:W-:Y:S01]  /*abe0*/  F2FP.PACK_AB R8, R159, R0 ;  /* 0x000000009f08723e */ /* 0x004fe200000000ff */
[----:B------:R-:W-:-:S02]  /*abf0*/  FMUL.FTZ R52, R52, R160 ;  /* 0x000000a034347220 */ /* 0x000fc40000410000 */
[----:B------:R-:W-:Y:S01]  /*ac00*/  FMUL.FTZ R53, R53, R160 ;  /* 0x000000a035357220 */ /* 0x000fe20000410000 */
[----:B------:R-:W-:Y:S01]  /*ac10*/  LOP3.LUT R7, R7, R8, RZ, 0xc0, !PT ;  /* 0x0000000807077212 */ /* 0x000fe200078ec0ff */
[-C--:B------:R-:W-:Y:S02]  /*ac20*/  FMUL.FTZ R54, R54, R3.reuse ;  /* 0x0000000336367220 */ /* 0x080fe40000410000 */
[-C--:B------:R-:W-:Y:S02]  /*ac30*/  FMUL.FTZ R55, R55, R3.reuse ;  /* 0x0000000337377220 */ /* 0x080fe40000410000 */
[-C--:B------:R-:W-:Y:S02]  /*ac40*/  FMUL.FTZ R56, R56, R160.reuse ;  /* 0x000000a038387220 */ /* 0x080fe40000410000 */
[----:B------:R-:W-:Y:S01]  /*ac50*/  HMMA.16816.F32 R24, R4, R28, R24 ;  /* 0x0000001c0418723c */ /* 0x000fe20000001818 */
[----:B------:R-:W-:Y:S02]  /*ac60*/  FMUL.FTZ R57, R57, R160 ;  /* 0x000000a039397220 */ /* 0x000fe40000410000 */
[----:B------:R-:W-:-:S02]  /*ac70*/  FMUL.FTZ R58, R58, R3 ;  /* 0x000000033a3a7220 */ /* 0x000fc40000410000 */
[-C--:B------:R-:W-:Y:S02]  /*ac80*/  FMUL.FTZ R59, R59, R3.reuse ;  /* 0x000000033b3b7220 */ /* 0x080fe40000410000 */
[-C--:B------:R-:W-:Y:S01]  /*ac90*/  FMUL.FTZ R60, R60, R160.reuse ;  /* 0x000000a03c3c7220 */ /* 0x080fe20000410000 */
[C---:B------:R-:W-:Y:S01]  /*aca0*/  HMMA.16816.F32 R28, R4.reuse, R30, R32 ;  /* 0x0000001e041c723c */ /* 0x040fe20000001820 */
[-C--:B------:R-:W-:Y:S02]  /*acb0*/  FMUL.FTZ R61, R61, R160.reuse ;  /* 0x000000a03d3d7220 */ /* 0x080fe40000410000 */
[-C--:B------:R-:W-:Y:S02]  /*acc0*/  FMUL.FTZ R62, R62, R3.reuse ;  /* 0x000000033e3e7220 */ /* 0x080fe40000410000 */
[----:B------:R-:W-:Y:S02]  /*acd0*/  FMUL.FTZ R63, R63, R3 ;  /* 0x000000033f3f7220 */ /* 0x000fe40000410000 */
[-C--:B------:R-:W-:Y:S01]  /*ace0*/  FMUL.FTZ R32, R104, R160.reuse ;  /* 0x000000a068207220 */ /* 0x080fe20000410000 */
[----:B-1----:R-:W-:Y:S01]  /*acf0*/  HMMA.16816.F32 R36, R4, R108, R36 ;  /* 0x0000006c0424723c */ /* 0x002fe20000001824 */
[----:B------:R-:W-:-:S02]  /*ad00*/  FMUL.FTZ R33, R105, R160 ;  /* 0x000000a069217220 */ /* 0x000fc40000410000 */
[-C--:B------:R-:W-:Y:S02]  /*ad10*/  FMUL.FTZ R34, R106, R3.reuse ;  /* 0x000000036a227220 */ /* 0x080fe40000410000 */
[-C--:B------:R-:W-:Y:S02]  /*ad20*/  FMUL.FTZ R35, R107, R3.reuse ;  /* 0x000000036b237220 */ /* 0x080fe40000410000 */
[----:B------:R-:W1:Y:S01]  /*ad30*/  LDSM.16.MT88.4 R104, [R185+0xe000] ;  /* 0x00e00000b968783b */ /* 0x000e620000004200 */
[----:B------:R-:W-:Y:S01]  /*ad40*/  HMMA.16816.F32 R40, R4, R110, R40 ;  /* 0x0000006e0428723c */ /* 0x000fe20000001828 */
[-C--:B------:R-:W-:Y:S02]  /*ad50*/  FMUL.FTZ R64, R64, R160.reuse ;  /* 0x000000a040407220 */ /* 0x080fe40000410000 */
[----:B------:R-:W2:Y:S01]  /*ad60*/  LDSM.16.MT88.4 R108, [R184+0xe000] ;  /* 0x00e00000b86c783b */ /* 0x000ea20000004200 */
[----:B------:R-:W-:Y:S02]  /*ad70*/  FMUL.FTZ R65, R65, R160 ;  /* 0x000000a041417220 */ /* 0x000fe40000410000 */
[----:B------:R-:W-:-:S02]  /*ad80*/  FMUL.FTZ R66, R66, R3 ;  /* 0x0000000342427220 */ /* 0x000fc40000410000 */
[C---:B----4-:R-:W-:Y:S01]  /*ad90*/  HMMA.16816.F32 R44, R4.reuse, R112, R44 ;  /* 0x00000070042c723c */ /* 0x050fe2000000182c */
[-C--:B------:R-:W-:Y:S02]  /*ada0*/  FMUL.FTZ R67, R67, R3.reuse ;  /* 0x0000000343437220 */ /* 0x080fe40000410000 */
[-C--:B------:R-:W-:Y:S02]  /*adb0*/  FMUL.FTZ R68, R68, R160.reuse ;  /* 0x000000a044447220 */ /* 0x080fe40000410000 */
[----:B------:R-:W-:Y:S02]  /*adc0*/  FMUL.FTZ R69, R69, R160 ;  /* 0x000000a045457220 */ /* 0x000fe40000410000 */
[-C--:B------:R-:W-:Y:S01]  /*add0*/  FMUL.FTZ R70, R70, R3.reuse ;  /* 0x0000000346467220 */ /* 0x080fe20000410000 */
[----:B------:R-:W-:Y:S01]  /*ade0*/  HMMA.16816.F32 R48, R4, R114, R48 ;  /* 0x000000720430723c */ /* 0x000fe20000001830 */
[----:B------:R-:W3:Y:S01]  /*adf0*/  LDSM.16.MT88.4 R112, [R188+0x10000] ;  /* 0x01000000bc70783b */ /* 0x000ee20000004200 */
[----:B------:R-:W-:-:S02]  /*ae00*/  FMUL.FTZ R71, R71, R3 ;  /* 0x0000000347477220 */ /* 0x000fc40000410000 */
[-C--:B------:R-:W-:Y:S02]  /*ae10*/  FMUL.FTZ R16, R120, R160.reuse ;  /* 0x000000a078107220 */ /* 0x080fe40000410000 */
[-C--:B------:R-:W-:Y:S02]  /*ae20*/  FMUL.FTZ R17, R121, R160.reuse ;  /* 0x000000a079117220 */ /* 0x080fe40000410000 */
[-C--:B------:R-:W-:Y:S02]  /*ae30*/  FMUL.FTZ R18, R122, R3.reuse ;  /* 0x000000037a127220 */ /* 0x080fe40000410000 */
[----:B------:R-:W-:Y:S02]  /*ae40*/  FMUL.FTZ R19, R123, R3 ;  /* 0x000000037b137220 */ /* 0x000fe40000410000 */
[----:B------:R-:W-:Y:S01]  /*ae50*/  FFMA.FTZ R169, R137, c[0x0][0x23c], -R150 ;  /* 0x00008f0089a97a23 */ /* 0x000fe20000010896 */
[----:B------:R-:W-:Y:S01]  /*ae60*/  LDSM.16.MT88.4 R120, [R184+0xc000] ;  /* 0x00c00000b878783b */ /* 0x000fe20000004200 */
[----:B------:R-:W-:-:S02]  /*ae70*/  FMUL.FTZ R80, R80, R160 ;  /* 0x000000a050507220 */ /* 0x000fc40000410000 */
[-C--:B------:R-:W-:Y:S01]  /*ae80*/  FMUL.FTZ R81, R81, R160.reuse ;  /* 0x000000a051517220 */ /* 0x080fe20000410000 */
[C---:B------:R-:W-:Y:S01]  /*ae90*/  HMMA.16816.F32 R16, R4.reuse, R20, R16 ;  /* 0x000000140410723c */ /* 0x040fe20000001810 */
[-C--:B------:R-:W-:Y:S01]  /*aea0*/  FMUL.FTZ R82, R82, R3.reuse ;  /* 0x0000000352527220 */ /* 0x080fe20000410000 */
[----:B------:R-:W-:Y:S01]  /*aeb0*/  MUFU.EX2 R169, R169 ;  /* 0x000000a900a97308 */ /* 0x000fe20000000800 */
[-C--:B------:R-:W-:Y:S02]  /*aec0*/  FMUL.FTZ R83, R83, R3.reuse ;  /* 0x0000000353537220 */ /* 0x080fe40000410000 */
[-C--:B------:R-:W-:Y:S02]  /*aed0*/  FMUL.FTZ R76, R76, R160.reuse ;  /* 0x000000a04c4c7220 */ /* 0x080fe40000410000 */
[----:B------:R-:W-:Y:S01]  /*aee0*/  FMUL.FTZ R77, R77, R160 ;  /* 0x000000a04d4d7220 */ /* 0x000fe20000410000 */
[----:B-1----:R-:W-:Y:S01]  /*aef0*/  HMMA.16816.F32 R52, R4, R104, R52 ;  /* 0x000000680434723c */ /* 0x002fe20000001834 */
[----:B------:R-:W-:-:S02]  /*af00*/  FMUL.FTZ R78, R78, R3 ;  /* 0x000000034e4e7220 */ /* 0x000fc40000410000 */
[-C--:B------:R-:W-:Y:S02]  /*af10*/  FMUL.FTZ R79, R79, R3.reuse ;  /* 0x000000034f4f7220 */ /* 0x080fe40000410000 */
[-C--:B------:R-:W-:Y:S02]  /*af20*/  FMUL.FTZ R84, R84, R160.reuse ;  /* 0x000000a054547220 */ /* 0x080fe40000410000 */
[-C--:B------:R-:W-:Y:S01]  /*af30*/  FMUL.FTZ R85, R85, R160.reuse ;  /* 0x000000a055557220 */ /* 0x080fe20000410000 */
[----:B------:R-:W-:Y:S01]  /*af40*/  HMMA.16816.F32 R56, R4, R106, R56 ;  /* 0x0000006a0438723c */ /* 0x000fe20000001838 */
[----:B------:R-:W1:Y:S01]  /*af50*/  LDSM.16.MT88.4 R104, [R186+0x10000] ;  /* 0x01000000ba68783b */ /* 0x000e620000004200 */
[-C--:B------:R-:W-:Y:S02]  /*af60*/  FMUL.FTZ R86, R86, R3.reuse ;  /* 0x0000000356567220 */ /* 0x080fe40000410000 */
[----:B------:R-:W-:Y:S02]  /*af70*/  FMUL.FTZ R87, R87, R3 ;  /* 0x0000000357577220 */ /* 0x000fe40000410000 */
[----:B------:R-:W-:-:S02]  /*af80*/  FMUL.FTZ R8, R128, R160 ;  /* 0x000000a080087220 */ /* 0x000fc40000410000 */
        /* <DEDUP_REMOVED lines=8> */
[-C--:B------:R-:W-:Y:S01]  /*b010*/  FMUL.FTZ R126, R126, R3.reuse ;  /* 0x000000037e7e7220 */ /* 0x080fe20000410000 */
[----:B------:R-:W-:Y:S01]  /*b020*/  LDSM.16.MT88.4 R128, [R186+0xc800] ;  /* 0x00c80000ba80783b */ /* 0x000fe20000004200 */
[-C--:B------:R-:W-:Y:S02]  /*b030*/  FMUL.FTZ R127, R127, R3.reuse ;  /* 0x000000037f7f7220 */ /* 0x080fe40000410000 */
[C---:B---3--:R-:W-:Y:S01]  /*b040*/  HMMA.16816.F32 R68, R4.reuse, R112, R68 ;  /* 0x000000700444723c */ /* 0x048fe20000001844 */
[-C--:B------:R-:W-:Y:S02]  /*b050*/  FMUL.FTZ R116, R116, R160.reuse ;  /* 0x000000a074747220 */ /* 0x080fe40000410000 */
[-C--:B------:R-:W-:Y:S02]  /*b060*/  FMUL.FTZ R117, R117, R160.reuse ;  /* 0x000000a075757220 */ /* 0x080fe40000410000 */
[-C--:B------:R-:W-:Y:S02]  /*b070*/  FMUL.FTZ R118, R118, R3.reuse ;  /* 0x0000000376767220 */ /* 0x080fe40000410000 */
[----:B------:R-:W-:Y:S01]  /*b080*/  IMAD.WIDE.U32 R112, R138, -0x2daee0ad, RZ ;  /* 0xd2511f538a707825 */ /* 0x000fe200078e00ff */
[C---:B------:R-:W-:Y:S01]  /*b090*/  HMMA.16816.F32 R8, R4.reuse, R12, R8 ;  /* 0x0000000c0408723c */ /* 0x040fe20000001808 */
[----:B------:R-:W3:Y:S02]  /*b0a0*/  LDSM.16.MT88.4 R136, [R184+0x10000] ;  /* 0x01000000b888783b */ /* 0x000ee40000004200 */
[-C--:B------:R-:W-:Y:S01]  /*b0b0*/  FMUL.FTZ R119, R119, R3.reuse ;  /* 0x0000000377777220 */ /* 0x080fe20000410000 */
[----:B------:R-:W-:Y:S01]  /*b0c0*/  LOP3.LUT R166, R113, UR8, R166, 0x96, !PT ;  /* 0x0000000871a67c12 */ /* 0x000fe2000f8e96a6 */
[-C--:B------:R-:W-:Y:S01]  /*b0d0*/  FMUL.FTZ R100, R100, R160.reuse ;  /* 0x000000a064647220 */ /* 0x080fe20000410000 */
[----:B------:R-:W-:Y:S01]  /*b0e0*/  LOP3.LUT R232, R112, 0xff, RZ, 0xc0, !PT ;  /* 0x000000ff70e87812 */ /* 0x000fe200078ec0ff */
[----:B------:R-:W-:Y:S01]  /*b0f0*/  FMUL.FTZ R101, R101, R160 ;  /* 0x000000a065657220 */ /* 0x000fe20000410000 */
[----:B------:R-:W-:Y:S01]  /*b100*/  HMMA.16816.F32 R12, R4, R14, R124 ;  /* 0x0000000e040c723c */ /* 0x000fe2000000187c */
[-C--:B------:R-:W-:Y:S01]  /*b110*/  FMUL.FTZ R102, R102, R3.reuse ;  /* 0x0000000366667220 */ /* 0x080fe20000410000 */
[----:B------:R-:W-:Y:S01]  /*b120*/  LDSM.16.MT88.4 R124, [R185+0xc800] ;  /* 0x00c80000b97c783b */ /* 0x000fe20000004200 */
[----:B------:R-:W-:-:S02]  /*b130*/  FMUL.FTZ R103, R103, R3 ;  /* 0x0000000367677220 */ /* 0x000fc40000410000 */
[-C--:B------:R-:W-:Y:S02]  /*b140*/  FMUL.FTZ R72, R72, R160.reuse ;  /* 0x000000a048487220 */ /* 0x080fe40000410000 */
[-C--:B------:R-:W-:Y:S01]  /*b150*/  FMUL.FTZ R73, R73, R160.reuse ;  /* 0x000000a049497220 */ /* 0x080fe20000410000 */
[C---:B-1----:R-:W-:Y:S01]  /*b160*/  HMMA.16816.F32 R80, R4.reuse, R106, R80 ;  /* 0x0000006a0450723c */ /* 0x042fe20000001850 */
[-C--:B------:R-:W-:Y:S02]  /*b170*/  FMUL.FTZ R74, R74, R3.reuse ;  /* 0x000000034a4a7220 */ /* 0x080fe40000410000 */
[-C--:B------:R-:W-:Y:S02]  /*b180*/  FMUL.FTZ R75, R75, R3.reuse ;  /* 0x000000034b4b7220 */ /* 0x080fe40000410000 */
[-C--:B------:R-:W-:Y:S02]  /*b190*/  FMUL.FTZ R88, R88, R160.reuse ;  /* 0x000000a058587220 */ /* 0x080fe40000410000 */
[--C-:B------:R-:W-:Y:S01]  /*b1a0*/  SHF.R.U32.HI R106, RZ, 0x10, R112.reuse ;  /* 0x00000010ff6a7819 */ /* 0x100fe20000011670 */
[C---:B------:R-:W-:Y:S01]  /*b1b0*/  HMMA.16816.F32 R76, R4.reuse, R104, R76 ;  /* 0x00000068044c723c */ /* 0x040fe2000000184c */
[-C--:B------:R-:W-:Y:S01]  /*b1c0*/  FMUL.FTZ R89, R89, R160.reuse ;  /* 0x000000a059597220 */ /* 0x080fe20000410000 */
[----:B------:R-:W-:Y:S01]  /*b1d0*/  LOP3.LUT R107, R112, 0xffff, RZ, 0xc0, !PT ;  /* 0x0000ffff706b7812 */ /* 0x000fe200078ec0ff */
[-C--:B------:R-:W-:Y:S01]  /*b1e0*/  FMUL.FTZ R90, R90, R3.reuse ;  /* 0x000000035a5a7220 */ /* 0x080fe20000410000 */
[----:B------:R-:W-:Y:S01]  /*b1f0*/  LOP3.LUT R106, R106, 0xff, RZ, 0xc0, !PT ;  /* 0x000000ff6a6a7812 */ /* 0x000fe200078ec0ff */
[-C--:B------:R-:W-:Y:S01]  /*b200*/  FMUL.FTZ R91, R91, R3.reuse ;  /* 0x000000035b5b7220 */ /* 0x080fe20000410000 */
[----:B------:R-:W-:Y:S01]  /*b210*/  SHF.R.U32.HI R107, RZ, 0x8, R107 ;  /* 0x00000008ff6b7819 */ /* 0x000fe2000001166b */
[-C--:B------:R-:W-:Y:S01]  /*b220*/  FMUL.FTZ R92, R92, R160.reuse ;  /* 0x000000a05c5c7220 */ /* 0x080fe20000410000 */
[----:B------:R-:W-:Y:S01]  /*b230*/  SHF.R.U32.HI R105, RZ, 0x18, R112 ;  /* 0x00000018ff697819 */ /* 0x000fe20000011670 */
[-C--:B------:R-:W-:Y:S01]  /*b240*/  FMUL.FTZ R93, R93, R160.reuse ;  /* 0x000000a05d5d7220 */ /* 0x080fe20000410000 */
[C---:B--2---:R-:W-:Y:S01]  /*b250*/  HMMA.16816.F32 R84, R4.reuse, R108, R84 ;  /* 0x0000006c0454723c */ /* 0x044fe20000001854 */
[-C--:B------:R-:W-:Y:S01]  /*b260*/  FMUL.FTZ R94, R94, R3.reuse ;  /* 0x000000035e5e7220 */ /* 0x080fe20000410000 */
[----:B------:R-:W-:Y:S01]  /*b270*/  PRMT R106, R106, 0x5410, R105 ;  /* 0x000054106a6a7816 */ /* 0x000fe20000000069 */
[-C--:B------:R-:W-:Y:S01]  /*b280*/  FMUL.FTZ R95, R95, R3.reuse ;  /* 0x000000035f5f7220 */ /* 0x080fe20000410000 */
[--C-:B------:R-:W-:Y:S01]  /*b290*/  SHF.R.U32.HI R105, RZ, 0x10, R166.reuse ;  /* 0x00000010ff697819 */ /* 0x100fe200000116a6 */
[-C--:B------:R-:W-:Y:S01]  /*b2a0*/  FMUL.FTZ R96, R96, R160.reuse ;  /* 0x000000a060607220 */ /* 0x080fe20000410000 */
[----:B------:R-:W-:Y:S01]  /*b2b0*/  PRMT R232, R232, 0x5410, R107 ;  /* 0x00005410e8e87816 */ /* 0x000fe2000000006b */
[----:B------:R-:W-:Y:S01]  /*b2c0*/  FMUL.FTZ R97, R97, R160 ;  /* 0x000000a061617220 */ /* 0x000fe20000410000 */
[----:B------:R-:W-:Y:S01]  /*b2d0*/  SHF.R.U32.HI R108, RZ, 0x18, R166 ;  /* 0x00000018ff6c7819 */ /* 0x000fe200000116a6 */
[-C--:B------:R-:W-:Y:S01]  /*b2e0*/  FMUL.FTZ R98, R98, R3.reuse ;  /* 0x0000000362627220 */ /* 0x080fe20000410000 */
[----:B------:R-:W-:Y:S01]  /*b2f0*/  LOP3.LUT R105, R105, 0xff, RZ, 0xc0, !PT ;  /* 0x000000ff69697812 */ /* 0x000fe200078ec0ff */
[----:B------:R-:W-:Y:S01]  /*b300*/  FMUL.FTZ R99, R99, R3 ;  /* 0x0000000363637220 */ /* 0x000fe20000410000 */
[C---:B------:R-:W-:Y:S01]  /*b310*/  HMMA.16816.F32 R20, R4.reuse, R22, R116 ;  /* 0x000000160414723c */ /* 0x040fe20000001874 */
[----:B------:R-:W-:Y:S01]  /*b320*/  FFMA.FTZ R164, R171, c[0x0][0x23c], -R150 ;  /* 0x00008f00aba47a23 */ /* 0x000fe20000010896 */
[----:B------:R-:W-:Y:S01]  /*b330*/  LOP3.LUT R107, R166, 0xffff, RZ, 0xc0, !PT ;  /* 0x0000ffffa66b7812 */ /* 0x000fe200078ec0ff */
[--C-:B------:R-:W-:Y:S01]  /*b340*/  FFMA.FTZ R171, R220, c[0x0][0x23c], -R147.reuse ;  /* 0x00008f00dcab7a23 */ /* 0x100fe20000010893 */
[----:B------:R-:W-:Y:S01]  /*b350*/  PRMT R220, R105, 0x5410, R108 ;  /* 0x0000541069dc7816 */ /* 0x000fe2000000006c */
[--C-:B------:R-:W-:Y:S01]  /*b360*/  FFMA.FTZ R167, R135, c[0x0][0x23c], -R150.reuse ;  /* 0x00008f0087a77a23 */ /* 0x100fe20000010896 */
[----:B------:R-:W-:Y:S01]  /*b370*/  LOP3.LUT R104, R166, 0xff, RZ, 0xc0, !PT ;  /* 0x000000ffa6687812 */ /* 0x000fe200078ec0ff */
[--C-:B------:R-:W-:Y:S01]  /*b380*/  FFMA.FTZ R162, R133, c[0x0][0x23c], -R150.reuse ;  /* 0x00008f0085a27a23 */ /* 0x100fe20000010896 */
[C---:B------:R-:W-:Y:S01]  /*b390*/  HMMA.16816.F32 R32, R4.reuse, R120, R32 ;  /* 0x000000780420723c */ /* 0x040fe20000001820 */
[----:B------:R-:W-:Y:S01]  /*b3a0*/  MUFU.EX2 R164, R164 ;  /* 0x000000a400a47308 */ /* 0x000fe20000000800 */
[----:B------:R-:W-:Y:S01]  /*b3b0*/  FFMA.FTZ R168, R168, c[0x0][0x23c], -R147 ;  /* 0x00008f00a8a87a23 */ /* 0x000fe20000010893 */
[----:B------:R-:W-:Y:S01]  /*b3c0*/  SHF.R.U32.HI R107, RZ, 0x8, R107 ;  /* 0x00000008ff6b7819 */ /* 0x000fe2000001166b */
[--C-:B------:R-:W-:Y:S01]  /*b3d0*/  FFMA.FTZ R211, R218, c[0x0][0x23c], -R147.reuse ;  /* 0x00008f00dad37a23 */ /* 0x100fe20000010893 */
[--C-:B------:R-:W-:Y:S01]  /*b3e0*/  HSET2.LE.AND R232, R232, R161.reuse, PT ;  /* 0x000000a1e8e87233 */ /* 0x100fe20003803000 */
[----:B------:R-:W-:Y:S01]  /*b3f0*/  FFMA.FTZ R134, R134, c[0x0][0x23c], -R147 ;  /* 0x00008f0086867a23 */ /* 0x000fe20000010893 */
[----:B------:R-:W-:Y:S01]  /*b400*/  PRMT R104, R104, 0x5410, R107 ;  /* 0x0000541068687816 */ /* 0x000fe2000000006b */
[----:B------:R-:W-:Y:S01]  /*b410*/  HMMA.16816.F32 R100, R4, R122, R100 ;  /* 0x0000007a0464723c */ /* 0x000fe20000001864 */
[----:B------:R-:W-:Y:S01]  /*b420*/  MUFU.EX2 R167, R167 ;  /* 0x000000a700a77308 */ /* 0x000fe20000000800 */
[--C-:B------:R-:W-:Y:S01]  /*b430*/  HSET2.LE.AND R107, R106, R161.reuse, PT ;  /* 0x000000a16a6b7233 */ /* 0x100fe20003803000 */
[----:B------:R-:W-:Y:S01]  /*b440*/  LDSM.16.MT88.4 R120, [R184+0xc800] ;  /* 0x00c80000b878783b */ /* 0x000fe20000004200 */
[----:B------:R-:W-:Y:S01]  /*b450*/  HSET2.LE.AND R104, R104, R161, PT ;  /* 0x000000a168687233 */ /* 0x000fe20003803000 */
[----:B------:R-:W-:-:S02]  /*b460*/  FFMA.FTZ R219, R219, c[0x0][0x23c], -R150 ;  /* 0x00008f00dbdb7a23 */ /* 0x000fc40000010896 */
[----:B------:R-:W-:Y:S01]  /*b470*/  LDSM.16.MT88.4 R116, [R188+0xe800] ;  /* 0x00e80000bc74783b */ /* 0x000fe20000004200 */
[C---:B------:R-:W-:Y:S01]  /*b480*/  HMMA.16816.F32 R72, R4.reuse, R114, R72 ;  /* 0x000000720448723c */ /* 0x040fe20000001848 */
[----:B------:R-:W1:Y:S01]  /*b490*/  MUFU.EX2 R162, R162 ;  /* 0x000000a200a27308 */ /* 0x000e620000000800 */
[----:B------:R-:W-:Y:S01]  /*b4a0*/  FFMA.FTZ R216, R216, c[0x0][0x23c], -R147 ;  /* 0x00008f00d8d87a23 */ /* 0x000fe20000010893 */
[----:B------:R-:W-:Y:S01]  /*b4b0*/  LDSM.16.MT88.4 R112, [R186+0xe800] ;  /* 0x00e80000ba70783b */ /* 0x000fe20000004200 */
[--C-:B------:R-:W-:Y:S02]  /*b4c0*/  FFMA.FTZ R165, R165, c[0x0][0x23c], -R150.reuse ;  /* 0x00008f00a5a57a23 */ /* 0x100fe40000010896 */
[----:B------:R-:W-:Y:S02]  /*b4d0*/  FFMA.FTZ R149, R149, c[0x0][0x23c], -R150 ;  /* 0x00008f0095957a23 */ /* 0x000fe40000010896 */
[----:B------:R-:W-:Y:S01]  /*b4e0*/  HMMA.16816.F32 R88, R4, R110, R88 ;  /* 0x0000006e0458723c */ /* 0x000fe20000001858 */
[----:B------:R-:W2:Y:S01]  /*b4f0*/  LDSM.16.MT88.4 R108, [R185+0xe800] ;  /* 0x00e80000b96c783b */ /* 0x000ea20000004200 */
[----:B------:R4:W-:Y:S01]  /*b500*/  MUFU.EX2 R166, R134 ;  /* 0x0000008600a67308 */ /* 0x0009e20000000800 */
[----:B------:R-:W-:-:S02]  /*b510*/  FFMA.FTZ R156, R217, R160, R156 ;  /* 0x000000a0d99c7223 */ /* 0x000fc4000001009c */
[----:B------:R-:W-:Y:S02]  /*b520*/  FFMA.FTZ R3, R213, R3, R152 ;  /* 0x00000003d5037223 */ /* 0x000fe40000010098 */
[----:B------:R-:W-:Y:S01]  /*b530*/  FADD.FTZ R155, R155, R156 ;  /* 0x0000009c9b9b7221 */ /* 0x000fe20000010000 */
[C---:B---3--:R-:W-:Y:S01]  /*b540*/  HMMA.16816.F32 R92, R4.reuse, R136, R92 ;  /* 0x00000088045c723c */ /* 0x048fe2000000185c */
[----:B-1----:R-:W-:Y:S01]  /*b550*/  F2FP.PACK_AB R105, R169, R162 ;  /* 0x000000a2a969723e */ /* 0x002fe200000000ff */
[----:B------:R-:W1:Y:S01]  /*b560*/  MUFU.EX2 R171, R171 ;  /* 0x000000ab00ab7308 */ /* 0x000e620000000800 */
[----:B------:R-:W-:Y:S02]  /*b570*/  FADD.FTZ R3, R2, R3 ;  /* 0x0000000302037221 */ /* 0x000fe40000010000 */
[----:B------:R-:W-:Y:S01]  /*b580*/  LOP3.LUT R104, R104, R105, RZ, 0xc0, !PT ;  /* 0x0000006968687212 */ /* 0x000fe200078ec0ff */
[----:B------:R-:W-:Y:S01]  /*b590*/  HSET2.LE.AND R105, R220, R161, PT ;  /* 0x000000a1dc697233 */ /* 0x000fe20003803000 */
[----:B------:R-:W-:Y:S01]  /*b5a0*/  F2FP.PACK_AB R137, R164, R167 ;  /* 0x000000a7a489723e */ /* 0x000fe200000000ff */
[----:B------:R-:W-:Y:S01]  /*b5b0*/  HMMA.16816.F32 R4, R4, R138, R96 ;  /* 0x0000008a0404723c */ /* 0x000fe20000001860 */
[----:B------:R-:W3:Y:S01]  /*b5c0*/  LDSM.16.MT88.4 R96, [R184+0xe800] ;  /* 0x00e80000b860783b */ /* 0x000ee20000004200 */
[----:B------:R-:W-:Y:S01]  /*b5d0*/  MUFU.EX2 R168, R168 ;  /* 0x000000a800a87308 */ /* 0x000fe20000000800 */
[----:B------:R-:W-:Y:S01]  /*b5e0*/  LOP3.LUT R106, R232, R137, RZ, 0xc0, !PT ;  /* 0x00000089e86a7212 */ /* 0x000fe200078ec0ff */
[----:B------:R-:W-:Y:S01]  /*b5f0*/  FFMA.FTZ R220, R221, c[0x0][0x23c], -R150 ;  /* 0x00008f00dddc7a23 */ /* 0x000fe20000010896 */
[----:B------:R-:W-:Y:S01]  /*b600*/  MOV R232, UR31 ;  /* 0x0000001f00e87c02 */ /* 0x000fe20008000f00 */
[----:B------:R-:W-:Y:S01]  /*b610*/  FFMA.FTZ R221, R140, c[0x0][0x23c], -R147 ;  /* 0x00008f008cdd7a23 */ /* 0x000fe20000010893 */
[----:B----4-:R-:W-:Y:S01]  /*b620*/  LDSM.16.MT88.4 R132, [R188+0xc800] ;  /* 0x00c80000bc84783b */ /* 0x010fe20000004200 */
[----:B------:R-:W-:Y:S01]  /*b630*/  FADD.FTZ R154, R154, R155 ;  /* 0x0000009b9a9a7221 */ /* 0x000fe20000010000 */
[----:B------:R-:W-:Y:S01]  /*b640*/  LOP3.LUT R232, R233, UR21, R232, 0x96, !PT ;  /* 0x00000015e9e87c12 */ /* 0x000fe2000f8e96e8 */
[----:B------:R-:W4:Y:S01]  /*b650*/  MUFU.EX2 R211, R211 ;  /* 0x000000d300d37308 */ /* 0x000f220000000800 */
[----:B-1----:R-:W-:Y:S01]  /*b660*/  F2FP.PACK_AB R218, R171, R166 ;  /* 0x000000a6abda723e */ /* 0x002fe200000000ff */
[----:B------:R-:W-:-:S02]  /*b670*/  FADD.FTZ R0, R0, R3 ;  /* 0x0000000300007221 */ /* 0x000fc40000010000 */
[----:B------:R-:W-:Y:S01]  /*b680*/  IMAD.WIDE.U32 R232, R232, -0x326172a9, RZ ;  /* 0xcd9e8d57e8e87825 */ /* 0x000fe200078e00ff */
[----:B------:R-:W-:-:S03]  /*b690*/  LOP3.LUT R105, R105, R218, RZ, 0xc0, !PT ;  /* 0x000000da69697212 */ /* 0x000fc600078ec0ff */
[----:B------:R-:W-:Y:S01]  /*b6a0*/  MUFU.EX2 R219, R219 ;  /* 0x000000db00db7308 */ /* 0x000fe20000000800 */
[----:B------:R-:W-:Y:S01]  /*b6b0*/  LOP3.LUT R226, R233, UR4, R226, 0x96, !PT ;  /* 0x00000004e9e27c12 */ /* 0x000fe2000f8e96e2 */
[----:B------:R-:W-:Y:S02]  /*b6c0*/  FFMA.FTZ R218, R141, c[0x0][0x23c], -R150 ;  /* 0x00008f008dda7a23 */ /* 0x000fe40000010896 */
[----:B------:R-:W-:Y:S02]  /*b6d0*/  FADD.FTZ R153, R153, R154 ;  /* 0x0000009a99997221 */ /* 0x000fe40000010000 */
[----:B------:R-:W-:Y:S01]  /*b6e0*/  IMAD.WIDE.U32 R226, R226, -0x2daee0ad, RZ ;  /* 0xd2511f53e2e27825 */ /* 0x000fe200078e00ff */
[----:B----4-:R-:W-:Y:S01]  /*b6f0*/  F2FP.PACK_AB R136, R211, R168 ;  /* 0x000000a8d388723e */ /* 0x010fe200000000ff */
[----:B------:R-:W-:Y:S02]  /*b700*/  MUFU.EX2 R220, R220 ;  /* 0x000000dc00dc7308 */ /* 0x000fe40000000800 */
[----:B------:R-:W-:Y:S01]  /*b710*/  FADD.FTZ R159, R159, R0 ;  /* 0x000000009f9f7221 */ /* 0x000fe20000010000 */
[----:B------:R-:W-:Y:S01]  /*b720*/  LOP3.LUT R225, R227, UR29, R224, 0x96, !PT ;  /* 0x0000001de3e17c12 */ /* 0x000fe2000f8e96e0 */
[----:B------:R-:W-:Y:S01]  /*b730*/  FADD.FTZ R0, R162, R153 ;  /* 0x00000099a2007221 */ /* 0x000fe20000010000 */
[----:B------:R-:W-:Y:S01]  /*b740*/  LOP3.LUT R107, R107, R136, RZ, 0xc0, !PT ;  /* 0x000000886b6b7212 */ /* 0x000fe200078ec0ff */
[----:B------:R-:W-:Y:S01]  /*b750*/  FADD.FTZ R166, R166, R159 ;  /* 0x0000009fa6a67221 */ /* 0x000fe20000010000 */
[----:B------:R-:W-:Y:S01]  /*b760*/  LDSM.16.MT88.4 R136, [R186+0xd000] ;  /* 0x00d00000ba88783b */ /* 0x000fe20000004200 */
[----:B------:R-:W-:Y:S01]  /*b770*/  FADD.FTZ R0, R169, R0 ;  /* 0x00000000a9007221 */ /* 0x000fe20000010000 */
[----:B------:R-:W-:Y:S01]  /*b780*/  MUFU.EX2 R221, R221 ;  /* 0x000000dd00dd7308 */ /* 0x000fe20000000800 */
[----:B------:R-:W-:-:S02]  /*b790*/  FADD.FTZ R171, R171, R166 ;  /* 0x000000a6abab7221 */ /* 0x000fc40000010000 */
[C---:B--2---:R-:W-:Y:S01]  /*b7a0*/  HMMA.16816.F32 R52, R104.reuse, R108, R52 ;  /* 0x0000006c6834723c */ /* 0x044fe20000001834 */
[----:B------:R-:W-:Y:S02]  /*b7b0*/  FADD.FTZ R3, R167, R0 ;  /* 0x00000000a7037221 */ /* 0x000fe40000010000 */
[----:B------:R-:W-:Y:S02]  /*b7c0*/  FADD.FTZ R168, R168, R171 ;  /* 0x000000aba8a87221 */ /* 0x000fe40000010000 */
[----:B------:R-:W1:Y:S01]  /*b7d0*/  MUFU.EX2 R218, R218 ;  /* 0x000000da00da7308 */ /* 0x000e620000000800 */
[----:B------:R-:W-:Y:S02]  /*b7e0*/  FADD.FTZ R3, R164, R3 ;  /* 0x00000003a4037221 */ /* 0x000fe40000010000 */
[----:B------:R-:W-:Y:S01]  /*b7f0*/  HMMA.16816.F32 R56, R104, R110, R56 ;  /* 0x0000006e6838723c */ /* 0x000fe20000001838 */
[----:B------:R-:W2:Y:S01]  /*b800*/  LDSM.16.MT88.4 R108, [R186+0x10800] ;  /* 0x01080000ba6c783b */ /* 0x000ea20000004200 */
[----:B------:R-:W-:-:S03]  /*b810*/  FADD.FTZ R211, R211, R168 ;  /* 0x000000a8d3d37221 */ /* 0x000fc60000010000 */
[----:B------:R-:W4:Y:S03]  /*b820*/  MUFU.EX2 R216, R216 ;  /* 0x000000d800d87308 */ /* 0x000f260000000800 */
[C---:B---3--:R-:W-:Y:S05]  /*b830*/  HMMA.16816.F32 R60, R104.reuse, R96, R60 ;  /* 0x00000060683c723c */ /* 0x048fea000000183c */
[----:B------:R-:W-:Y:S01]  /*b840*/  MUFU.EX2 R165, R165 ;  /* 0x000000a500a57308 */ /* 0x000fe20000000800 */
[----:B-1----:R-:W-:Y:S02]  /*b850*/  FADD.FTZ R0, R218, R3 ;  /* 0x00000003da007221 */ /* 0x002fe40000010000 */
[----:B------:R-:W-:Y:S01]  /*b860*/  HMMA.16816.F32 R64, R104, R98, R64 ;  /* 0x000000626840723c */ /* 0x000fe20000001840 */
[----:B------:R-:W1:Y:S01]  /*b870*/  LDSM.16.MT88.4 R96, [R185+0x10800] ;  /* 0x01080000b960783b */ /* 0x000e620000004200 */
[----:B----4-:R-:W-:-:S06]  /*b880*/  FADD.FTZ R2, R216, R211 ;  /* 0x000000d3d8027221 */ /* 0x010fcc0000010000 */
[C---:B------:R-:W-:Y:S07]  /*b890*/  HMMA.16816.F32 R44, R104.reuse, R112, R44 ;  /* 0x00000070682c723c */ /* 0x040fee000000182c */
[----:B------:R-:W-:Y:S01]  /*b8a0*/  LOP3.LUT R112, R223, UR30, R232, 0x96, !PT ;  /* 0x0000001edf707c12 */ /* 0x000fe2000f8e96e8 */
[----:B------:R-:W-:Y:S01]  /*b8b0*/  HMMA.16816.F32 R16, R104, R128, R16 ;  /* 0x000000806810723c */ /* 0x000fe20000001810 */
[----:B------:R-:W-:-:S03]  /*b8c0*/  FFMA.FTZ R223, R143, c[0x0][0x23c], -R150 ;  /* 0x00008f008fdf7a23 */ /* 0x000fc60000010896 */
[----:B------:R-:W-:-:S03]  /*b8d0*/  IMAD.WIDE.U32 R112, R112, -0x2daee0ad, RZ ;  /* 0xd2511f5370707825 */ /* 0x000fc600078e00ff */
[----:B------:R-:W3:Y:S01]  /*b8e0*/  MUFU.EX2 R223, R223 ;  /* 0x000000df00df7308 */ /* 0x000ee20000000800 */
[C---:B------:R-:W-:Y:S01]  /*b8f0*/  HMMA.16816.F32 R20, R104.reuse, R130, R20 ;  /* 0x000000826814723c */ /* 0x040fe20000001814 */
[----:B------:R-:W-:Y:S01]  /*b900*/  LOP3.LUT R224, R113, UR25, R226, 0x96, !PT ;  /* 0x0000001971e07c12 */ /* 0x000fe2000f8e96e2 */
[----:B------:R-:W-:Y:S01]  /*b910*/  IMAD.WIDE.U32 R226, R225, -0x326172a9, RZ ;  /* 0xcd9e8d57e1e27825 */ /* 0x000fe200078e00ff */
[----:B------:R-:W4:Y:S03]  /*b920*/  LDSM.16.MT88.4 R128, [R184+0x10800] ;  /* 0x01080000b880783b */ /* 0x000f260000004200 */
[----:B------:R-:W-:Y:S01]  /*b930*/  IMAD.WIDE.U32 R224, R224, -0x326172a9, RZ ;  /* 0xcd9e8d57e0e07825 */ /* 0x000fe200078e00ff */
[----:B------:R-:W-:Y:S01]  /*b940*/  LOP3.LUT R222, R227, UR26, R222, 0x96, !PT ;  /* 0x0000001ae3de7c12 */ /* 0x000fe2000f8e96de */
[----:B--2---:R-:W-:Y:S03]  /*b950*/  HMMA.16816.F32 R80, R104, R110, R80 ;  /* 0x0000006e6850723c */ /* 0x004fe60000001850 */
[----:B------:R-:W-:Y:S01]  /*b960*/  LOP3.LUT R226, R225, UR23, R226, 0x96, !PT ;  /* 0x00000017e1e27c12 */ /* 0x000fe2000f8e96e2 */
[----:B------:R-:W-:-:S04]  /*b970*/  IMAD.WIDE.U32 R232, R222, -0x2daee0ad, RZ ;  /* 0xd2511f53dee87825 */ /* 0x000fc800078e00ff */
[----:B------:R-:W-:Y:S01]  /*b980*/  IMAD.WIDE.U32 R226, R226, -0x2daee0ad, RZ ;  /* 0xd2511f53e2e27825 */ /* 0x000fe200078e00ff */
[C---:B-1----:R-:W-:Y:S03]  /*b990*/  HMMA.16816.F32 R84, R104.reuse, R96, R84 ;  /* 0x000000606854723c */ /* 0x042fe60000001854 */
[--C-:B------:R-:W-:Y:S01]  /*b9a0*/  FFMA.FTZ R222, R142, c[0x0][0x23c], -R147.reuse ;  /* 0x00008f008ede7a23 */ /* 0x100fe20000010893 */
[----:B------:R-:W-:Y:S01]  /*b9b0*/  LOP3.LUT R113, R227, UR15, R232, 0x96, !PT ;  /* 0x0000000fe3717c12 */ /* 0x000fe2000f8e96e8 */
[----:B------:R-:W-:Y:S01]  /*b9c0*/  LDSM.16.MT88.4 R140, [R188+0xd000] ;  /* 0x00d00000bc8c783b */ /* 0x000fe20000004200 */
[----:B------:R-:W-:Y:S01]  /*b9d0*/  LOP3.LUT R232, R233, UR22, R112, 0x96, !PT ;  /* 0x00000016e9e87c12 */ /* 0x000fe2000f8e9670 */
[----:B------:R-:W-:Y:S01]  /*b9e0*/  FFMA.FTZ R225, R170, c[0x0][0x23c], -R147 ;  /* 0x00008f00aae17a23 */ /* 0x000fe20000010893 */
[----:B------:R-:W-:Y:S01]  /*b9f0*/  HMMA.16816.F32 R76, R104, R108, R76 ;  /* 0x0000006c684c723c */ /* 0x000fe2000000184c */
[----:B------:R-:W-:Y:S01]  /*ba00*/  IMAD.WIDE.U32 R112, R113, -0x326172a9, RZ ;  /* 0xcd9e8d5771707825 */ /* 0x000fe200078e00ff */
[----:B------:R-:W1:Y:S01]  /*ba10*/  MUFU.EX2 R222, R222 ;  /* 0x000000de00de7308 */ /* 0x000e620000000800 */
[----:B---3--:R-:W-:-:S02]  /*ba20*/  F2FP.PACK_AB R170, R223, R218 ;  /* 0x000000dadfaa723e */ /* 0x008fc400000000ff */
[----:B------:R-:W-:Y:S01]  /*ba30*/  IMAD.WIDE.U32 R232, R232, -0x326172a9, RZ ;  /* 0xcd9e8d57e8e87825 */ /* 0x000fe200078e00ff */
[C---:B------:R-:W-:Y:S02]  /*ba40*/  LOP3.LUT R111, R112.reuse, 0xffff, RZ, 0xc0, !PT ;  /* 0x0000ffff706f7812 */ /* 0x040fe400078ec0ff */
[--C-:B------:R-:W-:Y:S01]  /*ba50*/  SHF.R.U32.HI R96, RZ, 0x10, R112.reuse ;  /* 0x00000010ff607819 */ /* 0x100fe20000011670 */
[C---:B------:R-:W-:Y:S01]  /*ba60*/  HMMA.16816.F32 R88, R104.reuse, R98, R88 ;  /* 0x000000626858723c */ /* 0x040fe20000001858 */
[----:B------:R-:W-:Y:S01]  /*ba70*/  LOP3.LUT R108, R112, 0xff, RZ, 0xc0, !PT ;  /* 0x000000ff706c7812 */ /* 0x000fe200078ec0ff */
[----:B------:R-:W2:Y:S01]  /*ba80*/  MUFU.EX2 R225, R225 ;  /* 0x000000e100e17308 */ /* 0x000ea20000000800 */
[----:B------:R-:W-:Y:S01]  /*ba90*/  SHF.R.U32.HI R109, RZ, 0x18, R112 ;  /* 0x00000018ff6d7819 */ /* 0x000fe20000011670 */
[----:B------:R-:W-:Y:S01]  /*baa0*/  FFMA.FTZ R227, R146, c[0x0][0x23c], -R147 ;  /* 0x00008f0092e37a23 */ /* 0x000fe20000010893 */
[----:B------:R-:W-:Y:S01]  /*bab0*/  SHF.R.U32.HI R111, RZ, 0x8, R111 ;  /* 0x00000008ff6f7819 */ /* 0x000fe2000001166f */
[----:B------:R-:W-:Y:S01]  /*bac0*/  FADD.FTZ R0, R223, R0 ;  /* 0x00000000df007221 */ /* 0x000fe20000010000 */
[----:B------:R-:W-:Y:S01]  /*bad0*/  LOP3.LUT R96, R96, 0xff, RZ, 0xc0, !PT ;  /* 0x000000ff60607812 */ /* 0x000fe200078ec0ff */
[----:B------:R-:W-:Y:S01]  /*bae0*/  HMMA.16816.F32 R48, R104, R114, R48 ;  /* 0x000000726830723c */ /* 0x000fe20000001830 */
[----:B------:R-:W-:Y:S01]  /*baf0*/  LOP3.LUT R97, R113, UR5, R232, 0x96, !PT ;  /* 0x0000000571617c12 */ /* 0x000fe2000f8e96e8 */
[----:B------:R-:W-:Y:S01]  /*bb00*/  FFMA.FTZ R232, R145, c[0x0][0x23c], -R147 ;  /* 0x00008f0091e87a23 */ /* 0x000fe20000010893 */
[----:B------:R-:W-:Y:S01]  /*bb10*/  PRMT R108, R108, 0x5410, R111 ;  /* 0x000054106c6c7816 */ /* 0x000fe2000000006f */
[----:B------:R-:W-:Y:S01]  /*bb20*/  MUFU.EX2 R227, R227 ;  /* 0x000000e300e37308 */ /* 0x000fe20000000800 */
[----:B------:R-:W-:-:S02]  /*bb30*/  PRMT R96, R96, 0x5410, R109 ;  /* 0x0000541060607816 */ /* 0x000fc4000000006d */
[C---:B------:R-:W-:Y:S01]  /*bb40*/  LOP3.LUT R111, R97.reuse, 0xffff, RZ, 0xc0, !PT ;  /* 0x0000ffff616f7812 */ /* 0x040fe200078ec0ff */
[C---:B------:R-:W-:Y:S01]  /*bb50*/  HMMA.16816.F32 R32, R104.reuse, R120, R32 ;  /* 0x000000786820723c */ /* 0x040fe20000001820 */
[----:B------:R-:W-:Y:S01]  /*bb60*/  LOP3.LUT R98, R97, 0xff, RZ, 0xc0, !PT ;  /* 0x000000ff61627812 */ /* 0x000fe200078ec0ff */
[--C-:B------:R-:W-:Y:S01]  /*bb70*/  HSET2.LE.AND R99, R96, R161.reuse, PT ;  /* 0x000000a160637233 */ /* 0x100fe20003803000 */
[--C-:B------:R-:W-:Y:S01]  /*bb80*/  SHF.R.U32.HI R109, RZ, 0x10, R97.reuse ;  /* 0x00000010ff6d7819 */ /* 0x100fe20000011661 */
[----:B------:R-:W-:Y:S01]  /*bb90*/  MUFU.EX2 R232, R232 ;  /* 0x000000e800e87308 */ /* 0x000fe20000000800 */
[----:B------:R-:W-:Y:S01]  /*bba0*/  SHF.R.U32.HI R110, RZ, 0x18, R97 ;  /* 0x00000018ff6e7819 */ /* 0x000fe20000011661 */
[----:B------:R-:W-:Y:S01]  /*bbb0*/  HSET2.LE.AND R97, R108, R161, PT ;  /* 0x000000a16c617233 */ /* 0x000fe20003803000 */
[----:B------:R-:W-:Y:S01]  /*bbc0*/  SHF.R.U32.HI R111, RZ, 0x8, R111 ;  /* 0x00000008ff6f7819 */ /* 0x000fe2000001166f */
[C---:B------:R-:W-:Y:S01]  /*bbd0*/  HMMA.16816.F32 R100, R104.reuse, R122, R100 ;  /* 0x0000007a6864723c */ /* 0x040fe20000001864 */
[----:B------:R-:W-:Y:S01]  /*bbe0*/  F2FP.PACK_AB R114, R220, R219 ;  /* 0x000000dbdc72723e */ /* 0x000fe200000000ff */
[----:B------:R-:W-:Y:S01]  /*bbf0*/  LDSM.16.MT88.4 R120, [R188+0xf000] ;  /* 0x00f00000bc78783b */ /* 0x000fe20000004200 */
[----:B-1----:R-:W-:Y:S01]  /*bc00*/  F2FP.PACK_AB R112, R222, R221 ;  /* 0x000000ddde70723e */ /* 0x002fe200000000ff */
[----:B--2---:R-:W-:Y:S01]  /*bc10*/  FADD.FTZ R2, R225, R2 ;  /* 0x00000002e1027221 */ /* 0x004fe20000010000 */
[----:B------:R-:W-:Y:S01]  /*bc20*/  PRMT R108, R98, 0x5410, R111 ;  /* 0x00005410626c7816 */ /* 0x000fe2000000006f */
[----:B------:R-:W-:Y:S01]  /*bc30*/  FADD.FTZ R219, R219, R0 ;  /* 0x00000000dbdb7221 */ /* 0x000fe20000010000 */
[----:B------:R-:W-:Y:S01]  /*bc40*/  LOP3.LUT R98, R97, R114, RZ, 0xc0, !PT ;  /* 0x0000007261627212 */ /* 0x000fe200078ec0ff */
[C---:B------:R-:W-:Y:S01]  /*bc50*/  HMMA.16816.F32 R36, R104.reuse, R116, R36 ;  /* 0x000000746824723c */ /* 0x040fe20000001824 */
[----:B------:R-:W-:Y:S01]  /*bc60*/  LOP3.LUT R99, R99, R112, RZ, 0xc0, !PT ;  /* 0x0000007063637212 */ /* 0x000fe200078ec0ff */
[----:B------:R-:W-:Y:S01]  /*bc70*/  FADD.FTZ R3, R221, R2 ;  /* 0x00000002dd037221 */ /* 0x000fe20000010000 */
[----:B------:R-:W-:Y:S01]  /*bc80*/  LDSM.16.MT88.4 R112, [R185+0xf000] ;  /* 0x00f00000b970783b */ /* 0x000fe20000004200 */
[----:B------:R-:W-:Y:S01]  /*bc90*/  LOP3.LUT R109, R109, 0xff, RZ, 0xc0, !PT ;  /* 0x000000ff6d6d7812 */ /* 0x000fe200078ec0ff */
[----:B------:R-:W-:Y:S01]  /*bca0*/  FADD.FTZ R220, R220, R219 ;  /* 0x000000dbdcdc7221 */ /* 0x000fe20000010000 */
[----:B------:R-:W-:Y:S01]  /*bcb0*/  LOP3.LUT R224, R233, UR16, R224, 0x96, !PT ;  /* 0x00000010e9e07c12 */ /* 0x000fe2000f8e96e0 */
[----:B------:R-:W-:Y:S01]  /*bcc0*/  FFMA.FTZ R233, R144, c[0x0][0x23c], -R147 ;  /* 0x00008f0090e97a23 */ /* 0x000fe20000010893 */
[----:B------:R-:W-:Y:S01]  /*bcd0*/  HMMA.16816.F32 R40, R104, R118, R40 ;  /* 0x000000766828723c */ /* 0x000fe20000001828 */
[----:B------:R-:W1:Y:S01]  /*bce0*/  LDSM.16.MT88.4 R116, [R188+0x10800] ;  /* 0x01080000bc74783b */ /* 0x000e620000004200 */
[----:B------:R-:W-:Y:S01]  /*bcf0*/  PRMT R96, R109, 0x5410, R110 ;  /* 0x000054106d607816 */ /* 0x000fe2000000006e */
[----:B------:R-:W-:-:S02]  /*bd00*/  FADD.FTZ R3, R222, R3 ;  /* 0x00000003de037221 */ /* 0x000fc40000010000 */
[----:B------:R-:W-:Y:S02]  /*bd10*/  MUFU.EX2 R233, R233 ;  /* 0x000000e900e97308 */ /* 0x000fe40000000800 */
[--C-:B------:R-:W-:Y:S01]  /*bd20*/  HSET2.LE.AND R97, R96, R161.reuse, PT ;  /* 0x000000a160617233 */ /* 0x100fe20003803000 */
[C---:B------:R-:W-:Y:S08]  /*bd30*/  HMMA.16816.F32 R8, R104.reuse, R132, R8 ;  /* 0x000000846808723c */ /* 0x040ff00000001808 */
[C---:B----4-:R-:W-:Y:S07]  /*bd40*/  HMMA.16816.F32 R92, R104.reuse, R128, R92 ;  /* 0x00000080685c723c */ /* 0x050fee000000185c */
[----:B------:R-:W-:Y:S01]  /*bd50*/  HSET2.LE.AND R129, R108, R161, PT ;  /* 0x000000a16c817233 */ /* 0x000fe20003803000 */
[----:B------:R-:W-:Y:S01]  /*bd60*/  F2FP.PACK_AB R128, R225, R216 ;  /* 0x000000d8e180723e */ /* 0x000fe200000000ff */
[----:B------:R-:W-:Y:S01]  /*bd70*/  HMMA.16816.F32 R4, R104, R130, R4 ;  /* 0x000000826804723c */ /* 0x000fe20000001804 */
[----:B------:R-:W-:Y:S02]  /*bd80*/  LDSM.16.MT88.4 R108, [R184+0xf000] ;  /* 0x00f00000b86c783b */ /* 0x000fe40000004200 */
[----:B------:R-:W-:Y:S01]  /*bd90*/  LOP3.LUT R96, R129, R170, RZ, 0xc0, !PT ;  /* 0x000000aa81607212 */ /* 0x000fe200078ec0ff */
[--C-:B------:R-:W-:Y:S01]  /*bda0*/  FFMA.FTZ R170, R163, c[0x0][0x23c], -R150.reuse ;  /* 0x00008f00a3aa7a23 */ /* 0x100fe20000010896 */
[----:B------:R-:W-:Y:S01]  /*bdb0*/  LOP3.LUT R97, R97, R128, RZ, 0xc0, !PT ;  /* 0x0000008061617212 */ /* 0x000fe200078ec0ff */
[----:B------:R-:W-:-:S02]  /*bdc0*/  FFMA.FTZ R163, R151, c[0x0][0x23c], -R150 ;  /* 0x00008f0097a37a23 */ /* 0x000fc40000010896 */
[C---:B------:R-:W-:Y:S01]  /*bdd0*/  HMMA.16816.F32 R12, R104.reuse, R134, R12 ;  /* 0x00000086680c723c */ /* 0x040fe2000000180c */
[----:B------:R-:W2:Y:S01]  /*bde0*/  LDSM.16.MT88.4 R132, [R185+0xd000] ;  /* 0x00d00000b984783b */ /* 0x000ea20000004200 */
[----:B------:R-:W3:Y:S06]  /*bdf0*/  MUFU.EX2 R170, R170 ;  /* 0x000000aa00aa7308 */ /* 0x000eec0000000800 */
[C---:B------:R-:W-:Y:S02]  /*be00*/  HMMA.16816.F32 R24, R104.reuse, R124, R24 ;  /* 0x0000007c6818723c */ /* 0x040fe40000001818 */
[----:B------:R-:W-:Y:S06]  /*be10*/  MUFU.EX2 R163, R163 ;  /* 0x000000a300a37308 */ /* 0x000fec0000000800 */
[C---:B------:R-:W-:Y:S01]  /*be20*/  HMMA.16816.F32 R28, R104.reuse, R126, R28 ;  /* 0x0000007e681c723c */ /* 0x040fe2000000181c */
[----:B------:R-:W4:Y:S07]  /*be30*/  LDSM.16.MT88.4 R124, [R184+0xd000] ;  /* 0x00d00000b87c783b */ /* 0x000f2e0000004200 */
[C---:B-1----:R-:W-:Y:S08]  /*be40*/  HMMA.16816.F32 R68, R104.reuse, R116, R68 ;  /* 0x000000746844723c */ /* 0x042ff00000001844 */
[----:B------:R-:W-:Y:S01]  /*be50*/  HMMA.16816.F32 R72, R104, R118, R72 ;  /* 0x000000766848723c */ /* 0x000fe20000001848 */
[----:B------:R-:W1:Y:S04]  /*be60*/  LDSM.16.MT88.4 R116, [R186+0xf000] ;  /* 0x00f00000ba74783b */ /* 0x000e680000004200 */
[----:B------:R-:W-:Y:S03]  /*be70*/  LDSM.16.MT88.4 R104, [R186+0x11000] ;  /* 0x01100000ba68783b */ /* 0x000fe60000004200 */
        /* <DEDUP_REMOVED lines=16> */
[C---:B----4-:R-:W-:Y:S08]  /*bf80*/  HMMA.16816.F32 R32, R96.reuse, R124, R32 ;  /* 0x0000007c6020723c */ /* 0x050ff00000001820 */
[C---:B------:R-:W-:Y:S01]  /*bf90*/  HMMA.16816.F32 R100, R96.reuse, R126, R100 ;  /* 0x0000007e6064723c */ /* 0x040fe20000001864 */
[----:B------:R-:W2:Y:S07]  /*bfa0*/  LDSM.16.MT88.4 R124, [R188+0xd800] ;  /* 0x00d80000bc7c783b */ /* 0x000eae0000004200 */
[C---:B-1----:R-:W-:Y:S08]  /*bfb0*/  HMMA.16816.F32 R44, R96.reuse, R116, R44 ;  /* 0x00000074602c723c */ /* 0x042ff0000000182c */
[C---:B------:R-:W-:Y:S01]  /*bfc0*/  HMMA.16816.F32 R48, R96.reuse, R118, R48 ;  /* 0x000000766030723c */ /* 0x040fe20000001830 */
[----:B------:R-:W-:Y:S07]  /*bfd0*/  LDSM.16.MT88.4 R116, [R186+0xd800] ;  /* 0x00d80000ba74783b */ /* 0x000fee0000004200 */
[C---:B------:R-:W-:Y:S08]  /*bfe0*/  HMMA.16816.F32 R60, R96.reuse, R108, R60 ;  /* 0x0000006c603c723c */ /* 0x040ff0000000183c */
[C---:B------:R-:W-:Y:S08]  /*bff0*/  HMMA.16816.F32 R64, R96.reuse, R110, R64 ;  /* 0x0000006e6040723c */ /* 0x040ff00000001840 */
[C---:B-----5:R-:W-:Y:S08]  /*c000*/  HMMA.16816.F32 R68, R96.reuse, R8, R68 ;  /* 0x000000086044723c */ /* 0x060ff00000001844 */
[C---:B------:R-:W-:Y:S08]  /*c010*/  HMMA.16816.F32 R72, R96.reuse, R10, R72 ;  /* 0x0000000a6048723c */ /* 0x040ff00000001848 */
[C---:B------:R-:W-:Y:S07]  /*c020*/  HMMA.16816.F32 R76, R96.reuse, R104, R76 ;  /* 0x00000068604c723c */ /* 0x040fee000000184c */
[----:B------:R-:W-:Y:S01]  /*c030*/  IMAD.WIDE.U32 R104, R224, -0x2daee0ad, RZ ;  /* 0xd2511f53e0687825 */ /* 0x000fe200078e00ff */
[C---:B------:R-:W-:Y:S01]  /*c040*/  HMMA.16816.F32 R80, R96.reuse, R106, R80 ;  /* 0x0000006a6050723c */ /* 0x040fe20000001850 */
[----:B------:R1:W4:Y:S03]  /*c050*/  MUFU.EX2 R224, R149 ;  /* 0x0000009500e07308 */ /* 0x0003260000000800 */
[----:B------:R-:W-:Y:S01]  /*c060*/  LOP3.LUT R8, R105, UR8, R226, 0x96, !PT ;  /* 0x0000000869087c12 */ /* 0x000fe2000f8e96e2 */
[----:B------:R-:W-:Y:S01]  /*c070*/  FFMA.FTZ R226, R148, c[0x0][0x23c], -R147 ;  /* 0x00008f0094e27a23 */ /* 0x000fe20000010893 */
[----:B------:R-:W-:Y:S01]  /*c080*/  LOP3.LUT R9, R104, 0xffff, RZ, 0xc0, !PT ;  /* 0x0000ffff68097812 */ /* 0x000fe200078ec0ff */
[----:B------:R-:W-:Y:S01]  /*c090*/  LDSM.16.MT88.4 R144, [R188+0xf800] ;  /* 0x00f80000bc90783b */ /* 0x000fe20000004200 */
[----:B------:R-:W-:Y:S01]  /*c0a0*/  HMMA.16816.F32 R84, R96, R120, R84 ;  /* 0x000000786054723c */ /* 0x000fe20000001854 */
[----:B------:R-:W-:-:S02]  /*c0b0*/  LOP3.LUT R105, R8, 0xffff, RZ, 0xc0, !PT ;  /* 0x0000ffff08697812 */ /* 0x000fc400078ec0ff */
[----:B------:R-:W-:Y:S01]  /*c0c0*/  LOP3.LUT R11, R104, 0xff, RZ, 0xc0, !PT ;  /* 0x000000ff680b7812 */ /* 0x000fe200078ec0ff */
[----:B------:R-:W5:Y:S01]  /*c0d0*/  MUFU.EX2 R226, R226 ;  /* 0x000000e200e27308 */ /* 0x000f620000000800 */
        /* <DEDUP_REMOVED lines=20> */
[----:B---3--:R-:W-:Y:S01]  /*c220*/  F2FP.PACK_AB R107, R170, R165 ;  /* 0x000000a5aa6b723e */ /* 0x008fe200000000ff */
[--C-:B------:R-:W-:Y:S01]  /*c230*/  HSET2.LE.AND R10, R10, R161.reuse, PT ;  /* 0x000000a10a0a7233 */ /* 0x100fe20003803000 */
[----:B----4-:R-:W-:Y:S01]  /*c240*/  F2FP.PACK_AB R105, R224, R163 ;  /* 0x000000a3e069723e */ /* 0x010fe200000000ff */
[----:B------:R-:W-:Y:S01]  /*c250*/  HSET2.LE.AND R11, R106, R161, PT ;  /* 0x000000a16a0b7233 */ /* 0x000fe20003803000 */
[----:B------:R-:W-:Y:S01]  /*c260*/  LOP3.LUT R8, R104, R107, RZ, 0xc0, !PT ;  /* 0x0000006b68087212 */ /* 0x000fe200078ec0ff */
[----:B------:R-:W3:Y:S01]  /*c270*/  LDSM.16.MT88.4 R108, [R185+0xd800] ;  /* 0x00d80000b96c783b */ /* 0x000ee20000004200 */
[----:B-----5:R-:W-:Y:S01]  /*c280*/  F2FP.PACK_AB R106, R227, R226 ;  /* 0x000000e2e36a723e */ /* 0x020fe200000000ff */
        /* <DEDUP_REMOVED lines=8> */
[----:B------:R-:W-:Y:S01]  /*c310*/  FADD.FTZ R163, R163, R170 ;  /* 0x000000aaa3a37221 */ /* 0x000fe20000010000 */
[----:B------:R-:W-:Y:S01]  /*c320*/  MOV R3, R157 ;  /* 0x0000009d00037202 */ /* 0x000fe20000000f00 */
[----:B------:R-:W-:-:S02]  /*c330*/  FADD.FTZ R232, R232, R227 ;  /* 0x000000e3e8e87221 */ /* 0x000fc40000010000 */
        /* <DEDUP_REMOVED lines=29> */
[----:B------:R-:W-:-:S02]  /*c510*/  MOV R132, R158 ;  /* 0x0000009e00847202 */ /* 0x000fc40000000f00 */
.L_x_1029:
[----:B------:R-:W-:-:S06]  /*c520*/  UISETP.GT.AND UP0, UPT, UR24, UR9, UPT ;  /* 0x000000091800728c */ /* 0x000fcc000bf04270 */
[----:B------:R-:W-:-:S13]  /*c530*/  PLOP3.LUT P0, PT, PT, PT, UP0, 0x80, 0x0 ;  /* 0x000000000000781c */ /* 0x000fda0003f0f008 */
[----:B------:R-:W-:Y:S05]  /*c540*/  @!P0 BRA `(.L_x_1033) ;  /* 0x000049f000008947 */ /* 0x000fea0003800000 */
[----:B------:R-:W1:Y:S01]  /*c550*/  LDC.U8 R211, c[0x0][0x2d8] ;  /* 0x0000b600ffd37b82 */ /* 0x000e620000000000 */
[----:B------:R-:W-:Y:S01]  /*c560*/  IMAD.WIDE.U32 R218, R214, -0x326172a9, RZ ;  /* 0xcd9e8d57d6da7825 */ /* 0x000fe200078e00ff */
[----:B------:R-:W-:Y:S02]  /*c570*/  ISETP.GE.AND P4, PT, R208, c[0x0][0x220], PT ;  /* 0x00008800d0007a0c */ /* 0x000fe40003f86270 */
[----:B------:R-:W-:Y:S01]  /*c580*/  ISETP.GE.AND P3, PT, R196, c[0x0][0x220], PT ;  /* 0x00008800c4007a0c */ /* 0x000fe20003f66270 */
[----:B------:R-:W-:Y:S01]  /*c590*/  IMAD.MOV.U32 R2, RZ, RZ, R3 ;  /* 0x000000ffff027224 */ /* 0x000fe200078e0003 */
[----:B------:R-:W-:Y:S01]  /*c5a0*/  LOP3.LUT R215, R219, R215, RZ, 0x3c, !PT ;  /* 0x000000d7dbd77212 */ /* 0x000fe200078e3cff */
[----:B------:R-:W-:Y:S01]  /*c5b0*/  IMAD.MOV.U32 R0, RZ, RZ, R132 ;  /* 0x000000ffff007224 */ /* 0x000fe200078e0084 */
[----:B------:R-:W-:Y:S01]  /*c5c0*/  ISETP.GE.AND P2, PT, R195, c[0x0][0x220], PT ;  /* 0x00008800c3007a0c */ /* 0x000fe20003f46270 */
[----:B------:R-:W-:Y:S01]  /*c5d0*/  IMAD.WIDE.U32 R220, R212, -0x2daee0ad, RZ ;  /* 0xd2511f53d4dc7825 */ /* 0x000fe200078e00ff */
[----:B------:R-:W-:-:S03]  /*c5e0*/  MOV R222, R228 ;  /* 0x000000e400de7202 */ /* 0x000fc60000000f00 */
[----:B------:R-:W-:-:S04]  /*c5f0*/  IMAD.WIDE.U32 R214, R215, -0x2daee0ad, RZ ;  /* 0xd2511f53d7d67825 */ /* 0x000fc800078e00ff */
[----:B------:R-:W-:Y:S01]  /*c600*/  IMAD.MOV.U32 R223, RZ, RZ, R231 ;  /* 0x000000ffffdf7224 */ /* 0x000fe200078e00e7 */
[----:B-1----:R-:W-:Y:S01]  /*c610*/  PRMT R211, R211, 0x7054, R211 ;  /* 0x00007054d3d37816 */ /* 0x002fe200000000d3 */
[----:B------:R-:W-:Y:S05]  /*c620*/  BRA `(.L_x_1034) ;  /* 0x0000068000007947 */ /* 0x000fea0003800000 */
.L_x_1036:
        /* <DEDUP_REMOVED lines=104> */
.L_x_1034:
        /* <DEDUP_REMOVED lines=261> */
.L_x_1035:
[----:B------:R-:W-:Y:S01]  /*dd00*/  IMAD.U32 R3, RZ, RZ, UR8 ;  /* 0x00000008ff037e24 */ /* 0x000fe2000f8e00ff */
[----:B------:R-:W-:Y:S02]  /*dd10*/  UIADD3 UR4, UR21, -0x4498517b, URZ ;  /* 0xbb67ae8515047890 */ /* 0x000fe4000fffe03f */
[----:B------:R-:W-:Y:S01]  /*dd20*/  USHF.L.U32 UR31, UR8, 0x1, URZ ;  /* 0x00000001081f7899 */ /* 0x000fe2000800063f */
[----:B------:R-:W-:Y:S01]  /*dd30*/  IMAD R3, R3, 0x40, R210 ;  /* 0x0000004003037824 */ /* 0x000fe200078e02d2 */
[----:B------:R-:W-:Y:S02]  /*dd40*/  UIADD3 UR24, UR20, -0x61c88647, URZ ;  /* 0x9e3779b914187890 */ /* 0x000fe4000fffe03f */
[----:B------:R-:W-:Y:S01]  /*dd50*/  LOP3.LUT R238, R215, UR4, R220, 0x96, !PT ;  /* 0x00000004d7ee7c12 */ /* 0x000fe2000f8e96dc */
[--C-:B------:R-:W-:Y:S01]  /*dd60*/  IMAD.IADD R132, R207, 0x1, -R3.reuse ;  /* 0x00000001cf847824 */ /* 0x100fe200078e0a03 */
[C---:B-1----:R-:W-:Y:S01]  /*dd70*/  IADD3 R147, R3.reuse, 0x1, RZ ;  /* 0x0000000103937810 */ /* 0x042fe20007ffe0ff */
[----:B------:R-:W-:Y:S01]  /*dd80*/  UIADD3 UR4, UR20, -0x4ab325aa, URZ ;  /* 0xb54cda5614047890 */ /* 0x000fe2000fffe03f */
[C---:B------:R-:W-:Y:S01]  /*dd90*/  IADD3 R153, R3.reuse, 0x8, RZ ;  /* 0x0000000803997810 */ /* 0x040fe20007ffe0ff */
[----:B------:R-:W-:Y:S01]  /*dda0*/  IMAD.WIDE.U32 R238, R238, -0x326172a9, RZ ;  /* 0xcd9e8d57eeee7825 */ /* 0x000fe200078e00ff */
[----:B------:R-:W-:Y:S01]  /*ddb0*/  IABS R145, R132 ;  /* 0x0000008400917213 */ /* 0x000fe20000000000 */
[----:B------:R-:W-:Y:S01]  /*ddc0*/  UIADD3 UR5, UR21, 0x646e171e, URZ ;  /* 0x646e171e15057890 */ /* 0x000fe2000fffe03f */
[C---:B------:R-:W-:Y:S01]  /*ddd0*/  IADD3 R152, R3.reuse, 0x9, RZ ;  /* 0x0000000903987810 */ /* 0x040fe20007ffe0ff */
[C---:B------:R-:W-:Y:S01]  /*dde0*/  IMAD.IADD R132, R204.reuse, 0x1, -R3 ;  /* 0x00000001cc847824 */ /* 0x040fe200078e0a03 */
[C---:B------:R-:W-:Y:S01]  /*ddf0*/  IADD3 R151, R3.reuse, 0x10, RZ ;  /* 0x0000001003977810 */ /* 0x040fe20007ffe0ff */
[----:B------:R-:W-:Y:S01]  /*de00*/  UISETP.GT.AND UP0, UPT, UR8, UR9, UPT ;  /* 0x000000090800728c */ /* 0x000fe2000bf04270 */
[----:B------:R-:W-:Y:S01]  /*de10*/  I2F R145, R145 ;  /* 0x0000009100917306 */ /* 0x000fe20000201400 */
[----:B------:R-:W-:Y:S02]  /*de20*/  ISETP.GE.AND P5, PT, R3, R206, PT ;  /* 0x000000ce0300720c */ /* 0x000fe40003fa6270 */
[----:B------:R-:W-:Y:S01]  /*de30*/  IABS R139, R132 ;  /* 0x00000084008b7213 */ /* 0x000fe20000000000 */
[----:B------:R-:W-:Y:S01]  /*de40*/  IMAD.IADD R132, R207, 0x1, -R147 ;  /* 0x00000001cf847824 */ /* 0x000fe200078e0a93 */
[C---:B------:R-:W-:Y:S02]  /*de50*/  ISETP.GE.AND P0, PT, R3.reuse, R203, PT ;  /* 0x000000cb0300720c */ /* 0x040fe40003f06270 */
[-C--:B------:R-:W-:Y:S02]  /*de60*/  ISETP.GE.OR P5, PT, R3, R205.reuse, !P5 ;  /* 0x000000cd0300720c */ /* 0x080fe40006fa6670 */
[----:B------:R-:W-:Y:S01]  /*de70*/  IABS R142, R132 ;  /* 0x00000084008e7213 */ /* 0x000fe20000000000 */
[----:B------:R-:W-:Y:S01]  /*de80*/  IMAD.IADD R132, R207, 0x1, -R153 ;  /* 0x00000001cf847824 */ /* 0x000fe200078e0a99 */
[----:B------:R-:W-:Y:S01]  /*de90*/  I2F R139, R139 ;  /* 0x0000008b008b7306 */ /* 0x000fe20000201400 */
[C---:B------:R-:W-:Y:S02]  /*dea0*/  ISETP.GE.OR P0, PT, R3.reuse, R202, !P0 ;  /* 0x000000ca0300720c */ /* 0x040fe40004706670 */
[----:B------:R-:W-:Y:S02]  /*deb0*/  IADD3 R138, R3, 0x11, RZ ;  /* 0x00000011038a7810 */ /* 0x000fe40007ffe0ff */
[----:B------:R-:W-:Y:S01]  /*dec0*/  IABS R137, R132 ;  /* 0x0000008400897213 */ /* 0x000fe20000000000 */
[----:B------:R-:W-:Y:S01]  /*ded0*/  IMAD.IADD R132, R207, 0x1, -R152 ;  /* 0x00000001cf847824 */ /* 0x000fe200078e0a98 */
[----:B------:R-:W-:Y:S02]  /*dee0*/  IADD3 R136, R3, 0x18, RZ ;  /* 0x0000001803887810 */ /* 0x000fe40007ffe0ff */
[----:B------:R-:W-:Y:S01]  /*def0*/  ISETP.GE.AND P6, PT, R147, R206, PT ;  /* 0x000000ce9300720c */ /* 0x000fe20003fc6270 */
[----:B------:R-:W-:Y:S01]  /*df00*/  I2F R142, R142 ;  /* 0x0000008e008e7306 */ /* 0x000fe20000201400 */
[----:B------:R-:W-:Y:S01]  /*df10*/  IABS R140, R132 ;  /* 0x00000084008c7213 */ /* 0x000fe20000000000 */
[----:B------:R-:W-:Y:S01]  /*df20*/  IMAD.IADD R132, R207, 0x1, -R151 ;  /* 0x00000001cf847824 */ /* 0x000fe200078e0a97 */
[----:B------:R-:W-:Y:S02]  /*df30*/  ISETP.GE.OR P6, PT, R147, R205, !P6 ;  /* 0x000000cd9300720c */ /* 0x000fe400077c6670 */
[----:B------:R-:W-:Y:S02]  /*df40*/  IADD3 R134, R3, 0x19, RZ ;  /* 0x0000001903867810 */ /* 0x000fe40007ffe0ff */
[----:B------:R-:W-:Y:S01]  /*df50*/  IABS R133, R132 ;  /* 0x0000008400857213 */ /* 0x000fe20000000000 */
[C---:B------:R-:W-:Y:S01]  /*df60*/  IMAD.IADD R132, R204.reuse, 0x1, -R147 ;  /* 0x00000001cc847824 */ /* 0x040fe200078e0a93 */
[----:B------:R-:W-:Y:S01]  /*df70*/  ISETP.GE.AND P1, PT, R147, R203, PT ;  /* 0x000000cb9300720c */ /* 0x000fe20003f26270 */
[----:B------:R-:W-:Y:S03]  /*df80*/  I2F R140, R140 ;  /* 0x0000008c008c7306 */ /* 0x000fe60000201400 */
[----:B------:R-:W-:Y:S01]  /*df90*/  IABS R148, R132 ;  /* 0x0000008400947213 */ /* 0x000fe20000000000 */
[----:B------:R-:W-:Y:S01]  /*dfa0*/  IMAD.IADD R132, R207, 0x1, -R138 ;  /* 0x00000001cf847824 */ /* 0x000fe200078e0a8a */
[----:B------:R-:W-:Y:S04]  /*dfb0*/  ISETP.GE.OR P1, PT, R147, R202, !P1 ;  /* 0x000000ca9300720c */ /* 0x000fe80004f26670 */
[----:B------:R-:W-:Y:S01]  /*dfc0*/  IABS R150, R132 ;  /* 0x0000008400967213 */ /* 0x000fe20000000000 */
[----:B------:R-:W-:Y:S01]  /*dfd0*/  I2F R137, R137 ;  /* 0x0000008900897306 */ /* 0x000fe20000201400 */
[C---:B------:R-:W-:Y:S05]  /*dfe0*/  IMAD.IADD R132, R204.reuse, 0x1, -R153 ;  /* 0x00000001cc847824 */ /* 0x040fea00078e0a99 */
[----:B------:R-:W-:Y:S01]  /*dff0*/  IABS R149, R132 ;  /* 0x0000008400957213 */ /* 0x000fe20000000000 */
[C---:B------:R-:W-:Y:S03]  /*e000*/  IMAD.IADD R132, R207.reuse, 0x1, -R136 ;  /* 0x00000001cf847824 */ /* 0x040fe600078e0a88 */
[----:B------:R-:W-:Y:S02]  /*e010*/  I2F R133, R133 ;  /* 0x0000008500857306 */ /* 0x000fe40000201400 */
[----:B------:R-:W-:Y:S01]  /*e020*/  IABS R143, R132 ;  /* 0x00000084008f7213 */ /* 0x000fe20000000000 */
[C---:B------:R-:W-:Y:S05]  /*e030*/  IMAD.IADD R132, R204.reuse, 0x1, -R152 ;  /* 0x00000001cc847824 */ /* 0x040fea00078e0a98 */
[----:B------:R-:W-:Y:S01]  /*e040*/  IABS R144, R132 ;  /* 0x0000008400907213 */ /* 0x000fe20000000000 */
[----:B------:R-:W-:Y:S01]  /*e050*/  IMAD.IADD R132, R207, 0x1, -R134 ;  /* 0x00000001cf847824 */ /* 0x000fe200078e0a86 */
[----:B------:R-:W-:Y:S04]  /*e060*/  I2F R148, R148 ;  /* 0x0000009400947306 */ /* 0x000fe80000201400 */
[----:B------:R-:W-:Y:S01]  /*e070*/  IABS R146, R132 ;  /* 0x0000008400927213 */ /* 0x000fe20000000000 */
[----:B------:R-:W-:Y:S05]  /*e080*/  IMAD.IADD R132, R204, 0x1, -R151 ;  /* 0x00000001cc847824 */ /* 0x000fea00078e0a97 */
[----:B------:R-:W-:Y:S01]  /*e090*/  I2F R144, R144 ;  /* 0x0000009000907306 */ /* 0x000fe20000201400 */
[----:B------:R-:W-:Y:S02]  /*e0a0*/  IABS R141, R132 ;  /* 0x00000084008d7213 */ /* 0x000fe40000000000 */
[----:B------:R-:W-:Y:S05]  /*e0b0*/  IADD3 R132, R3, 0x20, RZ ;  /* 0x0000002003847810 */ /* 0x000fea0007ffe0ff */
[----:B------:R-:W-:Y:S02]  /*e0c0*/  IMAD.IADD R135, R207, 0x1, -R132 ;  /* 0x00000001cf877824 */ /* 0x000fe400078e0a84 */
[----:B------:R-:W-:Y:S03]  /*e0d0*/  I2F R149, R149 ;  /* 0x0000009500957306 */ /* 0x000fe60000201400 */
[----:B------:R-:W-:Y:S07]  /*e0e0*/  IABS R135, R135 ;  /* 0x0000008700877213 */ /* 0x000fee0000000000 */
[----:B------:R-:W-:Y:S10]  /*e0f0*/  I2F R147, R135 ;  /* 0x0000008700937306 */ /* 0x000ff40000201400 */
[----:B------:R-:W-:Y:S10]  /*e100*/  I2F R146, R146 ;  /* 0x0000009200927306 */ /* 0x000ff40000201400 */
[----:B------:R-:W-:Y:S10]  /*e110*/  I2F R150, R150 ;  /* 0x0000009600967306 */ /* 0x000ff40000201400 */
[----:B------:R-:W-:Y:S10]  /*e120*/  I2F R143, R143 ;  /* 0x0000008f008f7306 */ /* 0x000ff40000201400 */
[----:B------:R-:W1:Y:S02]  /*e130*/  I2F R141, R141 ;  /* 0x0000008d008d7306 */ /* 0x000e640000201400 */
[----:B-1----:R-:W-:Y:S02]  /*e140*/  FFMA.FTZ R14, R141, -UR13, R14 ;  /* 0x8000000d8d0e7c23 */ /* 0x002fe4000801000e */
[----:B------:R-:W-:Y:S01]  /*e150*/  FFMA.FTZ R9, R140, -UR13, R9 ;  /* 0x8000000d8c097c23 */ /* 0x000fe20008010009 */
[----:B------:R-:W-:Y:S01]  /*e160*/  IADD3 R140, R3, 0x21, RZ ;  /* 0x00000021038c7810 */ /* 0x000fe20007ffe0ff */
[----:B------:R-:W-:Y:S02]  /*e170*/  FFMA.FTZ R8, R137, -UR13, R8 ;  /* 0x8000000d89087c23 */ /* 0x000fe40008010008 */
[----:B------:R-:W-:Y:S02]  /*e180*/  FFMA.FTZ R4, R145, -UR13, R4 ;  /* 0x8000000d91047c23 */ /* 0x000fe40008010004 */
[----:B------:R-:W-:Y:S02]  /*e190*/  IMAD.IADD R137, R207, 0x1, -R140 ;  /* 0x00000001cf897824 */ /* 0x000fe400078e0a8c */
[----:B------:R-:W-:Y:S01]  /*e1a0*/  FFMA.FTZ R6, R139, -UR13, R6 ;  /* 0x8000000d8b067c23 */ /* 0x000fe20008010006 */
[----:B------:R-:W-:Y:S01]  /*e1b0*/  FSEL R169, R4, -INF , !P5 ;  /* 0xff80000004a97808 */ /* 0x000fe20006800000 */
[----:B------:R-:W-:Y:S01]  /*e1c0*/  FFMA.FTZ R5, R142, -UR13, R5 ;  /* 0x8000000d8e057c23 */ /* 0x000fe20008010005 */
[----:B------:R-:W-:Y:S01]  /*e1d0*/  IABS R4, R137 ;  /* 0x0000008900047213 */ /* 0x000fe20000000000 */
[----:B------:R-:W-:Y:S01]  /*e1e0*/  FFMA.FTZ R12, R133, -UR13, R12 ;  /* 0x8000000d850c7c23 */ /* 0x000fe2000801000c */
[----:B------:R-:W-:Y:S01]  /*e1f0*/  FSEL R137, R6, -INF , !P0 ;  /* 0xff80000006897808 */ /* 0x000fe20004000000 */
[----:B------:R-:W-:Y:S01]  /*e200*/  FFMA.FTZ R7, R148, -UR13, R7 ;  /* 0x8000000d94077c23 */ /* 0x000fe20008010007 */
[----:B------:R1:W2:Y:S01]  /*e210*/  I2F R6, R4 ;  /* 0x0000000400067306 */ /* 0x0002a20000201400 */
[----:B------:R-:W-:Y:S01]  /*e220*/  IADD3 R133, R3, 0x28, RZ ;  /* 0x0000002803857810 */ /* 0x000fe20007ffe0ff */
[----:B------:R-:W-:Y:S01]  /*e230*/  FFMA.FTZ R11, R144, -UR13, R11 ;  /* 0x8000000d900b7c23 */ /* 0x000fe2000801000b */
[----:B------:R-:W-:Y:S01]  /*e240*/  FSEL R139, R5, -INF , !P6 ;  /* 0xff800000058b7808 */ /* 0x000fe20007000000 */
[----:B------:R-:W-:Y:S01]  /*e250*/  IMAD.IADD R5, R204, 0x1, -R134 ;  /* 0x00000001cc057824 */ /* 0x000fe200078e0a86 */
[-C--:B------:R-:W-:Y:S01]  /*e260*/  ISETP.GE.AND P6, PT, R151, R206.reuse, PT ;  /* 0x000000ce9700720c */ /* 0x080fe20003fc6270 */
[----:B------:R-:W-:Y:S01]  /*e270*/  FFMA.FTZ R10, R149, -UR13, R10 ;  /* 0x8000000d950a7c23 */ /* 0x000fe2000801000a */
[----:B------:R-:W-:Y:S01]  /*e280*/  ISETP.GE.AND P5, PT, R153, R206, PT ;  /* 0x000000ce9900720c */ /* 0x000fe20003fa6270 */
[----:B------:R-:W-:Y:S01]  /*e290*/  FFMA.FTZ R17, R146, -UR13, R17 ;  /* 0x8000000d92117c23 */ /* 0x000fe20008010011 */
[-C--:B------:R-:W-:Y:S01]  /*e2a0*/  ISETP.GE.OR P6, PT, R151, R205.reuse, !P6 ;  /* 0x000000cd9700720c */ /* 0x080fe200077c6670 */
[----:B------:R-:W-:Y:S01]  /*e2b0*/  FFMA.FTZ R13, R150, -UR13, R13 ;  /* 0x8000000d960d7c23 */ /* 0x000fe2000801000d */
[----:B------:R-:W-:Y:S01]  /*e2c0*/  ISETP.GE.OR P5, PT, R153, R205, !P5 ;  /* 0x000000cd9900720c */ /* 0x000fe20006fa6670 */
[----:B------:R-:W-:Y:S01]  /*e2d0*/  FFMA.FTZ R16, R143, -UR13, R16 ;  /* 0x8000000d8f107c23 */ /* 0x000fe20008010010 */
[----:B------:R-:W-:Y:S01]  /*e2e0*/  FSEL R233, R12, -INF , !P6 ;  /* 0xff8000000ce97808 */ /* 0x000fe20007000000 */
[C---:B------:R-:W-:Y:S01]  /*e2f0*/  IMAD.IADD R142, R204.reuse, 0x1, -R138 ;  /* 0x00000001cc8e7824 */ /* 0x040fe200078e0a8a */
[----:B------:R-:W-:Y:S01]  /*e300*/  ISETP.GE.AND P6, PT, R151, R203, PT ;  /* 0x000000cb9700720c */ /* 0x000fe20003fc6270 */
[----:B------:R-:W-:Y:S01]  /*e310*/  IMAD.IADD R145, R204, 0x1, -R136 ;  /* 0x00000001cc917824 */ /* 0x000fe200078e0a88 */
[----:B------:R-:W-:Y:S01]  /*e320*/  IABS R12, R5 ;  /* 0x00000005000c7213 */ /* 0x000fe20000000000 */
[----:B------:R-:W-:Y:S01]  /*e330*/  FFMA.FTZ R20, R147, -UR13, R20 ;  /* 0x8000000d93147c23 */ /* 0x000fe20008010014 */
[----:B------:R-:W-:Y:S02]  /*e340*/  ISETP.GE.OR P6, PT, R151, R202, !P6 ;  /* 0x000000ca9700720c */ /* 0x000fe400077c6670 */
[----:B------:R-:W-:Y:S02]  /*e350*/  FSEL R5, R7, -INF , !P1 ;  /* 0xff80000007057808 */ /* 0x000fe40004800000 */
[----:B------:R-:W-:Y:S01]  /*e360*/  FSEL R135, R8, -INF , !P5 ;  /* 0xff80000008877808 */ /* 0x000fe20006800000 */
[----:B-1----:R-:W-:Y:S01]  /*e370*/  IMAD.IADD R4, R207, 0x1, -R133 ;  /* 0x00000001cf047824 */ /* 0x002fe200078e0a85 */
[----:B------:R-:W-:Y:S01]  /*e380*/  ISETP.GE.AND P5, PT, R153, R203, PT ;  /* 0x000000cb9900720c */ /* 0x000fe20003fa6270 */
[----:B------:R-:W1:Y:S01]  /*e390*/  I2F R12, R12 ;  /* 0x0000000c000c7306 */ /* 0x000e620000201400 */
[----:B------:R-:W-:Y:S01]  /*e3a0*/  IADD3 R8, R3, 0x30, RZ ;  /* 0x0000003003087810 */ /* 0x000fe20007ffe0ff */
[----:B--2---:R-:W-:Y:S01]  /*e3b0*/  FFMA.FTZ R21, R6, -UR13, R21 ;  /* 0x8000000d06157c23 */ /* 0x004fe20008010015 */
[----:B------:R-:W-:Y:S02]  /*e3c0*/  IABS R4, R4 ;  /* 0x0000000400047213 */ /* 0x000fe40000000000 */
[----:B------:R-:W-:Y:S02]  /*e3d0*/  ISETP.GE.OR P5, PT, R153, R202, !P5 ;  /* 0x000000ca9900720c */ /* 0x000fe40006fa6670 */
[C---:B------:R-:W-:Y:S02]  /*e3e0*/  ISETP.GE.AND P1, PT, R138.reuse, R206, PT ;  /* 0x000000ce8a00720c */ /* 0x040fe40003f26270 */
[----:B------:R-:W-:Y:S01]  /*e3f0*/  IABS R142, R142 ;  /* 0x0000008e008e7213 */ /* 0x000fe20000000000 */
[----:B------:R-:W2:Y:S01]  /*e400*/  I2F R151, R4 ;  /* 0x0000000400977306 */ /* 0x000ea20000201400 */
[----:B------:R-:W-:Y:S02]  /*e410*/  ISETP.GE.OR P1, PT, R138, R205, !P1 ;  /* 0x000000cd8a00720c */ /* 0x000fe40004f26670 */
[----:B------:R-:W-:Y:S02]  /*e420*/  IABS R145, R145 ;  /* 0x0000009100917213 */ /* 0x000fe40000000000 */
[----:B------:R-:W-:Y:S01]  /*e430*/  FSEL R231, R13, -INF , !P1 ;  /* 0xff8000000de77808 */ /* 0x000fe20004800000 */
[----:B------:R-:W-:Y:S01]  /*e440*/  IMAD.IADD R13, R204, 0x1, -R132 ;  /* 0x00000001cc0d7824 */ /* 0x000fe200078e0a84 */
[-C--:B------:R-:W-:Y:S02]  /*e450*/  ISETP.GE.AND P1, PT, R136, R206.reuse, PT ;  /* 0x000000ce8800720c */ /* 0x080fe40003f26270 */
[----:B------:R-:W-:Y:S01]  /*e460*/  FSEL R143, R14, -INF , !P6 ;  /* 0xff8000000e8f7808 */ /* 0x000fe20007000000 */
[----:B------:R-:W3:Y:S01]  /*e470*/  I2F R142, R142 ;  /* 0x0000008e008e7306 */ /* 0x000ee20000201400 */
[----:B------:R-:W-:Y:S02]  /*e480*/  ISETP.GE.OR P1, PT, R136, R205, !P1 ;  /* 0x000000cd8800720c */ /* 0x000fe40004f26670 */
[----:B------:R-:W-:Y:S01]  /*e490*/  IABS R13, R13 ;  /* 0x0000000d000d7213 */ /* 0x000fe20000000000 */
[----:B-1----:R-:W-:Y:S01]  /*e4a0*/  FFMA.FTZ R19, R12, -UR13, R19 ;  /* 0x8000000d0c137c23 */ /* 0x002fe20008010013 */
[----:B------:R-:W-:Y:S01]  /*e4b0*/  FSEL R243, R16, -INF , !P1 ;  /* 0xff80000010f37808 */ /* 0x000fe20004800000 */
[----:B------:R-:W-:Y:S01]  /*e4c0*/  IMAD.IADD R16, R204, 0x1, -R140 ;  /* 0x00000001cc107824 */ /* 0x000fe200078e0a8c */
[-C--:B------:R-:W-:Y:S02]  /*e4d0*/  ISETP.GE.AND P0, PT, R152, R206.reuse, PT ;  /* 0x000000ce9800720c */ /* 0x080fe40003f06270 */
[----:B------:R-:W-:Y:S01]  /*e4e0*/  ISETP.GE.AND P6, PT, R132, R206, PT ;  /* 0x000000ce8400720c */ /* 0x000fe20003fc6270 */
[----:B------:R-:W1:Y:S01]  /*e4f0*/  I2F R145, R145 ;  /* 0x0000009100917306 */ /* 0x000e620000201400 */
[----:B------:R-:W-:Y:S02]  /*e500*/  IABS R16, R16 ;  /* 0x0000001000107213 */ /* 0x000fe40000000000 */
[C---:B------:R-:W-:Y:S01]  /*e510*/  ISETP.GE.OR P0, PT, R152.reuse, R205, !P0 ;  /* 0x000000cd9800720c */ /* 0x040fe20004706670 */
[----:B--2---:R-:W-:Y:S01]  /*e520*/  FFMA.FTZ R24, R151, -UR13, R24 ;  /* 0x8000000d97187c23 */ /* 0x004fe20008010018 */
[----:B------:R-:W-:Y:S01]  /*e530*/  IADD3 R4, R3, 0x29, RZ ;  /* 0x0000002903047810 */ /* 0x000fe20007ffe0ff */
[----:B------:R-:W-:Y:S01]  /*e540*/  IMAD.MOV.U32 R14, RZ, RZ, R16 ;  /* 0x000000ffff0e7224 */ /* 0x000fe200078e0010 */
[----:B------:R-:W-:Y:S02]  /*e550*/  FSEL R9, R9, -INF , !P0 ;  /* 0xff80000009097808 */ /* 0x000fe40004000000 */
[----:B------:R-:W-:Y:S01]  /*e560*/  ISETP.GE.AND P0, PT, R152, R203, PT ;  /* 0x000000cb9800720c */ /* 0x000fe20003f06270 */
[--C-:B------:R-:W-:Y:S01]  /*e570*/  IMAD.IADD R7, R207, 0x1, -R4.reuse ;  /* 0x00000001cf077824 */ /* 0x100fe200078e0a04 */
[----:B------:R-:W2:Y:S01]  /*e580*/  I2F R13, R13 ;  /* 0x0000000d000d7306 */ /* 0x000ea20000201400 */
[----:B------:R-:W-:Y:S01]  /*e590*/  ISETP.GE.OR P6, PT, R132, R205, !P6 ;  /* 0x000000cd8400720c */ /* 0x000fe200077c6670 */
[----:B------:R-:W-:Y:S01]  /*e5a0*/  IMAD.IADD R12, R204, 0x1, -R4 ;  /* 0x00000001cc0c7824 */ /* 0x000fe200078e0a04 */
[----:B------:R-:W-:Y:S01]  /*e5b0*/  ISETP.GE.OR P0, PT, R152, R202, !P0 ;  /* 0x000000ca9800720c */ /* 0x000fe20004706670 */
[----:B---3--:R-:W-:Y:S01]  /*e5c0*/  FFMA.FTZ R15, R142, -UR13, R15 ;  /* 0x8000000d8e0f7c23 */ /* 0x008fe2000801000f */
[----:B------:R-:W-:Y:S02]  /*e5d0*/  IABS R7, R7 ;  /* 0x0000000700077213 */ /* 0x000fe40000000000 */
[-C--:B------:R-:W-:Y:S02]  /*e5e0*/  ISETP.GE.AND P1, PT, R138, R203.reuse, PT ;  /* 0x000000cb8a00720c */ /* 0x080fe40003f26270 */
[----:B------:R-:W-:Y:S01]  /*e5f0*/  FSEL R11, R11, -INF , !P0 ;  /* 0xff8000000b0b7808 */ /* 0x000fe20004000000 */
[----:B------:R-:W3:Y:S01]  /*e600*/  I2F R144, R7 ;  /* 0x0000000700907306 */ /* 0x000ee20000201400 */
[-C--:B------:R-:W-:Y:S02]  /*e610*/  ISETP.GE.AND P0, PT, R136, R203.reuse, PT ;  /* 0x000000cb8800720c */ /* 0x080fe40003f06270 */
[----:B------:R-:W-:Y:S01]  /*e620*/  FSEL R163, R20, -INF , !P6 ;  /* 0xff80000014a37808 */ /* 0x000fe20007000000 */
[----:B------:R-:W-:Y:S01]  /*e630*/  IMAD.IADD R20, R204, 0x1, -R133 ;  /* 0x00000001cc147824 */ /* 0x000fe200078e0a85 */
[----:B------:R-:W-:Y:S01]  /*e640*/  IABS R12, R12 ;  /* 0x0000000c000c7213 */ /* 0x000fe20000000000 */
[----:B-1----:R-:W-:Y:S01]  /*e650*/  FFMA.FTZ R18, R145, -UR13, R18 ;  /* 0x8000000d91127c23 */ /* 0x002fe20008010012 */
[-C--:B------:R-:W-:Y:S02]  /*e660*/  ISETP.GE.OR P1, PT, R138, R202.reuse, !P1 ;  /* 0x000000ca8a00720c */ /* 0x080fe40004f26670 */
[----:B------:R-:W-:Y:S01]  /*e670*/  ISETP.GE.OR P0, PT, R136, R202, !P0 ;  /* 0x000000ca8800720c */ /* 0x000fe20004706670 */
[----:B------:R-:W1:Y:S01]  /*e680*/  I2F R14, R14 ;  /* 0x0000000e000e7306 */ /* 0x000e620000201400 */
[----:B------:R-:W-:Y:S02]  /*e690*/  ISETP.GE.AND P6, PT, R140, R206, PT ;  /* 0x000000ce8c00720c */ /* 0x000fe40003fc6270 */
[----:B------:R-:W-:Y:S01]  /*e6a0*/  IABS R20, R20 ;  /* 0x0000001400147213 */ /* 0x000fe20000000000 */
[----:B--2---:R-:W-:Y:S01]  /*e6b0*/  FFMA.FTZ R22, R13, -UR13, R22 ;  /* 0x8000000d0d167c23 */ /* 0x004fe20008010016 */
[----:B------:R-:W-:Y:S02]  /*e6c0*/  FSEL R141, R15, -INF , !P1 ;  /* 0xff8000000f8d7808 */ /* 0x000fe40004800000 */
[----:B------:R-:W-:Y:S02]  /*e6d0*/  ISETP.GE.AND P1, PT, R132, R203, PT ;  /* 0x000000cb8400720c */ /* 0x000fe40003f26270 */
[----:B------:R-:W-:Y:S01]  /*e6e0*/  FSEL R229, R18, -INF , !P0 ;  /* 0xff80000012e57808 */ /* 0x000fe20004000000 */
[----:B------:R-:W2:Y:S01]  /*e6f0*/  I2F R12, R12 ;  /* 0x0000000c000c7306 */ /* 0x000ea20000201400 */
[-C--:B------:R-:W-:Y:S02]  /*e700*/  ISETP.GE.AND P0, PT, R133, R206.reuse, PT ;  /* 0x000000ce8500720c */ /* 0x080fe40003f06270 */
[-C--:B------:R-:W-:Y:S01]  /*e710*/  ISETP.GE.OR P6, PT, R140, R205.reuse, !P6 ;  /* 0x000000cd8c00720c */ /* 0x080fe200077c6670 */
[----:B---3--:R-:W-:Y:S01]  /*e720*/  FFMA.FTZ R25, R144, -UR13, R25 ;  /* 0x8000000d90197c23 */ /* 0x008fe20008010019 */
[----:B------:R-:W-:Y:S01]  /*e730*/  FSEL R7, R10, -INF , !P5 ;  /* 0xff8000000a077808 */ /* 0x000fe20006800000 */
[----:B------:R-:W-:Y:S01]  /*e740*/  IMAD.IADD R10, R207, 0x1, -R8 ;  /* 0x00000001cf0a7824 */ /* 0x000fe200078e0a08 */
[----:B------:R-:W-:Y:S02]  /*e750*/  ISETP.GE.AND P5, PT, R134, R206, PT ;  /* 0x000000ce8600720c */ /* 0x000fe40003fa6270 */
[----:B------:R-:W-:Y:S01]  /*e760*/  ISETP.GE.OR P1, PT, R132, R202, !P1 ;  /* 0x000000ca8400720c */ /* 0x000fe20004f26670 */
[----:B------:R-:W3:Y:S01]  /*e770*/  I2F R15, R20 ;  /* 0x00000014000f7306 */ /* 0x000ee20000201400 */
[----:B------:R-:W-:Y:S02]  /*e780*/  ISETP.GE.OR P5, PT, R134, R205, !P5 ;  /* 0x000000cd8600720c */ /* 0x000fe40006fa6670 */
[----:B------:R-:W-:Y:S01]  /*e790*/  IABS R10, R10 ;  /* 0x0000000a000a7213 */ /* 0x000fe20000000000 */
[----:B-1----:R-:W-:Y:S01]  /*e7a0*/  FFMA.FTZ R23, R14, -UR13, R23 ;  /* 0x8000000d0e177c23 */ /* 0x002fe20008010017 */
[----:B------:R-:W-:Y:S02]  /*e7b0*/  FSEL R227, R17, -INF , !P5 ;  /* 0xff80000011e37808 */ /* 0x000fe40006800000 */
[C---:B------:R-:W-:Y:S02]  /*e7c0*/  ISETP.GE.AND P5, PT, R134.reuse, R203, PT ;  /* 0x000000cb8600720c */ /* 0x040fe40003fa6270 */
[----:B------:R-:W-:Y:S01]  /*e7d0*/  ISETP.GE.OR P0, PT, R133, R205, !P0 ;  /* 0x000000cd8500720c */ /* 0x000fe20004706670 */
[----:B------:R-:W1:Y:S01]  /*e7e0*/  I2F R17, R10 ;  /* 0x0000000a00117306 */ /* 0x000e620000201400 */
[----:B------:R-:W-:Y:S02]  /*e7f0*/  ISETP.GE.OR P5, PT, R134, R202, !P5 ;  /* 0x000000ca8600720c */ /* 0x000fe40006fa6670 */
[----:B------:R-:W-:Y:S01]  /*e800*/  FSEL R159, R21, -INF , !P6 ;  /* 0xff800000159f7808 */ /* 0x000fe20007000000 */
[----:B--2---:R-:W-:Y:S01]  /*e810*/  FFMA.FTZ R27, R12, -UR13, R27 ;  /* 0x8000000d0c1b7c23 */ /* 0x004fe2000801001b */
[----:B------:R-:W-:Y:S02]  /*e820*/  FSEL R241, R19, -INF , !P5 ;  /* 0xff80000013f17808 */ /* 0x000fe40006800000 */
[-C--:B------:R-:W-:Y:S02]  /*e830*/  ISETP.GE.AND P5, PT, R8, R206.reuse, PT ;  /* 0x000000ce0800720c */ /* 0x080fe40003fa6270 */
[----:B------:R-:W-:Y:S02]  /*e840*/  ISETP.GE.AND P6, PT, R140, R203, PT ;  /* 0x000000cb8c00720c */ /* 0x000fe40003fc6270 */
[----:B------:R-:W-:Y:S02]  /*e850*/  ISETP.GE.OR P5, PT, R8, R205, !P5 ;  /* 0x000000cd0800720c */ /* 0x000fe40006fa6670 */
[----:B------:R-:W-:Y:S01]  /*e860*/  FSEL R161, R22, -INF , !P1 ;  /* 0xff80000016a17808 */ /* 0x000fe20004800000 */
[----:B---3--:R-:W-:Y:S01]  /*e870*/  FFMA.FTZ R26, R15, -UR13, R26 ;  /* 0x8000000d0f1a7c23 */ /* 0x008fe2000801001a */
[----:B------:R-:W-:Y:S02]  /*e880*/  FSEL R237, R24, -INF , !P0 ;  /* 0xff80000018ed7808 */ /* 0x000fe40004000000 */
[C---:B------:R-:W-:Y:S02]  /*e890*/  ISETP.GE.AND P1, PT, R4.reuse, R203, PT ;  /* 0x000000cb0400720c */ /* 0x040fe40003f26270 */
[----:B------:R-:W-:Y:S02]  /*e8a0*/  ISETP.GE.AND P0, PT, R4, R206, PT ;  /* 0x000000ce0400720c */ /* 0x000fe40003f06270 */
[-C--:B------:R-:W-:Y:S02]  /*e8b0*/  ISETP.GE.OR P6, PT, R140, R202.reuse, !P6 ;  /* 0x000000ca8c00720c */ /* 0x080fe400077c6670 */
[C---:B------:R-:W-:Y:S01]  /*e8c0*/  ISETP.GE.OR P1, PT, R4.reuse, R202, !P1 ;  /* 0x000000ca0400720c */ /* 0x040fe20004f26670 */
[----:B-1----:R-:W-:Y:S01]  /*e8d0*/  FFMA.FTZ R28, R17, -UR13, R28 ;  /* 0x8000000d111c7c23 */ /* 0x002fe2000801001c */
[----:B------:R-:W-:Y:S02]  /*e8e0*/  IADD3 R10, R3, 0x31, RZ ;  /* 0x00000031030a7810 */ /* 0x000fe40007ffe0ff */
[-C--:B------:R-:W-:Y:S02]  /*e8f0*/  ISETP.GE.OR P0, PT, R4, R205.reuse, !P0 ;  /* 0x000000cd0400720c */ /* 0x080fe40004706670 */
[----:B------:R-:W-:Y:S01]  /*e900*/  FSEL R155, R28, -INF , !P5 ;  /* 0xff8000001c9b7808 */ /* 0x000fe20006800000 */
[----:B------:R-:W-:Y:S01]  /*e910*/  IMAD.IADD R16, R207, 0x1, -R10 ;  /* 0x00000001cf107824 */ /* 0x000fe200078e0a0a */
[C---:B------:R-:W-:Y:S02]  /*e920*/  ISETP.GE.AND P5, PT, R10.reuse, R206, PT ;  /* 0x000000ce0a00720c */ /* 0x040fe40003fa6270 */
[----:B------:R-:W-:Y:S02]  /*e930*/  FMNMX.FTZ R4, R169, R0, !PT ;  /* 0x00000000a9047209 */ /* 0x000fe40007810000 */
[----:B------:R-:W-:Y:S02]  /*e940*/  IABS R16, R16 ;  /* 0x0000001000107213 */ /* 0x000fe40000000000 */
[----:B------:R-:W-:Y:S02]  /*e950*/  ISETP.GE.OR P5, PT, R10, R205, !P5 ;  /* 0x000000cd0a00720c */ /* 0x000fe40006fa6670 */
[----:B------:R-:W-:Y:S02]  /*e960*/  FSEL R157, R23, -INF , !P6 ;  /* 0xff800000179d7808 */ /* 0x000fe40007000000 */
[----:B------:R-:W1:Y:S01]  /*e970*/  I2F R16, R16 ;  /* 0x0000001000107306 */ /* 0x000e620000201400 */
[C---:B------:R-:W-:Y:S02]  /*e980*/  ISETP.GE.AND P6, PT, R8.reuse, R203, PT ;  /* 0x000000cb0800720c */ /* 0x040fe40003fc6270 */
[----:B------:R-:W-:Y:S02]  /*e990*/  IADD3 R6, R3, 0x38, RZ ;  /* 0x0000003803067810 */ /* 0x000fe40007ffe0ff */
[----:B------:R-:W-:Y:S02]  /*e9a0*/  FMNMX.FTZ R4, R139, R4, !PT ;  /* 0x000000048b047209 */ /* 0x000fe40007810000 */
[----:B------:R-:W-:Y:S01]  /*e9b0*/  ISETP.GE.OR P6, PT, R8, R202, !P6 ;  /* 0x000000ca0800720c */ /* 0x000fe200077c6670 */
[C---:B------:R-:W-:Y:S01]  /*e9c0*/  IMAD.IADD R8, R204.reuse, 0x1, -R8 ;  /* 0x00000001cc087824 */ /* 0x040fe200078e0a08 */
[----:B------:R-:W-:Y:S01]  /*e9d0*/  FMNMX.FTZ R4, R135, R4, !PT ;  /* 0x0000000487047209 */ /* 0x000fe20007810000 */
[--C-:B------:R-:W-:Y:S01]  /*e9e0*/  IMAD.IADD R21, R207, 0x1, -R6.reuse ;  /* 0x00000001cf157824 */ /* 0x100fe200078e0a06 */
[----:B------:R-:W-:Y:S02]  /*e9f0*/  IADD3 R3, R3, 0x39, RZ ;  /* 0x0000003903037810 */ /* 0x000fe40007ffe0ff */
[----:B------:R-:W-:Y:S02]  /*ea00*/  IABS R8, R8 ;  /* 0x0000000800087213 */ /* 0x000fe40000000000 */
[----:B------:R-:W-:Y:S01]  /*ea10*/  FMNMX.FTZ R12, R9, R4, !PT ;  /* 0x00000004090c7209 */ /* 0x000fe20007810000 */
[--C-:B------:R-:W-:Y:S01]  /*ea20*/  IMAD.IADD R13, R207, 0x1, -R3.reuse ;  /* 0x00000001cf0d7824 */ /* 0x100fe200078e0a03 */
[----:B------:R-:W-:Y:S01]  /*ea30*/  IABS R21, R21 ;  /* 0x0000001500157213 */ /* 0x000fe20000000000 */
[----:B------:R-:W2:Y:S01]  /*ea40*/  I2F R15, R8 ;  /* 0x00000008000f7306 */ /* 0x000ea20000201400 */
[----:B------:R-:W-:Y:S01]  /*ea50*/  FMNMX.FTZ R12, R233, R12, !PT ;  /* 0x0000000ce90c7209 */ /* 0x000fe20007810000 */
[C---:B------:R-:W-:Y:S01]  /*ea60*/  IMAD.IADD R4, R204.reuse, 0x1, -R3 ;  /* 0x00000001cc047824 */ /* 0x040fe200078e0a03 */
[----:B------:R-:W-:Y:S01]  /*ea70*/  IABS R18, R13 ;  /* 0x0000000d00127213 */ /* 0x000fe20000000000 */
[----:B------:R-:W-:Y:S01]  /*ea80*/  IMAD.IADD R13, R204, 0x1, -R6 ;  /* 0x00000001cc0d7824 */ /* 0x000fe200078e0a06 */
[----:B------:R-:W-:Y:S01]  /*ea90*/  FMNMX.FTZ R12, R231, R12, !PT ;  /* 0x0000000ce70c7209 */ /* 0x000fe20007810000 */
[----:B-1----:R-:W-:Y:S01]  /*eaa0*/  FFMA.FTZ R29, R16, -UR13, R29 ;  /* 0x8000000d101d7c23 */ /* 0x002fe2000801001d */
[----:B------:R-:W-:Y:S02]  /*eab0*/  FSEL R235, R25, -INF , !P0 ;  /* 0xff80000019eb7808 */ /* 0x000fe40004000000 */
[----:B------:R-:W-:Y:S01]  /*eac0*/  FMNMX.FTZ R12, R243, R12, !PT ;  /* 0x0000000cf30c7209 */ /* 0x000fe20007810000 */
[----:B------:R-:W1:Y:S01]  /*ead0*/  I2F R21, R21 ;  /* 0x0000001500157306 */ /* 0x000e620000201400 */
[----:B------:R-:W-:Y:S02]  /*eae0*/  FSEL R153, R29, -INF , !P5 ;  /* 0xff8000001d997808 */ /* 0x000fe40006800000 */
[CC--:B------:R-:W-:Y:S02]  /*eaf0*/  ISETP.GE.AND P5, PT, R10.reuse, R203.reuse, PT ;  /* 0x000000cb0a00720c */ /* 0x0c0fe40003fa6270 */
[----:B------:R-:W-:Y:S02]  /*eb00*/  FMNMX.FTZ R12, R227, R12, !PT ;  /* 0x0000000ce30c7209 */ /* 0x000fe40007810000 */
[----:B------:R-:W-:Y:S01]  /*eb10*/  ISETP.GE.OR P5, PT, R10, R202, !P5 ;  /* 0x000000ca0a00720c */ /* 0x000fe20006fa6670 */
[----:B------:R-:W-:Y:S01]  /*eb20*/  IMAD.IADD R10, R204, 0x1, -R10 ;  /* 0x00000001cc0a7824 */ /* 0x000fe200078e0a0a */
[----:B------:R-:W-:Y:S01]  /*eb30*/  FMNMX.FTZ R12, R163, R12, !PT ;  /* 0x0000000ca30c7209 */ /* 0x000fe20007810000 */
[----:B------:R-:W3:Y:S01]  /*eb40*/  I2F R18, R18 ;  /* 0x0000001200127306 */ /* 0x000ee20000201400 */
[----:B------:R-:W-:Y:S02]  /*eb50*/  ISETP.GE.AND P0, PT, R133, R203, PT ;  /* 0x000000cb8500720c */ /* 0x000fe40003f06270 */
[----:B------:R-:W-:Y:S01]  /*eb60*/  IABS R14, R10 ;  /* 0x0000000a000e7213 */ /* 0x000fe20000000000 */
[----:B--2---:R-:W-:Y:S01]  /*eb70*/  FFMA.FTZ R30, R15, -UR13, R30 ;  /* 0x8000000d0f1e7c23 */ /* 0x004fe2000801001e */
[----:B------:R-:W-:Y:S02]  /*eb80*/  FMNMX.FTZ R10, R137, R2, !PT ;  /* 0x00000002890a7209 */ /* 0x000fe40007810000 */
[----:B------:R-:W-:Y:S02]  /*eb90*/  FMNMX.FTZ R12, R159, R12, !PT ;  /* 0x0000000c9f0c7209 */ /* 0x000fe40007810000 */
[----:B------:R-:W-:Y:S01]  /*eba0*/  FMNMX.FTZ R10, R5, R10, !PT ;  /* 0x0000000a050a7209 */ /* 0x000fe20007810000 */
[----:B------:R2:W4:Y:S01]  /*ebb0*/  I2F R8, R14 ;  /* 0x0000000e00087306 */ /* 0x0005220000201400 */
[----:B------:R-:W-:Y:S02]  /*ebc0*/  ISETP.GE.OR P0, PT, R133, R202, !P0 ;  /* 0x000000ca8500720c */ /* 0x000fe40004706670 */
[----:B------:R-:W-:Y:S01]  /*ebd0*/  FMNMX.FTZ R10, R7, R10, !PT ;  /* 0x0000000a070a7209 */ /* 0x000fe20007810000 */
[----:B-1----:R-:W-:Y:S01]  /*ebe0*/  FFMA.FTZ R32, R21, -UR13, R32 ;  /* 0x8000000d15207c23 */ /* 0x002fe20008010020 */
[----:B------:R-:W-:Y:S01]  /*ebf0*/  IABS R13, R13 ;  /* 0x0000000d000d7213 */ /* 0x000fe20000000000 */
[----:B------:R-:W-:Y:S01]  /*ec00*/  LDSM.16.MT88.4 R20, [R186+0xc000] ;  /* 0x00c00000ba14783b */ /* 0x000fe20000004200 */
[----:B------:R-:W-:Y:S02]  /*ec10*/  FMNMX.FTZ R10, R11, R10, !PT ;  /* 0x0000000a0b0a7209 */ /* 0x000fe40007810000 */
[----:B------:R-:W-:Y:S02]  /*ec20*/  FSEL R167, R26, -INF , !P0 ;  /* 0xff8000001aa77808 */ /* 0x000fe40004000000 */
[----:B------:R-:W-:Y:S01]  /*ec30*/  FMNMX.FTZ R10, R143, R10, !PT ;  /* 0x0000000a8f0a7209 */ /* 0x000fe20007810000 */
[----:B------:R-:W1:Y:S01]  /*ec40*/  I2F R13, R13 ;  /* 0x0000000d000d7306 */ /* 0x000e620000201400 */
[----:B------:R-:W-:Y:S01]  /*ec50*/  ISETP.GE.AND P0, PT, R6, R206, PT ;  /* 0x000000ce0600720c */ /* 0x000fe20003f06270 */
[----:B---3--:R-:W-:Y:S01]  /*ec60*/  FFMA.FTZ R33, R18, -UR13, R33 ;  /* 0x8000000d12217c23 */ /* 0x008fe20008010021 */
[----:B------:R-:W-:Y:S02]  /*ec70*/  FMNMX.FTZ R10, R141, R10, !PT ;  /* 0x0000000a8d0a7209 */ /* 0x000fe40007810000 */
[----:B------:R-:W-:Y:S02]  /*ec80*/  IABS R4, R4 ;  /* 0x0000000400047213 */ /* 0x000fe40000000000 */
[----:B------:R-:W-:Y:S02]  /*ec90*/  FMNMX.FTZ R10, R229, R10, !PT ;  /* 0x0000000ae50a7209 */ /* 0x000fe40007810000 */
[----:B------:R-:W-:Y:S02]  /*eca0*/  ISETP.GE.OR P0, PT, R6, R205, !P0 ;  /* 0x000000cd0600720c */ /* 0x000fe40004706670 */
[----:B------:R-:W3:Y:S01]  /*ecb0*/  I2F R4, R4 ;  /* 0x0000000400047306 */ /* 0x000ee20000201400 */
[----:B--2---:R-:W-:Y:S01]  /*ecc0*/  FMNMX.FTZ R14, R237, R12, !PT ;  /* 0x0000000ced0e7209 */ /* 0x004fe20007810000 */
[----:B----4-:R-:W-:Y:S01]  /*ecd0*/  FFMA.FTZ R31, R8, -UR13, R31 ;  /* 0x8000000d081f7c23 */ /* 0x010fe2000801001f */
[----:B------:R-:W-:Y:S02]  /*ece0*/  FMNMX.FTZ R12, R241, R10, !PT ;  /* 0x0000000af10c7209 */ /* 0x000fe40007810000 */
[----:B------:R-:W-:Y:S02]  /*ecf0*/  FMNMX.FTZ R10, R235, R14, !PT ;  /* 0x0000000eeb0a7209 */ /* 0x000fe40007810000 */
[----:B------:R-:W-:Y:S02]  /*ed00*/  FSEL R147, R32, -INF , !P0 ;  /* 0xff80000020937808 */ /* 0x000fe40004000000 */
[----:B------:R-:W-:Y:S02]  /*ed10*/  FMNMX.FTZ R10, R155, R10, !PT ;  /* 0x0000000a9b0a7209 */ /* 0x000fe40007810000 */
[----:B------:R-:W-:Y:S02]  /*ed20*/  ISETP.GE.AND P0, PT, R3, R206, PT ;  /* 0x000000ce0300720c */ /* 0x000fe40003f06270 */
[----:B------:R-:W-:Y:S01]  /*ed30*/  FSEL R165, R27, -INF , !P1 ;  /* 0xff8000001ba57808 */ /* 0x000fe20004800000 */
[----:B-1----:R-:W-:Y:S01]  /*ed40*/  FFMA.FTZ R34, R13, -UR13, R34 ;  /* 0x8000000d0d227c23 */ /* 0x002fe20008010022 */
[----:B------:R-:W-:Y:S02]  /*ed50*/  FMNMX.FTZ R12, R161, R12, !PT ;  /* 0x0000000ca10c7209 */ /* 0x000fe40007810000 */
[----:B------:R-:W-:Y:S02]  /*ed60*/  FMNMX.FTZ R10, R153, R10, !PT ;  /* 0x0000000a990a7209 */ /* 0x000fe40007810000 */
[----:B------:R-:W-:Y:S02]  /*ed70*/  ISETP.GE.AND P1, PT, R6, R203, PT ;  /* 0x000000cb0600720c */ /* 0x000fe40003f26270 */
[----:B------:R-:W-:Y:S02]  /*ed80*/  ISETP.GE.OR P0, PT, R3, R205, !P0 ;  /* 0x000000cd0300720c */ /* 0x000fe40004706670 */
[----:B------:R-:W-:Y:S01]  /*ed90*/  FMNMX.FTZ R12, R157, R12, !PT ;  /* 0x0000000c9d0c7209 */ /* 0x000fe20007810000 */
[----:B---3--:R-:W-:Y:S01]  /*eda0*/  FFMA.FTZ R35, R4, -UR13, R35 ;  /* 0x8000000d04237c23 */ /* 0x008fe20008010023 */
[----:B------:R-:W-:Y:S02]  /*edb0*/  FSEL R145, R33, -INF , !P0 ;  /* 0xff80000021917808 */ /* 0x000fe40004000000 */
[----:B------:R-:W-:Y:S02]  /*edc0*/  ISETP.GE.OR P1, PT, R6, R202, !P1 ;  /* 0x000000ca0600720c */ /* 0x000fe40004f26670 */
[----:B------:R-:W-:Y:S02]  /*edd0*/  FMNMX.FTZ R6, R147, R10, !PT ;  /* 0x0000000a93067209 */ /* 0x000fe40007810000 */
[----:B------:R-:W-:Y:S02]  /*ede0*/  FMNMX.FTZ R12, R167, R12, !PT ;  /* 0x0000000ca70c7209 */ /* 0x000fe40007810000 */
[----:B------:R-:W-:Y:S02]  /*edf0*/  FMNMX.FTZ R10, R145, R6, !PT ;  /* 0x00000006910a7209 */ /* 0x000fe40007810000 */
[----:B------:R-:W-:Y:S02]  /*ee00*/  FSEL R151, R30, -INF , !P6 ;  /* 0xff8000001e977808 */ /* 0x000fe40007000000 */
[----:B------:R-:W-:Y:S01]  /*ee10*/  FMNMX.FTZ R12, R165, R12, !PT ;  /* 0x0000000ca50c7209 */ /* 0x000fe20007810000 */
[----:B------:R-:W1:Y:S01]  /*ee20*/  SHFL.BFLY PT, R15, R10, 0x2, 0x1f ;  /* 0x0c401f000a0f7f89 */ /* 0x000e6200000e0000 */
[----:B------:R-:W-:Y:S02]  /*ee30*/  FSEL R149, R31, -INF , !P5 ;  /* 0xff8000001f957808 */ /* 0x000fe40006800000 */
[----:B------:R-:W-:Y:S02]  /*ee40*/  FMNMX.FTZ R12, R151, R12, !PT ;  /* 0x0000000c970c7209 */ /* 0x000fe40007810000 */
[C---:B------:R-:W-:Y:S02]  /*ee50*/  ISETP.GE.AND P0, PT, R3.reuse, R203, PT ;  /* 0x000000cb0300720c */ /* 0x040fe40003f06270 */
[----:B------:R-:W-:Y:S01]  /*ee60*/  FSEL R144, R34, -INF , !P1 ;  /* 0xff80000022907808 */ /* 0x000fe20004800000 */
[----:B------:R-:W-:Y:S01]  /*ee70*/  LDSM.16.MT88.4 R28, [R185+0xc000] ;  /* 0x00c00000b91c783b */ /* 0x000fe20000004200 */
[----:B------:R-:W-:Y:S02]  /*ee80*/  ISETP.GE.OR P0, PT, R3, R202, !P0 ;  /* 0x000000ca0300720c */ /* 0x000fe40004706670 */
[----:B------:R-:W-:Y:S02]  /*ee90*/  FMNMX.FTZ R3, R149, R12, !PT ;  /* 0x0000000c95037209 */ /* 0x000fe40007810000 */
[----:B------:R-:W-:Y:S02]  /*eea0*/  FSEL R133, R35, -INF , !P0 ;  /* 0xff80000023857808 */ /* 0x000fe40004000000 */
[----:B------:R-:W-:Y:S04]  /*eeb0*/  FMNMX.FTZ R8, R144, R3, !PT ;  /* 0x0000000390087209 */ /* 0x000fe80007810000 */
        /* <DEDUP_REMOVED lines=8> */
[----:B------:R-:W-:Y:S02]  /*ef40*/  FMUL.FTZ R148, R132, c[0x0][0x23c] ;  /* 0x00008f0084947a20 */ /* 0x000fe40000410000 */
[----:B------:R-:W1:Y:S03]  /*ef50*/  LDSM.16.MT88.4 R12, [R188+0xc000] ;  /* 0x00c00000bc0c783b */ /* 0x000e660000004200 */
[----:B------:R-:W-:Y:S05]  /*ef60*/  FSEL R148, R148, RZ, P1 ;  /* 0x000000ff94947208 */ /* 0x000fea0000800000 */
[--C-:B------:R-:W-:Y:S02]  /*ef70*/  FFMA.FTZ R171, R9, c[0x0][0x23c], -R148.reuse ;  /* 0x00008f0009ab7a23 */ /* 0x100fe40000010894 */
[----:B------:R-:W-:Y:S02]  /*ef80*/  IMAD.U32 R9, RZ, RZ, UR21 ;  /* 0x00000015ff097e24 */ /* 0x000fe4000f8e00ff */
[--C-:B------:R-:W-:Y:S01]  /*ef90*/  FFMA.FTZ R225, R169, c[0x0][0x23c], -R148.reuse ;  /* 0x00008f00a9e17a23 */ /* 0x100fe20000010894 */
[----:B--2---:R-:W-:Y:S01]  /*efa0*/  FMNMX.FTZ R3, R4, R3, !PT ;  /* 0x0000000304037209 */ /* 0x004fe20007810000 */
[--C-:B------:R-:W-:Y:S01]  /*efb0*/  FFMA.FTZ R212, R135, c[0x0][0x23c], -R148.reuse ;  /* 0x00008f0087d47a23 */ /* 0x100fe20000010894 */
[----:B------:R-:W-:Y:S01]  /*efc0*/  LOP3.LUT R4, R221, UR31, R9, 0x96, !PT ;  /* 0x0000001fdd047c12 */ /* 0x000fe2000f8e9609 */
[--C-:B------:R-:W-:Y:S01]  /*efd0*/  FFMA.FTZ R216, R139, c[0x0][0x23c], -R148.reuse ;  /* 0x00008f008bd87a23 */ /* 0x100fe20000010894 */
[C---:B------:R-:W-:Y:S01]  /*efe0*/  FSETP.NEU.FTZ.AND P0, PT, R3.reuse, -INF , PT ;  /* 0xff8000000300780b */ /* 0x040fe20003f1d000 */
[----:B------:R-:W-:Y:S01]  /*eff0*/  FMUL.FTZ R146, R3, c[0x0][0x23c] ;  /* 0x00008f0003927a20 */ /* 0x000fe20000410000 */
[----:B------:R-:W-:Y:S01]  /*f000*/  MUFU.EX2 R171, R171 ;  /* 0x000000ab00ab7308 */ /* 0x000fe20000000800 */
[----:B------:R-:W-:Y:S01]  /*f010*/  IMAD.WIDE.U32 R248, R4, -0x326172a9, RZ ;  /* 0xcd9e8d5704f87825 */ /* 0x000fe200078e00ff */
[----:B------:R-:W-:Y:S02]  /*f020*/  UIADD3 UR31, UR31, 0x1, URZ ;  /* 0x000000011f1f7890 */ /* 0x000fe4000fffe03f */
[----:B------:R-:W-:Y:S01]  /*f030*/  FSEL R146, R146, RZ, P0 ;  /* 0x000000ff92927208 */ /* 0x000fe20000000000 */
[----:B------:R-:W-:Y:S01]  /*f040*/  FFMA.FTZ R242, R147, c[0x0][0x23c], -R148 ;  /* 0x00008f0093f27a23 */ /* 0x000fe20000010894 */
[----:B------:R-:W-:Y:S01]  /*f050*/  LOP3.LUT R248, R239, UR30, R248, 0x96, !PT ;  /* 0x0000001eeff87c12 */ /* 0x000fe2000f8e96f8 */
[----:B------:R-:W-:Y:S01]  /*f060*/  FFMA.FTZ R224, R243, c[0x0][0x23c], -R148 ;  /* 0x00008f00f3e07a23 */ /* 0x000fe20000010894 */
[----:B------:R-:W-:Y:S01]  /*f070*/  LOP3.LUT R4, R249, UR24, R218, 0x96, !PT ;  /* 0x00000018f9047c12 */ /* 0x000fe2000f8e96da */
[--C-:B------:R-:W-:Y:S01]  /*f080*/  FFMA.FTZ R168, R7, c[0x0][0x23c], -R146.reuse ;  /* 0x00008f0007a87a23 */ /* 0x100fe20000010892 */
[----:B------:R-:W-:Y:S01]  /*f090*/  FSEL R7, R132, RZ, P1 ;  /* 0x000000ff84077208 */ /* 0x000fe20000800000 */
[----:B------:R-:W-:Y:S01]  /*f0a0*/  IMAD.WIDE.U32 R248, R248, -0x2daee0ad, RZ ;  /* 0xd2511f53f8f87825 */ /* 0x000fe200078e00ff */
[----:B------:R-:W2:Y:S03]  /*f0b0*/  MUFU.EX2 R212, R212 ;  /* 0x000000d400d47308 */ /* 0x000ea60000000800 */
[----:B------:R-:W-:Y:S04]  /*f0c0*/  IMAD.WIDE.U32 R246, R4, -0x2daee0ad, RZ ;  /* 0xd2511f5304f67825 */ /* 0x000fe800078e00ff */
[----:B------:R-:W-:Y:S01]  /*f0d0*/  FFMA.FTZ R169, R5, c[0x0][0x23c], -R146 ;  /* 0x00008f0005a97a23 */ /* 0x000fe20000010892 */
[----:B------:R-:W-:Y:S01]  /*f0e0*/  LOP3.LUT R4, R247, UR29, R214, 0x96, !PT ;  /* 0x0000001df7047c12 */ /* 0x000fe2000f8e96d6 */
[----:B------:R-:W-:Y:S01]  /*f0f0*/  FFMA.FTZ R135, R11, c[0x0][0x23c], -R146 ;  /* 0x00008f000b877a23 */ /* 0x000fe20000010892 */
[----:B------:R-:W-:Y:S01]  /*f100*/  LOP3.LUT R246, R249, UR25, R246, 0x96, !PT ;  /* 0x00000019f9f67c12 */ /* 0x000fe2000f8e96f6 */
[----:B------:R-:W-:Y:S01]  /*f110*/  FFMA.FTZ R170, R137, c[0x0][0x23c], -R146 ;  /* 0x00008f0089aa7a23 */ /* 0x000fe20000010892 */
[----:B------:R-:W-:Y:S01]  /*f120*/  FSEL R5, R3, RZ, P0 ;  /* 0x000000ff03057208 */ /* 0x000fe20000000000 */
[----:B------:R-:W-:Y:S01]  /*f130*/  IMAD.WIDE.U32 R244, R4, -0x326172a9, RZ ;  /* 0xcd9e8d5704f47825 */ /* 0x000fe200078e00ff */
[----:B------:R-:W-:Y:S01]  /*f140*/  MUFU.EX2 R168, R168 ;  /* 0x000000a800a87308 */ /* 0x000fe20000000800 */
[----:B------:R-:W-:Y:S02]  /*f150*/  PLOP3.LUT P0, PT, PT, PT, UP0, 0x80, 0x0 ;  /* 0x000000000000781c */ /* 0x000fe40003f0f008 */
[----:B------:R-:W-:Y:S01]  /*f160*/  IMAD.WIDE.U32 R246, R246, -0x326172a9, RZ ;  /* 0xcd9e8d57f6f67825 */ /* 0x000fe200078e00ff */
[----:B------:R-:W-:Y:S03]  /*f170*/  LOP3.LUT R4, R245, UR26, R238, 0x96, !PT ;  /* 0x0000001af5047c12 */ /* 0x000fe6000f8e96ee */
[----:B------:R-:W-:Y:S01]  /*f180*/  FADD.FTZ R7, -R7, R0 ;  /* 0x0000000007077221 */ /* 0x000fe20000010100 */
[----:B------:R-:W-:Y:S01]  /*f190*/  LOP3.LUT R244, R247, UR23, R244, 0x96, !PT ;  /* 0x00000017f7f47c12 */ /* 0x000fe2000f8e96f4 */
[----:B------:R-:W-:Y:S01]  /*f1a0*/  IMAD.WIDE.U32 R8, R4, -0x2daee0ad, RZ ;  /* 0xd2511f5304087825 */ /* 0x000fe200078e00ff */
[----:B------:R-:W3:Y:S03]  /*f1b0*/  MUFU.EX2 R135, R135 ;  /* 0x0000008700877308 */ /* 0x000ee60000000800 */
[----:B------:R-:W-:Y:S01]  /*f1c0*/  IMAD.WIDE.U32 R244, R244, -0x2daee0ad, RZ ;  /* 0xd2511f53f4f47825 */ /* 0x000fe200078e00ff */
[----:B------:R-:W-:Y:S03]  /*f1d0*/  LOP3.LUT R248, R9, UR22, R248, 0x96, !PT ;  /* 0x0000001609f87c12 */ /* 0x000fe6000f8e96f8 */
[----:B------:R-:W-:Y:S01]  /*f1e0*/  FADD.FTZ R0, -R5, R2 ;  /* 0x0000000205007221 */ /* 0x000fe20000010100 */
[----:B------:R-:W-:Y:S01]  /*f1f0*/  LOP3.LUT R4, R245, UR15, R8, 0x96, !PT ;  /* 0x0000000ff5047c12 */ /* 0x000fe2000f8e9608 */
[----:B------:R-:W-:Y:S01]  /*f200*/  FMUL.FTZ R2, R7, c[0x0][0x23c] ;  /* 0x00008f0007027a20 */ /* 0x000fe20000410000 */
[----:B------:R-:W-:Y:S01]  /*f210*/  MUFU.EX2 R225, R225 ;  /* 0x000000e100e17308 */ /* 0x000fe20000000800 */
[----:B------:R-:W-:Y:S02]  /*f220*/  FMUL.FTZ R0, R0, c[0x0][0x23c] ;  /* 0x00008f0000007a20 */ /* 0x000fe40000410000 */
[----:B------:R-:W-:Y:S04]  /*f230*/  IMAD.WIDE.U32 R4, R4, -0x326172a9, RZ ;  /* 0xcd9e8d5704047825 */ /* 0x000fe800078e00ff */
[----:B------:R-:W-:Y:S01]  /*f240*/  IMAD.WIDE.U32 R248, R248, -0x326172a9, RZ ;  /* 0xcd9e8d57f8f87825 */ /* 0x000fe200078e00ff */
[C---:B------:R-:W-:Y:S02]  /*f250*/  LOP3.LUT R9, R4.reuse, 0xffff, RZ, 0xc0, !PT ;  /* 0x0000ffff04097812 */ /* 0x040fe400078ec0ff */
[----:B------:R-:W4:Y:S01]  /*f260*/  MUFU.EX2 R216, R216 ;  /* 0x000000d800d87308 */ /* 0x000f220000000800 */
[----:B------:R-:W-:Y:S01]  /*f270*/  LOP3.LUT R138, R4, 0xff, RZ, 0xc0, !PT ;  /* 0x000000ff048a7812 */ /* 0x000fe200078ec0ff */
[----:B------:R-:W-:Y:S01]  /*f280*/  FFMA.FTZ R230, R143, c[0x0][0x23c], -R146 ;  /* 0x00008f008fe67a23 */ /* 0x000fe20000010892 */
[----:B------:R-:W-:Y:S01]  /*f290*/  LOP3.LUT R7, R5, UR4, R248, 0x96, !PT ;  /* 0x0000000405077c12 */ /* 0x000fe2000f8e96f8 */
[----:B------:R-:W-:Y:S01]  /*f2a0*/  FFMA.FTZ R243, R153, c[0x0][0x23c], -R148 ;  /* 0x00008f0099f37a23 */ /* 0x000fe20000010894 */
[----:B------:R-:W-:Y:S01]  /*f2b0*/  SHF.R.U32.HI R5, RZ, 0x18, R4 ;  /* 0x00000018ff057819 */ /* 0x000fe20000011604 */
[--C-:B------:R-:W-:Y:S01]  /*f2c0*/  FFMA.FTZ R240, R151, c[0x0][0x23c], -R146.reuse ;  /* 0x00008f0097f07a23 */ /* 0x100fe20000010892 */
[----:B------:R-:W-:Y:S01]  /*f2d0*/  LOP3.LUT R11, R7, 0xffff, RZ, 0xc0, !PT ;  /* 0x0000ffff070b7812 */ /* 0x000fe200078ec0ff */
[----:B------:R-:W-:Y:S01]  /*f2e0*/  FFMA.FTZ R245, R149, c[0x0][0x23c], -R146 ;  /* 0x00008f0095f57a23 */ /* 0x000fe20000010892 */
[----:B------:R-:W-:Y:S01]  /*f2f0*/  SHF.R.U32.HI R6, RZ, 0x10, R4 ;  /* 0x00000010ff067819 */ /* 0x000fe20000011604 */
[----:B------:R-:W-:Y:S01]  /*f300*/  MUFU.EX2 R170, R170 ;  /* 0x000000aa00aa7308 */ /* 0x000fe20000000800 */
[----:B------:R-:W-:Y:S01]  /*f310*/  SHF.R.U32.HI R4, RZ, 0x10, R7 ;  /* 0x00000010ff047819 */ /* 0x000fe20000011607 */
[----:B------:R-:W-:Y:S01]  /*f320*/  FFMA.FTZ R227, R227, c[0x0][0x23c], -R148 ;  /* 0x00008f00e3e37a23 */ /* 0x000fe20000010894 */
[----:B------:R-:W-:Y:S01]  /*f330*/  SHF.R.U32.HI R9, RZ, 0x8, R9 ;  /* 0x00000008ff097819 */ /* 0x000fe20000011609 */
[--C-:B------:R-:W-:Y:S01]  /*f340*/  FFMA.FTZ R229, R229, c[0x0][0x23c], -R146.reuse ;  /* 0x00008f00e5e57a23 */ /* 0x100fe20000010892 */
[----:B------:R-:W-:Y:S01]  /*f350*/  SHF.R.U32.HI R11, RZ, 0x8, R11 ;  /* 0x00000008ff0b7819 */ /* 0x000fe2000001160b */
[--C-:B------:R-:W-:Y:S01]  /*f360*/  FFMA.FTZ R226, R241, c[0x0][0x23c], -R146.reuse ;  /* 0x00008f00f1e27a23 */ /* 0x100fe20000010892 */
[----:B------:R-:W-:Y:S01]  /*f370*/  LOP3.LUT R136, R7, 0xff, RZ, 0xc0, !PT ;  /* 0x000000ff07887812 */ /* 0x000fe200078ec0ff */
[----:B------:R-:W-:Y:S01]  /*f380*/  FFMA.FTZ R241, R157, c[0x0][0x23c], -R146 ;  /* 0x00008f009df17a23 */ /* 0x000fe20000010892 */
[----:B------:R-:W-:Y:S01]  /*f390*/  SHF.R.U32.HI R7, RZ, 0x18, R7 ;  /* 0x00000018ff077819 */ /* 0x000fe20000011607 */
[----:B------:R-:W5:Y:S01]  /*f3a0*/  MUFU.EX2 R169, R169 ;  /* 0x000000a900a97308 */ /* 0x000f620000000800 */
[----:B------:R-:W-:Y:S01]  /*f3b0*/  LOP3.LUT R6, R6, 0xff, RZ, 0xc0, !PT ;  /* 0x000000ff06067812 */ /* 0x000fe200078ec0ff */
[----:B------:R-:W-:Y:S01]  /*f3c0*/  FFMA.FTZ R228, R233, c[0x0][0x23c], -R148 ;  /* 0x00008f00e9e47a23 */ /* 0x000fe20000010894 */
[----:B------:R-:W-:Y:S01]  /*f3d0*/  LOP3.LUT R4, R4, 0xff, RZ, 0xc0, !PT ;  /* 0x000000ff04047812 */ /* 0x000fe200078ec0ff */
[----:B------:R-:W-:Y:S01]  /*f3e0*/  FFMA.FTZ R233, R141, c[0x0][0x23c], -R146 ;  /* 0x00008f008de97a23 */ /* 0x000fe20000010892 */
[----:B------:R-:W-:Y:S01]  /*f3f0*/  PRMT R138, R138, 0x5410, R9 ;  /* 0x000054108a8a7816 */ /* 0x000fe20000000009 */
[----:B------:R-:W-:Y:S01]  /*f400*/  LDSM.16.MT88.4 R140, [R185+0xe800] ;  /* 0x00e80000b98c783b */ /* 0x000fe20000004200 */
[----:B------:R-:W-:Y:S01]  /*f410*/  PRMT R136, R136, 0x5410, R11 ;  /* 0x0000541088887816 */ /* 0x000fe2000000000b */
[----:B------:R-:W-:Y:S01]  /*f420*/  FFMA.FTZ R231, R231, c[0x0][0x23c], -R148 ;  /* 0x00008f00e7e77a23 */ /* 0x000fe20000010894 */
[----:B------:R-:W-:Y:S01]  /*f430*/  PRMT R6, R6, 0x5410, R5 ;  /* 0x0000541006067816 */ /* 0x000fe20000000005 */
[----:B------:R-:W1:Y:S01]  /*f440*/  MUFU.EX2 R2, R2 ;  /* 0x0000000200027308 */ /* 0x000e620000000800 */
[----:B------:R-:W-:Y:S01]  /*f450*/  PRMT R4, R4, 0x5410, R7 ;  /* 0x0000541004047816 */ /* 0x000fe20000000007 */
[--C-:B------:R-:W-:Y:S01]  /*f460*/  HSET2.LE.AND R138, R138, R211.reuse, PT ;  /* 0x000000d38a8a7233 */ /* 0x100fe20003803000 */
[----:B--2---:R-:W-:Y:S01]  /*f470*/  F2FP.PACK_AB R7, R171, R212 ;  /* 0x000000d4ab07723e */ /* 0x004fe200000000ff */
[--C-:B------:R-:W-:Y:S01]  /*f480*/  HSET2.LE.AND R139, R6, R211.reuse, PT ;  /* 0x000000d3068b7233 */ /* 0x100fe20003803000 */
[----:B---3--:R-:W-:Y:S01]  /*f490*/  F2FP.PACK_AB R6, R135, R168 ;  /* 0x000000a88706723e */ /* 0x008fe200000000ff */
[--C-:B------:R-:W-:Y:S01]  /*f4a0*/  HSET2.LE.AND R136, R136, R211.reuse, PT ;  /* 0x000000d388887233 */ /* 0x100fe20003803000 */
[----:B----4-:R-:W-:Y:S01]  /*f4b0*/  F2FP.PACK_AB R5, R216, R225 ;  /* 0x000000e1d805723e */ /* 0x010fe200000000ff */
[--C-:B------:R-:W-:Y:S01]  /*f4c0*/  HSET2.LE.AND R137, R4, R211.reuse, PT ;  /* 0x000000d304897233 */ /* 0x100fe20003803000 */
[----:B------:R-:W-:Y:S01]  /*f4d0*/  LOP3.LUT R138, R138, R7, RZ, 0xc0, !PT ;  /* 0x000000078a8a7212 */ /* 0x000fe200078ec0ff */
[----:B------:R-:W2:Y:S01]  /*f4e0*/  MUFU.EX2 R0, R0 ;  /* 0x0000000000007308 */ /* 0x000ea20000000800 */
[----:B------:R-:W-:Y:S01]  /*f4f0*/  LOP3.LUT R139, R139, R6, RZ, 0xc0, !PT ;  /* 0x000000068b8b7212 */ /* 0x000fe200078ec0ff */
[----:B------:R-:W-:Y:S01]  /*f500*/  FFMA.FTZ R234, R167, c[0x0][0x23c], -R146 ;  /* 0x00008f00a7ea7a23 */ /* 0x000fe20000010892 */
[----:B------:R-:W-:Y:S01]  /*f510*/  LOP3.LUT R136, R136, R5, RZ, 0xc0, !PT ;  /* 0x0000000588887212 */ /* 0x000fe200078ec0ff */
[--C-:B------:R-:W-:Y:S01]  /*f520*/  FFMA.FTZ R236, R163, c[0x0][0x23c], -R148.reuse ;  /* 0x00008f00a3ec7a23 */ /* 0x100fe20000010894 */
[----:B-----5:R-:W-:Y:S01]  /*f530*/  F2FP.PACK_AB R4, R169, R170 ;  /* 0x000000aaa904723e */ /* 0x020fe200000000ff */
[----:B------:R-:W-:Y:S02]  /*f540*/  FFMA.FTZ R232, R237, c[0x0][0x23c], -R148 ;  /* 0x00008f00ede87a23 */ /* 0x000fe40000010894 */
[----:B------:R-:W-:Y:S01]  /*f550*/  FFMA.FTZ R237, R165, c[0x0][0x23c], -R146 ;  /* 0x00008f00a5ed7a23 */ /* 0x000fe20000010892 */
[----:B------:R-:W-:Y:S01]  /*f560*/  LOP3.LUT R137, R137, R4, RZ, 0xc0, !PT ;  /* 0x0000000489897212 */ /* 0x000fe200078ec0ff */
[----:B------:R-:W-:Y:S01]  /*f570*/  MUFU.EX2 R228, R228 ;  /* 0x000000e400e47308 */ /* 0x000fe20000000800 */
[----:B------:R-:W-:Y:S02]  /*f580*/  FFMA.FTZ R235, R235, c[0x0][0x23c], -R148 ;  /* 0x00008f00ebeb7a23 */ /* 0x000fe40000010894 */
[C---:B-1----:R-:W-:Y:S02]  /*f590*/  FMUL.FTZ R4, R2.reuse, R128 ;  /* 0x0000008002047220 */ /* 0x042fe40000410000 */
[C---:B------:R-:W-:Y:S02]  /*f5a0*/  FMUL.FTZ R5, R2.reuse, R129 ;  /* 0x0000008102057220 */ /* 0x040fe40000410000 */
[C---:B------:R-:W-:Y:S02]  /*f5b0*/  FMUL.FTZ R8, R2.reuse, R124 ;  /* 0x0000007c02087220 */ /* 0x040fe40000410000 */
[C---:B------:R-:W-:Y:S01]  /*f5c0*/  FMUL.FTZ R9, R2.reuse, R125 ;  /* 0x0000007d02097220 */ /* 0x040fe20000410000 */
[----:B------:R-:W-:Y:S01]  /*f5d0*/  MUFU.EX2 R231, R231 ;  /* 0x000000e700e77308 */ /* 0x000fe20000000800 */
[----:B------:R-:W-:Y:S02]  /*f5e0*/  FMUL.FTZ R16, R2, R116 ;  /* 0x0000007402107220 */ /* 0x000fe40000410000 */
[C---:B--2---:R-:W-:Y:S02]  /*f5f0*/  FMUL.FTZ R6, R0.reuse, R130 ;  /* 0x0000008200067220 */ /* 0x044fe40000410000 */
        /* <DEDUP_REMOVED lines=12> */
[----:B------:R-:W-:Y:S01]  /*f6c0*/  MUFU.EX2 R233, R233 ;  /* 0x000000e900e97308 */ /* 0x000fe20000000800 */
[----:B------:R-:W-:Y:S01]  /*f6d0*/  LDSM.16.MT88.4 R116, [R185+0xc800] ;  /* 0x00c80000b974783b */ /* 0x000fe20000004200 */
[C---:B------:R-:W-:Y:S02]  /*f6e0*/  FMUL.FTZ R13, R2.reuse, R121 ;  /* 0x00000079020d7220 */ /* 0x040fe40000410000 */
[----:B------:R-:W-:Y:S02]  /*f6f0*/  FMUL.FTZ R24, R2, R108 ;  /* 0x0000006c02187220 */ /* 0x000fe40000410000 */
[C---:B------:R-:W-:Y:S04]  /*f700*/  FMUL.FTZ R14, R0.reuse, R122 ;  /* 0x0000007a000e7220 */ /* 0x040fe80000410000 */
[----:B------:R-:W-:Y:S01]  /*f710*/  FMUL.FTZ R15, R0, R123 ;  /* 0x0000007b000f7220 */ /* 0x000fe20000410000 */
[----:B------:R-:W-:Y:S01]  /*f720*/  MUFU.EX2 R236, R236 ;  /* 0x000000ec00ec7308 */ /* 0x000fe20000000800 */
[----:B------:R-:W1:Y:S01]  /*f730*/  LDSM.16.MT88.4 R120, [R184+0xc000] ;  /* 0x00c00000b878783b */ /* 0x000e620000004200 */
[----:B------:R-:W-:Y:S02]  /*f740*/  FMUL.FTZ R25, R2, R109 ;  /* 0x0000006d02197220 */ /* 0x000fe40000410000 */
[C---:B------:R-:W-:Y:S02]  /*f750*/  FMUL.FTZ R26, R0.reuse, R110 ;  /* 0x0000006e001a7220 */ /* 0x040fe40000410000 */
[C---:B------:R-:W-:Y:S01]  /*f760*/  HMMA.16816.F32 R12, R136.reuse, R20, R12 ;  /* 0x00000014880c723c */ /* 0x040fe2000000180c */
[----:B------:R-:W-:Y:S02]  /*f770*/  FMUL.FTZ R27, R0, R111 ;  /* 0x0000006f001b7220 */ /* 0x000fe40000410000 */
[----:B------:R-:W-:Y:S01]  /*f780*/  LDSM.16.MT88.4 R108, [R184+0xe000] ;  /* 0x00e00000b86c783b */ /* 0x000fe20000004200 */
[C---:B------:R-:W-:Y:S01]  /*f790*/  FMUL.FTZ R32, R2.reuse, R100 ;  /* 0x0000006402207220 */ /* 0x040fe20000410000 */
[----:B------:R-:W-:Y:S01]  /*f7a0*/  MUFU.EX2 R241, R241 ;  /* 0x000000f100f17308 */ /* 0x000fe20000000800 */
[C---:B------:R-:W-:Y:S02]  /*f7b0*/  FMUL.FTZ R33, R2.reuse, R101 ;  /* 0x0000006502217220 */ /* 0x040fe40000410000 */
[C---:B------:R-:W-:Y:S01]  /*f7c0*/  HMMA.16816.F32 R16, R136.reuse, R22, R16 ;  /* 0x000000168810723c */ /* 0x040fe20000001810 */
[C---:B------:R-:W-:Y:S03]  /*f7d0*/  FMUL.FTZ R20, R2.reuse, R112 ;  /* 0x0000007002147220 */ /* 0x040fe60000410000 */
[----:B------:R-:W-:Y:S02]  /*f7e0*/  FMUL.FTZ R21, R2, R113 ;  /* 0x0000007102157220 */ /* 0x000fe40000410000 */
[C---:B------:R-:W-:Y:S01]  /*f7f0*/  FMUL.FTZ R34, R0.reuse, R102 ;  /* 0x0000006600227220 */ /* 0x040fe20000410000 */
[----:B------:R-:W-:Y:S01]  /*f800*/  MUFU.EX2 R224, R224 ;  /* 0x000000e000e07308 */ /* 0x000fe20000000800 */
[C---:B------:R-:W-:Y:S04]  /*f810*/  FMUL.FTZ R22, R0.reuse, R114 ;  /* 0x0000007200167220 */ /* 0x040fe80000410000 */
[C---:B------:R-:W-:Y:S02]  /*f820*/  FMUL.FTZ R23, R0.reuse, R115 ;  /* 0x0000007300177220 */ /* 0x040fe40000410000 */
[----:B------:R-:W2:Y:S01]  /*f830*/  LDSM.16.MT88.4 R112, [R188+0xe000] ;  /* 0x00e00000bc70783b */ /* 0x000ea20000004200 */
[----:B------:R-:W-:Y:S02]  /*f840*/  FMUL.FTZ R35, R0, R103 ;  /* 0x0000006700237220 */ /* 0x000fe40000410000 */
[C---:B------:R-:W-:Y:S01]  /*f850*/  FMUL.FTZ R36, R2.reuse, R36 ;  /* 0x0000002402247220 */ /* 0x040fe20000410000 */
[----:B------:R-:W3:Y:S01]  /*f860*/  MUFU.EX2 R227, R227 ;  /* 0x000000e300e37308 */ /* 0x000ee20000000800 */
[C---:B------:R-:W-:Y:S01]  /*f870*/  HMMA.16816.F32 R20, R136.reuse, R28, R20 ;  /* 0x0000001c8814723c */ /* 0x040fe20000001814 */
[----:B------:R-:W-:Y:S02]  /*f880*/  FMUL.FTZ R37, R2, R37 ;  /* 0x0000002502257220 */ /* 0x000fe40000410000 */
[----:B------:R-:W-:Y:S01]  /*f890*/  LDSM.16.MT88.4 R100, [R185+0xe000] ;  /* 0x00e00000b964783b */ /* 0x000fe20000004200 */
[C---:B------:R-:W-:Y:S02]  /*f8a0*/  FMUL.FTZ R38, R0.reuse, R38 ;  /* 0x0000002600267220 */ /* 0x040fe40000410000 */
[----:B------:R-:W-:Y:S02]  /*f8b0*/  FMUL.FTZ R39, R0, R39 ;  /* 0x0000002700277220 */ /* 0x000fe40000410000 */
[C---:B------:R-:W-:Y:S01]  /*f8c0*/  HMMA.16816.F32 R24, R136.reuse, R30, R24 ;  /* 0x0000001e8818723c */ /* 0x040fe20000001818 */
[C---:B------:R-:W-:Y:S01]  /*f8d0*/  FMUL.FTZ R28, R2.reuse, R104 ;  /* 0x00000068021c7220 */ /* 0x040fe20000410000 */
[----:B------:R-:W-:Y:S02]  /*f8e0*/  MUFU.EX2 R229, R229 ;  /* 0x000000e500e57308 */ /* 0x000fe40000000800 */
[C---:B------:R-:W-:Y:S02]  /*f8f0*/  FMUL.FTZ R29, R2.reuse, R105 ;  /* 0x00000069021d7220 */ /* 0x040fe40000410000 */
[----:B------:R-:W-:Y:S02]  /*f900*/  FMUL.FTZ R40, R2, R40 ;  /* 0x0000002802287220 */ /* 0x000fe40000410000 */
[C---:B------:R-:W-:Y:S04]  /*f910*/  FMUL.FTZ R30, R0.reuse, R106 ;  /* 0x0000006a001e7220 */ /* 0x040fe80000410000 */
[----:B------:R-:W-:Y:S01]  /*f920*/  FMUL.FTZ R31, R0, R107 ;  /* 0x0000006b001f7220 */ /* 0x000fe20000410000 */
[----:B------:R-:W4:Y:S01]  /*f930*/  MUFU.EX2 R226, R226 ;  /* 0x000000e200e27308 */ /* 0x000f220000000800 */
[----:B------:R-:W5:Y:S01]  /*f940*/  LDSM.16.MT88.4 R104, [R186+0xe000] ;  /* 0x00e00000ba68783b */ /* 0x000f620000004200 */
[----:B------:R-:W-:Y:S02]  /*f950*/  FMUL.FTZ R41, R2, R41 ;  /* 0x0000002902297220 */ /* 0x000fe40000410000 */
[C---:B------:R-:W-:Y:S02]  /*f960*/  FMUL.FTZ R42, R0.reuse, R42 ;  /* 0x0000002a002a7220 */ /* 0x040fe40000410000 */
[C---:B-1----:R-:W-:Y:S01]  /*f970*/  HMMA.16816.F32 R28, R136.reuse, R120, R28 ;  /* 0x00000078881c723c */ /* 0x042fe2000000181c */
[----:B------:R-:W-:Y:S02]  /*f980*/  FMUL.FTZ R43, R0, R43 ;  /* 0x0000002b002b7220 */ /* 0x000fe40000410000 */
[C---:B------:R-:W-:Y:S01]  /*f990*/  FMUL.FTZ R44, R2.reuse, R44 ;  /* 0x0000002c022c7220 */ /* 0x040fe20000410000 */
[----:B------:R-:W-:Y:S01]  /*f9a0*/  MUFU.EX2 R232, R232 ;  /* 0x000000e800e87308 */ /* 0x000fe20000000800 */
[----:B------:R-:W-:Y:S02]  /*f9b0*/  FMUL.FTZ R45, R2, R45 ;  /* 0x0000002d022d7220 */ /* 0x000fe40000410000 */
[C---:B------:R-:W-:Y:S01]  /*f9c0*/  FMUL.FTZ R46, R0.reuse, R46 ;  /* 0x0000002e002e7220 */ /* 0x040fe20000410000 */
[C---:B------:R-:W-:Y:S01]  /*f9d0*/  HMMA.16816.F32 R32, R136.reuse, R122, R32 ;  /* 0x0000007a8820723c */ /* 0x040fe20000001820 */
[----:B------:R-:W-:Y:S03]  /*f9e0*/  LDSM.16.MT88.4 R120, [R184+0xc800] ;  /* 0x00c80000b878783b */ /* 0x000fe60000004200 */
[----:B------:R-:W-:Y:S02]  /*f9f0*/  FMUL.FTZ R47, R0, R47 ;  /* 0x0000002f002f7220 */ /* 0x000fe40000410000 */
[C---:B------:R-:W-:Y:S01]  /*fa00*/  FMUL.FTZ R48, R2.reuse, R48 ;  /* 0x0000003002307220 */ /* 0x040fe20000410000 */
[----:B------:R-:W1:Y:S01]  /*fa10*/  MUFU.EX2 R235, R235 ;  /* 0x000000eb00eb7308 */ /* 0x000e620000000800 */
[C---:B--2---:R-:W-:Y:S01]  /*fa20*/  HMMA.16816.F32 R36, R136.reuse, R112, R36 ;  /* 0x000000708824723c */ /* 0x044fe20000001824 */
[----:B------:R-:W-:Y:S03]  /*fa30*/  FMUL.FTZ R49, R2, R49 ;  /* 0x0000003102317220 */ /* 0x000fe60000410000 */
        /* <DEDUP_REMOVED lines=8> */
[C---:B-----5:R-:W-:Y:S03]  /*fac0*/  HMMA.16816.F32 R44, R136.reuse, R104, R44 ;  /* 0x00000068882c723c */ /* 0x060fe6000000182c */
[----:B------:R-:W-:Y:S01]  /*fad0*/  FMUL.FTZ R55, R0, R55 ;  /* 0x0000003700377220 */ /* 0x000fe20000410000 */
[----:B------:R-:W-:Y:S01]  /*fae0*/  MUFU.EX2 R237, R237 ;  /* 0x000000ed00ed7308 */ /* 0x000fe20000000800 */
[C---:B------:R-:W-:Y:S02]  /*faf0*/  FMUL.FTZ R56, R2.reuse, R56 ;  /* 0x0000003802387220 */ /* 0x040fe40000410000 */
[----:B------:R-:W-:Y:S02]  /*fb00*/  FMUL.FTZ R57, R2, R57 ;  /* 0x0000003902397220 */ /* 0x000fe40000410000 */
[C---:B------:R-:W-:Y:S01]  /*fb10*/  FMUL.FTZ R58, R0.reuse, R58 ;  /* 0x0000003a003a7220 */ /* 0x040fe20000410000 */
[C---:B------:R-:W-:Y:S01]  /*fb20*/  HMMA.16816.F32 R48, R136.reuse, R106, R48 ;  /* 0x0000006a8830723c */ /* 0x040fe20000001830 */
[----:B------:R-:W2:Y:S01]  /*fb30*/  LDSM.16.MT88.4 R104, [R188+0x10000] ;  /* 0x01000000bc68783b */ /* 0x000ea20000004200 */
[----:B------:R-:W-:Y:S02]  /*fb40*/  FMUL.FTZ R59, R0, R59 ;  /* 0x0000003b003b7220 */ /* 0x000fe40000410000 */
[----:B------:R-:W-:Y:S01]  /*fb50*/  MUFU.EX2 R243, R243 ;  /* 0x000000f300f37308 */ /* 0x000fe20000000800 */
[C---:B------:R-:W-:Y:S03]  /*fb60*/  FMUL.FTZ R60, R2.reuse, R60 ;  /* 0x0000003c023c7220 */ /* 0x040fe60000410000 */
[C---:B------:R-:W-:Y:S01]  /*fb70*/  HMMA.16816.F32 R52, R136.reuse, R100, R52 ;  /* 0x000000648834723c */ /* 0x040fe20000001834 */
[----:B------:R-:W-:Y:S03]  /*fb80*/  FMUL.FTZ R61, R2, R61 ;  /* 0x0000003d023d7220 */ /* 0x000fe60000410000 */
[C---:B------:R-:W-:Y:S02]  /*fb90*/  FMUL.FTZ R62, R0.reuse, R62 ;  /* 0x0000003e003e7220 */ /* 0x040fe40000410000 */
[----:B------:R-:W-:Y:S01]  /*fba0*/  FMUL.FTZ R63, R0, R63 ;  /* 0x0000003f003f7220 */ /* 0x000fe20000410000 */
[----:B------:R-:W-:Y:S01]  /*fbb0*/  MUFU.EX2 R240, R240 ;  /* 0x000000f000f07308 */ /* 0x000fe20000000800 */
[C---:B------:R-:W-:Y:S01]  /*fbc0*/  HMMA.16816.F32 R56, R136.reuse, R102, R56 ;  /* 0x000000668838723c */ /* 0x040fe20000001838 */
[----:B------:R-:W5:Y:S03]  /*fbd0*/  LDSM.16.MT88.4 R100, [R186+0x10000] ;  /* 0x01000000ba64783b */ /* 0x000f660000004200 */
[C---:B------:R-:W-:Y:S02]  /*fbe0*/  FMUL.FTZ R64, R2.reuse, R64 ;  /* 0x0000004002407220 */ /* 0x040fe40000410000 */
[----:B------:R-:W-:Y:S02]  /*fbf0*/  FMUL.FTZ R65, R2, R65 ;  /* 0x0000004102417220 */ /* 0x000fe40000410000 */
[C---:B------:R-:W-:Y:S01]  /*fc00*/  HMMA.16816.F32 R60, R136.reuse, R108, R60 ;  /* 0x0000006c883c723c */ /* 0x040fe2000000183c */
[C---:B------:R-:W-:Y:S01]  /*fc10*/  FMUL.FTZ R66, R0.reuse, R66 ;  /* 0x0000004200427220 */ /* 0x040fe20000410000 */
[----:B------:R-:W-:Y:S02]  /*fc20*/  MUFU.EX2 R245, R245 ;  /* 0x000000f500f57308 */ /* 0x000fe40000000800 */
[----:B------:R-:W-:Y:S02]  /*fc30*/  FMUL.FTZ R67, R0, R67 ;  /* 0x0000004300437220 */ /* 0x000fe40000410000 */
[C---:B------:R-:W-:Y:S02]  /*fc40*/  FMUL.FTZ R68, R2.reuse, R68 ;  /* 0x0000004402447220 */ /* 0x040fe40000410000 */
[----:B------:R-:W-:Y:S03]  /*fc50*/  FMUL.FTZ R69, R2, R69 ;  /* 0x0000004502457220 */ /* 0x000fe60000410000 */
[C---:B------:R-:W-:Y:S01]  /*fc60*/  HMMA.16816.F32 R64, R136.reuse, R110, R64 ;  /* 0x0000006e8840723c */ /* 0x040fe20000001840 */
[----:B------:R-:W1:Y:S01]  /*fc70*/  LDSM.16.MT88.4 R108, [R185+0x10000] ;  /* 0x01000000b96c783b */ /* 0x000e620000004200 */
[C---:B------:R-:W-:Y:S01]  /*fc80*/  FMUL.FTZ R70, R0.reuse, R70 ;  /* 0x0000004600467220 */ /* 0x040fe20000410000 */
[----:B------:R-:W-:Y:S01]  /*fc90*/  MUFU.EX2 R242, R242 ;  /* 0x000000f200f27308 */ /* 0x000fe20000000800 */
[----:B------:R-:W-:Y:S02]  /*fca0*/  FMUL.FTZ R71, R0, R71 ;  /* 0x0000004700477220 */ /* 0x000fe40000410000 */
[C---:B------:R-:W-:Y:S02]  /*fcb0*/  FMUL.FTZ R72, R2.reuse, R72 ;  /* 0x0000004802487220 */ /* 0x040fe40000410000 */
        /* <DEDUP_REMOVED lines=13> */
[C---:B-----5:R-:W-:Y:S03]  /*fd90*/  HMMA.16816.F32 R76, R136.reuse, R100, R76 ;  /* 0x00000064884c723c */ /* 0x060fe6000000184c */
        /* <DEDUP_REMOVED lines=9> */
[C---:B-1----:R-:W-:Y:S03]  /*fe30*/  HMMA.16816.F32 R84, R136.reuse, R108, R84 ;  /* 0x0000006c8854723c */ /* 0x042fe60000001854 */
        /* <DEDUP_REMOVED lines=19> */
[----:B------:R-:W1:Y:S03]  /*ff70*/  LDSM.16.MT88.4 R108, [R188+0xc800] ;  /* 0x00c80000bc6c783b */ /* 0x000e660000004200 */
        /* <DEDUP_REMOVED lines=19> */
[----:B------:R-:W-:Y:S01]  /*100b0*/  MUFU.EX2 R244, R244 ;  /* 0x000000f400f47308 */ /* 0x000fe20000000800 */
[----:B------:R-:W-:Y:S01]  /*100c0*/  F2FP.PACK_AB R101, R231, R228 ;  /* 0x000000e4e765723e */ /* 0x000fe200000000ff */
[--C-:B------:R-:W-:Y:S01]  /*100d0*/  HSET2.LE.AND R105, R150, R211.reuse, PT ;  /* 0x000000d396697233 */ /* 0x100fe20003803000 */
[----:B------:R-:W-:Y:S03]  /*100e0*/  F2FP.PACK_AB R100, R233, R230 ;  /* 0x000000e6e964723e */ /* 0x000fe600000000ff */
[----:B----4-:R-:W-:Y:S01]  /*100f0*/  F2FP.PACK_AB R134, R226, R229 ;  /* 0x000000e5e286723e */ /* 0x010fe200000000ff */
[----:B------:R-:W-:Y:S01]  /*10100*/  FFMA.FTZ R225, R2, R217, R225 ;  /* 0x000000d902e17223 */ /* 0x000fe200000100e1 */
[----:B------:R-:W-:Y:S01]  /*10110*/  LOP3.LUT R104, R104, R101, RZ, 0xc0, !PT ;  /* 0x0000006568687212 */ /* 0x000fe200078ec0ff */
[----:B------:R-:W-:Y:S01]  /*10120*/  FFMA.FTZ R170, R0, R213, R170 ;  /* 0x000000d500aa7223 */ /* 0x000fe200000100aa */
[----:B------:R-:W-:Y:S01]  /*10130*/  LOP3.LUT R107, R107, R134, RZ, 0xc0, !PT ;  /* 0x000000866b6b7212 */ /* 0x000fe200078ec0ff */
[----:B------:R-:W-:Y:S01]  /*10140*/  FADD.FTZ R225, R216, R225 ;  /* 0x000000e1d8e17221 */ /* 0x000fe20000010000 */
[----:B------:R-:W-:Y:S01]  /*10150*/  LOP3.LUT R105, R105, R100, RZ, 0xc0, !PT ;  /* 0x0000006469697212 */ /* 0x000fe200078ec0ff */
[----:B------:R-:W-:Y:S01]  /*10160*/  FADD.FTZ R169, R169, R170 ;  /* 0x000000aaa9a97221 */ /* 0x000fe20000010000 */
[----:B------:R-:W2:Y:S01]  /*10170*/  LDSM.16.MT88.4 R100, [R184+0xe800] ;  /* 0x00e80000b864783b */ /* 0x000ea20000004200 */
[----:B------:R-:W-:Y:S02]  /*10180*/  FADD.FTZ R212, R212, R225 ;  /* 0x000000e1d4d47221 */ /* 0x000fe40000010000 */
[----:B------:R-:W-:Y:S02]  /*10190*/  FADD.FTZ R168, R168, R169 ;  /* 0x000000a9a8a87221 */ /* 0x000fe40000010000 */
[C---:B-1----:R-:W-:Y:S01]  /*101a0*/  HMMA.16816.F32 R4, R104.reuse, R108, R4 ;  /* 0x0000006c6804723c */ /* 0x042fe20000001804 */
[----:B------:R-:W-:Y:S02]  /*101b0*/  FADD.FTZ R171, R171, R212 ;  /* 0x000000d4abab7221 */ /* 0x000fe40000010000 */
[----:B------:R-:W-:Y:S02]  /*101c0*/  FADD.FTZ R135, R135, R168 ;  /* 0x000000a887877221 */ /* 0x000fe40000010000 */
[----:B------:R-:W-:Y:S02]  /*101d0*/  FADD.FTZ R228, R228, R171 ;  /* 0x000000abe4e47221 */ /* 0x000fe40000010000 */
[----:B------:R-:W-:Y:S01]  /*101e0*/  FADD.FTZ R0, R230, R135 ;  /* 0x00000087e6007221 */ /* 0x000fe20000010000 */
[C---:B------:R-:W-:Y:S01]  /*101f0*/  HMMA.16816.F32 R8, R104.reuse, R110, R8 ;  /* 0x0000006e6808723c */ /* 0x040fe20000001808 */
[----:B------:R-:W1:Y:S03]  /*10200*/  LDSM.16.MT88.4 R108, [R188+0x10800] ;  /* 0x01080000bc6c783b */ /* 0x000e660000004200 */
[----:B------:R-:W-:Y:S02]  /*10210*/  FADD.FTZ R231, R231, R228 ;  /* 0x000000e4e7e77221 */ /* 0x000fe40000010000 */
[----:B------:R-:W-:Y:S02]  /*10220*/  FADD.FTZ R0, R233, R0 ;  /* 0x00000000e9007221 */ /* 0x000fe40000010000 */
[C---:B------:R-:W-:Y:S01]  /*10230*/  HMMA.16816.F32 R12, R104.reuse, R112, R12 ;  /* 0x00000070680c723c */ /* 0x040fe2000000180c */
[----:B------:R-:W-:Y:S03]  /*10240*/  FADD.FTZ R224, R224, R231 ;  /* 0x000000e7e0e07221 */ /* 0x000fe60000010000 */
[----:B------:R-:W-:Y:S02]  /*10250*/  IMAD.MOV.U32 R2, RZ, RZ, R3 ;  /* 0x000000ffff027224 */ /* 0x000fe400078e0003 */
[----:B------:R-:W-:Y:S02]  /*10260*/  FADD.FTZ R227, R227, R224 ;  /* 0x000000e0e3e37221 */ /* 0x000fe40000010000 */
[C---:B------:R-:W-:Y:S01]  /*10270*/  HMMA.16816.F32 R16, R104.reuse, R114, R16 ;  /* 0x000000726810723c */ /* 0x040fe20000001810 */
[----:B------:R-:W3:Y:S07]  /*10280*/  LDSM.16.MT88.4 R112, [R186+0x10800] ;  /* 0x01080000ba70783b */ /* 0x000eee0000004200 */
        /* <DEDUP_REMOVED lines=15> */
[C---:B--2---:R-:W-:Y:S07]  /*10380*/  HMMA.16816.F32 R60, R104.reuse, R100, R60 ;  /* 0x00000064683c723c */ /* 0x044fee000000183c */
[----:B------:R-:W-:Y:S01]  /*10390*/  IMAD.WIDE.U32 R100, R116, -0x326172a9, RZ ;  /* 0xcd9e8d5774647825 */ /* 0x000fe200078e00ff */
[C---:B------:R-:W-:Y:S04]  /*103a0*/  HMMA.16816.F32 R64, R104.reuse, R102, R64 ;  /* 0x000000666840723c */ /* 0x040fe80000001840 */
[----:B------:R-:W-:Y:S01]  /*103b0*/  LOP3.LUT R116, R101, UR24, R218, 0x96, !PT ;  /* 0x0000001865747c12 */ /* 0x000fe2000f8e96da */
[----:B------:R-:W-:Y:S01]  /*103c0*/  UMOV UR24, UR8 ;  /* 0x0000000800187c82 */ /* 0x000fe20008000000 */
[----:B------:R-:W-:Y:S01]  /*103d0*/  LOP3.LUT R117, R239, UR30, R100, 0x96, !PT ;  /* 0x0000001eef757c12 */ /* 0x000fe2000f8e9664 */
[----:B------:R-:W-:Y:S01]  /*103e0*/  FFMA.FTZ R239, R159, c[0x0][0x23c], -R148 ;  /* 0x00008f009fef7a23 */ /* 0x000fe20000010894 */
[C---:B-1----:R-:W-:Y:S01]  /*103f0*/  HMMA.16816.F32 R68, R104.reuse, R108, R68 ;  /* 0x0000006c6844723c */ /* 0x042fe20000001844 */
[----:B------:R-:W1:Y:S03]  /*10400*/  LDSM.16.MT88.4 R100, [R185+0x10800] ;  /* 0x01080000b964783b */ /* 0x000e660000004200 */
[----:B------:R-:W-:Y:S01]  /*10410*/  IMAD.WIDE.U32 R118, R116, -0x2daee0ad, RZ ;  /* 0xd2511f5374767825 */ /* 0x000fe200078e00ff */
[----:B------:R-:W2:Y:S03]  /*10420*/  MUFU.EX2 R239, R239 ;  /* 0x000000ef00ef7308 */ /* 0x000ea60000000800 */
[C---:B------:R-:W-:Y:S01]  /*10430*/  HMMA.16816.F32 R72, R104.reuse, R110, R72 ;  /* 0x0000006e6848723c */ /* 0x040fe20000001848 */
[----:B------:R-:W-:Y:S03]  /*10440*/  IMAD.WIDE.U32 R116, R117, -0x2daee0ad, RZ ;  /* 0xd2511f5375747825 */ /* 0x000fe600078e00ff */
[----:B------:R-:W-:Y:S02]  /*10450*/  LOP3.LUT R108, R119, UR29, R214, 0x96, !PT ;  /* 0x0000001d776c7c12 */ /* 0x000fe4000f8e96d6 */
[----:B------:R-:W-:Y:S02]  /*10460*/  LOP3.LUT R166, R117, UR25, R118, 0x96, !PT ;  /* 0x0000001975a67c12 */ /* 0x000fe4000f8e9676 */
[C---:B---3--:R-:W-:Y:S01]  /*10470*/  HMMA.16816.F32 R76, R104.reuse, R112, R76 ;  /* 0x00000070684c723c */ /* 0x048fe2000000184c */
[----:B------:R-:W-:Y:S04]  /*10480*/  IMAD.WIDE.U32 R108, R108, -0x326172a9, RZ ;  /* 0xcd9e8d576c6c7825 */ /* 0x000fe800078e00ff */
[----:B------:R-:W-:Y:S01]  /*10490*/  IMAD.WIDE.U32 R166, R166, -0x326172a9, RZ ;  /* 0xcd9e8d57a6a67825 */ /* 0x000fe200078e00ff */
[----:B------:R-:W-:Y:S02]  /*104a0*/  LOP3.LUT R238, R109, UR26, R238, 0x96, !PT ;  /* 0x0000001a6dee7c12 */ /* 0x000fe4000f8e96ee */
[C---:B------:R-:W-:Y:S04]  /*104b0*/  HMMA.16816.F32 R80, R104.reuse, R114, R80 ;  /* 0x000000726850723c */ /* 0x040fe80000001850 */
[----:B------:R-:W-:Y:S01]  /*104c0*/  LOP3.LUT R162, R167, UR23, R108, 0x96, !PT ;  /* 0x00000017a7a27c12 */ /* 0x000fe2000f8e966c */
[----:B------:R-:W-:Y:S01]  /*104d0*/  IMAD.WIDE.U32 R112, R238, -0x2daee0ad, RZ ;  /* 0xd2511f53ee707825 */ /* 0x000fe200078e00ff */
[----:B------:R-:W3:Y:S03]  /*104e0*/  LDSM.16.MT88.4 R108, [R184+0x10800] ;  /* 0x01080000b86c783b */ /* 0x000ee60000004200 */
        /* <DEDUP_REMOVED lines=20> */
[C---:B---3--:R-:W-:Y:S01]  /*10630*/  HMMA.16816.F32 R92, R104.reuse, R108, R92 ;  /* 0x0000006c685c723c */ /* 0x048fe2000000185c */
        /* <DEDUP_REMOVED lines=14> */
[----:B------:R-:W-:Y:S01]  /*10720*/  F2FP.PACK_AB R101, R235, R232 ;  /* 0x000000e8eb65723e */ /* 0x000fe200000000ff */
[--C-:B------:R-:W-:Y:S01]  /*10730*/  HSET2.LE.AND R100, R100, R211.reuse, PT ;  /* 0x000000d364647233 */ /* 0x100fe20003803000 */
[----:B--2---:R-:W-:Y:S01]  /*10740*/  F2FP.PACK_AB R109, R239, R236 ;  /* 0x000000ecef6d723e */ /* 0x004fe200000000ff */
        /* <DEDUP_REMOVED lines=17> */
[----:B----4-:R-:W-:Y:S01]  /*10860*/  LDSM.16.MT88.4 R144, [R184+0xd800] ;  /* 0x00d80000b890783b */ /* 0x010fe20000004200 */
        /* <DEDUP_REMOVED lines=109> */
.L_x_1033:
        /* <DEDUP_REMOVED lines=341> */
.L_x_1038:
[----:B----4-:R-:W-:Y:S05]  /*12490*/  BSYNC B0 ;  /* 0x0000000000007941 */ /* 0x010fea0003800000 */
.L_x_1037:
        /* <DEDUP_REMOVED lines=34> */
.L_x_1040:
[----:B------:R-:W-:Y:S05]  /*126c0*/  BSYNC B0 ;  /* 0x0000000000007941 */ /* 0x000fea0003800000 */
.L_x_1039:
        /* <DEDUP_REMOVED lines=20> */
.L_x_1042:
[----:B------:R-:W-:Y:S05]  /*12810*/  BSYNC B0 ;  /* 0x0000000000007941 */ /* 0x000fea0003800000 */
.L_x_1041:
        /* <DEDUP_REMOVED lines=20> */
.L_x_1044:
[----:B------:R-:W-:Y:S05]  /*12960*/  BSYNC B0 ;  /* 0x0000000000007941 */ /* 0x000fea0003800000 */
.L_x_1043:
        /* <DEDUP_REMOVED lines=21> */
.L_x_1045:
        /* <DEDUP_REMOVED lines=12> */
.L_x_1297:


//--------------------- .text._ZN5flash16flash_fwd_kernelI23Flash_fwd_kernel_traitsILi192ELi64ELi64ELi4ELb0ELb0EN7cutlass6half_tE19Flash_kernel_traitsILi192ELi64ELi64ELi4ES3_EELb1ELb0ELb1ELb0ELb0ELb0ELb0ELb1EEEvNS_16Flash_fwd_paramsE --------------------------
	.section	.text._ZN5flash16flash_fwd_kernelI23Flash_fwd_kernel_traitsILi192ELi64ELi64ELi4ELb0ELb0EN7cutlass6half_tE19Flash_kernel_traitsILi192ELi64ELi64ELi4ES3_EELb1ELb0ELb1ELb0ELb0ELb0ELb0ELb1EEEvNS_16Flash_fwd_paramsE,"ax",@progbits
	.sectioninfo	@"SHI_REGISTERS=255"
	.align	128
        .global         _ZN5flash16flash_fwd_kernelI23Flash_fwd_kernel_traitsILi192ELi64ELi64ELi4ELb0ELb0EN7cutlass6half_tE19Flash_kernel_traitsILi192ELi64ELi64ELi4ES3_EELb1ELb0ELb1ELb0ELb0ELb0ELb0ELb1EEEvNS_16Flash_fwd_paramsE
        .type           _ZN5flash16flash_fwd_kernelI23Flash_fwd_kernel_traitsILi192ELi64ELi64ELi4ELb0ELb0EN7cutlass6half_tE19Flash_kernel_traitsILi192ELi64ELi64ELi4ES3_EELb1ELb0ELb1ELb0ELb0ELb0ELb0ELb1EEEvNS_16Flash_fwd_paramsE,@function
        .size           _ZN5flash16flash_fwd_kernelI23Flash_fwd_kernel_traitsILi192ELi64ELi64ELi4ELb0ELb0EN7cutlass6half_tE19Flash_kernel_traitsILi192ELi64ELi64ELi4ES3_EELb1ELb0ELb1ELb0ELb0ELb0ELb0ELb1EEEvNS_16Flash_fwd_paramsE,(.L_x_1298 - _ZN5flash16flash_fwd_kernelI23Flash_fwd_kernel_traitsILi192ELi64ELi64ELi4ELb0ELb0EN7cutlass6half_tE19Flash_kernel_traitsILi192ELi64ELi64ELi4ES3_EELb1ELb0ELb1ELb0ELb0ELb0ELb0ELb1EEEvNS_16Flash_fwd_paramsE)
        .other          _ZN5flash16flash_fwd_kernelI23Flash_fwd_kernel_traitsILi192ELi64ELi64ELi4ELb0ELb0EN7cutlass6half_tE19Flash_kernel_traitsILi192ELi64ELi64ELi4ES3_EELb1ELb0ELb1ELb0ELb0ELb0ELb0ELb1EEEvNS_16Flash_fwd_paramsE,@"STO_CUDA_ENTRY STV_DEFAULT"
_ZN5flash16flash_fwd_kernelI23Flash_fwd_kernel_traitsILi192ELi64ELi64ELi4ELb0ELb0EN7cutlass6half_tE19Flash_kernel_traitsILi192ELi64ELi64ELi4ES3_EELb1ELb0ELb1ELb0ELb0ELb0ELb0ELb1EEEvNS_16Flash_fwd_paramsE:
.text._ZN5flash16flash_fwd_kernelI23Flash_fwd_kernel_traitsILi192ELi64ELi64ELi4ELb0ELb0EN7cutlass6half_tE19Flash_kernel_traitsILi192ELi64ELi64ELi4ES3_EELb1ELb0ELb1ELb0ELb0ELb0ELb0ELb1EEEvNS_16Flash_fwd_paramsE:
        /* <DEDUP_REMOVED lines=65> */
[----:B------:R-:W-:Y:S01]  /*0410*/  UMOV UR21, URZ ;  /* 0x0000003f00157c82 */ /* 0x000fe20008000000 */
[----:B------:R-:W-:Y:S01]  /*0420*/  SHF.R.S32.HI R14, RZ, 0x1f, R25 ;  /* 0x0000001fff0e7819 */ /* 0x000fe20000011419 */
[----:B------:R-:W-:-:S03]  /*0430*/  UMOV UR25, 0xffffffff ;  /* 0xffffffff00197882 */ /* 0x000fc60000000000 */
[----:B------:R-:W-:Y:S02]  /*0440*/  LEA.HI R16, R14, R25, RZ, 0x5 ;  /* 0x000000190e107211 */ /* 0x000fe400078f28ff */
[----:B---3--:R-:W3:Y:S08]  /*0450*/  @P0 R2UR UR11, R9 ;  /* 0x00000000090b03c2 */ /* 0x008ef000000e0000 */
[----:B----4-:R-:W3:Y:S01]  /*0460*/  @P0 R2UR UR17, R6 ;  /* 0x00000000061103c2 */ /* 0x010ee200000e0000 */
[----:B------:R-:W-:-:S04]  /*0470*/  ISETP.NE.U32.AND P0, PT, RZ, c[0x0][0x248], PT ;  /* 0x00009200ff007a0c */ /* 0x000fc80003f05070 */
[----:B------:R-:W-:Y:S01]  /*0480*/  ISETP.NE.AND.EX P0, PT, RZ, c[0x0][0x24c], PT, P0 ;  /* 0x00009300ff007a0c */ /* 0x000fe20003f05300 */
[----:B---3--:R-:W-:Y:S02]  /*0490*/  @UP2 UIADD3 UR17, UR17, -UR11, URZ ;  /* 0x8000000b11112290 */ /* 0x008fe4000fffe03f */
[----:B--2---:R2:W3:Y:S05]  /*04a0*/  @P1 R2UR UR21, R4 ;  /* 0x00000000041513c2 */ /* 0x0044ea00000e0000 */
[----:B------:R-:W-:-:S03]  /*04b0*/  @!UP2 ULDC UR17, c[0x0][0x214] ;  /* 0x000085000011aab9 */ /* 0x000fc60000000800 */
[----:B-----5:R2:W4:Y:S02]  /*04c0*/  @!P2 R2UR UR25, R0 ;  /* 0x000000000019a3c2 */ /* 0x02052400000e0000 */
[----:B--234-:R-:W-:Y:S05]  /*04d0*/  @!P0 BRA `(.L_x_1046) ;  /* 0x0000007000008947 */ /* 0x01cfea0003800000 */
[----:B-1----:R-:W-:-:S13]  /*04e0*/  PLOP3.LUT P0, PT, PT, PT, UP3, 0x80, 0x0 ;  /* 0x000000000000781c */ /* 0x002fda0003f0f038 */
[----:B------:R-:W2:Y:S04]  /*04f0*/  @P0 LDG.E R0, [R2.64+0x4] ;  /* 0x0000041202000981 */ /* 0x000ea8000c1e1900 */
[----:B------:R-:W3:Y:S01]  /*0500*/  @!P0 LDG.E R2, [R2.64] ;  /* 0x0000001202028981 */ /* 0x000ee2000c1e1900 */
[----:B--2---:R-:W1:Y:S02]  /*0510*/  @P0 R2UR UR6, R0 ;  /* 0x00000000000603c2 */ /* 0x004e6400000e0000 */
[----:B-1----:R-:W-:-:S11]  /*0520*/  @UP3 UIADD3 UR6, UR6, -UR25, URZ ;  /* 0x8000001906063290 */ /* 0x002fd6000fffe03f */
[----:B---3--:R1:W2:Y:S02]  /*0530*/  @!P0 R2UR UR6, R2 ;  /* 0x00000000020683c2 */ /* 0x0082a400000e0000 */
[----:B-12---:R-:W-:Y:S05]  /*0540*/  BRA `(.L_x_1047) ;  /* 0x0000001000007947 */ /* 0x006fea0003800000 */
.L_x_1046:
[----:B-1----:R-:W-:Y:S02]  /*0550*/  ULDC UR6, c[0x0][0x218] ;  /* 0x0000860000067ab9 */ /* 0x002fe40000000800 */
.L_x_1047:
        /* <DEDUP_REMOVED lines=22> */
[----:B------:R-:W-:Y:S01]  /*06c0*/  LOP3.LUT R0, R16, 0xffffffe0, RZ, 0xc0, !PT ;  /* 0xffffffe010007812 */ /* 0x000fe200078ec0ff */
[----:B------:R-:W-:Y:S02]  /*06d0*/  UIADD3 UR4, -UR17, 0x7f, UR15 ;  /* 0x0000007f11047890 */ /* 0x000fe4000fffe10f */
[----:B------:R-:W-:Y:S02]  /*06e0*/  ULDC UR9, c[0x0][0x2e4] ;  /* 0x0000b90000097ab9 */ /* 0x000fe40000000800 */
[----:B------:R-:W-:Y:S01]  /*06f0*/  ULDC UR5, c[0x0][0x2e8] ;  /* 0x0000ba0000057ab9 */ /* 0x000fe20000000800 */
[----:B------:R-:W-:Y:S01]  /*0700*/  IMAD.IADD R20, R25, 0x1, -R0 ;  /* 0x0000000119147824 */ /* 0x000fe200078e0a00 */
        /* <DEDUP_REMOVED lines=28> */
[----:B------:R-:W-:Y:S01]  /*08d0*/  BSSY B0, `(.L_x_1049) ;  /* 0x0000044000007945 */ /* 0x000fe20003800000 */
[----:B------:R-:W-:Y:S01]  /*08e0*/  UISETP.NE.AND UP3, UPT, UR20, URZ, UPT ;  /* 0x0000003f1400728c */ /* 0x000fe2000bf65270 */
[----:B------:R-:W-:Y:S01]  /*08f0*/  IMAD.IADD R15, R25, 0x1, -R0 ;  /* 0x00000001190f7824 */ /* 0x000fe200078e0a00 */
[----:B------:R-:W-:Y:S01]  /*0900*/  @!UP0 USHF.R.S32.HI UR21, URZ, 0x1f, UR13 ;  /* 0x0000001f3f158899 */ /* 0x000fe2000801140d */
[----:B------:R-:W-:Y:S01]  /*0910*/  SHF.R.S32.HI R7, RZ, 0x1f, R6 ;  /* 0x0000001fff077819 */ /* 0x000fe20000011406 */
[----:B------:R-:W-:Y:S01]  /*0920*/  @UP0 UIMAD.WIDE.U32 UR8, UR11, UR6, URZ ;  /* 0x000000060b0802a5 */ /* 0x000fe2000f8e003f */
[----:B------:R-:W-:Y:S01]  /*0930*/  IMAD.SHL.U32 R0, R15, 0x8, RZ ;  /* 0x000000080f007824 */ /* 0x000fe200078e00ff */
[----:B------:R-:W-:-:S02]  /*0940*/  ULDC.64 UR4, c[0x0][0x1e0] ;  /* 0x0000780000047ab9 */ /* 0x000fc40000000a00 */
[----:B------:R-:W-:Y:S02]  /*0950*/  @!UP0 UIMAD UR21, UR21, UR4, URZ ;  /* 0x00000004151582a4 */ /* 0x000fe4000f8e023f */
[----:B------:R-:W-:Y:S01]  /*0960*/  USHF.R.S32.HI UR22, URZ, 0x1f, UR12 ;  /* 0x0000001f3f167899 */ /* 0x000fe2000801140c */
[C---:B------:R-:W-:Y:S01]  /*0970*/  IADD3 R18, R0.reuse, 0x40, RZ ;  /* 0x0000004000127810 */ /* 0x040fe20007ffe0ff */
[----:B------:R-:W-:Y:S01]  /*0980*/  UISETP.EQ.AND UP3, UPT, UR16, URZ, UP3 ;  /* 0x0000003f1000728c */ /* 0x000fe20009f62270 */
[----:B------:R-:W-:Y:S01]  /*0990*/  IADD3 R17, R0, 0x80, RZ ;  /* 0x0000008000117810 */ /* 0x000fe20007ffe0ff */
[----:B------:R-:W-:Y:S02]  /*09a0*/  @!UP2 UISETP.NE.AND UP1, UPT, UR20, URZ, UPT ;  /* 0x0000003f1400a28c */ /* 0x000fe4000bf25270 */
[----:B------:R-:W-:Y:S02]  /*09b0*/  @UP0 UIMAD UR7, UR11, UR7, UR9 ;  /* 0x000000070b0702a4 */ /* 0x000fe4000f8e0209 */
[----:B------:R-:W-:-:S02]  /*09c0*/  ULDC UR10, c[0x0][0x214] ;  /* 0x00008500000a7ab9 */ /* 0x000fc40000000800 */
[----:B------:R-:W-:Y:S02]  /*09d0*/  @UP2 ULDC UR16, c[0x0][0x210] ;  /* 0x0000840000102ab9 */ /* 0x000fe40000000800 */
[----:B------:R-:W-:Y:S02]  /*09e0*/  @!UP0 UIMAD.WIDE.U32 UR24, UR13, UR4, URZ ;  /* 0x000000040d1882a5 */ /* 0x000fe4000f8e003f */
[----:B------:R-:W-:Y:S02]  /*09f0*/  ULDC UR9, c[0x0][0x234] ;  /* 0x00008d0000097ab9 */ /* 0x000fe40000000800 */
[----:B------:R-:W-:Y:S02]  /*0a00*/  @!UP0 UIMAD UR21, UR13, UR5, UR21 ;  /* 0x000000050d1582a4 */ /* 0x000fe4000f8e0215 */
[----:B------:R-:W-:Y:S02]  /*0a10*/  @UP2 UIMAD UR16, UR16, UR10, URZ ;  /* 0x0000000a101022a4 */ /* 0x000fe4000f8e023f */
[----:B------:R-:W-:-:S02]  /*0a20*/  ULDC.64 UR4, c[0x0][0x1f0] ;  /* 0x00007c0000047ab9 */ /* 0x000fc40000000a00 */
[----:B------:R-:W-:Y:S02]  /*0a30*/  @!UP2 USEL UR16, UR10, UR9, !UP1 ;  /* 0x000000090a10a287 */ /* 0x000fe4000c800000 */
        /* <DEDUP_REMOVED lines=17> */
[----:B------:R-:W-:Y:S01]  /*0b50*/  UIMAD UR15, UR15, UR23, URZ ;  /* 0x000000170f0f72a4 */ /* 0x000fe2000f8e023f */
[----:B------:R-:W-:Y:S01]  /*0b60*/  IMAD.U32 R2, RZ, RZ, UR14 ;  /* 0x0000000eff027e24 */ /* 0x000fe2000f8e00ff */
[----:B------:R-:W-:Y:S02]  /*0b70*/  UIMAD UR16, UR12, UR16, UR22 ;  /* 0x000000100c1072a4 */ /* 0x000fe4000f8e0216 */
[----:B------:R-:W-:Y:S01]  /*0b80*/  @!UP3 UMOV UR26, URZ ;  /* 0x0000003f001abc82 */ /* 0x000fe20008000000 */
[----:B------:R-:W-:Y:S01]  /*0b90*/  IMAD.WIDE R2, R2, 0x40, R6 ;  /* 0x0000004002027825 */ /* 0x000fe200078e0206 */
        /* <DEDUP_REMOVED lines=23> */
.L_x_1050:
[----:B------:R-:W-:Y:S05]  /*0d10*/  BSYNC B0 ;  /* 0x0000000000007941 */ /* 0x000fea0003800000 */
.L_x_1049:
        /* <DEDUP_REMOVED lines=20> */
.L_x_1052:
[----:B------:R-:W-:Y:S05]  /*0e60*/  BSYNC B0 ;  /* 0x0000000000007941 */ /* 0x000fea0003800000 */
.L_x_1051:
        /* <DEDUP_REMOVED lines=20> */
.L_x_1054:
[----:B------:R-:W-:Y:S05]  /*0fb0*/  BSYNC B0 ;  /* 0x0000000000007941 */ /* 0x000fea0003800000 */
.L_x_1053:
        /* <DEDUP_REMOVED lines=19> */
.L_x_1056:
[----:B------:R-:W-:Y:S05]  /*10f0*/  BSYNC B0 ;  /* 0x0000000000007941 */ /* 0x000fea0003800000 */
.L_x_1055:
        /* <DEDUP_REMOVED lines=35> */
.L_x_1048:
[----:B------:R-:W-:Y:S01]  /*1330*/  UISETP.NE.AND UP0, UPT, UR11, -0x1, UPT ;  /* 0xffffffff0b00788c */ /* 0x000fe2000bf05270 */
[----:B------:R-:W-:Y:S01]  /*1340*/  SHF.R.S32.HI R0, RZ, 0x1f, R20 ;  /* 0x0000001fff007819 */ /* 0x000fe20000011414 */
        /* <DEDUP_REMOVED lines=11> */
[----:B------:R-:W-:Y:S02]  /*1400*/  @!UP0 UIMAD UR24, UR13, UR7, UR24 ;  /* 0x000000070d1882a4 */ /* 0x000fe4000f8e0218 */
[----:B------:R-:W-:Y:S02]  /*1410*/  @UP1 UIMAD UR7, UR27, UR5, UR29 ;  /* 0x000000051b0712a4 */ /* 0x000fe4000f8e021d */
[----:B------:R-:W-:Y:S02]  /*1420*/  ULDC UR4, c[0x0][0x224] ;  /* 0x0000890000047ab9 */ /* 0x000fe40000000800 */
[----:B------:R-:W-:Y:S02]  /*1430*/  ULDC UR5, c[0x0][0x1c0] ;  /* 0x0000700000057ab9 */ /* 0x000fe40000000800 */
[----:B------:R-:W-:-:S02]  /*1440*/  UIMAD UR5, UR13, UR5, UR12 ;  /* 0x000000050d0572a4 */ /* 0x000fc4000f8e020c */
[----:B------:R-:W-:Y:S02]  /*1450*/  @!UP0 UIMAD.WIDE.U32 UR30, UR13, UR6, URZ ;  /* 0x000000060d1e82a5 */ /* 0x000fe4000f8e003f */
[----:B------:R-:W-:Y:S02]  /*1460*/  UIMAD UR4, UR5, UR4, UR15 ;  /* 0x00000004050472a4 */ /* 0x000fe4000f8e020f */
[----:B------:R-:W-:Y:S02]  /*1470*/  USHF.L.U32 UR5, UR5, 0x5, URZ ;  /* 0x0000000505057899 */ /* 0x000fe4000800063f */
[----:B------:R-:W-:Y:S02]  /*1480*/  ULDC UR6, c[0x0][0x228] ;  /* 0x00008a0000067ab9 */ /* 0x000fe40000000800 */
[----:B------:R-:W-:Y:S02]  /*1490*/  UIMAD UR6, UR4, UR6, URZ ;  /* 0x00000006040672a4 */ /* 0x000fe4000f8e023f */
[----:B------:R-:W-:Y:S01]  /*14a0*/  IADD3 R107, P2, P1, R7, UR5, R20 ;  /* 0x00000005076b7c10 */ /* 0x000fe2000f95e014 */
[----:B------:R-:W-:-:S02]  /*14b0*/  USHF.R.S32.HI UR4, URZ, 0x1f, UR5 ;  /* 0x0000001f3f047899 */ /* 0x000fc40008011405 */
[----:B------:R-:W-:Y:S02]  /*14c0*/  @!UP0 UIADD3 UR20, UR31, UR24, URZ ;  /* 0x000000181f148290 */ /* 0x000fe4000fffe03f */
[----:B------:R1:W-:Y:S01]  /*14d0*/  STL [R1+0xc0], R107 ;  /* 0x0000c06b01007387 */ /* 0x0003e20000100800 */
[----:B------:R-:W-:Y:S01]  /*14e0*/  @UP0 UMOV UR24, UR26 ;  /* 0x0000001a00180c82 */ /* 0x000fe20008000000 */
[----:B------:R-:W-:Y:S01]  /*14f0*/  IADD3.X R104, R8, UR4, R0, P2, P1 ;  /* 0x0000000408687c10 */ /* 0x000fe200097e2400 */
[----:B------:R-:W-:Y:S01]  /*1500*/  @!UP0 UMOV UR24, UR30 ;  /* 0x0000001e00188c82 */ /* 0x000fe20008000000 */
[----:B------:R-:W-:Y:S05]  /*1510*/  @P0 BRA `(.L_x_1057) ;  /* 0x000000d000000947 */ /* 0x000fea0003800000 */
[----:B------:R-:W-:Y:S02]  /*1520*/  USHF.R.S32.HI UR26, URZ, 0x1f, UR21 ;  /* 0x0000001f3f1a7899 */ /* 0x000fe40008011415 */
[----:B------:R-:W-:Y:S02]  /*1530*/  ULDC.64 UR4, c[0x0][0x198] ;  /* 0x0000660000047ab9 */ /* 0x000fe40000000a00 */
[----:B------:R-:W-:-:S02]  /*1540*/  UIMAD UR26, UR26, UR4, URZ ;  /* 0x000000041a1a72a4 */ /* 0x000fc4000f8e023f */
[----:B------:R-:W-:Y:S02]  /*1550*/  UIMAD.WIDE.U32 UR28, UR21, UR4, URZ ;  /* 0x00000004151c72a5 */ /* 0x000fe4000f8e003f */
[----:B------:R-:W-:Y:S02]  /*1560*/  UIMAD UR26, UR21, UR5, UR26 ;  /* 0x00000005151a72a4 */ /* 0x000fe4000f8e021a */
[----:B------:R-:W-:Y:S02]  /*1570*/  USHF.R.S32.HI UR7, URZ, 0x1f, UR13 ;  /* 0x0000001f3f077899 */ /* 0x000fe4000801140d */
[----:B------:R-:W-:Y:S02]  /*1580*/  ULDC.64 UR4, c[0x0][0x180] ;  /* 0x0000600000047ab9 */ /* 0x000fe40000000a00 */
[----:B------:R-:W-:Y:S02]  /*1590*/  UIADD3 UR27, UR29, UR26, URZ ;  /* 0x0000001a1d1b7290 */ /* 0x000fe4000fffe03f */
[----:B------:R-:W-:-:S02]  /*15a0*/  UIMAD UR7, UR7, UR4, URZ ;  /* 0x00000004070772a4 */ /* 0x000fc4000f8e023f */
[----:B------:R-:W-:Y:S02]  /*15b0*/  UMOV UR26, UR28 ;  /* 0x0000001c001a7c82 */ /* 0x000fe40008000000 */
[----:B------:R-:W-:Y:S02]  /*15c0*/  UIMAD UR7, UR13, UR5, UR7 ;  /* 0x000000050d0772a4 */ /* 0x000fe4000f8e0207 */
[----:B------:R-:W-:-:S04]  /*15d0*/  UIMAD.WIDE.U32 UR28, UR13, UR4, UR26 ;  /* 0x000000040d1c72a5 */ /* 0x000fc8000f8e001a */
[----:B------:R-:W-:Y:S02]  /*15e0*/  UIADD3 UR7, UR29, UR7, URZ ;  /* 0x000000071d077290 */ /* 0x000fe4000fffe03f */
.L_x_1057:
        /* <DEDUP_REMOVED lines=11> */
[----:B------:R-:W-:Y:S01]  /*16a0*/  USHF.R.S32.HI UR25, URZ, 0x1f, UR12 ;  /* 0x0000001f3f197899 */ /* 0x000fe2000801140c */
[----:B--2---:R-:W-:Y:S02]  /*16b0*/  IABS R5, R5 ;  /* 0x0000000500057213 */ /* 0x004fe40000000000 */
[----:B---3--:R-:W-:-:S04]  /*16c0*/  IADD3 R2, R2, 0xffffffe, RZ ;  /* 0x0ffffffe02027810 */ /* 0x008fc80007ffe0ff */
[----:B------:R-:W2:Y:S02]  /*16d0*/  F2I.FTZ.U32.TRUNC.NTZ R3, R2 ;  /* 0x0000000200037305 */ /* 0x000ea4000021f000 */
[----:B--2---:R-:W-:Y:S02]  /*16e0*/  IMAD.MOV R0, RZ, RZ, -R3 ;  /* 0x000000ffff007224 */ /* 0x004fe400078e0a03 */
        /* <DEDUP_REMOVED lines=29> */
.L_x_1058:
[CC--:B------:R-:W-:Y:S01]  /*18c0*/  LEA.HI R6, R14.reuse, R25.reuse, RZ, 0x3 ;  /* 0x000000190e067211 */ /* 0x0c0fe200078f18ff */
[----:B------:R-:W2:Y:S01]  /*18d0*/  S2R R18, SR_CTAID.Z ;  /* 0x0000000000127919 */ /* 0x000ea20000002700 */
[----:B------:R-:W-:Y:S01]  /*18e0*/  LEA.HI R5, R14, R25, RZ, 0x4 ;  /* 0x000000190e057211 */ /* 0x000fe200078f20ff */
[----:B------:R-:W-:Y:S01]  /*18f0*/  UIADD3 UR13, -UR15, UR17, URZ ;  /* 0x000000110f0d7290 */ /* 0x000fe2000fffe13f */
[----:B------:R-:W-:Y:S01]  /*1900*/  LOP3.LUT R3, R6, 0xfffffff8, RZ, 0xc0, !PT ;  /* 0xfffffff806037812 */ /* 0x000fe200078ec0ff */
[----:B------:R-:W-:Y:S01]  /*1910*/  IMAD.MOV.U32 R26, RZ, RZ, 0x20 ;  /* 0x00000020ff1a7424 */ /* 0x000fe200078e00ff */
[----:B------:R-:W-:Y:S01]  /*1920*/  SHF.R.S32.HI R7, RZ, 0x4, R5 ;  /* 0x00000004ff077819 */ /* 0x000fe20000011405 */
[----:B------:R-:W-:Y:S01]  /*1930*/  IMAD.U32 R10, RZ, RZ, UR14 ;  /* 0x0000000eff0a7e24 */ /* 0x000fe2000f8e00ff */
[----:B------:R-:W-:Y:S01]  /*1940*/  SHF.R.S32.HI R6, RZ, 0x3, R6 ;  /* 0x00000003ff067819 */ /* 0x000fe20000011406 */
[----:B------:R-:W-:Y:S01]  /*1950*/  IMAD.IADD R28, R25, 0x1, -R3 ;  /* 0x00000001191c7824 */ /* 0x000fe200078e0a03 */
[C---:B------:R-:W-:Y:S01]  /*1960*/  LEA.HI R2, R5.reuse, R7, RZ, 0x1 ;  /* 0x0000000705027211 */ /* 0x040fe200078f08ff */
[----:B------:R-:W-:Y:S01]  /*1970*/  BSSY B0, `(.L_x_1059) ;  /* 0x0000070000007945 */ /* 0x000fe20003800000 */
[----:B------:R-:W-:Y:S01]  /*1980*/  LOP3.LUT R3, R5, 0xfffffff0, RZ, 0xc0, !PT ;  /* 0xfffffff005037812 */ /* 0x000fe200078ec0ff */
[----:B------:R-:W-:Y:S01]  /*1990*/  IMAD.SHL.U32 R4, R6, 0x40, RZ ;  /* 0x0000004006047824 */ /* 0x000fe200078e00ff */
[----:B------:R-:W-:Y:S01]  /*19a0*/  LOP3.LUT R2, R2, 0xfffffffe, RZ, 0xc0, !PT ;  /* 0xfffffffe02027812 */ /* 0x000fe200078ec0ff */
[----:B------:R-:W-:Y:S01]  /*19b0*/  IMAD.SHL.U32 R114, R28, 0x8, RZ ;  /* 0x000000081c727824 */ /* 0x000fe200078e00ff */
[----:B------:R-:W-:Y:S01]  /*19c0*/  LEA.HI R14, R14, R25, RZ, 0x6 ;  /* 0x000000190e0e7211 */ /* 0x000fe200078f30ff */
[----:B------:R-:W-:Y:S01]  /*19d0*/  IMAD.IADD R8, R25, 0x1, -R3 ;  /* 0x0000000119087824 */ /* 0x000fe200078e0a03 */
[----:B------:R-:W-:Y:S01]  /*19e0*/  SHF.R.S32.HI R22, RZ, 0x5, R16 ;  /* 0x00000005ff167819 */ /* 0x000fe20000011410 */
[----:B------:R-:W-:Y:S01]  /*19f0*/  IMAD.IADD R24, R7, 0x1, -R2 ;  /* 0x0000000107187824 */ /* 0x000fe200078e0a02 */
[----:B------:R-:W-:Y:S01]  /*1a00*/  LOP3.LUT R2, R4, 0x1c0, RZ, 0xc0, !PT ;  /* 0x000001c004027812 */ /* 0x000fe200078ec0ff */
[----:B------:R-:W-:Y:S01]  /*1a10*/  IMAD.SHL.U32 R14, R14, 0x8, RZ ;  /* 0x000000080e0e7824 */ /* 0x000fe200078e00ff */
[----:B------:R-:W-:-:S02]  /*1a20*/  SHF.R.S32.HI R4, RZ, 0x1f, R8 ;  /* 0x0000001fff047819 */ /* 0x000fc40000011408 */
[----:B------:R-:W-:Y:S02]  /*1a30*/  LOP3.LUT R3, R2, 0x38, R114, 0xf8, !PT ;  /* 0x0000003802037812 */ /* 0x000fe400078ef872 */
[----:B------:R-:W-:Y:S02]  /*1a40*/  LEA.HI R15, R4, R8, RZ, 0x3 ;  /* 0x00000008040f7211 */ /* 0x000fe400078f18ff */
[----:B------:R-:W-:Y:S02]  /*1a50*/  SHF.R.S32.HI R7, RZ, 0x1f, R6 ;  /* 0x0000001fff077819 */ /* 0x000fe40000011406 */
[----:B------:R-:W-:Y:S02]  /*1a60*/  SHF.R.U32.HI R2, RZ, 0x3, R2 ;  /* 0x00000003ff027819 */ /* 0x000fe40000011602 */
[----:B------:R-:W-:Y:S01]  /*1a70*/  SHF.R.S32.HI R115, RZ, 0x1f, R114 ;  /* 0x0000001fff737819 */ /* 0x000fe20000011472 */
[----:B------:R-:W-:Y:S01]  /*1a80*/  IMAD R12, R7, c[0x0][0x198], RZ ;  /* 0x00006600070c7a24 */ /* 0x000fe200078e02ff */
[----:B------:R-:W-:Y:S01]  /*1a90*/  LOP3.LUT R9, R15, 0xfffffff8, RZ, 0xc0, !PT ;  /* 0xfffffff80f097812 */ /* 0x000fe200078ec0ff */
[----:B------:R-:W-:Y:S01]  /*1aa0*/  IMAD.WIDE R10, R10, 0x40, R6 ;  /* 0x000000400a0a7825 */ /* 0x000fe200078e0206 */
[----:B------:R-:W-:Y:S01]  /*1ab0*/  LOP3.LUT R13, R3, R2, RZ, 0x3c, !PT ;  /* 0x00000002030d7212 */ /* 0x000fe200078e3cff */
[----:B------:R3:W-:Y:S01]  /*1ac0*/  STL.64 [R1+0x88], R114 ;  /* 0x0000887201007387 */ /* 0x0007e20000100a00 */
[----:B------:R-:W-:Y:S01]  /*1ad0*/  IADD3 R2, P0, R114, UR24, RZ ;  /* 0x0000001872027c10 */ /* 0x000fe2000ff1e0ff */
[----:B------:R-:W-:Y:S01]  /*1ae0*/  IMAD.WIDE.U32 R4, R6, c[0x0][0x198], R114 ;  /* 0x0000660006047a25 */ /* 0x000fe200078e0072 */
[----:B------:R-:W-:-:S02]  /*1af0*/  LOP3.LUT R199, R13, 0xfffffe00, R14, 0xf8, !PT ;  /* 0xfffffe000dc77812 */ /* 0x000fc400078ef80e */
[----:B------:R-:W-:Y:S01]  /*1b00*/  IADD3.X R3, R115, UR20, RZ, P0, !PT ;  /* 0x0000001473037c10 */ /* 0x000fe200087fe4ff */
[----:B------:R-:W-:Y:S01]  /*1b10*/  IMAD.IADD R8, R8, 0x1, -R9 ;  /* 0x0000000108087824 */ /* 0x000fe200078e0a09 */
[----:B------:R-:W-:Y:S01]  /*1b20*/  IADD3 R4, P0, R4, UR28, RZ ;  /* 0x0000001c04047c10 */ /* 0x000fe2000ff1e0ff */
[----:B------:R-:W-:Y:S01]  /*1b30*/  IMAD R9, R6, c[0x0][0x19c], R12 ;  /* 0x0000670006097a24 */ /* 0x000fe200078e020c */
[----:B------:R-:W-:Y:S01]  /*1b40*/  IADD3 R112, R114, 0x40, RZ ;  /* 0x0000004072707810 */ /* 0x000fe20007ffe0ff */
[----:B--2---:R-:W-:Y:S01]  /*1b50*/  IMAD.WIDE.U32 R18, R18, c[0x0][0x1a8], R2 ;  /* 0x00006a0012127a25 */ /* 0x004fe200078e0002 */
[C---:B------:R-:W-:Y:S02]  /*1b60*/  LOP3.LUT P2, RZ, R8.reuse, 0x4, RZ, 0xc0, !PT ;  /* 0x0000000408ff7812 */ /* 0x040fe4000784c0ff */
[----:B------:R-:W-:Y:S01]  /*1b70*/  IADD3.X R5, R5, UR7, R9, P0, !PT ;  /* 0x0000000705057c10 */ /* 0x000fe200087fe409 */
[C---:B------:R-:W-:Y:S01]  /*1b80*/  IMAD.SHL.U32 R9, R8.reuse, 0x40, RZ ;  /* 0x0000004008097824 */ /* 0x040fe200078e00ff */
[----:B------:R-:W-:Y:S01]  /*1b90*/  LOP3.LUT P1, RZ, R8, 0x2, RZ, 0xc0, !PT ;  /* 0x0000000208ff7812 */ /* 0x000fe2000782c0ff */
[----:B------:R-:W-:Y:S01]  /*1ba0*/  IMAD R12, R7, c[0x0][0x1a0], RZ ;  /* 0x00006800070c7a24 */ /* 0x000fe200078e02ff */
[----:B------:R-:W-:Y:S01]  /*1bb0*/  SHF.R.S32.HI R8, RZ, 0x1f, R0 ;  /* 0x0000001fff087819 */ /* 0x000fe20000011400 */
[----:B------:R-:W-:Y:S01]  /*1bc0*/  IMAD.WIDE.U32 R2, R6, c[0x0][0x1a0], R114 ;  /* 0x0000680006027a25 */ /* 0x000fe200078e0072 */
[----:B------:R-:W-:-:S02]  /*1bd0*/  LOP3.LUT R9, R9, 0x1c0, RZ, 0xc0, !PT ;  /* 0x000001c009097812 */ /* 0x000fc400078ec0ff */
[----:B------:R-:W-:Y:S01]  /*1be0*/  IADD3 R109, R114, 0x80, RZ ;  /* 0x00000080726d7810 */ /* 0x000fe20007ffe0ff */
[----:B------:R-:W-:Y:S01]  /*1bf0*/  IMAD.SHL.U32 R13, R24, 0x8, RZ ;  /* 0x00000008180d7824 */ /* 0x000fe200078e00ff */
[----:B------:R-:W-:Y:S01]  /*1c00*/  IADD3 R2, P0, R2, UR26, RZ ;  /* 0x0000001a02027c10 */ /* 0x000fe2000ff1e0ff */
[----:B------:R-:W-:Y:S01]  /*1c10*/  IMAD R14, R6, c[0x0][0x1a4], R12 ;  /* 0x00006900060e7a24 */ /* 0x000fe200078e020c */
[----:B------:R-:W-:Y:S01]  /*1c20*/  SHF.R.U32.HI R12, RZ, 0x3, R9 ;  /* 0x00000003ff0c7819 */ /* 0x000fe20000011609 */
[----:B------:R-:W-:Y:S01]  /*1c30*/  IMAD.WIDE.U32 R34, R0, c[0x0][0x1b0], R4 ;  /* 0x00006c0000227a25 */ /* 0x000fe200078e0004 */
[----:B------:R-:W-:Y:S02]  /*1c40*/  LOP3.LUT R13, R9, 0x8, R13, 0xf8, !PT ;  /* 0x00000008090d7812 */ /* 0x000fe400078ef80d */
[----:B------:R-:W-:Y:S01]  /*1c50*/  IADD3.X R3, R3, UR5, R14, P0, !PT ;  /* 0x0000000503037c10 */ /* 0x000fe200087fe40e */
[C---:B------:R-:W-:Y:S01]  /*1c60*/  IMAD R9, R8.reuse, c[0x0][0x1b0], RZ ;  /* 0x00006c0008097a24 */ /* 0x040fe200078e02ff */
[----:B------:R-:W-:Y:S01]  /*1c70*/  SHF.R.S32.HI R5, RZ, 0x1f, R20 ;  /* 0x0000001fff057819 */ /* 0x000fe20000011414 */
[----:B------:R-:W-:Y:S01]  /*1c80*/  IMAD R8, R8, c[0x0][0x1b8], RZ ;  /* 0x00006e0008087a24 */ /* 0x000fe200078e02ff */
[----:B------:R3:W-:Y:S01]  /*1c90*/  STL.64 [R1+0xa0], R34 ;  /* 0x0000a02201007387 */ /* 0x0007e20000100a00 */
[C---:B------:R-:W-:Y:S01]  /*1ca0*/  IMAD R9, R0.reuse, c[0x0][0x1b4], R9 ;  /* 0x00006d0000097a24 */ /* 0x040fe200078e0209 */
[----:B------:R-:W-:Y:S01]  /*1cb0*/  LEA.HI R5, R5, R20, RZ, 0x2 ;  /* 0x0000001405057211 */ /* 0x000fe200078f10ff */
[C---:B------:R-:W-:Y:S01]  /*1cc0*/  IMAD R8, R0.reuse, c[0x0][0x1bc], R8 ;  /* 0x00006f0000087a24 */ /* 0x040fe200078e0208 */
[----:B------:R-:W-:Y:S01]  /*1cd0*/  ULDC.64 UR4, c[0x0][0x1a8] ;  /* 0x00006a0000047ab9 */ /* 0x000fe20000000a00 */
[----:B------:R-:W-:Y:S01]  /*1ce0*/  IMAD.WIDE.U32 R30, R0, c[0x0][0x1b8], R2 ;  /* 0x00006e00001e7a25 */ /* 0x000fe200078e0002 */
[----:B------:R-:W-:Y:S01]  /*1cf0*/  SHF.R.S32.HI R0, RZ, 0x1f, R16 ;  /* 0x0000001fff007819 */ /* 0x000fe20000011410 */
[----:B------:R-:W-:Y:S01]  /*1d00*/  UIMAD UR4, UR25, UR4, URZ ;  /* 0x00000004190472a4 */ /* 0x000fe2000f8e023f */
[----:B------:R-:W-:Y:S01]  /*1d10*/  SHF.R.S32.HI R23, RZ, 0x2, R5 ;  /* 0x00000002ff177819 */ /* 0x000fe20000011405 */
[----:B------:R-:W-:Y:S01]  /*1d20*/  IMAD.IADD R33, R31, 0x1, R8 ;  /* 0x000000011f217824 */ /* 0x000fe200078e0208 */
[----:B------:R-:W-:Y:S01]  /*1d30*/  LEA.HI R0, R0, R22, RZ, 0x2 ;  /* 0x0000001600007211 */ /* 0x000fe200078f10ff */
[----:B------:R3:W-:Y:S01]  /*1d40*/  STL.64 [R1+0xb8], R30 ;  /* 0x0000b81e01007387 */ /* 0x0007e20000100a00 */
[----:B------:R-:W-:Y:S01]  /*1d50*/  IMAD.IADD R37, R35, 0x1, R9 ;  /* 0x0000000123257824 */ /* 0x000fe200078e0209 */
[----:B------:R-:W-:Y:S01]  /*1d60*/  ISETP.GE.AND P0, PT, R6, UR13, PT ;  /* 0x0000000d06007c0c */ /* 0x000fe2000bf06270 */
[----:B------:R-:W-:Y:S01]  /*1d70*/  UIMAD UR4, UR12, UR5, UR4 ;  /* 0x000000050c0472a4 */ /* 0x000fe2000f8e0204 */
[----:B------:R-:W-:Y:S01]  /*1d80*/  LOP3.LUT R0, R0, 0xffffffc, RZ, 0xc0, !PT ;  /* 0x0ffffffc00007812 */ /* 0x000fe200078ec0ff */
[----:B------:R-:W-:Y:S01]  /*1d90*/  IMAD.SHL.U32 R4, R15, 0x40, RZ ;  /* 0x000000400f047824 */ /* 0x000fe200078e00ff */
[----:B------:R-:W-:Y:S01]  /*1da0*/  LOP3.LUT R12, R13, R12, RZ, 0x3c, !PT ;  /* 0x0000000c0d0c7212 */ /* 0x000fe200078e3cff */
[----:B------:R-:W-:Y:S01]  /*1db0*/  IMAD.MOV.U32 R3, RZ, RZ, 0x10 ;  /* 0x00000010ff037424 */ /* 0x000fe200078e00ff */
[----:B------:R-:W-:Y:S01]  /*1dc0*/  SEL R2, R26, 0xffffffe0, !P2 ;  /* 0xffffffe01a027807 */ /* 0x000fe20005000000 */
[----:B------:R-:W-:Y:S01]  /*1dd0*/  IMAD.IADD R0, R22, 0x1, -R0 ;  /* 0x0000000116007824 */ /* 0x000fe200078e0a00 */
[----:B------:R-:W-:Y:S01]  /*1de0*/  IADD3 R13, R19, UR4, RZ ;  /* 0x00000004130d7c10 */ /* 0x000fe2000fffe0ff */
[----:B------:R-:W-:Y:S01]  /*1df0*/  IMAD.SHL.U32 R199, R199, 0x2, RZ ;  /* 0x00000002c7c77824 */ /* 0x000fe200078e00ff */
[----:B------:R-:W-:Y:S01]  /*1e00*/  LOP3.LUT R4, R12, 0xfffffe00, R4, 0xf8, !PT ;  /* 0xfffffe000c047812 */ /* 0x000fe200078ef804 */
[----:B------:R-:W-:Y:S01]  /*1e10*/  IMAD R27, R0, 0x10, R23 ;  /* 0x00000010001b7824 */ /* 0x000fe200078e0217 */
[----:B------:R-:W-:-:S04]  /*1e20*/  SEL R3, R3, 0xfffffff0, !P1 ;  /* 0xfffffff003037807 */ /* 0x000fc80004800000 */
[----:B------:R3:W-:Y:S04]  /*1e30*/  STL [R1+0xc4], R27 ;  /* 0x0000c41b01007387 */ /* 0x0007e80000100800 */
        /* <DEDUP_REMOVED lines=35> */
.L_x_1060:
[----:B------:R-:W-:Y:S05]  /*2070*/  BSYNC B0 ;  /* 0x0000000000007941 */ /* 0x000fea0003800000 */
.L_x_1059:
        /* <DEDUP_REMOVED lines=47> */
.L_x_1062:
[----:B------:R-:W-:Y:S05]  /*2370*/  BSYNC B0 ;  /* 0x0000000000007941 */ /* 0x000fea0003800000 */
.L_x_1061:
[----:B------:R-:W-:Y:S01]  /*2380*/  IADD3 R20, R6, 0x20, RZ ;  /* 0x0000002006147810 */ /* 0x000fe20007ffe0ff */
        /* <DEDUP_REMOVED lines=36> */
.L_x_1064:
[----:B------:R-:W-:Y:S05]  /*25d0*/  BSYNC B0 ;  /* 0x0000000000007941 */ /* 0x000fea0003800000 */
.L_x_1063:
[----:B--2---:R-:W-:Y:S01]  /*25e0*/  IADD3 R16, R6, 0x30, RZ ;  /* 0x0000003006107810 */ /* 0x004fe20007ffe0ff */
        /* <DEDUP_REMOVED lines=39> */
.L_x_1066:
[----:B------:R-:W-:Y:S05]  /*2860*/  BSYNC B0 ;  /* 0x0000000000007941 */ /* 0x000fea0003800000 */
.L_x_1065:
        /* <DEDUP_REMOVED lines=40> */
.L_x_1068:
[----:B------:R-:W-:Y:S05]  /*2af0*/  BSYNC B0 ;  /* 0x0000000000007941 */ /* 0x000fea0003800000 */
.L_x_1067:
        /* <DEDUP_REMOVED lines=33> */
.L_x_1070:
[----:B------:R-:W-:Y:S05]  /*2d10*/  BSYNC B0 ;  /* 0x0000000000007941 */ /* 0x000fea0003800000 */
.L_x_1069:
        /* <DEDUP_REMOVED lines=32> */
.L_x_1072:
[----:B------:R-:W-:Y:S05]  /*2f20*/  BSYNC B0 ;  /* 0x0000000000007941 */ /* 0x000fea0003800000 */
.L_x_1071:
        /* <DEDUP_REMOVED lines=37> */
.L_x_1074:
[----:B------:R-:W-:Y:S05]  /*3180*/  BSYNC B0 ;  /* 0x0000000000007941 */ /* 0x000fea0003800000 */
.L_x_1073:
[----:B------:R-:W0:Y:S01]  /*3190*/  LDGDEPBAR ;  /* 0x00000000000079af */ /* 0x000e220000000000 */
[----:B------:R-:W-:Y:S01]  /*31a0*/  SHF.L.U32 R0, R28, 0x6, RZ ;  /* 0x000000061c007819 */ /* 0x000fe200000006ff */
[----:B--2---:R-:W-:Y:S01]  /*31b0*/  IMAD.MOV.U32 R12, RZ, RZ, R32 ;  /* 0x000000ffff0c7224 */ /* 0x004fe200078e0020 */
[C---:B------:R-:W-:Y:S01]  /*31c0*/  ISETP.GE.AND P0, PT, R6.reuse, UR20, PT ;  /* 0x0000001406007c0c */ /* 0x040fe2000bf06270 */
[----:B------:R-:W-:Y:S01]  /*31d0*/  IMAD.SHL.U32 R6, R6, 0x8, RZ ;  /* 0x0000000806067824 */ /* 0x000fe200078e00ff */
[----:B------:R-:W-:Y:S01]  /*31e0*/  LOP3.LUT R0, R0, 0x1c0, RZ, 0xc0, !PT ;  /* 0x000001c000007812 */ /* 0x000fe200078ec0ff */
[----:B------:R-:W-:Y:S01]  /*31f0*/  IMAD.MOV.U32 R13, RZ, RZ, R33 ;  /* 0x000000ffff0d7224 */ /* 0x000fe200078e0021 */
[----:B------:R-:W-:Y:S01]  /*3200*/  UIMAD UR28, UR12, UR25, URZ ;  /* 0x000000190c1c72a4 */ /* 0x000fe2000f8e023f */
[----:B------:R-:W-:Y:S01]  /*3210*/  IMAD.MOV.U32 R12, RZ, RZ, R30 ;  /* 0x000000ffff0c7224 */ /* 0x000fe200078e001e */
[----:B------:R-:W-:Y:S01]  /*3220*/  LOP3.LUT R5, R0, 0x8, R6, 0xf8, !PT ;  /* 0x0000000800057812 */ /* 0x000fe200078ef806 */
[----:B------:R-:W-:Y:S01]  /*3230*/  IMAD.U32 R8, RZ, RZ, UR25 ;  /* 0x00000019ff087e24 */ /* 0x000fe2000f8e00ff */
[----:B------:R-:W-:Y:S01]  /*3240*/  SHF.R.U32.HI R6, RZ, 0x3, R0 ;  /* 0x00000003ff067819 */ /* 0x000fe20000011600 */
[----:B------:R-:W-:Y:S01]  /*3250*/  UIMAD UR28, UR27, UR13, UR28 ;  /* 0x0000000d1b1c72a4 */ /* 0x000fe2000f8e021c */
[----:B------:R2:W-:Y:S01]  /*3260*/  STL.64 [R1+0xb0], R12 ;  /* 0x0000b00c01007387 */ /* 0x0005e20000100a00 */
[----:B------:R-:W-:Y:S01]  /*3270*/  IMAD.WIDE.U32 R8, R8, UR13, R12 ;  /* 0x0000000d08087c25 */ /* 0x000fe2000f8e000c */
[----:B------:R-:W-:Y:S01]  /*3280*/  LOP3.LUT R6, R5, R6, RZ, 0x3c, !PT ;  /* 0x0000000605067212 */ /* 0x000fe200078e3cff */
[----:B------:R-:W-:Y:S01]  /*3290*/  UIADD3 UR21, UR22, -0x4ab325aa, URZ ;  /* 0xb54cda5616157890 */ /* 0x000fe2000fffe03f */
[----:B------:R-:W-:Y:S01]  /*32a0*/  LEA R0, R22, UR15, 0x4 ;  /* 0x0000000f16007c11 */ /* 0x000fe2000f8e20ff */
[----:B------:R-:W-:Y:S01]  /*32b0*/  IMAD.U32 R5, RZ, RZ, UR14 ;  /* 0x0000000eff057e24 */ /* 0x000fe2000f8e00ff */
[----:B------:R-:W-:Y:S01]  /*32c0*/  SHF.L.U32 R25, R25, 0x1, RZ ;  /* 0x0000000119197819 */ /* 0x000fe200000006ff */
[----:B------:R-:W-:Y:S01]  /*32d0*/  UIADD3 UR5, UR23, 0x646e171e, URZ ;  /* 0x646e171e17057890 */ /* 0x000fe2000fffe03f */
[----:B------:R-:W-:Y:S01]  /*32e0*/  IADD3 R11, R9, UR28, RZ ;  /* 0x0000001c090b7c10 */ /* 0x000fe2000fffe0ff */
[----:B------:R-:W-:Y:S01]  /*32f0*/  IMAD R108, R5, 0x4, R22 ;  /* 0x00000004056c7824 */ /* 0x000fe200078e0216 */
[----:B------:R-:W-:Y:S01]  /*3300*/  BSSY B0, `(.L_x_1075) ;  /* 0x0000024000007945 */ /* 0x000fe20003800000 */
[----:B------:R-:W-:-:S04]  /*3310*/  DEPBAR.LE SB0, 0x0 ;  /* 0x000080000000791a */ /* 0x000fc80000000000 */
[----:B------:R-:W-:Y:S01]  /*3320*/  BAR.SYNC.DEFER_BLOCKING 0x0 ;  /* 0x0000000000007b1d */ /* 0x000fe20000010000 */
[----:B------:R-:W-:Y:S01]  /*3330*/  IMAD.IADD R7, R23, 0x1, R0 ;  /* 0x0000000117077824 */ /* 0x000fe200078e0200 */
[----:B------:R-:W-:Y:S02]  /*3340*/  LEA R6, R24, R6, 0x9 ;  /* 0x0000000618067211 */ /* 0x000fe400078e48ff */
[----:B------:R-:W-:Y:S02]  /*3350*/  LOP3.LUT R113, R25, 0x6, RZ, 0xc0, !PT ;  /* 0x0000000619717812 */ /* 0x000fe400078ec0ff */
[----:B------:R2:W-:Y:S04]  /*3360*/  STL [R1+0xa8], R108 ;  /* 0x0000a86c01007387 */ /* 0x0005e80000100800 */
        /* <DEDUP_REMOVED lines=9> */
[C---:B--2---:R-:W-:Y:S02]  /*3400*/  @!P2 LEA R12, P1, R8.reuse, c[0x0][0x170], 0x1 ;  /* 0x00005c00080caa11 */ /* 0x044fe400078208ff */
        /* <DEDUP_REMOVED lines=19> */
.L_x_1076:
[----:B------:R-:W-:Y:S05]  /*3540*/  BSYNC B0 ;  /* 0x0000000000007941 */ /* 0x000fea0003800000 */
.L_x_1075:
        /* <DEDUP_REMOVED lines=36> */
.L_x_1078:
[----:B------:R-:W-:Y:S05]  /*3790*/  BSYNC B0 ;  /* 0x0000000000007941 */ /* 0x000fea0003800000 */
.L_x_1077:
        /* <DEDUP_REMOVED lines=9> */
[----:B-12---:R-:W-:-:S03]  /*3830*/  IMAD.MOV.U32 R12, RZ, RZ, c[0x0][0x1a4] ;  /* 0x00006900ff0c7624 */ /* 0x006fc600078e00ff */
        /* <DEDUP_REMOVED lines=25> */
.L_x_1080:
[----:B------:R-:W-:Y:S05]  /*39d0*/  BSYNC B0 ;  /* 0x0000000000007941 */ /* 0x000fea0003800000 */
.L_x_1079:
[----:B------:R-:W-:Y:S01]  /*39e0*/  ISETP.GE.AND P0, PT, R16, UR20, PT ;  /* 0x0000001410007c0c */ /* 0x000fe2000bf06270 */
[----:B------:R-:W-:Y:S01]  /*39f0*/  UIADD3 UR4, UR16, 0x1, -UR17 ;  /* 0x0000000110047890 */ /* 0x000fe2000fffe811 */
[----:B------:R-:W-:Y:S01]  /*3a00*/  LOP3.LUT P1, RZ, R28, 0x4, RZ, 0xc0, !PT ;  /* 0x000000041cff7812 */ /* 0x000fe2000782c0ff */
[----:B------:R-:W-:Y:S01]  /*3a10*/  ULDC UR27, c[0x0][0x2e8] ;  /* 0x0000ba00001b7ab9 */ /* 0x000fe20000000800 */
[----:B------:R-:W-:Y:S01]  /*3a20*/  IMAD R5, R22, 0x400, R4 ;  /* 0x0000040016057824 */ /* 0x000fe200078e0204 */
[----:B------:R-:W-:Y:S01]  /*3a30*/  ULDC UR20, c[0x0][0x2e4] ;  /* 0x0000b90000147ab9 */ /* 0x000fe20000000800 */
[----:B------:R-:W-:Y:S01]  /*3a40*/  BSSY B0, `(.L_x_1081) ;  /* 0x0000028000007945 */ /* 0x000fe20003800000 */
[----:B------:R-:W-:Y:S01]  /*3a50*/  UIADD3 UR27, UR4, UR27, URZ ;  /* 0x0000001b041b7290 */ /* 0x000fe2000fffe03f */
[----:B------:R-:W-:Y:S01]  /*3a60*/  SEL R0, R26, 0xffffffe0, !P1 ;  /* 0xffffffe01a007807 */ /* 0x000fe20004800000 */
[----:B------:R-:W-:Y:S01]  /*3a70*/  UIADD3 UR20, UR16, -UR20, -UR17 ;  /* 0x8000001410147290 */ /* 0x000fe2000fffe811 */
[----:B------:R-:W-:-:S03]  /*3a80*/  IMAD.SHL.U32 R183, R5, 0x2, RZ ;  /* 0x0000000205b77824 */ /* 0x000fc600078e00ff */
[----:B------:R1:W-:Y:S04]  /*3a90*/  @P0 STS.128 [R199+0xd800], RZ ;  /* 0x00d800ffc7000388 */ /* 0x0003e80000000c00 */
[----:B------:R1:W-:Y:S04]  /*3aa0*/  @P0 STS.128 [R199+0xf800], RZ ;  /* 0x00f800ffc7000388 */ /* 0x0003e80000000c00 */
[----:B------:R1:W-:Y:S01]  /*3ab0*/  @P0 STS.128 [R199+0x11800], RZ ;  /* 0x011800ffc7000388 */ /* 0x0003e20000000c00 */
[----:B------:R-:W-:Y:S05]  /*3ac0*/  @P0 BRA `(.L_x_1082) ;  /* 0x000001f000000947 */ /* 0x000fea0003800000 */
[----:B------:R-:W-:Y:S01]  /*3ad0*/  ISETP.GE.AND P3, PT, R114, c[0x0][0x220], PT ;  /* 0x0000880072007a0c */ /* 0x000fe20003f66270 */
[----:B-12---:R-:W-:Y:S01]  /*3ae0*/  IMAD.MOV.U32 R12, RZ, RZ, c[0x0][0x1a0] ;  /* 0x00006800ff0c7624 */ /* 0x006fe200078e00ff */
        /* <DEDUP_REMOVED lines=29> */
.L_x_1082:
[----:B------:R-:W-:Y:S05]  /*3cc0*/  BSYNC B0 ;  /* 0x0000000000007941 */ /* 0x000fea0003800000 */
.L_x_1081:
[----:B------:R-:W-:Y:S01]  /*3cd0*/  IMAD.SHL.U32 R176, R6, 0x2, RZ ;  /* 0x0000000206b07824 */ /* 0x000fe200078e00ff */
[----:B-1----:R-:W-:Y:S01]  /*3ce0*/  LDSM.16.M88.4 R8, [R183] ;  /* 0x00000000b708783b */ /* 0x002fe20000000200 */
[----:B------:R-:W-:Y:S01]  /*3cf0*/  LOP3.LUT P0, RZ, R28, 0x2, RZ, 0xc0, !PT ;  /* 0x000000021cff7812 */ /* 0x000fe2000780c0ff */
[--C-:B------:R-:W-:Y:S01]  /*3d00*/  IMAD R184, R3, 0x2, R183.reuse ;  /* 0x0000000203b87824 */ /* 0x100fe200078e02b7 */
[----:B------:R-:W-:Y:S01]  /*3d10*/  IADD3 R6, R7, UR27, RZ ;  /* 0x0000001b07067c10 */ /* 0x000fe2000fffe0ff */
[----:B---3--:R-:W1:Y:S01]  /*3d20*/  LDSM.16.M88.4 R24, [R176+0x6000] ;  /* 0x00600000b018783b */ /* 0x008e620000000200 */
[----:B------:R-:W-:Y:S01]  /*3d30*/  IADD3 R5, R176, 0x6000, RZ ;  /* 0x00006000b0057810 */ /* 0x000fe20007ffe0ff */
[----:B------:R-:W-:Y:S01]  /*3d40*/  IMAD R186, R2, 0x2, R183 ;  /* 0x0000000202ba7824 */ /* 0x000fe200078e02b7 */
[----:B------:R-:W-:Y:S01]  /*3d50*/  IADD3 R187, R176, 0x6020, RZ ;  /* 0x00006020b0bb7810 */ /* 0x000fe20007ffe0ff */
[----:B--2---:R-:W2:Y:S01]  /*3d60*/  LDSM.16.M88.4 R12, [R176+0x7000] ;  /* 0x00700000b00c783b */ /* 0x004ea20000000200 */
[----:B------:R-:W-:Y:S01]  /*3d70*/  IMAD R182, R0, 0x2, R176 ;  /* 0x0000000200b67824 */ /* 0x000fe200078e02b0 */
[----:B------:R-:W-:Y:S01]  /*3d80*/  IMNMX R203, R6, UR16, PT ;  /* 0x0000001006cb7c17 */ /* 0x000fe2000b800200 */
[----:B------:R-:W-:Y:S01]  /*3d90*/  IMAD R185, R2, 0x2, R184 ;  /* 0x0000000202b97824 */ /* 0x000fe200078e02b8 */
[----:B------:R-:W3:Y:S01]  /*3da0*/  LDSM.16.M88.4 R20, [R176+0x6800] ;  /* 0x00680000b014783b */ /* 0x000ee20000000200 */
[----:B------:R-:W-:Y:S01]  /*3db0*/  UISETP.GT.AND UP0, UPT, UR25, UR9, UPT ;  /* 0x000000091900728c */ /* 0x000fe2000bf04270 */
[----:B------:R-:W-:-:S02]  /*3dc0*/  @P0 IADD3 R187, R5, -0x20, RZ ;  /* 0xffffffe005bb0810 */ /* 0x000fc40007ffe0ff */
[----:B------:R-:W5:Y:S01]  /*3dd0*/  LDSM.16.M88.4 R44, [R176+0x7800] ;  /* 0x00780000b02c783b */ /* 0x000f620000000200 */
[----:B------:R-:W-:Y:S02]  /*3de0*/  IADD3 R5, R7, 0x8, RZ ;  /* 0x0000000807057810 */ /* 0x000fe40007ffe0ff */
[----:B------:R-:W-:Y:S01]  /*3df0*/  IMAD R181, R0, 0x2, R187 ;  /* 0x0000000200b57824 */ /* 0x000fe200078e02bb */
[----:B------:R-:W-:Y:S01]  /*3e00*/  LDSM.16.M88.4 R16, [R184] ;  /* 0x00000000b810783b */ /* 0x000fe20000000200 */
[----:B------:R-:W-:Y:S01]  /*3e10*/  IMAD.U32 R0, RZ, RZ, UR25 ;  /* 0x00000019ff007e24 */ /* 0x000fe2000f8e00ff */
[----:B------:R-:W-:Y:S02]  /*3e20*/  IADD3 R6, R5, UR20, RZ ;  /* 0x0000001405067c10 */ /* 0x000fe4000fffe0ff */
[----:B------:R-:W4:Y:S01]  /*3e30*/  LDSM.16.M88.4 R40, [R187] ;  /* 0x00000000bb28783b */ /* 0x000f220000000200 */
[----:B------:R-:W-:Y:S01]  /*3e40*/  IMAD R0, R0, 0x40, R113 ;  /* 0x0000004000007824 */ /* 0x000fe200078e0271 */
[----:B------:R-:W-:-:S02]  /*3e50*/  IMNMX R200, RZ, R6, !PT ;  /* 0x00000006ffc87217 */ /* 0x000fc40007800200 */
[----:B------:R-:W3:Y:S01]  /*3e60*/  LDSM.16.M88.4 R28, [R187+0x800] ;  /* 0x00080000bb1c783b */ /* 0x000ee20000000200 */
[C---:B------:R-:W-:Y:S02]  /*3e70*/  IADD3 R198, R187.reuse, 0x800, RZ ;  /* 0x00000800bbc67810 */ /* 0x040fe40007ffe0ff */
[CC--:B------:R-:W-:Y:S01]  /*3e80*/  ISETP.GE.AND P0, PT, R0.reuse, R203.reuse, PT ;  /* 0x000000cb0000720c */ /* 0x0c0fe20003f06270 */
[----:B------:R-:W3:Y:S01]  /*3e90*/  LDSM.16.M88.4 R56, [R187+0x1000] ;  /* 0x00100000bb38783b */ /* 0x000ee20000000200 */
[----:B------:R-:W-:Y:S02]  /*3ea0*/  IADD3 R6, R0, 0x8, RZ ;  /* 0x0000000800067810 */ /* 0x000fe40007ffe0ff */
[C---:B------:R-:W-:Y:S01]  /*3eb0*/  IADD3 R197, R187.reuse, 0x1000, RZ ;  /* 0x00001000bbc57810 */ /* 0x040fe20007ffe0ff */
[----:B------:R-:W3:Y:S01]  /*3ec0*/  LDSM.16.M88.4 R72, [R187+0x1800] ;  /* 0x00180000bb48783b */ /* 0x000ee20000000200 */
[----:B------:R-:W-:Y:S02]  /*3ed0*/  ISETP.GE.AND P1, PT, R6, R203, PT ;  /* 0x000000cb0600720c */ /* 0x000fe40003f26270 */
[C---:B------:R-:W-:Y:S01]  /*3ee0*/  IADD3 R196, R187.reuse, 0x1800, RZ ;  /* 0x00001800bbc47810 */ /* 0x040fe20007ffe0ff */
[----:B------:R-:W-:Y:S01]  /*3ef0*/  LDSM.16.M88.4 R80, [R182+0x6000] ;  /* 0x00600000b650783b */ /* 0x000fe20000000200 */
[----:B------:R-:W-:-:S02]  /*3f00*/  IADD3 R195, R187, 0x2000, RZ ;  /* 0x00002000bbc37810 */ /* 0x000fc40007ffe0ff */
[C---:B------:R-:W-:Y:S01]  /*3f10*/  IADD3 R194, R187.reuse, 0x2800, RZ ;  /* 0x00002800bbc27810 */ /* 0x040fe20007ffe0ff */
[C---:B-1----:R-:W-:Y:S01]  /*3f20*/  HMMA.16816.F32 R32, R8.reuse, R24, RZ ;  /* 0x000000180820723c */ /* 0x042fe200000018ff */
[----:B------:R-:W-:Y:S01]  /*3f30*/  LDSM.16.M88.4 R76, [R182+0x6800] ;  /* 0x00680000b64c783b */ /* 0x000fe20000000200 */
[C---:B------:R-:W-:Y:S02]  /*3f40*/  IADD3 R193, R187.reuse, 0x3000, RZ ;  /* 0x00003000bbc17810 */ /* 0x040fe40007ffe0ff */
[C---:B------:R-:W-:Y:S01]  /*3f50*/  IADD3 R192, R187.reuse, 0x3800, RZ ;  /* 0x00003800bbc07810 */ /* 0x040fe20007ffe0ff */
[----:B------:R-:W-:Y:S01]  /*3f60*/  LDSM.16.M88.4 R84, [R182+0x7000] ;  /* 0x00700000b654783b */ /* 0x000fe20000000200 */
[C---:B------:R-:W-:Y:S02]  /*3f70*/  IADD3 R191, R187.reuse, 0x4000, RZ ;  /* 0x00004000bbbf7810 */ /* 0x040fe40007ffe0ff */
[----:B--2---:R-:W-:Y:S01]  /*3f80*/  HMMA.16816.F32 R52, R8, R12, RZ ;  /* 0x0000000c0834723c */ /* 0x004fe200000018ff */
[----:B------:R-:W-:Y:S01]  /*3f90*/  LDSM.16.M88.4 R88, [R182+0x7800] ;  /* 0x00780000b658783b */ /* 0x000fe20000000200 */
[----:B------:R-:W-:-:S02]  /*3fa0*/  IADD3 R190, R187, 0x4800, RZ ;  /* 0x00004800bbbe7810 */ /* 0x000fc40007ffe0ff */
[C---:B------:R-:W-:Y:S01]  /*3fb0*/  IADD3 R189, R187.reuse, 0x5000, RZ ;  /* 0x00005000bbbd7810 */ /* 0x040fe20007ffe0ff */
[----:B------:R-:W-:Y:S01]  /*3fc0*/  LDSM.16.M88.4 R92, [R181] ;  /* 0x00000000b55c783b */ /* 0x000fe20000000200 */
[----:B------:R-:W-:Y:S02]  /*3fd0*/  IADD3 R188, R187, 0x5800, RZ ;  /* 0x00005800bbbc7810 */ /* 0x000fe40007ffe0ff */
[C---:B------:R-:W-:Y:S01]  /*3fe0*/  HMMA.16816.F32 R64, R8.reuse, R14, RZ ;  /* 0x0000000e0840723c */ /* 0x040fe200000018ff */
[----:B------:R-:W1:Y:S04]  /*3ff0*/  LDSM.16.M88.4 R12, [R186] ;  /* 0x00000000ba0c783b */ /* 0x000e680000000200 */
[----:B------:R-:W-:Y:S03]  /*4000*/  LDSM.16.M88.4 R96, [R187+0x4000] ;  /* 0x00400000bb60783b */ /* 0x000fe60000000200 */
[C---:B------:R-:W-:Y:S01]  /*4010*/  HMMA.16816.F32 R24, R8.reuse, R26, RZ ;  /* 0x0000001a0818723c */ /* 0x040fe200000018ff */
[----:B------:R-:W-:Y:S04]  /*4020*/  LDSM.16.M88.4 R100, [R187+0x4800] ;  /* 0x00480000bb64783b */ /* 0x000fe80000000200 */
[----:B------:R-:W0:Y:S03]  /*4030*/  LDGDEPBAR ;  /* 0x00000000000079af */ /* 0x000e260000000000 */
[C---:B---3--:R-:W-:Y:S08]  /*4040*/  HMMA.16816.F32 R36, R8.reuse, R20, RZ ;  /* 0x000000140824723c */ /* 0x048ff000000018ff */
[C---:B------:R-:W-:Y:S01]  /*4050*/  HMMA.16816.F32 R48, R8.reuse, R22, RZ ;  /* 0x000000160830723c */ /* 0x040fe200000018ff */
[----:B------:R-:W2:Y:S07]  /*4060*/  LDSM.16.M88.4 R20, [R185] ;  /* 0x00000000b914783b */ /* 0x000eae0000000200 */
[C---:B-----5:R-:W-:Y:S08]  /*4070*/  HMMA.16816.F32 R68, R8.reuse, R44, RZ ;  /* 0x0000002c0844723c */ /* 0x060ff000000018ff */
[----:B------:R-:W-:Y:S08]  /*4080*/  HMMA.16816.F32 R60, R8, R46, RZ ;  /* 0x0000002e083c723c */ /* 0x000ff000000018ff */
[C---:B----4-:R-:W-:Y:S08]  /*4090*/  HMMA.16816.F32 R8, R16.reuse, R40, R32 ;  /* 0x000000281008723c */ /* 0x050ff00000001820 */
[C---:B------:R-:W-:Y:S08]  /*40a0*/  HMMA.16816.F32 R44, R16.reuse, R42, R24 ;  /* 0x0000002a102c723c */ /* 0x040ff00000001818 */
[C---:B------:R-:W-:Y:S08]  /*40b0*/  HMMA.16816.F32 R40, R16.reuse, R28, R36 ;  /* 0x0000001c1028723c */ /* 0x040ff00000001824 */
[C---:B------:R-:W-:Y:S08]  /*40c0*/  HMMA.16816.F32 R36, R16.reuse, R30, R48 ;  /* 0x0000001e1024723c */ /* 0x040ff00000001830 */
[C---:B------:R-:W-:Y:S08]  /*40d0*/  HMMA.16816.F32 R32, R16.reuse, R56, R52 ;  /* 0x000000381020723c */ /* 0x040ff00000001834 */
[C---:B------:R-:W-:Y:S01]  /*40e0*/  HMMA.16816.F32 R28, R16.reuse, R58, R64 ;  /* 0x0000003a101c723c */ /* 0x040fe20000001840 */
[----:B------:R-:W-:Y:S07]  /*40f0*/  LDSM.16.M88.4 R64, [R176+0x8800] ;  /* 0x00880000b040783b */ /* 0x000fee0000000200 */
[C---:B------:R-:W-:Y:S01]  /*4100*/  HMMA.16816.F32 R24, R16.reuse, R72, R68 ;  /* 0x000000481018723c */ /* 0x040fe20000001844 */
[----:B------:R-:W-:Y:S07]  /*4110*/  LDSM.16.M88.4 R68, [R176+0x9000] ;  /* 0x00900000b044783b */ /* 0x000fee0000000200 */
[----:B------:R-:W-:Y:S01]  /*4120*/  HMMA.16816.F32 R16, R16, R74, R60 ;  /* 0x0000004a1010723c */ /* 0x000fe2000000183c */
        /* <DEDUP_REMOVED lines=8> */
[C---:B------:R-:W-:Y:S01]  /*41b0*/  HMMA.16816.F32 R28, R12.reuse, R90, R16 ;  /* 0x0000005a0c1c723c */ /* 0x040fe20000001810 */
[----:B------:R-:W4:Y:S07]  /*41c0*/  LDSM.16.M88.4 R16, [R181+0x1800] ;  /* 0x00180000b510783b */ /* 0x000f2e0000000200 */
[C---:B------:R-:W-:Y:S01]  /*41d0*/  HMMA.16816.F32 R60, R12.reuse, R88, R24 ;  /* 0x000000580c3c723c */ /* 0x040fe20000001818 */
[----:B------:R-:W-:Y:S07]  /*41e0*/  LDSM.16.M88.4 R88, [R176+0xb800] ;  /* 0x00b80000b058783b */ /* 0x000fee0000000200 */
[----:B------:R-:W-:Y:S01]  /*41f0*/  HMMA.16816.F32 R52, R12, R84, R32 ;  /* 0x000000540c34723c */ /* 0x000fe20000001820 */
[----:B------:R-:W-:Y:S04]  /*4200*/  LDSM.16.M88.4 R32, [R176+0x8000] ;  /* 0x00800000b020783b */ /* 0x000fe80000000200 */
[----:B------:R-:W-:Y:S03]  /*4210*/  LDSM.16.M88.4 R12, [R184+0x2000] ;  /* 0x00200000b80c783b */ /* 0x000fe60000000200 */
[C---:B--2---:R-:W-:Y:S01]  /*4220*/  HMMA.16816.F32 R24, R20.reuse, R92, R8 ;  /* 0x0000005c1418723c */ /* 0x044fe20000001808 */
[----:B------:R-:W2:Y:S04]  /*4230*/  LDSM.16.M88.4 R8, [R183+0x2000] ;  /* 0x00200000b708783b */ /* 0x000ea80000000200 */
[----:B------:R-:W-:Y:S03]  /*4240*/  LDSM.16.M88.4 R84, [R181+0x2000] ;  /* 0x00200000b554783b */ /* 0x000fe60000000200 */
[C---:B------:R-:W-:Y:S01]  /*4250*/  HMMA.16816.F32 R36, R20.reuse, R94, R48 ;  /* 0x0000005e1424723c */ /* 0x040fe20000001830 */
[----:B------:R-:W-:Y:S07]  /*4260*/  LDSM.16.M88.4 R92, [R176+0xb000] ;  /* 0x00b00000b05c783b */ /* 0x000fee0000000200 */
[C---:B---3--:R-:W-:Y:S08]  /*4270*/  HMMA.16816.F32 R40, R20.reuse, R72, R40 ;  /* 0x000000481428723c */ /* 0x048ff00000001828 */
[C---:B------:R-:W-:Y:S01]  /*4280*/  HMMA.16816.F32 R48, R20.reuse, R74, R56 ;  /* 0x0000004a1430723c */ /* 0x040fe20000001838 */
[----:B------:R-:W3:Y:S07]  /*4290*/  LDSM.16.M88.4 R72, [R176+0x9800] ;  /* 0x00980000b048783b */ /* 0x000eee0000000200 */
[C---:B-1----:R-:W-:Y:S08]  /*42a0*/  HMMA.16816.F32 R52, R20.reuse, R80, R52 ;  /* 0x000000501434723c */ /* 0x042ff00000001834 */
[C---:B------:R-:W-:Y:S01]  /*42b0*/  HMMA.16816.F32 R44, R20.reuse, R82, R44 ;  /* 0x00000052142c723c */ /* 0x040fe2000000182c */
[----:B------:R-:W1:Y:S07]  /*42c0*/  LDSM.16.M88.4 R80, [R187+0x2800] ;  /* 0x00280000bb50783b */ /* 0x000e6e0000000200 */
[C---:B----4-:R-:W-:Y:S08]  /*42d0*/  HMMA.16816.F32 R56, R20.reuse, R16, R60 ;  /* 0x000000101438723c */ /* 0x050ff0000000183c */
[----:B------:R-:W-:Y:S08]  /*42e0*/  HMMA.16816.F32 R20, R20, R18, R28 ;  /* 0x000000121414723c */ /* 0x000ff0000000181c */
[C---:B--2---:R-:W-:Y:S08]  /*42f0*/  HMMA.16816.F32 R24, R8.reuse, R32, R24 ;  /* 0x000000200818723c */ /* 0x044ff00000001818 */
[C---:B------:R-:W-:Y:S01]  /*4300*/  HMMA.16816.F32 R28, R8.reuse, R34, R36 ;  /* 0x00000022081c723c */ /* 0x040fe20000001824 */
[----:B------:R-:W-:Y:S07]  /*4310*/  LDSM.16.M88.4 R36, [R187+0x3800] ;  /* 0x00380000bb24783b */ /* 0x000fee0000000200 */
[C---:B------:R-:W-:Y:S08]  /*4320*/  HMMA.16816.F32 R32, R8.reuse, R64, R40 ;  /* 0x000000400820723c */ /* 0x040ff00000001828 */
[C---:B------:R-:W-:Y:S01]  /*4330*/  HMMA.16816.F32 R40, R8.reuse, R66, R48 ;  /* 0x000000420828723c */ /* 0x040fe20000001830 */
[----:B------:R-:W2:Y:S04]  /*4340*/  LDSM.16.M88.4 R48, [R187+0x3000] ;  /* 0x00300000bb30783b */ /* 0x000ea80000000200 */
[----:B------:R-:W-:Y:S03]  /*4350*/  LDSM.16.M88.4 R64, [R182+0x8000] ;  /* 0x00800000b640783b */ /* 0x000fe60000000200 */
[C---:B------:R-:W-:Y:S08]  /*4360*/  HMMA.16816.F32 R60, R8.reuse, R68, R52 ;  /* 0x00000044083c723c */ /* 0x040ff00000001834 */
[C---:B------:R-:W-:Y:S01]  /*4370*/  HMMA.16816.F32 R44, R8.reuse, R70, R44 ;  /* 0x00000046082c723c */ /* 0x040fe2000000182c */
[----:B------:R-:W-:Y:S07]  /*4380*/  LDSM.16.M88.4 R68, [R182+0x8800] ;  /* 0x00880000b644783b */ /* 0x000fee0000000200 */
[C---:B---3--:R-:W-:Y:S08]  /*4390*/  HMMA.16816.F32 R52, R8.reuse, R72, R56 ;  /* 0x000000480834723c */ /* 0x048ff00000001838 */
[----:B------:R-:W-:Y:S01]  /*43a0*/  HMMA.16816.F32 R16, R8, R74, R20 ;  /* 0x0000004a0810723c */ /* 0x000fe20000001814 */
[----:B------:R-:W3:Y:S04]  /*43b0*/  LDSM.16.M88.4 R8, [R186+0x2000] ;  /* 0x00200000ba08783b */ /* 0x000ee80000000200 */
[----:B------:R-:W-:Y:S03]  /*43c0*/  LDSM.16.M88.4 R20, [R185+0x2000] ;  /* 0x00200000b914783b */ /* 0x000fe60000000200 */
[C---:B------:R-:W-:Y:S01]  /*43d0*/  HMMA.16816.F32 R24, R12.reuse, R76, R24 ;  /* 0x0000004c0c18723c */ /* 0x040fe20000001818 */
[----:B------:R-:W-:Y:S07]  /*43e0*/  LDSM.16.M88.4 R72, [R181+0x3000] ;  /* 0x00300000b548783b */ /* 0x000fee0000000200 */
[C---:B------:R-:W-:Y:S01]  /*43f0*/  HMMA.16816.F32 R28, R12.reuse, R78, R28 ;  /* 0x0000004e0c1c723c */ /* 0x040fe2000000181c */
[----:B------:R-:W4:Y:S07]  /*4400*/  LDSM.16.M88.4 R76, [R182+0x9000] ;  /* 0x00900000b64c783b */ /* 0x000f2e0000000200 */
[C---:B-1----:R-:W-:Y:S08]  /*4410*/  HMMA.16816.F32 R32, R12.reuse, R80, R32 ;  /* 0x000000500c20723c */ /* 0x042ff00000001820 */
[C---:B------:R-:W-:Y:S01]  /*4420*/  HMMA.16816.F32 R40, R12.reuse, R82, R40 ;  /* 0x000000520c28723c */ /* 0x040fe20000001828 */
[----:B------:R-:W1:Y:S07]  /*4430*/  LDSM.16.M88.4 R80, [R182+0x9800] ;  /* 0x00980000b650783b */ /* 0x000e6e0000000200 */
[C---:B--2---:R-:W-:Y:S08]  /*4440*/  HMMA.16816.F32 R56, R12.reuse, R48, R60 ;  /* 0x000000300c38723c */ /* 0x044ff0000000183c */
[C---:B------:R-:W-:Y:S08]  /*4450*/  HMMA.16816.F32 R48, R12.reuse, R50, R44 ;  /* 0x000000320c30723c */ /* 0x040ff0000000182c */
[C---:B------:R-:W-:Y:S01]  /*4460*/  HMMA.16816.F32 R44, R12.reuse, R36, R52 ;  /* 0x000000240c2c723c */ /* 0x040fe20000001834 */
[----:B------:R-:W-:Y:S07]  /*4470*/  LDSM.16.M88.4 R52, [R181+0x3800] ;  /* 0x00380000b534783b */ /* 0x000fee0000000200 */
[----:B------:R-:W-:Y:S01]  /*4480*/  HMMA.16816.F32 R12, R12, R38, R16 ;  /* 0x000000260c0c723c */ /* 0x000fe20000001810 */
[----:B------:R-:W2:Y:S07]  /*4490*/  LDSM.16.M88.4 R36, [R181+0x2800] ;  /* 0x00280000b524783b */ /* 0x000eae0000000200 */
[C---:B---3--:R-:W-:Y:S08]  /*44a0*/  HMMA.16816.F32 R16, R8.reuse, R64, R24 ;  /* 0x000000400810723c */ /* 0x048ff00000001818 */
[C---:B------:R-:W-:Y:S08]  /*44b0*/  HMMA.16816.F32 R24, R8.reuse, R66, R28 ;  /* 0x000000420818723c */ /* 0x040ff0000000181c */
[C---:B------:R-:W-:Y:S08]  /*44c0*/  HMMA.16816.F32 R32, R8.reuse, R68, R32 ;  /* 0x000000440820723c */ /* 0x040ff00000001820 */
[C---:B----4-:R-:W-:Y:S08]  /*44d0*/  HMMA.16816.F32 R60, R8.reuse, R76, R56 ;  /* 0x0000004c083c723c */ /* 0x050ff00000001838 */
[C---:B------:R-:W-:Y:S01]  /*44e0*/  HMMA.16816.F32 R40, R8.reuse, R70, R40 ;  /* 0x000000460828723c */ /* 0x040fe20000001828 */
[----:B------:R-:W-:Y:S07]  /*44f0*/  LDSM.16.M88.4 R68, [R176+0xa000] ;  /* 0x00a00000b044783b */ /* 0x000fee0000000200 */
[C---:B------:R-:W-:Y:S01]  /*4500*/  HMMA.16816.F32 R64, R8.reuse, R78, R48 ;  /* 0x0000004e0840723c */ /* 0x040fe20000001830 */
[----:B------:R-:W-:Y:S07]  /*4510*/  LDSM.16.M88.4 R76, [R176+0xa800] ;  /* 0x00a80000b04c783b */ /* 0x000fee0000000200 */
[C---:B-1----:R-:W-:Y:S08]  /*4520*/  HMMA.16816.F32 R56, R8.reuse, R80, R44 ;  /* 0x000000500838723c */ /* 0x042ff0000000182c */
[----:B------:R-:W-:Y:S01]  /*4530*/  HMMA.16816.F32 R48, R8, R82, R12 ;  /* 0x000000520830723c */ /* 0x000fe2000000180c */
[----:B------:R-:W1:Y:S04]  /*4540*/  LDSM.16.M88.4 R8, [R183+0x4000] ;  /* 0x00400000b708783b */ /* 0x000e680000000200 */
[----:B------:R-:W-:Y:S03]  /*4550*/  LDSM.16.M88.4 R80, [R187+0x5800] ;  /* 0x00580000bb50783b */ /* 0x000fe60000000200 */
[C---:B------:R-:W-:Y:S01]  /*4560*/  HMMA.16816.F32 R28, R20.reuse, R84, R16 ;  /* 0x00000054141c723c */ /* 0x040fe20000001810 */
[----:B------:R-:W3:Y:S07]  /*4570*/  LDSM.16.M88.4 R16, [R184+0x4000] ;  /* 0x00400000b810783b */ /* 0x000eee0000000200 */
[C---:B------:R-:W-:Y:S01]  /*4580*/  HMMA.16816.F32 R24, R20.reuse, R86, R24 ;  /* 0x000000561418723c */ /* 0x040fe20000001818 */
[----:B------:R-:W-:Y:S07]  /*4590*/  LDSM.16.M88.4 R84, [R182+0xa000] ;  /* 0x00a00000b654783b */ /* 0x000fee0000000200 */
[C---:B--2---:R-:W-:Y:S08]  /*45a0*/  HMMA.16816.F32 R12, R20.reuse, R36, R32 ;  /* 0x00000024140c723c */ /* 0x044ff00000001820 */
[C---:B------:R-:W-:Y:S08]  /*45b0*/  HMMA.16816.F32 R36, R20.reuse, R38, R40 ;  /* 0x000000261424723c */ /* 0x040ff00000001828 */
[C---:B------:R-:W-:Y:S08]  /*45c0*/  HMMA.16816.F32 R44, R20.reuse, R72, R60 ;  /* 0x00000048142c723c */ /* 0x040ff0000000183c */
[C---:B------:R-:W-:Y:S08]  /*45d0*/  HMMA.16816.F32 R56, R20.reuse, R52, R56 ;  /* 0x000000341438723c */ /* 0x040ff00000001838 */
[C---:B------:R-:W-:Y:S01]  /*45e0*/  HMMA.16816.F32 R48, R20.reuse, R54, R48 ;  /* 0x000000361430723c */ /* 0x040fe20000001830 */
[----:B------:R-:W-:Y:S07]  /*45f0*/  LDSM.16.M88.4 R52, [R182+0xa800] ;  /* 0x00a80000b634783b */ /* 0x000fee0000000200 */
[----:B------:R-:W-:Y:S01]  /*4600*/  HMMA.16816.F32 R64, R20, R74, R64 ;  /* 0x0000004a1440723c */ /* 0x000fe20000001840 */
[----:B------:R-:W2:Y:S07]  /*4610*/  LDSM.16.M88.4 R72, [R187+0x5000] ;  /* 0x00500000bb48783b */ /* 0x000eae0000000200 */
[C---:B-1----:R-:W-:Y:S08]  /*4620*/  HMMA.16816.F32 R40, R8.reuse, R68, R28 ;  /* 0x000000440828723c */ /* 0x042ff0000000181c */
[C---:B------:R-:W-:Y:S01]  /*4630*/  HMMA.16816.F32 R32, R8.reuse, R70, R24 ;  /* 0x000000460820723c */ /* 0x040fe20000001818 */
[----:B------:R-:W-:Y:S07]  /*4640*/  LDSM.16.M88.4 R68, [R182+0xb000] ;  /* 0x00b00000b644783b */ /* 0x000fee0000000200 */
[C---:B------:R-:W-:Y:S08]  /*4650*/  HMMA.16816.F32 R20, R8.reuse, R78, R36 ;  /* 0x0000004e0814723c */ /* 0x040ff00000001824 */
[C---:B------:R-:W-:Y:S08]  /*4660*/  HMMA.16816.F32 R28, R8.reuse, R92, R44 ;  /* 0x0000005c081c723c */ /* 0x040ff0000000182c */
[C---:B------:R-:W-:Y:S08]  /*4670*/  HMMA.16816.F32 R60, R8.reuse, R88, R56 ;  /* 0x00000058083c723c */ /* 0x040ff00000001838 */
[C---:B------:R-:W-:Y:S01]  /*4680*/  HMMA.16816.F32 R56, R8.reuse, R90, R48 ;  /* 0x0000005a0838723c */ /* 0x040fe20000001830 */
[----:B------:R-:W-:Y:S07]  /*4690*/  LDSM.16.M88.4 R88, [R181+0x4000] ;  /* 0x00400000b558783b */ /* 0x000fee0000000200 */
[C---:B------:R-:W-:Y:S01]  /*46a0*/  HMMA.16816.F32 R24, R8.reuse, R76, R12 ;  /* 0x0000004c0818723c */ /* 0x040fe2000000180c */
[----:B------:R-:W1:Y:S04]  /*46b0*/  LDSM.16.M88.4 R12, [R186+0x4000] ;  /* 0x00400000ba0c783b */ /* 0x000e680000000200 */
[----:B------:R-:W4:Y:S03]  /*46c0*/  LDSM.16.M88.4 R76, [R182+0xb800] ;  /* 0x00b80000b64c783b */ /* 0x000f260000000200 */
[----:B------:R-:W-:Y:S01]  /*46d0*/  HMMA.16816.F32 R64, R8, R94, R64 ;  /* 0x0000005e0840723c */ /* 0x000fe20000001840 */
[----:B------:R-:W5:Y:S07]  /*46e0*/  LDSM.16.M88.4 R8, [R185+0x4000] ;  /* 0x00400000b908783b */ /* 0x000f6e0000000200 */
[C---:B---3--:R-:W-:Y:S08]  /*46f0*/  HMMA.16816.F32 R48, R16.reuse, R96, R40 ;  /* 0x000000601030723c */ /* 0x048ff00000001828 */
[C---:B------:R-:W-:Y:S08]  /*4700*/  HMMA.16816.F32 R44, R16.reuse, R98, R32 ;  /* 0x00000062102c723c */ /* 0x040ff00000001820 */
[C---:B------:R-:W-:Y:S08]  /*4710*/  HMMA.16816.F32 R36, R16.reuse, R102, R20 ;  /* 0x000000661024723c */ /* 0x040ff00000001814 */
[C---:B--2---:R-:W-:Y:S08]  /*4720*/  HMMA.16816.F32 R32, R16.reuse, R72, R28 ;  /* 0x000000481020723c */ /* 0x044ff0000000181c */
[C---:B------:R-:W-:Y:S08]  /*4730*/  HMMA.16816.F32 R20, R16.reuse, R82, R56 ;  /* 0x000000521014723c */ /* 0x040ff00000001838 */
[C---:B------:R-:W-:Y:S08]  /*4740*/  HMMA.16816.F32 R40, R16.reuse, R100, R24 ;  /* 0x000000641028723c */ /* 0x040ff00000001818 */
[C---:B------:R-:W-:Y:S08]  /*4750*/  HMMA.16816.F32 R28, R16.reuse, R74, R64 ;  /* 0x0000004a101c723c */ /* 0x040ff00000001840 */
[----:B------:R-:W-:Y:S08]  /*4760*/  HMMA.16816.F32 R24, R16, R80, R60 ;  /* 0x000000501018723c */ /* 0x000ff0000000183c */
[C---:B-1----:R-:W-:Y:S08]  /*4770*/  HMMA.16816.F32 R16, R12.reuse, R84, R48 ;  /* 0x000000540c10723c */ /* 0x042ff00000001830 */
[C---:B------:R-:W-:Y:S08]  /*4780*/  HMMA.16816.F32 R48, R12.reuse, R68, R32 ;  /* 0x000000440c30723c */ /* 0x040ff00000001820 */
[C---:B----4-:R-:W-:Y:S01]  /*4790*/  HMMA.16816.F32 R32, R12.reuse, R78, R20 ;  /* 0x0000004e0c20723c */ /* 0x050fe20000001814 */
[----:B------:R-:W1:Y:S07]  /*47a0*/  LDSM.16.M88.4 R20, [R181+0x4800] ;  /* 0x00480000b514783b */ /* 0x000e6e0000000200 */
[C---:B------:R-:W-:Y:S08]  /*47b0*/  HMMA.16816.F32 R44, R12.reuse, R86, R44 ;  /* 0x000000560c2c723c */ /* 0x040ff0000000182c */
[----:B------:R-:W-:Y:S08]  /*47c0*/  HMMA.16816.F32 R40, R12, R52, R40 ;  /* 0x000000340c28723c */ /* 0x000ff00000001828 */
[----:B-----5:R-:W-:Y:S08]  /*47d0*/  HMMA.16816.F32 R16, R8, R88, R16 ;  /* 0x000000580810723c */ /* 0x020ff00000001810 */
[C---:B------:R-:W-:Y:S08]  /*47e0*/  HMMA.16816.F32 R36, R12.reuse, R54, R36 ;  /* 0x000000360c24723c */ /* 0x040ff00000001824 */
[C---:B------:R-:W-:Y:S01]  /*47f0*/  HMMA.16816.F32 R68, R12.reuse, R70, R28 ;  /* 0x000000460c44723c */ /* 0x040fe2000000181c */
[----:B------:R-:W2:Y:S07]  /*4800*/  LDSM.16.M88.4 R28, [R181+0x5000] ;  /* 0x00500000b51c783b */ /* 0x000eae0000000200 */
[----:B------:R-:W-:Y:S07]  /*4810*/  HMMA.16816.F32 R52, R12, R76, R24 ;  /* 0x0000004c0c34723c */ /* 0x000fee0000001818 */
[----:B------:R-:W-:Y:S01]  /*4820*/  IADD3 R12, R7, UR20, RZ ;  /* 0x00000014070c7c10 */ /* 0x000fe2000fffe0ff */
[----:B-1----:R-:W-:Y:S01]  /*4830*/  HMMA.16816.F32 R24, R8, R20, R40 ;  /* 0x000000140818723c */ /* 0x002fe20000001828 */
[----:B------:R-:W-:-:S02]  /*4840*/  IADD3 R7, R5, UR27, RZ ;  /* 0x0000001b05077c10 */ /* 0x000fc4000fffe0ff */
[C---:B------:R-:W-:Y:S02]  /*4850*/  IADD3 R5, R0.reuse, 0x1, RZ ;  /* 0x0000000100057810 */ /* 0x040fe40007ffe0ff */
[----:B------:R-:W-:Y:S02]  /*4860*/  IMNMX R202, R7, UR16, PT ;  /* 0x0000001007ca7c17 */ /* 0x000fe4000b800200 */
[----:B------:R-:W-:Y:S02]  /*4870*/  IMNMX R201, RZ, R12, !PT ;  /* 0x0000000cffc97217 */ /* 0x000fe40007800200 */
[C---:B------:R-:W-:Y:S01]  /*4880*/  ISETP.GE.AND P6, PT, R5.reuse, R203, PT ;  /* 0x000000cb0500720c */ /* 0x040fe20003fc6270 */
[----:B------:R-:W-:Y:S01]  /*4890*/  HMMA.16816.F32 R12, R8, R90, R44 ;  /* 0x0000005a080c723c */ /* 0x000fe2000000182c */
[-C--:B------:R-:W-:Y:S02]  /*48a0*/  ISETP.GE.AND P2, PT, R5, R202.reuse, PT ;  /* 0x000000ca0500720c */ /* 0x080fe40003f46270 */
[----:B------:R-:W-:-:S02]  /*48b0*/  ISETP.GE.AND P3, PT, R0, R202, PT ;  /* 0x000000ca0000720c */ /* 0x000fc40003f66270 */
[CC--:B------:R-:W-:Y:S02]  /*48c0*/  ISETP.LT.OR P6, PT, R5.reuse, R201.reuse, P6 ;  /* 0x000000c90500720c */ /* 0x0c0fe400037c1670 */
[-C--:B------:R-:W-:Y:S02]  /*48d0*/  ISETP.LT.OR P2, PT, R5, R200.reuse, P2 ;  /* 0x000000c80500720c */ /* 0x080fe40001741670 */
[C---:B------:R-:W-:Y:S02]  /*48e0*/  ISETP.LT.OR P0, PT, R0.reuse, R201, P0 ;  /* 0x000000c90000720c */ /* 0x040fe40000701670 */
[----:B------:R-:W-:Y:S02]  /*48f0*/  ISETP.LT.OR P3, PT, R0, R200, P3 ;  /* 0x000000c80000720c */ /* 0x000fe40001f61670 */
[----:B------:R-:W-:Y:S02]  /*4900*/  FSEL R44, R16, -INF , !P0 ;  /* 0xff800000102c7808 */ /* 0x000fe40004000000 */
[----:B------:R-:W-:-:S02]  /*4910*/  FSEL R40, R18, -INF , !P3 ;  /* 0xff80000012287808 */ /* 0x000fc40005800000 */
[----:B------:R-:W-:Y:S02]  /*4920*/  FSEL R42, R17, -INF , !P6 ;  /* 0xff800000112a7808 */ /* 0x000fe40007000000 */
[----:B------:R-:W-:Y:S02]  /*4930*/  FSEL R41, R19, -INF , !P2 ;  /* 0xff80000013297808 */ /* 0x000fe40005000000 */
[----:B------:R-:W-:Y:S01]  /*4940*/  HMMA.16816.F32 R16, R8, R22, R36 ;  /* 0x000000160810723c */ /* 0x000fe20000001824 */
[----:B------:R-:W1:Y:S01]  /*4950*/  LDSM.16.M88.4 R20, [R181+0x5800] ;  /* 0x00580000b514783b */ /* 0x000e620000000200 */
[----:B------:R-:W-:Y:S01]  /*4960*/  IADD3 R5, R0, 0x9, RZ ;  /* 0x0000000900057810 */ /* 0x000fe20007ffe0ff */
[----:B------:R-:W-:-:S04]  /*4970*/  DEPBAR.LE SB0, 0x0 ;  /* 0x000080000000791a */ /* 0x000fc80000000000 */
[----:B------:R-:W-:Y:S01]  /*4980*/  BAR.SYNC.DEFER_BLOCKING 0x0 ;  /* 0x0000000000007b1d */ /* 0x000fe20000010000 */
[CC--:B------:R-:W-:Y:S02]  /*4990*/  ISETP.GE.AND P4, PT, R6.reuse, R202.reuse, PT ;  /* 0x000000ca0600720c */ /* 0x0c0fe40003f86270 */
[C---:B------:R-:W-:Y:S02]  /*49a0*/  ISETP.GE.AND P5, PT, R5.reuse, R203, PT ;  /* 0x000000cb0500720c */ /* 0x040fe40003fa6270 */
[C---:B------:R-:W-:Y:S02]  /*49b0*/  ISETP.GE.AND P0, PT, R5.reuse, R202, PT ;  /* 0x000000ca0500720c */ /* 0x040fe40003f06270 */
[CC--:B------:R-:W-:Y:S02]  /*49c0*/  ISETP.LT.OR P1, PT, R6.reuse, R201.reuse, P1 ;  /* 0x000000c90600720c */ /* 0x0c0fe40000f21670 */
[----:B------:R-:W-:Y:S02]  /*49d0*/  ISETP.LT.OR P4, PT, R6, R200, P4 ;  /* 0x000000c80600720c */ /* 0x000fe40002781670 */
[----:B------:R-:W-:-:S02]  /*49e0*/  ISETP.LT.OR P5, PT, R5, R201, P5 ;  /* 0x000000c90500720c */ /* 0x000fc40002fa1670 */
[----:B------:R-:W-:Y:S02]  /*49f0*/  ISETP.LT.OR P0, PT, R5, R200, P0 ;  /* 0x000000c80500720c */ /* 0x000fe40000701670 */
[C---:B------:R-:W-:Y:S02]  /*4a00*/  IADD3 R6, R0.reuse, 0x10, RZ ;  /* 0x0000001000067810 */ /* 0x040fe40007ffe0ff */
[----:B------:R-:W-:Y:S02]  /*4a10*/  IADD3 R5, R0, 0x11, RZ ;  /* 0x0000001100057810 */ /* 0x000fe40007ffe0ff */
[----:B------:R-:W-:Y:S02]  /*4a20*/  FSEL R45, R12, -INF , !P1 ;  /* 0xff8000000c2d7808 */ /* 0x000fe40004800000 */
[C---:B------:R-:W-:Y:S02]  /*4a30*/  ISETP.GE.AND P2, PT, R6.reuse, R203, PT ;  /* 0x000000cb0600720c */ /* 0x040fe40003f46270 */
[----:B------:R-:W-:-:S02]  /*4a40*/  ISETP.GE.AND P3, PT, R6, R202, PT ;  /* 0x000000ca0600720c */ /* 0x000fc40003f66270 */
[C---:B------:R-:W-:Y:S02]  /*4a50*/  ISETP.GE.AND P6, PT, R5.reuse, R203, PT ;  /* 0x000000cb0500720c */ /* 0x040fe40003fc6270 */
[----:B------:R-:W-:Y:S02]  /*4a60*/  ISETP.GE.AND P1, PT, R5, R202, PT ;  /* 0x000000ca0500720c */ /* 0x000fe40003f26270 */
[----:B------:R-:W-:Y:S02]  /*4a70*/  FSEL R46, R14, -INF , !P4 ;  /* 0xff8000000e2e7808 */ /* 0x000fe40006000000 */
[----:B------:R-:W-:Y:S02]  /*4a80*/  FSEL R43, R13, -INF , !P5 ;  /* 0xff8000000d2b7808 */ /* 0x000fe40006800000 */
[----:B------:R-:W-:Y:S02]  /*4a90*/  FSEL R47, R15, -INF , !P0 ;  /* 0xff8000000f2f7808 */ /* 0x000fe40004000000 */
[----:B--2---:R-:W-:Y:S01]  /*4aa0*/  HMMA.16816.F32 R12, R8, R28, R48 ;  /* 0x0000001c080c723c */ /* 0x004fe20000001830 */
[----:B------:R-:W-:-:S02]  /*4ab0*/  ISETP.LT.OR P2, PT, R6, R201, P2 ;  /* 0x000000c90600720c */ /* 0x000fc40001741670 */
[-C--:B------:R-:W-:Y:S02]  /*4ac0*/  ISETP.LT.OR P3, PT, R6, R200.reuse, P3 ;  /* 0x000000c80600720c */ /* 0x080fe40001f61670 */
[C---:B------:R-:W-:Y:S02]  /*4ad0*/  ISETP.LT.OR P6, PT, R5.reuse, R201, P6 ;  /* 0x000000c90500720c */ /* 0x040fe400037c1670 */
[----:B------:R-:W-:Y:S02]  /*4ae0*/  ISETP.LT.OR P1, PT, R5, R200, P1 ;  /* 0x000000c80500720c */ /* 0x000fe40000f21670 */
[C---:B------:R-:W-:Y:S02]  /*4af0*/  IADD3 R6, R0.reuse, 0x18, RZ ;  /* 0x0000001800067810 */ /* 0x040fe40007ffe0ff */
[----:B------:R-:W-:Y:S02]  /*4b00*/  IADD3 R5, R0, 0x19, RZ ;  /* 0x0000001900057810 */ /* 0x000fe40007ffe0ff */
[----:B------:R-:W-:-:S02]  /*4b10*/  FSEL R128, R24, -INF , !P2 ;  /* 0xff80000018807808 */ /* 0x000fc40005000000 */
[CC--:B------:R-:W-:Y:S02]  /*4b20*/  ISETP.GE.AND P0, PT, R6.reuse, R203.reuse, PT ;  /* 0x000000cb0600720c */ /* 0x0c0fe40003f06270 */
[-C--:B------:R-:W-:Y:S02]  /*4b30*/  ISETP.GE.AND P4, PT, R6, R202.reuse, PT ;  /* 0x000000ca0600720c */ /* 0x080fe40003f86270 */
[C---:B------:R-:W-:Y:S02]  /*4b40*/  ISETP.GE.AND P5, PT, R5.reuse, R203, PT ;  /* 0x000000cb0500720c */ /* 0x040fe40003fa6270 */
[----:B------:R-:W-:Y:S02]  /*4b50*/  ISETP.GE.AND P2, PT, R5, R202, PT ;  /* 0x000000ca0500720c */ /* 0x000fe40003f46270 */
[----:B------:R-:W-:Y:S02]  /*4b60*/  FSEL R58, R26, -INF , !P3 ;  /* 0xff8000001a3a7808 */ /* 0x000fe40005800000 */
[----:B------:R-:W-:-:S02]  /*4b70*/  FSEL R102, R25, -INF , !P6 ;  /* 0xff80000019667808 */ /* 0x000fc40007000000 */
[----:B------:R-:W-:Y:S02]  /*4b80*/  FSEL R59, R27, -INF , !P1 ;  /* 0xff8000001b3b7808 */ /* 0x000fe40004800000 */
[----:B------:R-:W-:Y:S01]  /*4b90*/  HMMA.16816.F32 R24, R8, R30, R68 ;  /* 0x0000001e0818723c */ /* 0x000fe20000001844 */
[CC--:B------:R-:W-:Y:S02]  /*4ba0*/  ISETP.LT.OR P0, PT, R6.reuse, R201.reuse, P0 ;  /* 0x000000c90600720c */ /* 0x0c0fe40000701670 */
[-C--:B------:R-:W-:Y:S02]  /*4bb0*/  ISETP.LT.OR P4, PT, R6, R200.reuse, P4 ;  /* 0x000000c80600720c */ /* 0x080fe40002781670 */
[C---:B------:R-:W-:Y:S02]  /*4bc0*/  ISETP.LT.OR P5, PT, R5.reuse, R201, P5 ;  /* 0x000000c90500720c */ /* 0x040fe40002fa1670 */
[----:B------:R-:W-:Y:S02]  /*4bd0*/  ISETP.LT.OR P2, PT, R5, R200, P2 ;  /* 0x000000c80500720c */ /* 0x000fe40001741670 */
[----:B------:R-:W-:-:S02]  /*4be0*/  IADD3 R6, R0, 0x20, RZ ;  /* 0x0000002000067810 */ /* 0x000fc40007ffe0ff */
[----:B------:R-:W-:Y:S02]  /*4bf0*/  IADD3 R5, R0, 0x21, RZ ;  /* 0x0000002100057810 */ /* 0x000fe40007ffe0ff */
[----:B------:R-:W-:Y:S02]  /*4c00*/  FSEL R129, R16, -INF , !P0 ;  /* 0xff80000010817808 */ /* 0x000fe40004000000 */
[CC--:B------:R-:W-:Y:S02]  /*4c10*/  ISETP.GE.AND P1, PT, R6.reuse, R203.reuse, PT ;  /* 0x000000cb0600720c */ /* 0x0c0fe40003f26270 */
[-C--:B------:R-:W-:Y:S02]  /*4c20*/  ISETP.GE.AND P3, PT, R6, R202.reuse, PT ;  /* 0x000000ca0600720c */ /* 0x080fe40003f66270 */
[C---:B------:R-:W-:Y:S02]  /*4c30*/  ISETP.GE.AND P6, PT, R5.reuse, R203, PT ;  /* 0x000000cb0500720c */ /* 0x040fe40003fc6270 */
[----:B------:R-:W-:-:S02]  /*4c40*/  ISETP.GE.AND P0, PT, R5, R202, PT ;  /* 0x000000ca0500720c */ /* 0x000fc40003f06270 */
[----:B------:R-:W-:Y:S02]  /*4c50*/  FSEL R132, R18, -INF , !P4 ;  /* 0xff80000012847808 */ /* 0x000fe40006000000 */
[----:B------:R-:W-:Y:S02]  /*4c60*/  FSEL R103, R17, -INF , !P5 ;  /* 0xff80000011677808 */ /* 0x000fe40006800000 */
[----:B------:R-:W-:Y:S02]  /*4c70*/  FSEL R133, R19, -INF , !P2 ;  /* 0xff80000013857808 */ /* 0x000fe40005000000 */
[----:B-1----:R-:W-:Y:S01]  /*4c80*/  HMMA.16816.F32 R16, R8, R20, R52 ;  /* 0x000000140810723c */ /* 0x002fe20000001834 */
[CC--:B------:R-:W-:Y:S02]  /*4c90*/  ISETP.LT.OR P1, PT, R6.reuse, R201.reuse, P1 ;  /* 0x000000c90600720c */ /* 0x0c0fe40000f21670 */
[----:B------:R-:W-:Y:S02]  /*4ca0*/  ISETP.LT.OR P3, PT, R6, R200, P3 ;  /* 0x000000c80600720c */ /* 0x000fe40001f61670 */
[----:B------:R-:W-:-:S02]  /*4cb0*/  ISETP.LT.OR P6, PT, R5, R201, P6 ;  /* 0x000000c90500720c */ /* 0x000fc400037c1670 */
[----:B------:R-:W-:Y:S01]  /*4cc0*/  ISETP.LT.OR P0, PT, R5, R200, P0 ;  /* 0x000000c80500720c */ /* 0x000fe20000701670 */
[----:B------:R-:W-:Y:S01]  /*4cd0*/  HMMA.16816.F32 R8, R8, R22, R32 ;  /* 0x000000160808723c */ /* 0x000fe20000001820 */
[C---:B------:R-:W-:Y:S02]  /*4ce0*/  IADD3 R6, R0.reuse, 0x28, RZ ;  /* 0x0000002800067810 */ /* 0x040fe40007ffe0ff */
[----:B------:R-:W-:Y:S02]  /*4cf0*/  IADD3 R5, R0, 0x29, RZ ;  /* 0x0000002900057810 */ /* 0x000fe40007ffe0ff */
[----:B------:R-:W-:Y:S02]  /*4d00*/  FSEL R137, R12, -INF , !P1 ;  /* 0xff8000000c897808 */ /* 0x000fe40004800000 */
[-C--:B------:R-:W-:Y:S02]  /*4d10*/  ISETP.GE.AND P2, PT, R6, R203.reuse, PT ;  /* 0x000000cb0600720c */ /* 0x080fe40003f46270 */
[----:B------:R-:W-:-:S02]  /*4d20*/  ISETP.GE.AND P5, PT, R5, R203, PT ;  /* 0x000000cb0500720c */ /* 0x000fc40003fa6270 */
[CC--:B------:R-:W-:Y:S02]  /*4d30*/  ISETP.GE.AND P1, PT, R5.reuse, R202.reuse, PT ;  /* 0x000000ca0500720c */ /* 0x0c0fe40003f26270 */
[C---:B------:R-:W-:Y:S02]  /*4d40*/  ISETP.GE.AND P4, PT, R6.reuse, R202, PT ;  /* 0x000000ca0600720c */ /* 0x040fe40003f86270 */
[CC--:B------:R-:W-:Y:S02]  /*4d50*/  ISETP.LT.OR P2, PT, R6.reuse, R201.reuse, P2 ;  /* 0x000000c90600720c */ /* 0x0c0fe40001741670 */
[C---:B------:R-:W-:Y:S02]  /*4d60*/  ISETP.LT.OR P5, PT, R5.reuse, R201, P5 ;  /* 0x000000c90500720c */ /* 0x040fe40002fa1670 */
[-C--:B------:R-:W-:Y:S02]  /*4d70*/  ISETP.LT.OR P1, PT, R5, R200.reuse, P1 ;  /* 0x000000c80500720c */ /* 0x080fe40000f21670 */
[----:B------:R-:W-:-:S02]  /*4d80*/  ISETP.LT.OR P4, PT, R6, R200, P4 ;  /* 0x000000c80600720c */ /* 0x000fc40002781670 */
[C---:B------:R-:W-:Y:S02]  /*4d90*/  IADD3 R5, R0.reuse, 0x31, RZ ;  /* 0x0000003100057810 */ /* 0x040fe40007ffe0ff */
[----:B------:R-:W-:Y:S02]  /*4da0*/  IADD3 R6, R0, 0x30, RZ ;  /* 0x0000003000067810 */ /* 0x000fe40007ffe0ff */
[----:B------:R-:W-:Y:S02]  /*4db0*/  FSEL R136, R13, -INF , !P6 ;  /* 0xff8000000d887808 */ /* 0x000fe40007000000 */
[----:B------:R-:W-:Y:S02]  /*4dc0*/  FSEL R173, R24, -INF , !P2 ;  /* 0xff80000018ad7808 */ /* 0x000fe40005000000 */
[----:B------:R-:W-:Y:S02]  /*4dd0*/  FSEL R162, R15, -INF , !P0 ;  /* 0xff8000000fa27808 */ /* 0x000fe40004000000 */
[----:B------:R-:W-:-:S02]  /*4de0*/  ISETP.GE.AND P6, PT, R5, R203, PT ;  /* 0x000000cb0500720c */ /* 0x000fc40003fc6270 */
[C---:B------:R-:W-:Y:S02]  /*4df0*/  ISETP.GE.AND P2, PT, R5.reuse, R202, PT ;  /* 0x000000ca0500720c */ /* 0x040fe40003f46270 */
[C---:B------:R-:W-:Y:S02]  /*4e00*/  ISETP.GE.AND P0, PT, R6.reuse, R203, PT ;  /* 0x000000cb0600720c */ /* 0x040fe40003f06270 */
[CC--:B------:R-:W-:Y:S02]  /*4e10*/  ISETP.LT.OR P6, PT, R5.reuse, R201.reuse, P6 ;  /* 0x000000c90500720c */ /* 0x0c0fe400037c1670 */
[----:B------:R-:W-:Y:S02]  /*4e20*/  ISETP.LT.OR P2, PT, R5, R200, P2 ;  /* 0x000000c80500720c */ /* 0x000fe40001741670 */
[----:B------:R-:W-:Y:S02]  /*4e30*/  ISETP.LT.OR P0, PT, R6, R201, P0 ;  /* 0x000000c90600720c */ /* 0x000fe40000701670 */
[----:B------:R-:W-:-:S02]  /*4e40*/  IADD3 R5, R0, 0x38, RZ ;  /* 0x0000003800057810 */ /* 0x000fc40007ffe0ff */
[----:B------:R-:W-:Y:S02]  /*4e50*/  IADD3 R0, R0, 0x39, RZ ;  /* 0x0000003900007810 */ /* 0x000fe40007ffe0ff */
[----:B------:R-:W-:Y:S02]  /*4e60*/  FSEL R165, R16, -INF , !P0 ;  /* 0xff80000010a57808 */ /* 0x000fe40004000000 */
[----:B------:R-:W-:Y:S02]  /*4e70*/  ISETP.GE.AND P0, PT, R0, R202, PT ;  /* 0x000000ca0000720c */ /* 0x000fe40003f06270 */
[----:B------:R-:W-:Y:S02]  /*4e80*/  FSEL R161, R14, -INF , !P3 ;  /* 0xff8000000ea17808 */ /* 0x000fe40005800000 */
[----:B------:R-:W-:Y:S02]  /*4e90*/  ISETP.LT.OR P0, PT, R0, R200, P0 ;  /* 0x000000c80000720c */ /* 0x000fe40000701670 */
[----:B------:R-:W-:-:S02]  /*4ea0*/  FSEL R148, R26, -INF , !P4 ;  /* 0xff8000001a947808 */ /* 0x000fc40006000000 */
[----:B------:R-:W-:Y:S02]  /*4eb0*/  FSEL R164, R11, -INF , !P0 ;  /* 0xff8000000ba47808 */ /* 0x000fe40004000000 */
[----:B------:R-:W-:Y:S02]  /*4ec0*/  PLOP3.LUT P0, PT, PT, PT, UP0, 0x80, 0x0 ;  /* 0x000000000000781c */ /* 0x000fe40003f0f008 */
[----:B------:R-:W-:Y:S02]  /*4ed0*/  FSEL R163, R25, -INF , !P5 ;  /* 0xff80000019a37808 */ /* 0x000fe40006800000 */
[----:B------:R-:W-:Y:S02]  /*4ee0*/  FSEL R150, R27, -INF , !P1 ;  /* 0xff8000001b967808 */ /* 0x000fe40004800000 */
[----:B------:R-:W-:Y:S02]  /*4ef0*/  ISETP.GE.AND P3, PT, R6, R202, PT ;  /* 0x000000ca0600720c */ /* 0x000fe40003f66270 */
[----:B------:R-:W-:-:S02]  /*4f00*/  ISETP.GE.AND P5, PT, R5, R203, PT ;  /* 0x000000cb0500720c */ /* 0x000fc40003fa6270 */
[C---:B------:R-:W-:Y:S02]  /*4f10*/  ISETP.GE.AND P1, PT, R5.reuse, R202, PT ;  /* 0x000000ca0500720c */ /* 0x040fe40003f26270 */
[----:B------:R-:W-:Y:S02]  /*4f20*/  ISETP.GE.AND P4, PT, R0, R203, PT ;  /* 0x000000cb0000720c */ /* 0x000fe40003f86270 */
[-C--:B------:R-:W-:Y:S02]  /*4f30*/  ISETP.LT.OR P3, PT, R6, R200.reuse, P3 ;  /* 0x000000c80600720c */ /* 0x080fe40001f61670 */
[CC--:B------:R-:W-:Y:S02]  /*4f40*/  ISETP.LT.OR P5, PT, R5.reuse, R201.reuse, P5 ;  /* 0x000000c90500720c */ /* 0x0c0fe40002fa1670 */
[----:B------:R-:W-:Y:S02]  /*4f50*/  ISETP.LT.OR P1, PT, R5, R200, P1 ;  /* 0x000000c80500720c */ /* 0x000fe40000f21670 */
        /* <DEDUP_REMOVED lines=109> */
.L_x_1085:
[----:B------:R-:W-:Y:S05]  /*5630*/  BSYNC B0 ;  /* 0x0000000000007941 */ /* 0x000fea0003800000 */
.L_x_1084:
[----:B------:R-:W0:Y:S02]  /*5640*/  LDGDEPBAR ;  /* 0x00000000000079af */ /* 0x000e240000000000 */
.L_x_1083:
[----:B------:R-:W-:Y:S01]  /*5650*/  FMNMX.FTZ R0, R40, R41, !PT ;  /* 0x0000002928007209 */ /* 0x000fe20007810000 */
[----:B------:R-:W-:Y:S01]  /*5660*/  IMAD.WIDE.U32 R138, R108, -0x326172a9, RZ ;  /* 0xcd9e8d576c8a7825 */ /* 0x000fe200078e00ff */
[----:B------:R-:W-:Y:S01]  /*5670*/  FMNMX.FTZ R5, R44, R42, !PT ;  /* 0x0000002a2c057209 */ /* 0x000fe20007810000 */
[----:B------:R-:W-:Y:S01]  /*5680*/  USHF.L.U32 UR4, UR25, 0x1, URZ ;  /* 0x0000000119047899 */ /* 0x000fe2000800063f */
[----:B------:R-:W-:Y:S01]  /*5690*/  FMNMX.FTZ R0, R46, R0, !PT ;  /* 0x000000002e007209 */ /* 0x000fe20007810000 */
[----:B------:R-:W-:Y:S01]  /*56a0*/  UIADD3 UR16, UR23, -0x4498517b, URZ ;  /* 0xbb67ae8517107890 */ /* 0x000fe2000fffe03f */
        /* <DEDUP_REMOVED lines=11> */
[----:B------:R-:W-:Y:S01]  /*5760*/  STL [R1+0xcc], R181 ;  /* 0x0000ccb501007387 */ /* 0x000fe20000100800 */
[----:B------:R-:W-:Y:S01]  /*5770*/  FMNMX.FTZ R5, R102, R5, !PT ;  /* 0x0000000566057209 */ /* 0x000fe20007810000 */
[----:B------:R-:W-:Y:S01]  /*5780*/  UIADD3 UR30, UR22, 0x3c6ef372, URZ ;  /* 0x3c6ef372161e7890 */ /* 0x000fe2000fffe03f */
[----:B------:R-:W-:Y:S01]  /*5790*/  FMNMX.FTZ R0, R132, R0, !PT ;  /* 0x0000000084007209 */ /* 0x000fe20007810000 */
[----:B------:R-:W-:Y:S01]  /*57a0*/  STL [R1+0xc8], R176 ;  /* 0x0000c8b001007387 */ /* 0x000fe20000100800 */
        /* <DEDUP_REMOVED lines=23> */
[----:B------:R-:W-:Y:S01]  /*5920*/  ULOP3.LUT UR4, UR4, UR23, URZ, 0x3c, !UPT ;  /* 0x0000001704047292 */ /* 0x000fe2000f8e3c3f */
[----:B------:R-:W-:Y:S01]  /*5930*/  FMNMX.FTZ R5, R165, R5, !PT ;  /* 0x00000005a5057209 */ /* 0x000fe20007810000 */
[----:B-1----:R-:W-:Y:S01]  /*5940*/  LDSM.16.MT88.4 R16, [R180+0xc000] ;  /* 0x00c00000b410783b */ /* 0x002fe20000004200 */
        /* <DEDUP_REMOVED lines=9> */
[----:B------:R-:W-:-:S03]  /*59e0*/  LOP3.LUT R8, R104, UR22, RZ, 0x3c, !PT ;  /* 0x0000001668087c12 */ /* 0x000fc6000f8e3cff */
[----:B------:R-:W1:Y:S04]  /*59f0*/  SHFL.BFLY PT, R6, R0, 0x2, 0x1f ;  /* 0x0c401f0000067f89 */ /* 0x000e6800000e0000 */
[----:B------:R-:W2:Y:S04]  /*5a00*/  SHFL.BFLY PT, R7, R5, 0x2, 0x1f ;  /* 0x0c401f0005077f89 */ /* 0x000ea800000e0000 */
[----:B------:R3:W-:Y:S04]  /*5a10*/  STL [R1+0xac], R8 ;  /* 0x0000ac0801007387 */ /* 0x0007e80000100800 */
[----:B------:R-:W-:Y:S01]  /*5a20*/  LDSM.16.MT88.4 R48, [R179+0xc000] ;  /* 0x00c00000b330783b */ /* 0x000fe20000004200 */
[----:B-1----:R-:W-:-:S02]  /*5a30*/  FMNMX.FTZ R0, R0, R6, !PT ;  /* 0x0000000600007209 */ /* 0x002fc40007810000 */
[----:B------:R-:W-:Y:S02]  /*5a40*/  LOP3.LUT R6, R139, R8, RZ, 0x3c, !PT ;  /* 0x000000088b067212 */ /* 0x000fe400078e3cff */
[----:B--2---:R-:W-:Y:S01]  /*5a50*/  FMNMX.FTZ R5, R5, R7, !PT ;  /* 0x0000000705057209 */ /* 0x004fe20007810000 */
[----:B------:R-:W1:Y:S02]  /*5a60*/  SHFL.BFLY PT, R100, R0, 0x1, 0x1f ;  /* 0x0c201f0000647f89 */ /* 0x000e6400000e0000 */
[----:B------:R-:W-:Y:S01]  /*5a70*/  IMAD.WIDE.U32 R54, R6, -0x2daee0ad, RZ ;  /* 0xd2511f5306367825 */ /* 0x000fe200078e00ff */
[----:B------:R-:W-:Y:S01]  /*5a80*/  LOP3.LUT R6, R135, UR20, RZ, 0x3c, !PT ;  /* 0x0000001487067c12 */ /* 0x000fe2000f8e3cff */
[----:B------:R-:W2:Y:S01]  /*5a90*/  SHFL.BFLY PT, R101, R5, 0x1, 0x1f ;  /* 0x0c201f0005657f89 */ /* 0x000ea200000e0000 */
[----:B------:R-:W-:Y:S02]  /*5aa0*/  UIADD3 UR20, UR22, 0x1715609d, URZ ;  /* 0x1715609d16147890 */ /* 0x000fe4000fffe03f */
[----:B---3--:R-:W-:Y:S01]  /*5ab0*/  LOP3.LUT R8, R55, UR16, R134, 0x96, !PT ;  /* 0x0000001037087c12 */ /* 0x008fe2000f8e9686 */
[----:B------:R-:W-:Y:S01]  /*5ac0*/  IMAD.WIDE.U32 R6, R6, -0x326172a9, RZ ;  /* 0xcd9e8d5706067825 */ /* 0x000fe200078e00ff */
[----:B------:R-:W-:-:S03]  /*5ad0*/  UIADD3 UR16, UR23, -0x56f99767, URZ ;  /* 0xa906689917107890 */ /* 0x000fc6000fffe03f */
[----:B------:R-:W-:Y:S01]  /*5ae0*/  IMAD.WIDE.U32 R36, R8, -0x326172a9, RZ ;  /* 0xcd9e8d5708247825 */ /* 0x000fe200078e00ff */
[----:B------:R-:W-:-:S04]  /*5af0*/  LOP3.LUT R7, R7, UR31, R138, 0x96, !PT ;  /* 0x0000001f07077c12 */ /* 0x000fc8000f8e968a */
[----:B------:R-:W-:Y:S01]  /*5b00*/  LOP3.LUT R8, R37, UR30, R6, 0x96, !PT ;  /* 0x0000001e25087c12 */ /* 0x000fe2000f8e9606 */
[----:B------:R-:W-:-:S04]  /*5b10*/  IMAD.WIDE.U32 R6, R7, -0x2daee0ad, RZ ;  /* 0xd2511f5307067825 */ /* 0x000fc800078e00ff */
[----:B------:R-:W-:Y:S01]  /*5b20*/  IMAD.WIDE.U32 R8, R8, -0x2daee0ad, RZ ;  /* 0xd2511f5308087825 */ /* 0x000fe200078e00ff */
[----:B------:R-:W-:Y:S02]  /*5b30*/  LOP3.LUT R7, R7, UR29, R54, 0x96, !PT ;  /* 0x0000001d07077c12 */ /* 0x000fe4000f8e9636 */
[----:B-1----:R-:W-:Y:S02]  /*5b40*/  FMNMX.FTZ R100, R0, R100, !PT ;  /* 0x0000006400647209 */ /* 0x002fe40007810000 */
[----:B------:R-:W-:Y:S01]  /*5b50*/  LOP3.LUT R9, R9, UR27, R6, 0x96, !PT ;  /* 0x0000001b09097c12 */ /* 0x000fe2000f8e9606 */
[----:B------:R-:W-:Y:S01]  /*5b60*/  IMAD.WIDE.U32 R6, R7, -0x326172a9, RZ ;  /* 0xcd9e8d5707067825 */ /* 0x000fe200078e00ff */
[----:B--2---:R-:W-:Y:S02]  /*5b70*/  FMNMX.FTZ R101, R5, R101, !PT ;  /* 0x0000006505657209 */ /* 0x004fe40007810000 */
[----:B------:R-:W-:Y:S01]  /*5b80*/  FSETP.NEU.FTZ.AND P1, PT, R100, -INF , PT ;  /* 0xff8000006400780b */ /* 0x000fe20003f3d000 */
[----:B------:R-:W-:Y:S01]  /*5b90*/  IMAD.WIDE.U32 R38, R9, -0x326172a9, RZ ;  /* 0xcd9e8d5709267825 */ /* 0x000fe200078e00ff */
[----:B------:R-:W-:-:S03]  /*5ba0*/  LOP3.LUT R7, R7, UR28, R36, 0x96, !PT ;  /* 0x0000001c07077c12 */ /* 0x000fc6000f8e9624 */
[----:B------:R-:W-:Y:S01]  /*5bb0*/  FMUL.FTZ R0, R100, c[0x0][0x23c] ;  /* 0x00008f0064007a20 */ /* 0x000fe20000410000 */
[----:B------:R-:W-:Y:S01]  /*5bc0*/  LOP3.LUT R5, R39, UR26, R6, 0x96, !PT ;  /* 0x0000001a27057c12 */ /* 0x000fe2000f8e9606 */
[----:B------:R-:W-:Y:S02]  /*5bd0*/  FMUL.FTZ R12, R101, c[0x0][0x23c] ;  /* 0x00008f00650c7a20 */ /* 0x000fe40000410000 */
[----:B------:R-:W-:Y:S01]  /*5be0*/  IMAD.WIDE.U32 R6, R7, -0x2daee0ad, RZ ;  /* 0xd2511f5307067825 */ /* 0x000fe200078e00ff */
[----:B------:R-:W-:Y:S02]  /*5bf0*/  FSEL R0, R0, RZ, P1 ;  /* 0x000000ff00007208 */ /* 0x000fe40000800000 */
[----:B------:R-:W-:Y:S01]  /*5c00*/  FSETP.NEU.FTZ.AND P1, PT, R101, -INF , PT ;  /* 0xff8000006500780b */ /* 0x000fe20003f3d000 */
[----:B------:R-:W-:Y:S01]  /*5c10*/  IMAD.WIDE.U32 R56, R5, -0x2daee0ad, RZ ;  /* 0xd2511f5305387825 */ /* 0x000fe200078e00ff */
[----:B------:R-:W-:Y:S02]  /*5c20*/  LOP3.LUT R7, R7, UR24, R8, 0x96, !PT ;  /* 0x0000001807077c12 */ /* 0x000fe4000f8e9608 */
[----:B------:R-:W-:Y:S01]  /*5c30*/  FSEL R12, R12, RZ, P1 ;  /* 0x000000ff0c0c7208 */ /* 0x000fe20000800000 */
[----:B------:R-:W-:Y:S01]  /*5c40*/  FFMA.FTZ R5, R41, c[0x0][0x23c], -R0 ;  /* 0x00008f0029057a23 */ /* 0x000fe20000010800 */
[----:B------:R-:W-:Y:S01]  /*5c50*/  LOP3.LUT R14, R57, UR16, R6, 0x96, !PT ;  /* 0x00000010390e7c12 */ /* 0x000fe2000f8e9606 */
[----:B------:R-:W-:-:S02]  /*5c60*/  FFMA.FTZ R9, R40, c[0x0][0x23c], -R0 ;  /* 0x00008f0028097a23 */ /* 0x000fc40000010800 */
[----:B------:R1:W-:Y:S01]  /*5c70*/  MUFU.EX2 R168, R5 ;  /* 0x0000000500a87308 */ /* 0x0003e20000000800 */
[----:B------:R-:W-:Y:S02]  /*5c80*/  FFMA.FTZ R8, R45, c[0x0][0x23c], -R12 ;  /* 0x00008f002d087a23 */ /* 0x000fe4000001080c */
[----:B------:R-:W-:-:S04]  /*5c90*/  IMAD.WIDE.U32 R14, R14, -0x326172a9, RZ ;  /* 0xcd9e8d570e0e7825 */ /* 0x000fc800078e00ff */
[----:B------:R-:W-:Y:S01]  /*5ca0*/  IMAD.WIDE.U32 R52, R7, -0x326172a9, RZ ;  /* 0xcd9e8d5707347825 */ /* 0x000fe200078e00ff */
[----:B------:R-:W-:Y:S01]  /*5cb0*/  LOP3.LUT R6, R14, 0xffff, RZ, 0xc0, !PT ;  /* 0x0000ffff0e067812 */ /* 0x000fe200078ec0ff */
[----:B------:R2:W3:Y:S01]  /*5cc0*/  MUFU.EX2 R211, R9 ;  /* 0x0000000900d37308 */ /* 0x0004e20000000800 */
[----:B------:R-:W-:Y:S01]  /*5cd0*/  SHF.R.U32.HI R11, RZ, 0x18, R14 ;  /* 0x00000018ff0b7819 */ /* 0x000fe2000001160e */
[----:B------:R-:W-:Y:S01]  /*5ce0*/  FFMA.FTZ R3, R47, c[0x0][0x23c], -R0 ;  /* 0x00008f002f037a23 */ /* 0x000fe20000010800 */
[----:B------:R-:W-:Y:S01]  /*5cf0*/  SHF.R.U32.HI R6, RZ, 0x8, R6 ;  /* 0x00000008ff067819 */ /* 0x000fe20000011606 */
[----:B------:R-:W-:Y:S01]  /*5d00*/  IMAD R39, R106, 0x10000, R106 ;  /* 0x000100006a277824 */ /* 0x000fe200078e026a */
[----:B------:R-:W-:Y:S01]  /*5d10*/  LOP3.LUT R4, R15, UR21, R52, 0x96, !PT ;  /* 0x000000150f047c12 */ /* 0x000fe2000f8e9634 */
[----:B-1----:R-:W-:Y:S02]  /*5d20*/  FFMA.FTZ R5, R44, c[0x0][0x23c], -R12 ;  /* 0x00008f002c057a23 */ /* 0x002fe4000001080c */
[----:B------:R1:W-:Y:S01]  /*5d30*/  MUFU.EX2 R174, R8 ;  /* 0x0000000800ae7308 */ /* 0x0003e20000000800 */
[----:B------:R-:W-:-:S07]  /*5d40*/  SHF.R.U32.HI R7, RZ, 0x18, R4 ;  /* 0x00000018ff077819 */ /* 0x000fce0000011604 */
[----:B------:R4:W-:Y:S01]  /*5d50*/  MUFU.EX2 R171, R5 ;  /* 0x0000000500ab7308 */ /* 0x0009e20000000800 */
[----:B--2---:R-:W-:Y:S02]  /*5d60*/  FFMA.FTZ R9, R46, c[0x0][0x23c], -R0 ;  /* 0x00008f002e097a23 */ /* 0x004fe40000010800 */
[----:B------:R-:W-:Y:S05]  /*5d70*/  LDSM.16.MT88.4 R44, [R177+0xc000] ;  /* 0x00c00000b12c783b */ /* 0x000fea0000004200 */
[----:B------:R-:W-:Y:S01]  /*5d80*/  MUFU.EX2 R182, R9 ;  /* 0x0000000900b67308 */ /* 0x000fe20000000800 */
[----:B-1----:R-:W-:Y:S01]  /*5d90*/  LOP3.LUT R8, R4, 0xff, RZ, 0xc0, !PT ;  /* 0x000000ff04087812 */ /* 0x002fe200078ec0ff */
[----:B----4-:R-:W-:-:S06]  /*5da0*/  FFMA.FTZ R5, R42, c[0x0][0x23c], -R12 ;  /* 0x00008f002a057a23 */ /* 0x010fcc000001080c */
[----:B------:R3:W1:Y:S08]  /*5db0*/  MUFU.EX2 R208, R3 ;  /* 0x0000000300d07308 */ /* 0x0006700000000800 */
[----:B------:R2:W-:Y:S01]  /*5dc0*/  MUFU.EX2 R170, R5 ;  /* 0x0000000500aa7308 */ /* 0x0005e20000000800 */
[----:B---3--:R-:W-:-:S04]  /*5dd0*/  F2FP.PACK_AB R3, R168, R211 ;  /* 0x000000d3a803723e */ /* 0x008fc800000000ff */
[C---:B------:R-:W-:Y:S02]  /*5de0*/  PRMT R157, R3.reuse, 0x7610, R157 ;  /* 0x00007610039d7816 */ /* 0x040fe4000000009d */
[----:B------:R-:W-:Y:S02]  /*5df0*/  PRMT R155, R3, 0x7632, R155 ;  /* 0x00007632039b7816 */ /* 0x000fe4000000009b */
[----:B--2---:R-:W-:Y:S02]  /*5e00*/  LOP3.LUT R5, R14, 0xff, RZ, 0xc0, !PT ;  /* 0x000000ff0e057812 */ /* 0x004fe400078ec0ff */
[----:B-1----:R-:W-:Y:S02]  /*5e10*/  F2FP.PACK_AB R3, R208, R182 ;  /* 0x000000b6d003723e */ /* 0x002fe400000000ff */
[----:B------:R-:W-:Y:S01]  /*5e20*/  PRMT R13, R5, 0x5410, R6 ;  /* 0x00005410050d7816 */ /* 0x000fe20000000006 */
[----:B------:R-:W-:Y:S01]  /*5e30*/  FFMA.FTZ R6, R43, c[0x0][0x23c], -R12 ;  /* 0x00008f002b067a23 */ /* 0x000fe2000001080c */
[----:B------:R-:W-:Y:S01]  /*5e40*/  SHF.R.U32.HI R5, RZ, 0x10, R14 ;  /* 0x00000010ff057819 */ /* 0x000fe2000001160e */
[----:B------:R-:W-:Y:S01]  /*5e50*/  LDSM.16.MT88.4 R40, [R178+0xc000] ;  /* 0x00c00000b228783b */ /* 0x000fe20000004200 */
[----:B------:R-:W-:Y:S01]  /*5e60*/  PRMT R159, R3, 0x7610, R159 ;  /* 0x00007610039f7816 */ /* 0x000fe2000000009f */
[----:B------:R1:W2:Y:S01]  /*5e70*/  MUFU.EX2 R183, R6 ;  /* 0x0000000600b77308 */ /* 0x0002a20000000800 */
[----:B------:R-:W-:-:S02]  /*5e80*/  LOP3.LUT R10, R5, 0xff, RZ, 0xc0, !PT ;  /* 0x000000ff050a7812 */ /* 0x000fc400078ec0ff */
[----:B------:R-:W-:Y:S02]  /*5e90*/  LOP3.LUT R5, R4, 0xffff, RZ, 0xc0, !PT ;  /* 0x0000ffff04057812 */ /* 0x000fe400078ec0ff */
[----:B------:R-:W-:Y:S02]  /*5ea0*/  PRMT R158, R3, 0x7632, R158 ;  /* 0x00007632039e7816 */ /* 0x000fe4000000009e */
[----:B------:R-:W-:Y:S02]  /*5eb0*/  SHF.R.U32.HI R5, RZ, 0x8, R5 ;  /* 0x00000008ff057819 */ /* 0x000fe40000011605 */
[----:B------:R-:W-:Y:S02]  /*5ec0*/  PRMT R10, R10, 0x5410, R11 ;  /* 0x000054100a0a7816 */ /* 0x000fe4000000000b */
[----:B------:R-:W-:Y:S02]  /*5ed0*/  PRMT R5, R8, 0x5410, R5 ;  /* 0x0000541008057816 */ /* 0x000fe40000000005 */
[----:B-1----:R-:W-:-:S02]  /*5ee0*/  SHF.R.U32.HI R6, RZ, 0x10, R4 ;  /* 0x00000010ff067819 */ /* 0x002fc40000011604 */
[----:B--2---:R-:W-:Y:S02]  /*5ef0*/  F2FP.PACK_AB R2, R183, R174 ;  /* 0x000000aeb702723e */ /* 0x004fe400000000ff */
[----:B------:R-:W-:Y:S01]  /*5f00*/  LOP3.LUT R4, R6, 0xff, RZ, 0xc0, !PT ;  /* 0x000000ff06047812 */ /* 0x000fe200078ec0ff */
[--C-:B------:R-:W-:Y:S01]  /*5f10*/  HSET2.LE.AND R6, R13, R39.reuse, PT ;  /* 0x000000270d067233 */ /* 0x100fe20003803000 */
[----:B------:R-:W-:Y:S02]  /*5f20*/  PRMT R156, R2, 0x7610, R156 ;  /* 0x00007610029c7816 */ /* 0x000fe4000000009c */
[----:B------:R-:W-:Y:S02]  /*5f30*/  PRMT R7, R4, 0x5410, R7 ;  /* 0x0000541004077816 */ /* 0x000fe40000000007 */
[----:B------:R-:W-:Y:S02]  /*5f40*/  F2FP.PACK_AB R4, R170, R171 ;  /* 0x000000abaa04723e */ /* 0x000fe400000000ff */
[----:B------:R-:W-:Y:S01]  /*5f50*/  PRMT R154, R2, 0x7632, R154 ;  /* 0x00007632029a7816 */ /* 0x000fe2000000009a */
[--C-:B------:R-:W-:Y:S01]  /*5f60*/  HSET2.LE.AND R2, R5, R39.reuse, PT ;  /* 0x0000002705027233 */ /* 0x100fe20003803000 */
[C---:B------:R-:W-:Y:S01]  /*5f70*/  PRMT R152, R4.reuse, 0x7610, R152 ;  /* 0x0000761004987816 */ /* 0x040fe20000000098 */
[----:B------:R-:W-:Y:S01]  /*5f80*/  HSET2.LE.AND R3, R7, R39, PT ;  /* 0x0000002707037233 */ /* 0x000fe20003803000 */
[----:B------:R-:W-:-:S04]  /*5f90*/  PRMT R153, R4, 0x7632, R153 ;  /* 0x0000763204997816 */ /* 0x000fc80000000099 */
[----:B------:R-:W-:-:S04]  /*5fa0*/  PRMT R4, R152, 0x5410, R153 ;  /* 0x0000541098047816 */ /* 0x000fc80000000099 */
[----:B------:R-:W-:Y:S02]  /*5fb0*/  LOP3.LUT R4, R2, R4, RZ, 0xc0, !PT ;  /* 0x0000000402047212 */ /* 0x000fe400078ec0ff */
[----:B------:R-:W-:-:S04]  /*5fc0*/  PRMT R2, R157, 0x5410, R155 ;  /* 0x000054109d027816 */ /* 0x000fc8000000009b */
[----:B------:R-:W-:Y:S01]  /*5fd0*/  LOP3.LUT R5, R3, R2, RZ, 0xc0, !PT ;  /* 0x0000000203057212 */ /* 0x000fe200078ec0ff */
[----:B------:R-:W-:Y:S01]  /*5fe0*/  HSET2.LE.AND R2, R10, R39, PT ;  /* 0x000000270a027233 */ /* 0x000fe20003803000 */
[----:B------:R-:W-:Y:S01]  /*5ff0*/  PRMT R3, R156, 0x5410, R154 ;  /* 0x000054109c037816 */ /* 0x000fe2000000009a */
[----:B------:R-:W1:Y:S03]  /*6000*/  LDSM.16.MT88.4 R8, [R177+0x10000] ;  /* 0x01000000b108783b */ /* 0x000e660000004200 */
[----:B------:R-:W-:Y:S02]  /*6010*/  LOP3.LUT R6, R6, R3, RZ, 0xc0, !PT ;  /* 0x0000000306067212 */ /* 0x000fe400078ec0ff */
[----:B------:R-:W-:-:S04]  /*6020*/  PRMT R3, R159, 0x5410, R158 ;  /* 0x000054109f037816 */ /* 0x000fc8000000009e */
[----:B------:R-:W-:Y:S01]  /*6030*/  LOP3.LUT R7, R2, R3, RZ, 0xc0, !PT ;  /* 0x0000000302077212 */ /* 0x000fe200078ec0ff */
[----:B------:R-:W-:Y:S02]  /*6040*/  FFMA.FTZ R2, R58, c[0x0][0x23c], -R0 ;  /* 0x00008f003a027a23 */ /* 0x000fe40000010800 */
[----:B------:R-:W-:Y:S02]  /*6050*/  FFMA.FTZ R3, R102, c[0x0][0x23c], -R12 ;  /* 0x00008f0066037a23 */ /* 0x000fe4000001080c */
[----:B------:R2:W-:Y:S02]  /*6060*/  MUFU.EX2 R210, R2 ;  /* 0x0000000200d27308 */ /* 0x0005e40000000800 */
[C---:B------:R-:W-:Y:S06]  /*6070*/  HMMA.16816.F32 R116, R4.reuse, R16, RZ ;  /* 0x000000100474723c */ /* 0x040fec00000018ff */
[----:B------:R3:W-:Y:S02]  /*6080*/  MUFU.EX2 R176, R3 ;  /* 0x0000000300b07308 */ /* 0x0007e40000000800 */
[----:B------:R-:W-:Y:S01]  /*6090*/  HMMA.16816.F32 R76, R4, R18, RZ ;  /* 0x00000012044c723c */ /* 0x000fe200000018ff */
[----:B------:R-:W4:Y:S01]  /*60a0*/  LDSM.16.MT88.4 R16, [R178+0x10000] ;  /* 0x01000000b210783b */ /* 0x000f220000004200 */
[----:B--2---:R-:W-:-:S06]  /*60b0*/  FFMA.FTZ R2, R59, c[0x0][0x23c], -R0 ;  /* 0x00008f003b027a23 */ /* 0x004fcc0000010800 */
[----:B------:R-:W-:Y:S01]  /*60c0*/  HMMA.16816.F32 R96, R4, R24, RZ ;  /* 0x000000180460723c */ /* 0x000fe200000018ff */
[----:B------:R2:W-:Y:S01]  /*60d0*/  MUFU.EX2 R181, R2 ;  /* 0x0000000200b57308 */ /* 0x0005e20000000800 */
[----:B---3--:R-:W-:-:S06]  /*60e0*/  FFMA.FTZ R3, R129, c[0x0][0x23c], -R12 ;  /* 0x00008f0081037a23 */ /* 0x008fcc000001080c */
[C---:B------:R-:W-:Y:S01]  /*60f0*/  HMMA.16816.F32 R60, R4.reuse, R26, RZ ;  /* 0x0000001a043c723c */ /* 0x040fe200000018ff */
[----:B------:R-:W3:Y:S01]  /*6100*/  LDSM.16.MT88.4 R24, [R180+0x10000] ;  /* 0x01000000b418783b */ /* 0x000ee20000004200 */
[----:B------:R1:W-:Y:S06]  /*6110*/  MUFU.EX2 R207, R3 ;  /* 0x0000000300cf7308 */ /* 0x0003ec0000000800 */
[----:B------:R-:W-:Y:S01]  /*6120*/  HMMA.16816.F32 R104, R4, R28, RZ ;  /* 0x0000001c0468723c */ /* 0x000fe200000018ff */
[----:B--2---:R-:W-:-:S04]  /*6130*/  FFMA.FTZ R2, R128, c[0x0][0x23c], -R12 ;  /* 0x00008f0080027a23 */ /* 0x004fc8000001080c */
[----:B------:R2:W2:Y:S03]  /*6140*/  MUFU.EX2 R209, R2 ;  /* 0x0000000200d17308 */ /* 0x0004a60000000800 */
[----:B------:R-:W-:Y:S01]  /*6150*/  HMMA.16816.F32 R64, R4, R30, RZ ;  /* 0x0000001e0440723c */ /* 0x000fe200000018ff */
[----:B------:R-:W3:Y:S01]  /*6160*/  LDSM.16.MT88.4 R28, [R179+0x10000] ;  /* 0x01000000b31c783b */ /* 0x000ee20000004200 */
[----:B-1----:R-:W-:-:S04]  /*6170*/  FFMA.FTZ R3, R103, c[0x0][0x23c], -R12 ;  /* 0x00008f0067037a23 */ /* 0x002fc8000001080c */
[----:B------:R1:W1:Y:S02]  /*6180*/  MUFU.EX2 R206, R3 ;  /* 0x0000000300ce7308 */ /* 0x0002640000000800 */
[----:B------:R-:W-:Y:S01]  /*6190*/  HMMA.16816.F32 R92, R4, R20, RZ ;  /* 0x00000014045c723c */ /* 0x000fe200000018ff */
[----:B--2---:R-:W-:Y:S01]  /*61a0*/  LOP3.LUT R2, R53, UR20, R38, 0x96, !PT ;  /* 0x0000001435027c12 */ /* 0x004fe2000f8e9626 */
[----:B------:R-:W-:-:S06]  /*61b0*/  IMAD.MOV.U32 R38, RZ, RZ, R168 ;  /* 0x000000ffff267224 */ /* 0x000fcc00078e00a8 */
[----:B------:R-:W-:Y:S01]  /*61c0*/  HMMA.16816.F32 R88, R4, R8, RZ ;  /* 0x000000080458723c */ /* 0x000fe200000018ff */
[----:B------:R-:W-:-:S05]  /*61d0*/  IMAD.WIDE.U32 R20, R2, -0x2daee0ad, RZ ;  /* 0xd2511f5302147825 */ /* 0x000fca00078e00ff */
[----:B------:R-:W-:Y:S02]  /*61e0*/  LOP3.LUT R2, R21, UR5, R56, 0x96, !PT ;  /* 0x0000000515027c12 */ /* 0x000fe4000f8e9638 */
[----:B------:R-:W-:Y:S01]  /*61f0*/  HMMA.16816.F32 R124, R4, R44, RZ ;  /* 0x0000002c047c723c */ /* 0x000fe200000018ff */
[----:B------:R-:W-:Y:S02]  /*6200*/  LOP3.LUT R8, R20, 0xffff, RZ, 0xc0, !PT ;  /* 0x0000ffff14087812 */ /* 0x000fe400078ec0ff */
[----:B------:R-:W-:Y:S02]  /*6210*/  SHF.R.U32.HI R13, RZ, 0x10, R2 ;  /* 0x00000010ff0d7819 */ /* 0x000fe40000011602 */
[----:B------:R-:W-:-:S03]  /*6220*/  SHF.R.U32.HI R9, RZ, 0x10, R20 ;  /* 0x00000010ff097819 */ /* 0x000fc60000011614 */
[----:B------:R-:W-:Y:S01]  /*6230*/  HMMA.16816.F32 R84, R4, R46, RZ ;  /* 0x0000002e0454723c */ /* 0x000fe200000018ff */
[----:B-1----:R-:W-:-:S07]  /*6240*/  LOP3.LUT R3, R9, 0xff, RZ, 0xc0, !PT ;  /* 0x000000ff09037812 */ /* 0x002fce00078ec0ff */
[C---:B------:R-:W-:Y:S08]  /*6250*/  HMMA.16816.F32 R120, R4.reuse, R40, RZ ;  /* 0x000000280478723c */ /* 0x040ff000000018ff */
[C---:B------:R-:W-:Y:S08]  /*6260*/  HMMA.16816.F32 R80, R4.reuse, R42, RZ ;  /* 0x0000002a0450723c */ /* 0x040ff000000018ff */
[C---:B------:R-:W-:Y:S08]  /*6270*/  HMMA.16816.F32 R108, R4.reuse, R32, RZ ;  /* 0x00000020046c723c */ /* 0x040ff000000018ff */
[C---:B------:R-:W-:Y:S08]  /*6280*/  HMMA.16816.F32 R68, R4.reuse, R34, RZ ;  /* 0x000000220444723c */ /* 0x040ff000000018ff */
[C---:B------:R-:W-:Y:S07]  /*6290*/  HMMA.16816.F32 R44, R4.reuse, R10, RZ ;  /* 0x0000000a042c723c */ /* 0x040fee00000018ff */
[----:B------:R-:W-:Y:S01]  /*62a0*/  LOP3.LUT R11, R2, 0xffff, RZ, 0xc0, !PT ;  /* 0x0000ffff020b7812 */ /* 0x000fe200078ec0ff */
[----:B----4-:R-:W-:Y:S01]  /*62b0*/  HMMA.16816.F32 R40, R4, R16, RZ ;  /* 0x000000100428723c */ /* 0x010fe200000018ff */
[----:B------:R-:W-:-:S02]  /*62c0*/  FFMA.FTZ R10, R132, c[0x0][0x23c], -R0 ;  /* 0x00008f00840a7a23 */ /* 0x000fc40000010800 */
[----:B------:R-:W-:Y:S01]  /*62d0*/  SHF.R.U32.HI R9, RZ, 0x8, R11 ;  /* 0x00000008ff097819 */ /* 0x000fe2000001160b */
[----:B------:R-:W-:Y:S01]  /*62e0*/  IMAD.MOV.U32 R132, RZ, RZ, R208 ;  /* 0x000000ffff847224 */ /* 0x000fe200078e00d0 */
[----:B------:R1:W-:Y:S02]  /*62f0*/  MUFU.EX2 R204, R10 ;  /* 0x0000000a00cc7308 */ /* 0x0003e40000000800 */
[----:B------:R-:W-:Y:S01]  /*6300*/  SHF.R.U32.HI R17, RZ, 0x18, R2 ;  /* 0x00000018ff117819 */ /* 0x000fe20000011602 */
[----:B------:R-:W-:Y:S01]  /*6310*/  HMMA.16816.F32 R32, R4, R18, RZ ;  /* 0x000000120420723c */ /* 0x000fe200000018ff */
[----:B------:R-:W-:-:S06]  /*6320*/  LOP3.LUT R16, R20, 0xff, RZ, 0xc0, !PT ;  /* 0x000000ff14107812 */ /* 0x000fcc00078ec0ff */
[----:B------:R-:W-:Y:S01]  /*6330*/  LOP3.LUT R19, R2, 0xff, RZ, 0xc0, !PT ;  /* 0x000000ff02137812 */ /* 0x000fe200078ec0ff */
[C---:B------:R-:W-:Y:S01]  /*6340*/  HMMA.16816.F32 R112, R4.reuse, R48, RZ ;  /* 0x000000300470723c */ /* 0x040fe200000018ff */
[----:B------:R-:W-:Y:S02]  /*6350*/  SHF.R.U32.HI R2, RZ, 0x8, R8 ;  /* 0x00000008ff027819 */ /* 0x000fe40000011608 */
[----:B------:R-:W-:Y:S02]  /*6360*/  SHF.R.U32.HI R18, RZ, 0x18, R20 ;  /* 0x00000018ff127819 */ /* 0x000fe40000011614 */
[----:B-1----:R-:W-:Y:S01]  /*6370*/  PRMT R10, R16, 0x5410, R2 ;  /* 0x00005410100a7816 */ /* 0x002fe20000000002 */
[----:B------:R-:W-:Y:S01]  /*6380*/  FFMA.FTZ R2, R133, c[0x0][0x23c], -R0 ;  /* 0x00008f0085027a23 */ /* 0x000fe20000010800 */
[----:B------:R-:W-:Y:S01]  /*6390*/  LOP3.LUT R8, R13, 0xff, RZ, 0xc0, !PT ;  /* 0x000000ff0d087812 */ /* 0x000fe200078ec0ff */
[----:B------:R-:W-:Y:S01]  /*63a0*/  HMMA.16816.F32 R72, R4, R50, RZ ;  /* 0x000000320448723c */ /* 0x000fe200000018ff */
[----:B------:R-:W-:Y:S01]  /*63b0*/  PRMT R11, R3, 0x5410, R18 ;  /* 0x00005410030b7816 */ /* 0x000fe20000000012 */
[----:B------:R1:W2:Y:S01]  /*63c0*/  MUFU.EX2 R205, R2 ;  /* 0x0000000200cd7308 */ /* 0x0002a20000000800 */
[----:B------:R-:W-:-:S02]  /*63d0*/  PRMT R9, R19, 0x5410, R9 ;  /* 0x0000541013097816 */ /* 0x000fc40000000009 */
[----:B------:R-:W-:Y:S02]  /*63e0*/  PRMT R8, R8, 0x5410, R17 ;  /* 0x0000541008087816 */ /* 0x000fe40000000011 */
[----:B------:R-:W-:Y:S01]  /*63f0*/  F2FP.PACK_AB R3, R176, R209 ;  /* 0x000000d1b003723e */ /* 0x000fe200000000ff */
[----:B------:R-:W4:Y:S01]  /*6400*/  LDSM.16.MT88.4 R16, [R177+0xc800] ;  /* 0x00c80000b110783b */ /* 0x000f220000004200 */
[----:B---3--:R-:W-:Y:S02]  /*6410*/  HMMA.16816.F32 R128, R4, R24, RZ ;  /* 0x000000180480723c */ /* 0x008fe400000018ff */
[C---:B------:R-:W-:Y:S02]  /*6420*/  PRMT R146, R3.reuse, 0x7610, R146 ;  /* 0x0000761003927816 */ /* 0x040fe40000000092 */
[----:B------:R-:W-:Y:S02]  /*6430*/  PRMT R144, R3, 0x7632, R144 ;  /* 0x0000763203907816 */ /* 0x000fe40000000090 */
[----:B------:R-:W-:-:S02]  /*6440*/  F2FP.PACK_AB R3, R206, R207 ;  /* 0x000000cfce03723e */ /* 0x000fc400000000ff */
[C---:B------:R-:W-:Y:S01]  /*6450*/  HMMA.16816.F32 R48, R4.reuse, R22, RZ ;  /* 0x000000160430723c */ /* 0x040fe200000018ff */
[----:B-1----:R-:W-:Y:S02]  /*6460*/  F2FP.PACK_AB R2, R181, R210 ;  /* 0x000000d2b502723e */ /* 0x002fe400000000ff */
[C---:B------:R-:W-:Y:S02]  /*6470*/  PRMT R143, R3.reuse, 0x7610, R143 ;  /* 0x00007610038f7816 */ /* 0x040fe4000000008f */
[C---:B------:R-:W-:Y:S02]  /*6480*/  PRMT R147, R2.reuse, 0x7610, R147 ;  /* 0x0000761002937816 */ /* 0x040fe40000000093 */
[----:B------:R-:W-:Y:S01]  /*6490*/  PRMT R145, R2, 0x7632, R145 ;  /* 0x0000763202917816 */ /* 0x000fe20000000091 */
[----:B------:R-:W-:Y:S01]  /*64a0*/  HMMA.16816.F32 R24, R4, R26, RZ ;  /* 0x0000001a0418723c */ /* 0x000fe200000018ff */
[--C-:B------:R-:W-:Y:S01]  /*64b0*/  HSET2.LE.AND R2, R9, R39.reuse, PT ;  /* 0x0000002709027233 */ /* 0x100fe20003803000 */
[----:B------:R-:W-:Y:S01]  /*64c0*/  PRMT R142, R3, 0x7632, R142 ;  /* 0x00007632038e7816 */ /* 0x000fe2000000008e */
[----:B------:R-:W-:-:S05]  /*64d0*/  HSET2.LE.AND R3, R8, R39, PT ;  /* 0x0000002708037233 */ /* 0x000fca0003803000 */
[C---:B------:R-:W-:Y:S08]  /*64e0*/  HMMA.16816.F32 R248, R4.reuse, R28, RZ ;  /* 0x0000001c04f8723c */ /* 0x040ff000000018ff */
[----:B------:R-:W-:Y:S07]  /*64f0*/  HMMA.16816.F32 R244, R4, R30, RZ ;  /* 0x0000001e04f4723c */ /* 0x000fee00000018ff */
[----:B------:R-:W-:-:S02]  /*6500*/  PRMT R4, R146, 0x5410, R144 ;  /* 0x0000541092047816 */ /* 0x000fc40000000090 */
[----:B--2---:R-:W-:Y:S02]  /*6510*/  F2FP.PACK_AB R5, R205, R204 ;  /* 0x000000cccd05723e */ /* 0x004fe400000000ff */
[----:B------:R-:W-:Y:S01]  /*6520*/  LOP3.LUT R8, R2, R4, RZ, 0xc0, !PT ;  /* 0x0000000402087212 */ /* 0x000fe200078ec0ff */
[----:B------:R-:W-:Y:S01]  /*6530*/  HSET2.LE.AND R2, R10, R39, PT ;  /* 0x000000270a027233 */ /* 0x000fe20003803000 */
[----:B------:R-:W-:Y:S02]  /*6540*/  PRMT R4, R147, 0x5410, R145 ;  /* 0x0000541093047816 */ /* 0x000fe40000000091 */
[----:B------:R-:W-:Y:S02]  /*6550*/  PRMT R141, R5, 0x7610, R141 ;  /* 0x00007610058d7816 */ /* 0x000fe4000000008d */
[----:B------:R-:W-:Y:S02]  /*6560*/  LOP3.LUT R9, R3, R4, RZ, 0xc0, !PT ;  /* 0x0000000403097212 */ /* 0x000fe400078ec0ff */
[----:B------:R-:W-:-:S02]  /*6570*/  PRMT R140, R5, 0x7632, R140 ;  /* 0x00007632058c7816 */ /* 0x000fc4000000008c */
[----:B------:R-:W1:Y:S01]  /*6580*/  LDSM.16.MT88.4 R4, [R178+0xc800] ;  /* 0x00c80000b204783b */ /* 0x000e620000004200 */
[----:B------:R-:W-:-:S04]  /*6590*/  PRMT R3, R143, 0x5410, R142 ;  /* 0x000054108f037816 */ /* 0x000fc8000000008e */
[----:B------:R-:W-:Y:S01]  /*65a0*/  LOP3.LUT R10, R2, R3, RZ, 0xc0, !PT ;  /* 0x00000003020a7212 */ /* 0x000fe200078ec0ff */
[----:B------:R-:W-:Y:S01]  /*65b0*/  HSET2.LE.AND R2, R11, R39, PT ;  /* 0x000000270b027233 */ /* 0x000fe20003803000 */
[----:B------:R-:W-:-:S04]  /*65c0*/  PRMT R3, R141, 0x5410, R140 ;  /* 0x000054108d037816 */ /* 0x000fc8000000008c */
[----:B------:R-:W-:Y:S02]  /*65d0*/  LOP3.LUT R11, R2, R3, RZ, 0xc0, !PT ;  /* 0x00000003020b7212 */ /* 0x000fe400078ec0ff */
[----:B------:R-:W-:-:S05]  /*65e0*/  LOP3.LUT R2, R135, UR4, RZ, 0x3c, !PT ;  /* 0x0000000487027c12 */ /* 0x000fca000f8e3cff */
[----:B----4-:R-:W-:Y:S01]  /*65f0*/  HMMA.16816.F32 R240, R8, R16, R124 ;  /* 0x0000001008f0723c */ /* 0x010fe2000000187c */
[----:B------:R-:W-:-:S05]  /*6600*/  IMAD.WIDE.U32 R2, R2, -0x326172a9, RZ ;  /* 0xcd9e8d5702027825 */ /* 0x000fca00078e00ff */
[----:B------:R-:W-:Y:S02]  /*6610*/  LOP3.LUT R3, R3, UR31, R138, 0x96, !PT ;  /* 0x0000001f03037c12 */ /* 0x000fe4000f8e968a */
        /* <DEDUP_REMOVED lines=16> */
[C---:B--2---:R-:W-:Y:S08]  /*6720*/  HMMA.16816.F32 R232, R8.reuse, R16, R108 ;  /* 0x0000001008e8723c */ /* 0x044ff0000000186c */
[C---:B------:R-:W-:Y:S01]  /*6730*/  HMMA.16816.F32 R68, R8.reuse, R18, R68 ;  /* 0x000000120844723c */ /* 0x040fe20000001844 */
[----:B------:R-:W2:Y:S07]  /*6740*/  LDSM.16.MT88.4 R16, [R180+0xe800] ;  /* 0x00e80000b410783b */ /* 0x000eae0000004200 */
[C---:B-1----:R-:W-:Y:S07]  /*6750*/  HMMA.16816.F32 R84, R8.reuse, R4, R104 ;  /* 0x000000040854723c */ /* 0x042fee0000001868 */
[----:B------:R-:W-:Y:S01]  /*6760*/  IMAD.MOV.U32 R104, RZ, RZ, R207 ;  /* 0x000000ffff687224 */ /* 0x000fe200078e00cf */
[----:B------:R-:W-:Y:S01]  /*6770*/  HMMA.16816.F32 R76, R8, R6, R64 ;  /* 0x00000006084c723c */ /* 0x000fe20000001840 */
[----:B------:R-:W1:Y:S01]  /*6780*/  LDSM.16.MT88.4 R4, [R179+0xe800] ;  /* 0x00e80000b304783b */ /* 0x000e620000004200 */
[----:B------:R-:W-:Y:S01]  /*6790*/  IMAD.MOV.U32 R105, RZ, RZ, R206 ;  /* 0x000000ffff697224 */ /* 0x000fe200078e00ce */
[----:B------:R-:W3:Y:S01]  /*67a0*/  LDC.U8 R64, c[0x0][0x2d8] ;  /* 0x0000b600ff407b82 */ /* 0x000ee20000000000 */
[----:B------:R-:W-:-:S02]  /*67b0*/  IMAD.MOV.U32 R106, RZ, RZ, R205 ;  /* 0x000000ffff6a7224 */ /* 0x000fc400078e00cd */
[----:B------:R-:W-:Y:S02]  /*67c0*/  IMAD.MOV.U32 R107, RZ, RZ, R204 ;  /* 0x000000ffff6b7224 */ /* 0x000fe400078e00cc */
[----:B------:R-:W-:Y:S02]  /*67d0*/  IMAD.MOV.U32 R65, RZ, RZ, R211 ;  /* 0x000000ffff417224 */ /* 0x000fe400078e00d3 */
[----:B------:R-:W-:Y:S02]  /*67e0*/  IMAD.MOV.U32 R67, RZ, RZ, R210 ;  /* 0x000000ffff437224 */ /* 0x000fe400078e00d2 */
[----:B------:R-:W-:Y:S01]  /*67f0*/  IMAD.MOV.U32 R66, RZ, RZ, R209 ;  /* 0x000000ffff427224 */ /* 0x000fe200078e00d1 */
[C---:B--2---:R-:W-:Y:S08]  /*6800*/  HMMA.16816.F32 R228, R8.reuse, R16, R96 ;  /* 0x0000001008e4723c */ /* 0x044ff00000001860 */
[----:B------:R-:W-:Y:S01]  /*6810*/  HMMA.16816.F32 R212, R8, R18, R60 ;  /* 0x0000001208d4723c */ /* 0x000fe2000000183c */
[----:B------:R-:W2:Y:S06]  /*6820*/  LDSM.16.MT88.4 R16, [R177+0x10800] ;  /* 0x01080000b110783b */ /* 0x000eac0000004200 */
[----:B------:R-:W-:-:S02]  /*6830*/  LOP3.LUT R60, R15, UR21, R52, 0x96, !PT ;  /* 0x000000150f3c7c12 */ /* 0x000fc4000f8e9634 */
[----:B------:R-:W-:Y:S02]  /*6840*/  LOP3.LUT R63, R14, 0xffff, RZ, 0xc0, !PT ;  /* 0x0000ffff0e3f7812 */ /* 0x000fe400078ec0ff */
[----:B------:R-:W-:Y:S02]  /*6850*/  SHF.R.U32.HI R62, RZ, 0x10, R14 ;  /* 0x00000010ff3e7819 */ /* 0x000fe4000001160e */
[----:B------:R-:W-:Y:S01]  /*6860*/  LOP3.LUT R52, R21, UR5, R56, 0x96, !PT ;  /* 0x0000000515347c12 */ /* 0x000fe2000f8e9638 */
[C---:B-1----:R-:W-:Y:S08]  /*6870*/  HMMA.16816.F32 R116, R8.reuse, R4, R92 ;  /* 0x000000040874723c */ /* 0x042ff0000000185c */
[C---:B------:R-:W-:Y:S01]  /*6880*/  HMMA.16816.F32 R92, R8.reuse, R6, R48 ;  /* 0x00000006085c723c */ /* 0x040fe20000001830 */
[----:B------:R-:W1:Y:S07]  /*6890*/  LDSM.16.MT88.4 R4, [R178+0x10800] ;  /* 0x01080000b204783b */ /* 0x000e6e0000004200 */
[C---:B--2---:R-:W-:Y:S08]  /*68a0*/  HMMA.16816.F32 R224, R8.reuse, R16, R88 ;  /* 0x0000001008e0723c */ /* 0x044ff00000001858 */
[C---:B------:R-:W-:Y:S01]  /*68b0*/  HMMA.16816.F32 R208, R8.reuse, R18, R44 ;  /* 0x0000001208d0723c */ /* 0x040fe2000000182c */
[----:B------:R-:W2:Y:S06]  /*68c0*/  LDSM.16.MT88.4 R16, [R180+0x10800] ;  /* 0x01080000b410783b */ /* 0x000eac0000004200 */
[----:B------:R-:W-:Y:S01]  /*68d0*/  IMAD.MOV.U32 R47, RZ, RZ, R106 ;  /* 0x000000ffff2f7224 */ /* 0x000fe200078e006a */
[C---:B-1----:R-:W-:Y:S07]  /*68e0*/  HMMA.16816.F32 R108, R8.reuse, R4, R40 ;  /* 0x00000004086c723c */ /* 0x042fee0000001828 */
[----:B------:R-:W-:Y:S01]  /*68f0*/  LOP3.LUT R4, R37, UR30, R2, 0x96, !PT ;  /* 0x0000001e25047c12 */ /* 0x000fe2000f8e9602 */
[----:B------:R-:W-:Y:S01]  /*6900*/  IMAD.WIDE.U32 R2, R3, -0x2daee0ad, RZ ;  /* 0xd2511f5303027825 */ /* 0x000fe200078e00ff */
[----:B------:R-:W-:Y:S03]  /*6910*/  HMMA.16816.F32 R168, R8, R6, R32 ;  /* 0x0000000608a8723c */ /* 0x000fe60000001820 */
[----:B------:R-:W-:Y:S01]  /*6920*/  IMAD.WIDE.U32 R4, R4, -0x2daee0ad, RZ ;  /* 0xd2511f5304047825 */ /* 0x000fe200078e00ff */
[----:B------:R-:W-:-:S04]  /*6930*/  LOP3.LUT R3, R3, UR29, R54, 0x96, !PT ;  /* 0x0000001d03037c12 */ /* 0x000fc8000f8e9636 */
[----:B------:R-:W-:Y:S01]  /*6940*/  LOP3.LUT R6, R5, UR27, R2, 0x96, !PT ;  /* 0x0000001b05067c12 */ /* 0x000fe2000f8e9602 */
[----:B------:R-:W-:-:S04]  /*6950*/  IMAD.WIDE.U32 R2, R3, -0x326172a9, RZ ;  /* 0xcd9e8d5703027825 */ /* 0x000fc800078e00ff */
[----:B------:R-:W-:Y:S01]  /*6960*/  IMAD.WIDE.U32 R6, R6, -0x326172a9, RZ ;  /* 0xcd9e8d5706067825 */ /* 0x000fe200078e00ff */
[----:B------:R-:W-:Y:S01]  /*6970*/  LOP3.LUT R5, R3, UR28, R36, 0x96, !PT ;  /* 0x0000001c03057c12 */ /* 0x000fe2000f8e9624 */
[----:B--2---:R-:W-:Y:S03]  /*6980*/  HMMA.16816.F32 R204, R8, R16, R128 ;  /* 0x0000001008cc723c */ /* 0x004fe60000001880 */
[C-C-:B------:R-:W-:Y:S02]  /*6990*/  LOP3.LUT R13, R7.reuse, UR26, R2.reuse, 0x96, !PT ;  /* 0x0000001a070d7c12 */ /* 0x140fe4000f8e9602 */
[----:B------:R-:W-:-:S03]  /*69a0*/  LOP3.LUT R7, R7, UR26, R2, 0x96, !PT ;  /* 0x0000001a07077c12 */ /* 0x000fc6000f8e9602 */
[----:B------:R-:W-:Y:S01]  /*69b0*/  IMAD.WIDE.U32 R54, R13, -0x2daee0ad, RZ ;  /* 0xd2511f530d367825 */ /* 0x000fe200078e00ff */
[----:B------:R-:W-:Y:S01]  /*69c0*/  LOP3.LUT R16, R3, UR28, R36, 0x96, !PT ;  /* 0x0000001c03107c12 */ /* 0x000fe2000f8e9624 */
[----:B------:R-:W-:Y:S02]  /*69d0*/  HMMA.16816.F32 R48, R8, R18, R24 ;  /* 0x000000120830723c */ /* 0x000fe40000001818 */
[----:B------:R-:W-:-:S04]  /*69e0*/  IMAD.WIDE.U32 R2, R5, -0x2daee0ad, RZ ;  /* 0xd2511f5305027825 */ /* 0x000fc800078e00ff */
[----:B------:R-:W-:Y:S01]  /*69f0*/  IMAD.MOV.U32 R131, RZ, RZ, R107 ;  /* 0x000000ffff837224 */ /* 0x000fe200078e006b */
[----:B------:R-:W-:Y:S01]  /*6a00*/  LOP3.LUT R5, R3, UR24, R4, 0x96, !PT ;  /* 0x0000001803057c12 */ /* 0x000fe2000f8e9604 */
[----:B------:R-:W-:Y:S01]  /*6a10*/  IMAD R4, R16, -0x2daee0ad, RZ ;  /* 0xd2511f5310047824 */ /* 0x000fe200078e02ff */
[----:B------:R-:W-:Y:S01]  /*6a20*/  LOP3.LUT R2, R55, UR16, R2, 0x96, !PT ;  /* 0x0000001037027c12 */ /* 0x000fe2000f8e9602 */
[----:B------:R-:W-:Y:S01]  /*6a30*/  IMAD.WIDE.U32 R16, R7, -0x2daee0ad, RZ ;  /* 0xd2511f5307107825 */ /* 0x000fe200078e00ff */
[----:B------:R-:W-:Y:S02]  /*6a40*/  LOP3.LUT R19, R14, 0xff, RZ, 0xc0, !PT ;  /* 0x000000ff0e137812 */ /* 0x000fe400078ec0ff */
[----:B------:R-:W-:Y:S01]  /*6a50*/  SHF.R.U32.HI R18, RZ, 0x18, R14 ;  /* 0x00000018ff127819 */ /* 0x000fe2000001160e */
[----:B------:R-:W-:Y:S01]  /*6a60*/  IMAD.WIDE.U32 R2, R2, -0x326172a9, RZ ;  /* 0xcd9e8d5702027825 */ /* 0x000fe200078e00ff */
[----:B------:R-:W-:Y:S02]  /*6a70*/  LOP3.LUT R13, R17, UR16, R4, 0x96, !PT ;  /* 0x00000010110d7c12 */ /* 0x000fe4000f8e9604 */
[----:B---3--:R-:W-:Y:S01]  /*6a80*/  ISETP.GE.U32.AND P4, PT, R64, R19, PT ;  /* 0x000000134000720c */ /* 0x008fe20003f86070 */
[----:B------:R-:W-:Y:S01]  /*6a90*/  IMAD.WIDE.U32 R4, R5, -0x326172a9, RZ ;  /* 0xcd9e8d5705047825 */ /* 0x000fe200078e00ff */
[----:B------:R-:W-:-:S02]  /*6aa0*/  LOP3.LUT R15, R2, 0xff, RZ, 0xc0, !PT ;  /* 0x000000ff020f7812 */ /* 0x000fc400078ec0ff */
[----:B------:R-:W-:Y:S01]  /*6ab0*/  LOP3.LUT R53, R2, 0xffff, RZ, 0xc0, !PT ;  /* 0x0000ffff02357812 */ /* 0x000fe200078ec0ff */
[----:B------:R-:W-:Y:S01]  /*6ac0*/  IMAD.MOV.U32 R130, RZ, RZ, R112 ;  /* 0x000000ffff827224 */ /* 0x000fe200078e0070 */
[--C-:B------:R-:W-:Y:S01]  /*6ad0*/  SHF.R.U32.HI R61, RZ, 0x10, R2.reuse ;  /* 0x00000010ff3d7819 */ /* 0x100fe20000011602 */
[----:B------:R-:W-:Y:S01]  /*6ae0*/  IMAD.MOV.U32 R129, RZ, RZ, R113 ;  /* 0x000000ffff817224 */ /* 0x000fe200078e0071 */
[----:B------:R-:W-:Y:S01]  /*6af0*/  SHF.R.U32.HI R14, RZ, 0x18, R2 ;  /* 0x00000018ff0e7819 */ /* 0x000fe20000011602 */
[----:B------:R-:W-:Y:S01]  /*6b00*/  IMAD.MOV.U32 R128, RZ, RZ, R114 ;  /* 0x000000ffff807224 */ /* 0x000fe200078e0072 */
[----:B------:R-:W-:Y:S01]  /*6b10*/  LOP3.LUT R7, R3, UR21, R4, 0x96, !PT ;  /* 0x0000001503077c12 */ /* 0x000fe2000f8e9604 */
[----:B------:R-:W-:Y:S01]  /*6b20*/  IMAD.WIDE.U32 R2, R13, -0x326172a9, RZ ;  /* 0xcd9e8d570d027825 */ /* 0x000fe200078e00ff */
[C-C-:B------:R-:W-:Y:S02]  /*6b30*/  LOP3.LUT R55, R5.reuse, UR20, R6.reuse, 0x96, !PT ;  /* 0x0000001405377c12 */ /* 0x140fe4000f8e9606 */
[----:B------:R-:W-:-:S02]  /*6b40*/  LOP3.LUT R17, R5, UR20, R6, 0x96, !PT ;  /* 0x0000001405117c12 */ /* 0x000fc4000f8e9606 */
[----:B------:R-:W-:Y:S02]  /*6b50*/  LOP3.LUT R5, R3, UR21, R4, 0x96, !PT ;  /* 0x0000001503057c12 */ /* 0x000fe4000f8e9604 */
[C---:B------:R-:W-:Y:S02]  /*6b60*/  LOP3.LUT R3, R2.reuse, 0xffff, RZ, 0xc0, !PT ;  /* 0x0000ffff02037812 */ /* 0x040fe400078ec0ff */
[----:B------:R-:W-:Y:S02]  /*6b70*/  LOP3.LUT R13, R2, 0xff, RZ, 0xc0, !PT ;  /* 0x000000ff020d7812 */ /* 0x000fe400078ec0ff */
[--C-:B------:R-:W-:Y:S02]  /*6b80*/  SHF.R.U32.HI R4, RZ, 0x10, R2.reuse ;  /* 0x00000010ff047819 */ /* 0x100fe40000011602 */
[----:B------:R-:W-:Y:S01]  /*6b90*/  SHF.R.U32.HI R6, RZ, 0x18, R2 ;  /* 0x00000018ff067819 */ /* 0x000fe20000011602 */
[----:B------:R-:W-:Y:S01]  /*6ba0*/  FFMA.FTZ R2, R137, c[0x0][0x23c], -R12 ;  /* 0x00008f0089027a23 */ /* 0x000fe2000001080c */
[----:B------:R-:W-:-:S02]  /*6bb0*/  SHF.R.U32.HI R3, RZ, 0x8, R3 ;  /* 0x00000008ff037819 */ /* 0x000fc40000011603 */
[C---:B------:R-:W-:Y:S01]  /*6bc0*/  ISETP.GE.U32.AND P3, PT, R64.reuse, R15, PT ;  /* 0x0000000f4000720c */ /* 0x040fe20003f66070 */
[----:B------:R1:W-:Y:S01]  /*6bd0*/  MUFU.EX2 R174, R2 ;  /* 0x0000000200ae7308 */ /* 0x0003e20000000800 */
[----:B------:R-:W-:Y:S02]  /*6be0*/  PRMT R22, R13, 0x5410, R3 ;  /* 0x000054100d167816 */ /* 0x000fe40000000003 */
[----:B------:R-:W-:Y:S02]  /*6bf0*/  LOP3.LUT R13, R7, 0xff, RZ, 0xc0, !PT ;  /* 0x000000ff070d7812 */ /* 0x000fe400078ec0ff */
[C---:B------:R-:W-:Y:S02]  /*6c00*/  ISETP.GE.U32.AND P1, PT, R64.reuse, R14, PT ;  /* 0x0000000e4000720c */ /* 0x040fe40003f26070 */
[C---:B------:R-:W-:Y:S02]  /*6c10*/  ISETP.GE.U32.AND P5, PT, R64.reuse, R13, PT ;  /* 0x0000000d4000720c */ /* 0x040fe40003fa6070 */
[----:B------:R-:W-:-:S02]  /*6c20*/  ISETP.GE.U32.AND P2, PT, R64, R18, PT ;  /* 0x000000124000720c */ /* 0x000fc40003f46070 */
[----:B-1----:R-:W-:Y:S01]  /*6c30*/  LOP3.LUT R2, R4, 0xff, RZ, 0xc0, !PT ;  /* 0x000000ff04027812 */ /* 0x002fe200078ec0ff */
[----:B------:R-:W-:-:S03]  /*6c40*/  FFMA.FTZ R4, R136, c[0x0][0x23c], -R12 ;  /* 0x00008f0088047a23 */ /* 0x000fc6000001080c */
[----:B------:R-:W-:Y:S01]  /*6c50*/  PRMT R19, R2, 0x5410, R6 ;  /* 0x0000541002137816 */ /* 0x000fe20000000006 */
[----:B------:R1:W2:Y:S01]  /*6c60*/  MUFU.EX2 R133, R4 ;  /* 0x0000000400857308 */ /* 0x0002a20000000800 */
[----:B------:R-:W-:-:S05]  /*6c70*/  IMAD.WIDE.U32 R2, R17, -0x2daee0ad, RZ ;  /* 0xd2511f5311027825 */ /* 0x000fca00078e00ff */
[C---:B------:R-:W-:Y:S02]  /*6c80*/  LOP3.LUT R13, R2.reuse, 0xffff, RZ, 0xc0, !PT ;  /* 0x0000ffff020d7812 */ /* 0x040fe400078ec0ff */
[----:B------:R-:W-:Y:S02]  /*6c90*/  LOP3.LUT R15, R2, 0xff, RZ, 0xc0, !PT ;  /* 0x000000ff020f7812 */ /* 0x000fe400078ec0ff */
[--C-:B------:R-:W-:Y:S02]  /*6ca0*/  SHF.R.U32.HI R14, RZ, 0x10, R2.reuse ;  /* 0x00000010ff0e7819 */ /* 0x100fe40000011602 */
[----:B------:R-:W-:Y:S02]  /*6cb0*/  SHF.R.U32.HI R17, RZ, 0x18, R2 ;  /* 0x00000018ff117819 */ /* 0x000fe40000011602 */
[----:B-1----:R-:W-:Y:S02]  /*6cc0*/  LOP3.LUT R4, R7, 0xffff, RZ, 0xc0, !PT ;  /* 0x0000ffff07047812 */ /* 0x002fe400078ec0ff */
[----:B--2---:R-:W-:-:S02]  /*6cd0*/  F2FP.PACK_AB R2, R133, R174 ;  /* 0x000000ae8502723e */ /* 0x004fc400000000ff */
[----:B------:R-:W-:Y:S02]  /*6ce0*/  SHF.R.U32.HI R6, RZ, 0x8, R4 ;  /* 0x00000008ff067819 */ /* 0x000fe40000011604 */
[----:B------:R-:W-:Y:S02]  /*6cf0*/  PRMT R139, R2, 0x7610, R139 ;  /* 0x00007610028b7816 */ /* 0x000fe4000000008b */
[----:B------:R-:W-:Y:S02]  /*6d00*/  LOP3.LUT R6, R6, 0xffff, RZ, 0xc0, !PT ;  /* 0x0000ffff06067812 */ /* 0x000fe400078ec0ff */
[----:B------:R-:W-:Y:S01]  /*6d10*/  PRMT R138, R2, 0x7632, R138 ;  /* 0x00007632028a7816 */ /* 0x000fe2000000008a */
[----:B------:R-:W-:Y:S01]  /*6d20*/  @!P5 HADD2 R58, -R139.H0_H0, -RZ.H0_H0 ;  /* 0xa00000ff8b3ad230 */ /* 0x000fe20000000900 */
[----:B------:R-:W-:Y:S01]  /*6d30*/  ISETP.GE.U32.AND P6, PT, R64, R6, PT ;  /* 0x000000064000720c */ /* 0x000fe20003fc6070 */
[----:B------:R-:W-:Y:S01]  /*6d40*/  FFMA.FTZ R6, R162, c[0x0][0x23c], -R0 ;  /* 0x00008f00a2067a23 */ /* 0x000fe20000010800 */
[----:B------:R-:W-:Y:S01]  /*6d50*/  SHF.R.U32.HI R2, RZ, 0x18, R7 ;  /* 0x00000018ff027819 */ /* 0x000fe20000011607 */
[----:B------:R-:W-:Y:S01]  /*6d60*/  IMAD.MOV.U32 R162, RZ, RZ, R130 ;  /* 0x000000ffffa27224 */ /* 0x000fe200078e0082 */
[----:B------:R-:W-:-:S02]  /*6d70*/  PRMT R23, R139, 0x5410, R138 ;  /* 0x000054108b177816 */ /* 0x000fc4000000008a */
[----:B------:R-:W-:Y:S01]  /*6d80*/  @!P5 PRMT R139, R58, 0x5410, RZ ;  /* 0x000054103a8bd816 */ /* 0x000fe200000000ff */
[----:B------:R-:W-:Y:S01]  /*6d90*/  IMAD.MOV.U32 R58, RZ, RZ, R38 ;  /* 0x000000ffff3a7224 */ /* 0x000fe200078e0026 */
[----:B------:R-:W-:Y:S02]  /*6da0*/  ISETP.GE.U32.AND P5, PT, R64, R2, PT ;  /* 0x000000024000720c */ /* 0x000fe40003fa6070 */
[----:B------:R-:W-:Y:S01]  /*6db0*/  SHF.R.U32.HI R2, RZ, 0x10, R7 ;  /* 0x00000010ff027819 */ /* 0x000fe20000011607 */
[----:B------:R-:W-:Y:S01]  /*6dc0*/  HSET2.LE.AND R7, R19, R39, PT ;  /* 0x0000002713077233 */ /* 0x000fe20003803000 */
[----:B------:R-:W-:Y:S01]  /*6dd0*/  LOP3.LUT R4, R3, UR5, R16, 0x96, !PT ;  /* 0x0000000503047c12 */ /* 0x000fe2000f8e9610 */
[----:B------:R-:W-:Y:S01]  /*6de0*/  @!P6 HADD2 R59, -R138.H0_H0, -RZ.H0_H0 ;  /* 0xa00000ff8a3be230 */ /* 0x000fe20000000900 */
[----:B------:R-:W-:Y:S01]  /*6df0*/  LOP3.LUT R2, R2, 0xff, RZ, 0xc0, !PT ;  /* 0x000000ff02027812 */ /* 0x000fe200078ec0ff */
[----:B------:R-:W-:Y:S02]  /*6e00*/  FFMA.FTZ R3, R161, c[0x0][0x23c], -R0 ;  /* 0x00008f00a1037a23 */ /* 0x000fe40000010800 */
[----:B------:R1:W-:Y:S01]  /*6e10*/  MUFU.EX2 R161, R6 ;  /* 0x0000000600a17308 */ /* 0x0003e20000000800 */
[----:B------:R-:W-:Y:S01]  /*6e20*/  @!P6 PRMT R138, R59, 0x5410, RZ ;  /* 0x000054103b8ae816 */ /* 0x000fe200000000ff */
[----:B------:R-:W-:Y:S01]  /*6e30*/  IMAD.MOV.U32 R59, RZ, RZ, R183 ;  /* 0x000000ffff3b7224 */ /* 0x000fe200078e00b7 */
[----:B------:R-:W-:Y:S01]  /*6e40*/  ISETP.GE.U32.AND P6, PT, R64, R2, PT ;  /* 0x000000024000720c */ /* 0x000fe20003fc6070 */
[----:B------:R-:W-:Y:S01]  /*6e50*/  IMAD.MOV.U32 R64, RZ, RZ, R182 ;  /* 0x000000ffff407224 */ /* 0x000fe200078e00b6 */
[----:B------:R-:W-:-:S03]  /*6e60*/  LOP3.LUT R2, R5, 0xffff, RZ, 0xc0, !PT ;  /* 0x0000ffff05027812 */ /* 0x000fc600078ec0ff */
[----:B------:R2:W3:Y:S01]  /*6e70*/  MUFU.EX2 R56, R3 ;  /* 0x0000000300387308 */ /* 0x0004e20000000800 */
[----:B-1----:R-:W-:Y:S02]  /*6e80*/  SHF.R.U32.HI R6, RZ, 0x10, R5 ;  /* 0x00000010ff067819 */ /* 0x002fe40000011605 */
[----:B--2---:R-:W-:Y:S02]  /*6e90*/  SHF.R.U32.HI R3, RZ, 0x8, R2 ;  /* 0x00000008ff037819 */ /* 0x004fe40000011602 */
[----:B------:R-:W-:-:S04]  /*6ea0*/  LOP3.LUT R2, R5, 0xff, RZ, 0xc0, !PT ;  /* 0x000000ff05027812 */ /* 0x000fc800078ec0ff */
[----:B------:R-:W-:Y:S01]  /*6eb0*/  PRMT R18, R2, 0x5410, R3 ;  /* 0x0000541002127816 */ /* 0x000fe20000000003 */
[--C-:B------:R-:W-:Y:S01]  /*6ec0*/  FFMA.FTZ R2, R148, c[0x0][0x23c], -R0.reuse ;  /* 0x00008f0094027a23 */ /* 0x100fe20000010800 */
[----:B------:R-:W-:Y:S01]  /*6ed0*/  SHF.R.U32.HI R3, RZ, 0x18, R5 ;  /* 0x00000018ff037819 */ /* 0x000fe20000011605 */
[----:B------:R-:W-:Y:S02]  /*6ee0*/  FFMA.FTZ R5, R150, c[0x0][0x23c], -R0 ;  /* 0x00008f0096057a23 */ /* 0x000fe40000010800 */
[----:B------:R1:W-:Y:S01]  /*6ef0*/  MUFU.EX2 R88, R2 ;  /* 0x0000000200587308 */ /* 0x0003e20000000800 */
[----:B------:R-:W-:Y:S02]  /*6f00*/  IMAD.MOV.U32 R150, RZ, RZ, R128 ;  /* 0x000000ffff967224 */ /* 0x000fe400078e0080 */
[----:B------:R-:W-:-:S05]  /*6f10*/  IMAD.MOV.U32 R148, RZ, RZ, R129 ;  /* 0x000000ffff947224 */ /* 0x000fca00078e0081 */
[----:B------:R2:W-:Y:S01]  /*6f20*/  MUFU.EX2 R46, R5 ;  /* 0x00000005002e7308 */ /* 0x0005e20000000800 */
[----:B-1----:R-:W-:Y:S01]  /*6f30*/  LOP3.LUT R2, R6, 0xff, RZ, 0xc0, !PT ;  /* 0x000000ff06027812 */ /* 0x002fe200078ec0ff */
[----:B------:R-:W-:-:S03]  /*6f40*/  HSET2.LE.AND R6, R22, R39, PT ;  /* 0x0000002716067233 */ /* 0x000fc60003803000 */
[----:B------:R-:W-:Y:S02]  /*6f50*/  PRMT R16, R2, 0x5410, R3 ;  /* 0x0000541002107816 */ /* 0x000fe40000000003 */
[----:B------:R-:W-:Y:S02]  /*6f60*/  SHF.R.U32.HI R3, RZ, 0x8, R13 ;  /* 0x00000008ff037819 */ /* 0x000fe4000001160d */
[----:B------:R-:W-:Y:S01]  /*6f70*/  LOP3.LUT R2, R14, 0xff, RZ, 0xc0, !PT ;  /* 0x000000ff0e027812 */ /* 0x000fe200078ec0ff */
[--C-:B--2---:R-:W-:Y:S01]  /*6f80*/  FFMA.FTZ R5, R149, c[0x0][0x23c], -R0.reuse ;  /* 0x00008f0095057a23 */ /* 0x104fe20000010800 */
[----:B------:R-:W-:Y:S01]  /*6f90*/  PRMT R15, R15, 0x5410, R3 ;  /* 0x000054100f0f7816 */ /* 0x000fe20000000003 */
[--C-:B------:R-:W-:Y:S01]  /*6fa0*/  FFMA.FTZ R3, R151, c[0x0][0x23c], -R0.reuse ;  /* 0x00008f0097037a23 */ /* 0x100fe20000010800 */
[----:B------:R-:W-:Y:S01]  /*6fb0*/  PRMT R14, R2, 0x5410, R17 ;  /* 0x00005410020e7816 */ /* 0x000fe20000000011 */
[----:B------:R1:W-:Y:S01]  /*6fc0*/  MUFU.EX2 R182, R5 ;  /* 0x0000000500b67308 */ /* 0x0003e20000000800 */
[----:B------:R-:W-:Y:S01]  /*6fd0*/  LOP3.LUT R2, R4, 0xffff, RZ, 0xc0, !PT ;  /* 0x0000ffff04027812 */ /* 0x000fe200078ec0ff */
[----:B------:R-:W-:Y:S01]  /*6fe0*/  FFMA.FTZ R17, R164, c[0x0][0x23c], -R0 ;  /* 0x00008f00a4117a23 */ /* 0x000fe20000010800 */
[----:B------:R-:W-:Y:S01]  /*6ff0*/  HSET2.LE.AND R15, R15, R39, PT ;  /* 0x000000270f0f7233 */ /* 0x000fe20003803000 */
[----:B------:R-:W-:-:S02]  /*7000*/  IMAD.MOV.U32 R151, RZ, RZ, R58 ;  /* 0x000000ffff977224 */ /* 0x000fc400078e003a */
[----:B------:R-:W-:Y:S02]  /*7010*/  IMAD.MOV.U32 R149, RZ, RZ, R57 ;  /* 0x000000ffff957224 */ /* 0x000fe400078e0039 */
[----:B------:R2:W-:Y:S01]  /*7020*/  MUFU.EX2 R45, R3 ;  /* 0x00000003002d7308 */ /* 0x0005e20000000800 */
[----:B-1----:R-:W-:Y:S01]  /*7030*/  FFMA.FTZ R5, R160, c[0x0][0x23c], -R0 ;  /* 0x00008f00a0057a23 */ /* 0x002fe20000010800 */
[----:B---3--:R-:W-:-:S06]  /*7040*/  F2FP.PACK_AB R0, R161, R56 ;  /* 0x00000038a100723e */ /* 0x008fcc00000000ff */
[----:B------:R-:W-:Y:S01]  /*7050*/  MUFU.EX2 R160, R17 ;  /* 0x0000001100a07308 */ /* 0x000fe20000000800 */
[C---:B------:R-:W-:Y:S02]  /*7060*/  PRMT R137, R0.reuse, 0x7632, R137 ;  /* 0x0000763200897816 */ /* 0x040fe40000000089 */
[----:B------:R-:W-:Y:S02]  /*7070*/  PRMT R136, R0, 0x7610, R136 ;  /* 0x0000761000887816 */ /* 0x000fe40000000088 */
[----:B--2---:R-:W-:-:S03]  /*7080*/  SHF.R.U32.HI R3, RZ, 0x8, R2 ;  /* 0x00000008ff037819 */ /* 0x004fc60000011602 */
[----:B------:R1:W-:Y:S01]  /*7090*/  MUFU.EX2 R90, R5 ;  /* 0x00000005005a7308 */ /* 0x0003e20000000800 */
[----:B------:R-:W-:Y:S02]  /*70a0*/  LOP3.LUT R2, R4, 0xff, RZ, 0xc0, !PT ;  /* 0x000000ff04027812 */ /* 0x000fe400078ec0ff */
[----:B------:R-:W-:Y:S02]  /*70b0*/  PRMT R0, R136, 0x5410, R137 ;  /* 0x0000541088007816 */ /* 0x000fe40000000089 */
[----:B------:R-:W-:Y:S01]  /*70c0*/  PRMT R13, R2, 0x5410, R3 ;  /* 0x00005410020d7816 */ /* 0x000fe20000000003 */
[----:B------:R-:W-:Y:S01]  /*70d0*/  FFMA.FTZ R2, R173, c[0x0][0x23c], -R12 ;  /* 0x00008f00ad027a23 */ /* 0x000fe2000001080c */
[----:B------:R-:W-:Y:S01]  /*70e0*/  SHF.R.U32.HI R3, RZ, 0x18, R4 ;  /* 0x00000018ff037819 */ /* 0x000fe20000011604 */
[----:B------:R-:W-:Y:S02]  /*70f0*/  IMAD.MOV.U32 R173, RZ, RZ, R64 ;  /* 0x000000ffffad7224 */ /* 0x000fe400078e0040 */
[----:B------:R2:W-:Y:S01]  /*7100*/  MUFU.EX2 R44, R2 ;  /* 0x00000002002c7308 */ /* 0x0005e20000000800 */
[----:B------:R-:W-:Y:S01]  /*7110*/  HSET2.LE.AND R13, R13, R39, PT ;  /* 0x000000270d0d7233 */ /* 0x000fe20003803000 */
[----:B------:R-:W-:Y:S01]  /*7120*/  IMAD.MOV.U32 R64, RZ, RZ, R105 ;  /* 0x000000ffff407224 */ /* 0x000fe200078e0069 */
[----:B-1----:R-:W-:Y:S01]  /*7130*/  SHF.R.U32.HI R5, RZ, 0x10, R4 ;  /* 0x00000010ff057819 */ /* 0x002fe20000011604 */
[----:B------:R-:W-:-:S02]  /*7140*/  FFMA.FTZ R4, R163, c[0x0][0x23c], -R12 ;  /* 0x00008f00a3047a23 */ /* 0x000fc4000001080c */
[----:B------:R-:W-:Y:S02]  /*7150*/  IMAD.MOV.U32 R163, RZ, RZ, R65 ;  /* 0x000000ffffa37224 */ /* 0x000fe400078e0041 */
[----:B------:R1:W3:Y:S01]  /*7160*/  MUFU.EX2 R183, R4 ;  /* 0x0000000400b77308 */ /* 0x0002e20000000800 */
[----:B------:R-:W-:Y:S01]  /*7170*/  IMAD.MOV.U32 R65, RZ, RZ, R104 ;  /* 0x000000ffff417224 */ /* 0x000fe200078e0068 */
[----:B--2---:R-:W-:-:S04]  /*7180*/  LOP3.LUT R2, R5, 0xff, RZ, 0xc0, !PT ;  /* 0x000000ff05027812 */ /* 0x004fc800078ec0ff */
[----:B------:R-:W-:Y:S01]  /*7190*/  PRMT R5, R2, 0x5410, R3 ;  /* 0x0000541002057816 */ /* 0x000fe20000000003 */
[--C-:B------:R-:W-:Y:S02]  /*71a0*/  HSET2.LE.AND R3, R16, R39.reuse, PT ;  /* 0x0000002710037233 */ /* 0x100fe40003803000 */
[--C-:B------:R-:W-:Y:S02]  /*71b0*/  HSET2.LE.AND R16, R14, R39.reuse, PT ;  /* 0x000000270e107233 */ /* 0x100fe40003803000 */
[--C-:B------:R-:W-:Y:S01]  /*71c0*/  HSET2.LE.AND R14, R5, R39.reuse, PT ;  /* 0x00000027050e7233 */ /* 0x100fe20003803000 */
[----:B------:R-:W-:Y:S01]  /*71d0*/  LOP3.LUT R5, R3, R0, RZ, 0xc0, !PT ;  /* 0x0000000003057212 */ /* 0x000fe200078ec0ff */
[----:B-1----:R-:W-:Y:S01]  /*71e0*/  FFMA.FTZ R4, R165, c[0x0][0x23c], -R12 ;  /* 0x00008f00a5047a23 */ /* 0x002fe2000001080c */
[----:B---3--:R-:W-:Y:S01]  /*71f0*/  F2FP.PACK_AB R0, R183, R44 ;  /* 0x0000002cb700723e */ /* 0x008fe200000000ff */
[----:B------:R-:W-:Y:S02]  /*7200*/  HSET2.LE.AND R2, R18, R39, PT ;  /* 0x0000002712027233 */ /* 0x000fe40003803000 */
[----:B------:R1:W-:Y:S01]  /*7210*/  MUFU.EX2 R89, R4 ;  /* 0x0000000400597308 */ /* 0x0003e20000000800 */
[----:B------:R-:W-:-:S02]  /*7220*/  PRMT R103, R0, 0x7610, R103 ;  /* 0x0000761000677816 */ /* 0x000fc40000000067 */
[----:B------:R-:W-:Y:S01]  /*7230*/  PRMT R102, R0, 0x7632, R102 ;  /* 0x0000763200667816 */ /* 0x000fe20000000066 */
[----:B-1----:R-:W-:-:S04]  /*7240*/  FFMA.FTZ R4, R166, c[0x0][0x23c], -R12 ;  /* 0x00008f00a6047a23 */ /* 0x002fc8000001080c */
[----:B------:R1:W2:Y:S02]  /*7250*/  MUFU.EX2 R91, R4 ;  /* 0x00000004005b7308 */ /* 0x0002a40000000800 */
[--C-:B-1----:R-:W-:Y:S01]  /*7260*/  FFMA.FTZ R4, R172, c[0x0][0x23c], -R12.reuse ;  /* 0x00008f00ac047a23 */ /* 0x102fe2000001080c */
[----:B--2---:R-:W-:Y:S01]  /*7270*/  F2FP.PACK_AB R0, R91, R89 ;  /* 0x000000595b00723e */ /* 0x004fe200000000ff */
[----:B------:R-:W-:-:S04]  /*7280*/  FFMA.FTZ R12, R167, c[0x0][0x23c], -R12 ;  /* 0x00008f00a70c7a23 */ /* 0x000fc8000001080c */
[----:B------:R1:W-:Y:S01]  /*7290*/  MUFU.EX2 R134, R4 ;  /* 0x0000000400867308 */ /* 0x0003e20000000800 */
[C---:B------:R-:W-:Y:S02]  /*72a0*/  PRMT R33, R0.reuse, 0x7610, R33 ;  /* 0x0000761000217816 */ /* 0x040fe40000000021 */
[----:B------:R-:W-:Y:S02]  /*72b0*/  PRMT R32, R0, 0x7632, R32 ;  /* 0x0000763200207816 */ /* 0x000fe40000000020 */
[----:B------:R-:W-:-:S03]  /*72c0*/  PRMT R0, R103, 0x5410, R102 ;  /* 0x0000541067007816 */ /* 0x000fc60000000066 */
[----:B------:R-:W2:Y:S01]  /*72d0*/  MUFU.EX2 R135, R12 ;  /* 0x0000000c00877308 */ /* 0x000ea20000000800 */
[----:B------:R-:W-:Y:S02]  /*72e0*/  LOP3.LUT R6, R6, R0, RZ, 0xc0, !PT ;  /* 0x0000000006067212 */ /* 0x000fe400078ec0ff */
[----:B-1----:R-:W-:Y:S02]  /*72f0*/  LOP3.LUT R4, R2, R23, RZ, 0xc0, !PT ;  /* 0x0000001702047212 */ /* 0x002fe400078ec0ff */
[----:B------:R-:W-:-:S04]  /*7300*/  F2FP.PACK_AB R2, R46, R88 ;  /* 0x000000582e02723e */ /* 0x000fc800000000ff */
[C---:B------:R-:W-:Y:S02]  /*7310*/  PRMT R35, R2.reuse, 0x7632, R35 ;  /* 0x0000763202237816 */ /* 0x040fe40000000023 */
[----:B------:R-:W-:Y:S02]  /*7320*/  PRMT R34, R2, 0x7610, R34 ;  /* 0x0000761002227816 */ /* 0x000fe40000000022 */
[----:B--2---:R-:W-:Y:S02]  /*7330*/  F2FP.PACK_AB R2, R135, R134 ;  /* 0x000000868702723e */ /* 0x004fe400000000ff */
[----:B------:R-:W-:Y:S02]  /*7340*/  PRMT R0, R34, 0x5410, R35 ;  /* 0x0000541022007816 */ /* 0x000fe40000000023 */
[----:B------:R-:W-:Y:S02]  /*7350*/  PRMT R29, R2, 0x7610, R29 ;  /* 0x00007610021d7816 */ /* 0x000fe4000000001d */
[----:B------:R-:W-:-:S02]  /*7360*/  LOP3.LUT R7, R7, R0, RZ, 0xc0, !PT ;  /* 0x0000000007077212 */ /* 0x000fc400078ec0ff */
[----:B------:R-:W-:Y:S02]  /*7370*/  PRMT R0, R33, 0x5410, R32 ;  /* 0x0000541021007816 */ /* 0x000fe40000000020 */
[----:B------:R-:W-:Y:S02]  /*7380*/  PRMT R28, R2, 0x7632, R28 ;  /* 0x00007632021c7816 */ /* 0x000fe4000000001c */
[----:B------:R-:W-:Y:S01]  /*7390*/  LOP3.LUT R96, R13, R0, RZ, 0xc0, !PT ;  /* 0x000000000d607212 */ /* 0x000fe200078ec0ff */
[----:B------:R1:W2:Y:S01]  /*73a0*/  LDL.LU.S16 R2, [R1] ;  /* 0x0000000001027983 */ /* 0x0002a20000300600 */
        /* <DEDUP_REMOVED lines=8> */
[----:B------:R-:W-:-:S04]  /*7430*/  PRMT R0, R29, 0x5410, R28 ;  /* 0x000054101d007816 */ /* 0x000fc8000000001c */
[----:B------:R-:W-:Y:S02]  /*7440*/  LOP3.LUT R98, R15, R0, RZ, 0xc0, !PT ;  /* 0x000000000f627212 */ /* 0x000fe400078ec0ff */
[----:B------:R-:W3:Y:S01]  /*7450*/  LDSM.16.MT88.4 R12, [R179+0x10800] ;  /* 0x01080000b30c783b */ /* 0x000ee20000004200 */
[----:B------:R-:W-:-:S04]  /*7460*/  PRMT R0, R23, 0x5410, R22 ;  /* 0x0000541017007816 */ /* 0x000fc80000000016 */
[----:B------:R-:W-:Y:S01]  /*7470*/  LOP3.LUT R99, R16, R0, RZ, 0xc0, !PT ;  /* 0x0000000010637212 */ /* 0x000fe200078ec0ff */
[C---:B---3--:R-:W-:Y:S07]  /*7480*/  HMMA.16816.F32 R24, R8.reuse, R12, R248 ;  /* 0x0000000c0818723c */ /* 0x048fee00000018f8 */
[----:B------:R-:W-:Y:S01]  /*7490*/  IMAD.MOV.U32 R248, RZ, RZ, R90 ;  /* 0x000000fffff87224 */ /* 0x000fe200078e005a */
[----:B------:R-:W-:Y:S01]  /*74a0*/  HMMA.16816.F32 R16, R8, R14, R244 ;  /* 0x0000000e0810723c */ /* 0x000fe200000018f4 */
[----:B------:R-:W3:Y:S01]  /*74b0*/  LDSM.16.MT88.4 R12, [R177+0xd000] ;  /* 0x00d00000b10c783b */ /* 0x000ee20000004200 */
[----:B------:R-:W-:Y:S01]  /*74c0*/  IMAD.MOV.U32 R250, RZ, RZ, R160 ;  /* 0x000000fffffa7224 */ /* 0x000fe200078e00a0 */
[----:B--2---:R-:W-:-:S02]  /*74d0*/  @!P6 HADD2 R2, -R136.H0_H0, -RZ.H0_H0 ;  /* 0xa00000ff8802e230 */ /* 0x004fc40000000900 */
[----:B------:R-:W2:Y:S03]  /*74e0*/  LDSM.16.MT88.4 R8, [R178+0xd000] ;  /* 0x00d00000b208783b */ /* 0x000ea60000004200 */
[C---:B---3--:R-:W-:Y:S01]  /*74f0*/  HMMA.16816.F32 R104, R4.reuse, R12, R240 ;  /* 0x0000000c0468723c */ /* 0x048fe200000018f0 */
[----:B------:R-:W-:Y:S02]  /*7500*/  IMAD.MOV.U32 R244, RZ, RZ, R56 ;  /* 0x000000fffff47224 */ /* 0x000fe400078e0038 */
[----:B------:R-:W-:Y:S02]  /*7510*/  IMAD.MOV.U32 R246, RZ, RZ, R45 ;  /* 0x000000fffff67224 */ /* 0x000fe400078e002d */
[----:B------:R-:W-:Y:S02]  /*7520*/  IMAD.MOV.U32 R247, RZ, RZ, R91 ;  /* 0x000000fffff77224 */ /* 0x000fe400078e005b */
[----:B------:R-:W-:Y:S01]  /*7530*/  IMAD.MOV.U32 R241, RZ, RZ, R46 ;  /* 0x000000fffff17224 */ /* 0x000fe200078e002e */
[----:B------:R-:W-:Y:S01]  /*7540*/  HMMA.16816.F32 R36, R4, R14, R220 ;  /* 0x0000000e0424723c */ /* 0x000fe200000018dc */
[----:B------:R-:W3:Y:S01]  /*7550*/  LDSM.16.MT88.4 R12, [R180+0xd000] ;  /* 0x00d00000b40c783b */ /* 0x000ee20000004200 */
[----:B------:R-:W-:-:S02]  /*7560*/  IMAD.MOV.U32 R240, RZ, RZ, R44 ;  /* 0x000000fffff07224 */ /* 0x000fc400078e002c */
[----:B------:R-:W-:Y:S02]  /*7570*/  IMAD.MOV.U32 R242, RZ, RZ, R65 ;  /* 0x000000fffff27224 */ /* 0x000fe400078e0041 */
[----:B------:R-:W-:Y:S02]  /*7580*/  IMAD.MOV.U32 R245, RZ, RZ, R89 ;  /* 0x000000fffff57224 */ /* 0x000fe400078e0059 */
[----:B------:R-:W-:Y:S02]  /*7590*/  IMAD.MOV.U32 R223, RZ, RZ, R88 ;  /* 0x000000ffffdf7224 */ /* 0x000fe400078e0058 */
[----:B------:R-:W-:Y:S02]  /*75a0*/  IMAD.MOV.U32 R221, RZ, RZ, R161 ;  /* 0x000000ffffdd7224 */ /* 0x000fe400078e00a1 */
[----:B------:R-:W-:Y:S01]  /*75b0*/  IMAD.MOV.U32 R220, RZ, RZ, R174 ;  /* 0x000000ffffdc7224 */ /* 0x000fe200078e00ae */
[----:B------:R-:W-:Y:S01]  /*75c0*/  SHF.R.U32.HI R0, RZ, 0x8, R53 ;  /* 0x00000008ff007819 */ /* 0x000fe20000011635 */
[----:B------:R-:W-:Y:S01]  /*75d0*/  @!P5 HADD2 R252, -R137.H0_H0, -RZ.H0_H0 ;  /* 0xa00000ff89fcd230 */ /* 0x000fe20000000900 */
[----:B------:R-:W-:-:S02]  /*75e0*/  IMAD.MOV.U32 R251, RZ, RZ, R135 ;  /* 0x000000fffffb7224 */ /* 0x000fc400078e0087 */
[----:B------:R-:W-:Y:S01]  /*75f0*/  IMAD.MOV.U32 R249, RZ, RZ, R134 ;  /* 0x000000fffff97224 */ /* 0x000fe200078e0086 */
[C---:B--2---:R-:W-:Y:S08]  /*7600*/  HMMA.16816.F32 R112, R4.reuse, R8, R120 ;  /* 0x000000080470723c */ /* 0x044ff00000001878 */
[----:B------:R-:W-:Y:S01]  /*7610*/  HMMA.16816.F32 R40, R4, R10, R80 ;  /* 0x0000000a0428723c */ /* 0x000fe20000001850 */
[----:B------:R-:W2:Y:S01]  /*7620*/  LDSM.16.MT88.4 R8, [R179+0xd000] ;  /* 0x00d00000b308783b */ /* 0x000ea20000004200 */
[----:B------:R-:W4:Y:S01]  /*7630*/  LDC.U8 R243, c[0x0][0x2d8] ;  /* 0x0000b600fff37b82 */ /* 0x000f220000000000 */
[----:B------:R-:W-:-:S05]  /*7640*/  IMAD.MOV.U32 R222, RZ, RZ, R133 ;  /* 0x000000ffffde7224 */ /* 0x000fca00078e0085 */
[----:B---3--:R-:W-:Y:S07]  /*7650*/  HMMA.16816.F32 R120, R4, R12, R236 ;  /* 0x0000000c0478723c */ /* 0x008fee00000018ec */
[----:B------:R-:W-:Y:S02]  /*7660*/  IMAD.MOV.U32 R236, RZ, RZ, R59 ;  /* 0x000000ffffec7224 */ /* 0x000fe400078e003b */
[----:B------:R-:W-:Y:S02]  /*7670*/  IMAD.MOV.U32 R237, RZ, RZ, R131 ;  /* 0x000000ffffed7224 */ /* 0x000fe400078e0083 */
[----:B------:R-:W-:-:S02]  /*7680*/  IMAD.MOV.U32 R238, RZ, RZ, R47 ;  /* 0x000000ffffee7224 */ /* 0x000fc400078e002f */
[----:B------:R-:W-:Y:S01]  /*7690*/  HMMA.16816.F32 R44, R4, R14, R216 ;  /* 0x0000000e042c723c */ /* 0x000fe200000018d8 */
[----:B------:R-:W3:Y:S01]  /*76a0*/  LDSM.16.MT88.4 R12, [R177+0xf000] ;  /* 0x00f00000b10c783b */ /* 0x000ee20000004200 */
[----:B------:R-:W-:-:S05]  /*76b0*/  IMAD.MOV.U32 R239, RZ, RZ, R64 ;  /* 0x000000ffffef7224 */ /* 0x000fca00078e0040 */
[----:B------:R-:W-:Y:S02]  /*76c0*/  IMAD.MOV.U32 R218, RZ, RZ, R66 ;  /* 0x000000ffffda7224 */ /* 0x000fe400078e0042 */
[----:B------:R-:W-:Y:S02]  /*76d0*/  IMAD.MOV.U32 R217, RZ, RZ, R67 ;  /* 0x000000ffffd97224 */ /* 0x000fe400078e0043 */
[----:B------:R-:W-:Y:S01]  /*76e0*/  IMAD.MOV.U32 R216, RZ, RZ, R162 ;  /* 0x000000ffffd87224 */ /* 0x000fe200078e00a2 */
[----:B------:R-:W-:Y:S01]  /*76f0*/  LOP3.LUT R0, R0, 0xffff, RZ, 0xc0, !PT ;  /* 0x0000ffff00007812 */ /* 0x000fe200078ec0ff */
[----:B------:R-:W-:Y:S01]  /*7700*/  IMAD.MOV.U32 R219, RZ, RZ, R132 ;  /* 0x000000ffffdb7224 */ /* 0x000fe200078e0084 */
[----:B------:R-:W-:Y:S01]  /*7710*/  @!P5 PRMT R137, R252, 0x5410, RZ ;  /* 0x00005410fc89d816 */ /* 0x000fe200000000ff */
[----:B------:R-:W-:Y:S01]  /*7720*/  LDSM.16.MT88.4 R132, [R179+0xd800] ;  /* 0x00d80000b384783b */ /* 0x000fe20000004200 */
[C---:B--2---:R-:W-:Y:S08]  /*7730*/  HMMA.16816.F32 R128, R4.reuse, R8, R124 ;  /* 0x000000080480723c */ /* 0x044ff0000000187c */
[C---:B------:R-:W-:Y:S01]  /*7740*/  HMMA.16816.F32 R56, R4.reuse, R10, R72 ;  /* 0x0000000a0438723c */ /* 0x040fe20000001848 */
[----:B------:R-:W2:Y:S07]  /*7750*/  LDSM.16.MT88.4 R8, [R178+0xf000] ;  /* 0x00f00000b208783b */ /* 0x000eae0000004200 */
[C---:B---3--:R-:W-:Y:S08]  /*7760*/  HMMA.16816.F32 R64, R4.reuse, R12, R232 ;  /* 0x0000000c0440723c */ /* 0x048ff000000018e8 */
[----:B------:R-:W-:Y:S01]  /*7770*/  HMMA.16816.F32 R68, R4, R14, R68 ;  /* 0x0000000e0444723c */ /* 0x000fe20000001844 */
[----:B------:R-:W3:Y:S01]  /*7780*/  LDSM.16.MT88.4 R12, [R180+0xf000] ;  /* 0x00f00000b40c783b */ /* 0x000ee20000004200 */
[----:B------:R-:W-:-:S02]  /*7790*/  IMAD.MOV.U32 R232, RZ, RZ, R151 ;  /* 0x000000ffffe87224 */ /* 0x000fc400078e0097 */
[----:B------:R-:W-:Y:S01]  /*77a0*/  IMAD.MOV.U32 R235, RZ, RZ, R149 ;  /* 0x000000ffffeb7224 */ /* 0x000fe200078e0095 */
[----:B----4-:R-:W-:Y:S01]  /*77b0*/  ISETP.GE.U32.AND P5, PT, R243, R0, PT ;  /* 0x00000000f300720c */ /* 0x010fe20003fa6070 */
[----:B------:R-:W-:Y:S01]  /*77c0*/  IMAD.MOV.U32 R233, RZ, RZ, R173 ;  /* 0x000000ffffe97224 */ /* 0x000fe200078e00ad */
[----:B------:R-:W-:Y:S01]  /*77d0*/  LDSM.16.MT88.4 R124, [R180+0xd800] ;  /* 0x00d80000b47c783b */ /* 0x000fe20000004200 */
[----:B------:R-:W-:Y:S01]  /*77e0*/  IMAD.MOV.U32 R234, RZ, RZ, R175 ;  /* 0x000000ffffea7224 */ /* 0x000fe200078e00af */
[C---:B--2---:R-:W-:Y:S08]  /*77f0*/  HMMA.16816.F32 R72, R4.reuse, R8, R84 ;  /* 0x000000080448723c */ /* 0x044ff00000001854 */
[C---:B------:R-:W-:Y:S01]  /*7800*/  HMMA.16816.F32 R76, R4.reuse, R10, R76 ;  /* 0x0000000a044c723c */ /* 0x040fe2000000184c */
[----:B------:R-:W2:Y:S07]  /*7810*/  LDSM.16.MT88.4 R8, [R179+0xf000] ;  /* 0x00f00000b308783b */ /* 0x000eae0000004200 */
[C---:B---3--:R-:W-:Y:S07]  /*7820*/  HMMA.16816.F32 R80, R4.reuse, R12, R228 ;  /* 0x0000000c0450723c */ /* 0x048fee00000018e4 */
[----:B------:R-:W-:Y:S01]  /*7830*/  IMAD.MOV.U32 R231, RZ, RZ, R163 ;  /* 0x000000ffffe77224 */ /* 0x000fe200078e00a3 */
[----:B------:R-:W-:Y:S01]  /*7840*/  HMMA.16816.F32 R84, R4, R14, R212 ;  /* 0x0000000e0454723c */ /* 0x000fe200000018d4 */
[----:B------:R-:W3:Y:S01]  /*7850*/  LDSM.16.MT88.4 R12, [R177+0x11000] ;  /* 0x01100000b10c783b */ /* 0x000ee20000004200 */
[----:B------:R-:W-:-:S02]  /*7860*/  IMAD.MOV.U32 R230, RZ, RZ, R150 ;  /* 0x000000ffffe67224 */ /* 0x000fc400078e0096 */
[----:B------:R-:W-:-:S04]  /*7870*/  IMAD.MOV.U32 R229, RZ, RZ, R148 ;  /* 0x000000ffffe57224 */ /* 0x000fc800078e0094 */
[C---:B--2---:R-:W-:Y:S08]  /*7880*/  HMMA.16816.F32 R88, R4.reuse, R8, R116 ;  /* 0x000000080458723c */ /* 0x044ff00000001874 */
[C---:B------:R-:W-:Y:S01]  /*7890*/  HMMA.16816.F32 R92, R4.reuse, R10, R92 ;  /* 0x0000000a045c723c */ /* 0x040fe2000000185c */
[----:B------:R-:W2:Y:S07]  /*78a0*/  LDSM.16.MT88.4 R8, [R178+0x11000] ;  /* 0x01100000b208783b */ /* 0x000eae0000004200 */
[C---:B---3--:R-:W-:Y:S08]  /*78b0*/  HMMA.16816.F32 R148, R4.reuse, R12, R224 ;  /* 0x0000000c0494723c */ /* 0x048ff000000018e0 */
[----:B------:R-:W-:Y:S01]  /*78c0*/  HMMA.16816.F32 R160, R4, R14, R208 ;  /* 0x0000000e04a0723c */ /* 0x000fe200000018d0 */
[----:B------:R-:W3:Y:S07]  /*78d0*/  LDSM.16.MT88.4 R12, [R180+0x11000] ;  /* 0x01100000b40c783b */ /* 0x000eee0000004200 */
[----:B------:R-:W-:Y:S01]  /*78e0*/  HMMA.16816.F32 R128, R96, R132, R128 ;  /* 0x000000846080723c */ /* 0x000fe20000001880 */
[----:B------:R-:W-:Y:S01]  /*78f0*/  IMAD.MOV.U32 R228, RZ, RZ, R229 ;  /* 0x000000ffffe47224 */ /* 0x000fe200078e00e5 */
[----:B------:R-:W-:Y:S06]  /*7900*/  LDSM.16.MT88.4 R116, [R178+0xd800] ;  /* 0x00d80000b274783b */ /* 0x000fec0000004200 */
[C---:B--2---:R-:W-:Y:S08]  /*7910*/  HMMA.16816.F32 R164, R4.reuse, R8, R108 ;  /* 0x0000000804a4723c */ /* 0x044ff0000000186c */
[C---:B------:R-:W-:Y:S01]  /*7920*/  HMMA.16816.F32 R168, R4.reuse, R10, R168 ;  /* 0x0000000a04a8723c */ /* 0x040fe200000018a8 */
[----:B------:R-:W2:Y:S07]  /*7930*/  LDSM.16.MT88.4 R8, [R179+0x11000] ;  /* 0x01100000b308783b */ /* 0x000eae0000004200 */
[C---:B---3--:R-:W-:Y:S08]  /*7940*/  HMMA.16816.F32 R204, R4.reuse, R12, R204 ;  /* 0x0000000c04cc723c */ /* 0x048ff000000018cc */
[----:B------:R-:W-:Y:S08]  /*7950*/  HMMA.16816.F32 R172, R4, R14, R48 ;  /* 0x0000000e04ac723c */ /* 0x000ff00000001830 */
[----:B------:R-:W-:Y:S01]  /*7960*/  HMMA.16816.F32 R132, R96, R134, R56 ;  /* 0x000000866084723c */ /* 0x000fe20000001838 */
[----:B------:R-:W-:Y:S01]  /*7970*/  IMAD.MOV.U32 R229, RZ, RZ, R230 ;  /* 0x000000ffffe57224 */ /* 0x000fe200078e00e6 */
[----:B------:R-:W-:Y:S06]  /*7980*/  LDSM.16.MT88.4 R108, [R177+0xd800] ;  /* 0x00d80000b16c783b */ /* 0x000fec0000004200 */
[C---:B--2---:R-:W-:Y:S01]  /*7990*/  HMMA.16816.F32 R24, R4.reuse, R8, R24 ;  /* 0x000000080418723c */ /* 0x044fe20000001818 */
[----:B------:R-:W-:Y:S07]  /*79a0*/  LDSM.16.MT88.4 R48, [R178+0xf800] ;  /* 0x00f80000b230783b */ /* 0x000fee0000004200 */
[----:B------:R-:W-:Y:S07]  /*79b0*/  HMMA.16816.F32 R16, R4, R10, R16 ;  /* 0x0000000a0410723c */ /* 0x000fee0000001810 */
[----:B------:R-:W-:-:S04]  /*79c0*/  PRMT R7, R2, 0x7610, R7 ;  /* 0x0000761002077816 */ /* 0x000fc80000000007 */
[----:B------:R-:W-:Y:S02]  /*79d0*/  @!P6 PRMT R136, R7, 0x5410, RZ ;  /* 0x000054100788e816 */ /* 0x000fe400000000ff */
[----:B------:R1:W2:Y:S02]  /*79e0*/  LDL.LU.S16 R7, [R1+0x4] ;  /* 0x0000040001077983 */ /* 0x0002a40000300600 */
[----:B--2---:R-:W-:-:S05]  /*79f0*/  @!P3 HADD2 R7, -R103.H0_H0, -RZ.H0_H0 ;  /* 0xa00000ff6707b230 */ /* 0x004fca0000000900 */
[----:B------:R-:W-:Y:S02]  /*7a00*/  PRMT R6, R7, 0x7610, R6 ;  /* 0x0000761007067816 */ /* 0x000fe40000000006 */
[----:B------:R1:W2:Y:S02]  /*7a10*/  LDL.LU.S16 R7, [R1+0x8] ;  /* 0x0000080001077983 */ /* 0x0002a40000300600 */
[----:B--2---:R-:W-:-:S05]  /*7a20*/  @!P5 HADD2 R7, -R102.H0_H0, -RZ.H0_H0 ;  /* 0xa00000ff6607d230 */ /* 0x004fca0000000900 */
[----:B------:R-:W-:-:S04]  /*7a30*/  PRMT R5, R7, 0x7610, R5 ;  /* 0x0000761007057816 */ /* 0x000fc80000000005 */
[----:B------:R-:W-:Y:S02]  /*7a40*/  @!P5 PRMT R102, R5, 0x5410, RZ ;  /* 0x000054100566d816 */ /* 0x000fe400000000ff */
[----:B------:R1:W2:Y:S01]  /*7a50*/  LDL.LU.S16 R5, [R1+0xc] ;  /* 0x00000c0001057983 */ /* 0x0002a20000300600 */
[----:B------:R-:W-:Y:S01]  /*7a60*/  LOP3.LUT R4, R61, 0xff, RZ, 0xc0, !PT ;  /* 0x000000ff3d047812 */ /* 0x000fe200078ec0ff */
[----:B--2---:R-:W-:-:S05]  /*7a70*/  @!P1 HADD2 R5, -R35.H0_H0, -RZ.H0_H0 ;  /* 0xa00000ff23059230 */ /* 0x004fca0000000900 */
[----:B------:R-:W-:-:S04]  /*7a80*/  PRMT R59, R5, 0x7610, R59 ;  /* 0x00007610053b7816 */ /* 0x000fc8000000003b */
[----:B------:R-:W-:Y:S02]  /*7a90*/  @!P1 PRMT R35, R59, 0x5410, RZ ;  /* 0x000054103b239816 */ /* 0x000fe400000000ff */
[----:B------:R1:W2:Y:S01]  /*7aa0*/  LDL.LU.S16 R59, [R1+0x10] ;  /* 0x00001000013b7983 */ /* 0x0002a20000300600 */
[----:B------:R-:W-:Y:S01]  /*7ab0*/  ISETP.GE.U32.AND P6, PT, R243, R4, PT ;  /* 0x00000004f300720c */ /* 0x000fe20003fc6070 */
[----:B------:R-:W-:-:S05]  /*7ac0*/  IMAD.WIDE.U32 R2, R55, -0x2daee0ad, RZ ;  /* 0xd2511f5337027825 */ /* 0x000fca00078e00ff */
[----:B------:R-:W-:-:S04]  /*7ad0*/  LOP3.LUT R0, R3, UR5, R54, 0x96, !PT ;  /* 0x0000000503007c12 */ /* 0x000fc8000f8e9636 */
[----:B------:R-:W-:-:S04]  /*7ae0*/  LOP3.LUT R4, R0, 0xffff, RZ, 0xc0, !PT ;  /* 0x0000ffff00047812 */ /* 0x000fc800078ec0ff */
[----:B------:R-:W-:Y:S01]  /*7af0*/  SHF.R.U32.HI R4, RZ, 0x8, R4 ;  /* 0x00000008ff047819 */ /* 0x000fe20000011604 */
[----:B--2---:R-:W-:-:S05]  /*7b00*/  @!P6 HADD2 R59, -R34.H0_H0, -RZ.H0_H0 ;  /* 0xa00000ff223be230 */ /* 0x004fca0000000900 */
[----:B------:R-:W-:Y:S02]  /*7b10*/  PRMT R58, R59, 0x7610, R58 ;  /* 0x000076103b3a7816 */ /* 0x000fe4000000003a */
[----:B------:R1:W2:Y:S01]  /*7b20*/  LDL.LU.S16 R59, [R1+0x18] ;  /* 0x00001800013b7983 */ /* 0x0002a20000300600 */
[----:B------:R-:W-:Y:S02]  /*7b30*/  LOP3.LUT R4, R4, 0xffff, RZ, 0xc0, !PT ;  /* 0x0000ffff04047812 */ /* 0x000fe400078ec0ff */
[----:B------:R-:W-:Y:S02]  /*7b40*/  @!P3 PRMT R103, R6, 0x5410, RZ ;  /* 0x000054100667b816 */ /* 0x000fe400000000ff */
[----:B------:R-:W-:Y:S02]  /*7b50*/  ISETP.GE.U32.AND P3, PT, R243, R4, PT ;  /* 0x00000004f300720c */ /* 0x000fe40003f66070 */
[----:B------:R-:W-:-:S04]  /*7b60*/  LOP3.LUT R4, R0, 0xff, RZ, 0xc0, !PT ;  /* 0x000000ff00047812 */ /* 0x000fc800078ec0ff */
[----:B------:R-:W-:Y:S11]  /*7b70*/  ISETP.GE.U32.AND P5, PT, R243, R4, PT ;  /* 0x00000004f300720c */ /* 0x000ff60003fa6070 */
[----:B------:R-:W-:Y:S02]  /*7b80*/  @!UPT UIADD3 URZ, URZ, URZ, URZ ;  /* 0x0000003f3f3ff290 */ /* 0x000fe4000fffe03f */
[----:B--2---:R-:W-:-:S05]  /*7b90*/  @!P5 HADD2 R59, -R33.H0_H0, -RZ.H0_H0 ;  /* 0xa00000ff213bd230 */ /* 0x004fca0000000900 */
[----:B------:R-:W-:Y:S02]  /*7ba0*/  PRMT R57, R59, 0x7610, R57 ;  /* 0x000076103b397816 */ /* 0x000fe40000000039 */
[----:B------:R1:W2:Y:S01]  /*7bb0*/  LDL.LU.S16 R59, [R1+0x14] ;  /* 0x00001400013b7983 */ /* 0x0002a20000300600 */
[----:B------:R-:W-:-:S04]  /*7bc0*/  SHF.R.U32.HI R4, RZ, 0x18, R0 ;  /* 0x00000018ff047819 */ /* 0x000fc80000011600 */
[----:B------:R-:W-:Y:S02]  /*7bd0*/  ISETP.GE.U32.AND P1, PT, R243, R4, PT ;  /* 0x00000004f300720c */ /* 0x000fe40003f26070 */
[----:B------:R-:W-:Y:S01]  /*7be0*/  SHF.R.U32.HI R0, RZ, 0x10, R0 ;  /* 0x00000010ff007819 */ /* 0x000fe20000011600 */
[----:B--2---:R-:W-:-:S05]  /*7bf0*/  @!P3 HADD2 R59, -R32.H0_H0, -RZ.H0_H0 ;  /* 0xa00000ff203bb230 */ /* 0x004fca0000000900 */
[----:B------:R-:W-:-:S04]  /*7c00*/  PRMT R4, R59, 0x7610, R4 ;  /* 0x000076103b047816 */ /* 0x000fc80000000004 */
[----:B------:R-:W-:Y:S02]  /*7c10*/  @!P3 PRMT R32, R4, 0x5410, RZ ;  /* 0x000054100420b816 */ /* 0x000fe400000000ff */
[----:B------:R1:W2:Y:S04]  /*7c20*/  LDL.LU.S16 R4, [R1+0x1c] ;  /* 0x00001c0001047983 */ /* 0x0002a80000300600 */
[----:B------:R1:W3:Y:S01]  /*7c30*/  LDL.LU.S16 R61, [R1+0x20] ;  /* 0x00002000013d7983 */ /* 0x0002e20000300600 */
[----:B------:R-:W-:Y:S02]  /*7c40*/  LOP3.LUT R0, R0, 0xff, RZ, 0xc0, !PT ;  /* 0x000000ff00007812 */ /* 0x000fe400078ec0ff */
[----:B------:R-:W-:Y:S02]  /*7c50*/  @!P6 PRMT R34, R58, 0x5410, RZ ;  /* 0x000054103a22e816 */ /* 0x000fe400000000ff */
[----:B------:R-:W-:-:S02]  /*7c60*/  ISETP.GE.U32.AND P6, PT, R243, R0, PT ;  /* 0x00000000f300720c */ /* 0x000fc40003fc6070 */
[----:B------:R-:W-:-:S04]  /*7c70*/  LOP3.LUT R0, R52, 0xffff, RZ, 0xc0, !PT ;  /* 0x0000ffff34007812 */ /* 0x000fc800078ec0ff */
[----:B------:R-:W-:-:S07]  /*7c80*/  SHF.R.U32.HI R0, RZ, 0x8, R0 ;  /* 0x00000008ff007819 */ /* 0x000fce0000011600 */
[----:B---3--:R-:W-:-:S05]  /*7c90*/  @!P6 HADD2 R61, -R30.H0_H0, -RZ.H0_H0 ;  /* 0xa00000ff1e3de230 */ /* 0x008fca0000000900 */
[----:B------:R-:W-:-:S04]  /*7ca0*/  PRMT R55, R61, 0x7610, R55 ;  /* 0x000076103d377816 */ /* 0x000fc80000000037 */
[----:B------:R-:W-:Y:S02]  /*7cb0*/  @!P6 PRMT R30, R55, 0x5410, RZ ;  /* 0x00005410371ee816 */ /* 0x000fe400000000ff */
[----:B------:R1:W3:Y:S01]  /*7cc0*/  LDL.LU.S16 R55, [R1+0x24] ;  /* 0x0000240001377983 */ /* 0x0002e20000300600 */
[----:B--2---:R-:W-:Y:S01]  /*7cd0*/  @!P1 HADD2 R4, -R31.H0_H0, -RZ.H0_H0 ;  /* 0xa00000ff1f049230 */ /* 0x004fe20000000900 */
[----:B------:R-:W-:Y:S02]  /*7ce0*/  LOP3.LUT R0, R0, 0xffff, RZ, 0xc0, !PT ;  /* 0x0000ffff00007812 */ /* 0x000fe400078ec0ff */
[----:B------:R-:W-:Y:S02]  /*7cf0*/  @!P5 PRMT R33, R57, 0x5410, RZ ;  /* 0x000054103921d816 */ /* 0x000fe400000000ff */
[----:B------:R-:W-:Y:S02]  /*7d00*/  PRMT R56, R4, 0x7610, R56 ;  /* 0x0000761004387816 */ /* 0x000fe40000000038 */
[----:B------:R-:W-:-:S02]  /*7d10*/  ISETP.GE.U32.AND P5, PT, R243, R0, PT ;  /* 0x00000000f300720c */ /* 0x000fc40003fa6070 */
[----:B------:R-:W-:Y:S02]  /*7d20*/  LOP3.LUT R4, R52, 0xff, RZ, 0xc0, !PT ;  /* 0x000000ff34047812 */ /* 0x000fe400078ec0ff */
[--C-:B------:R-:W-:Y:S02]  /*7d30*/  SHF.R.U32.HI R0, RZ, 0x18, R52.reuse ;  /* 0x00000018ff007819 */ /* 0x100fe40000011634 */
[----:B------:R-:W-:Y:S02]  /*7d40*/  @!P1 PRMT R31, R56, 0x5410, RZ ;  /* 0x00005410381f9816 */ /* 0x000fe400000000ff */
[C---:B------:R-:W-:Y:S01]  /*7d50*/  ISETP.GE.U32.AND P3, PT, R243.reuse, R4, PT ;  /* 0x00000004f300720c */ /* 0x040fe20003f66070 */
[----:B------:R-:W-:Y:S01]  /*7d60*/  IMAD.MOV.U32 R230, RZ, RZ, R231 ;  /* 0x000000ffffe67224 */ /* 0x000fe200078e00e7 */
[----:B------:R-:W-:Y:S01]  /*7d70*/  ISETP.GE.U32.AND P1, PT, R243, R0, PT ;  /* 0x00000000f300720c */ /* 0x000fe20003f26070 */
[----:B------:R-:W-:Y:S01]  /*7d80*/  IMAD.MOV.U32 R215, RZ, RZ, R229 ;  /* 0x000000ffffd77224 */ /* 0x000fe200078e00e5 */
[----:B------:R-:W-:Y:S01]  /*7d90*/  SHF.R.U32.HI R0, RZ, 0x10, R52 ;  /* 0x00000010ff007819 */ /* 0x000fe20000011634 */
[----:B------:R-:W2:Y:S03]  /*7da0*/  LDSM.16.MT88.4 R56, [R180+0xf800] ;  /* 0x00f80000b438783b */ /* 0x000ea60000004200 */
[----:B------:R-:W-:-:S04]  /*7db0*/  LOP3.LUT R0, R0, 0xff, RZ, 0xc0, !PT ;  /* 0x000000ff00007812 */ /* 0x000fc800078ec0ff */
[----:B------:R-:W-:Y:S02]  /*7dc0*/  ISETP.GE.U32.AND P6, PT, R243, R0, PT ;  /* 0x00000000f300720c */ /* 0x000fe40003fc6070 */
[----:B------:R-:W-:-:S04]  /*7dd0*/  LOP3.LUT R0, R60, 0xffff, RZ, 0xc0, !PT ;  /* 0x0000ffff3c007812 */ /* 0x000fc800078ec0ff */
[----:B------:R-:W-:-:S04]  /*7de0*/  SHF.R.U32.HI R0, RZ, 0x8, R0 ;  /* 0x00000008ff007819 */ /* 0x000fc80000011600 */
[----:B------:R-:W-:Y:S01]  /*7df0*/  LOP3.LUT R0, R0, 0xffff, RZ, 0xc0, !PT ;  /* 0x0000ffff00007812 */ /* 0x000fe200078ec0ff */
[----:B---3--:R-:W-:-:S05]  /*7e00*/  @!P3 HADD2 R55, -R146.H0_H0, -RZ.H0_H0 ;  /* 0xa00000ff9237b230 */ /* 0x008fca0000000900 */
[----:B------:R-:W-:Y:S02]  /*7e10*/  PRMT R54, R55, 0x7610, R54 ;  /* 0x0000761037367816 */ /* 0x000fe40000000036 */
[----:B------:R1:W3:Y:S02]  /*7e20*/  LDL.LU.S16 R55, [R1+0x2c] ;  /* 0x00002c0001377983 */ /* 0x0002e40000300600 */
[----:B------:R-:W-:Y:S02]  /*7e30*/  @!P3 PRMT R146, R54, 0x5410, RZ ;  /* 0x000054103692b816 */ /* 0x000fe400000000ff */
[----:B------:R-:W-:Y:S02]  /*7e40*/  ISETP.GE.U32.AND P3, PT, R243, R0, PT ;  /* 0x00000000f300720c */ /* 0x000fe40003f66070 */
[----:B------:R1:W4:Y:S04]  /*7e50*/  LDL.LU.S16 R0, [R1+0x28] ;  /* 0x0000280001007983 */ /* 0x0003280000300600 */
[----:B------:R1:W2:Y:S01]  /*7e60*/  LDL.LU.S16 R61, [R1+0x30] ;  /* 0x00003000013d7983 */ /* 0x0002a20000300600 */
[----:B------:R-:W-:Y:S01]  /*7e70*/  LOP3.LUT R7, R20, 0xffff, RZ, 0xc0, !PT ;  /* 0x0000ffff14077812 */ /* 0x000fe200078ec0ff */
[----:B--2---:R-:W-:-:S05]  /*7e80*/  @!P1 HADD2 R61, -R145.H0_H0, -RZ.H0_H0 ;  /* 0xa00000ff913d9230 */ /* 0x004fca0000000900 */
[----:B------:R-:W-:-:S04]  /*7e90*/  PRMT R21, R61, 0x7610, R21 ;  /* 0x000076103d157816 */ /* 0x000fc80000000015 */
[----:B------:R-:W-:Y:S02]  /*7ea0*/  @!P1 PRMT R145, R21, 0x5410, RZ ;  /* 0x0000541015919816 */ /* 0x000fe400000000ff */
[----:B------:R1:W2:Y:S01]  /*7eb0*/  LDL.LU.S16 R21, [R1+0x34] ;  /* 0x0000340001157983 */ /* 0x0002a20000300600 */
[----:B---3--:R-:W-:Y:S02]  /*7ec0*/  @!P5 HADD2 R55, -R144.H0_H0, -RZ.H0_H0 ;  /* 0xa00000ff9037d230 */ /* 0x008fe40000000900 */
[----:B----4-:R-:W-:-:S03]  /*7ed0*/  @!P6 HADD2 R0, -R147.H0_H0, -RZ.H0_H0 ;  /* 0xa00000ff9300e230 */ /* 0x010fc60000000900 */
[----:B------:R-:W-:Y:S02]  /*7ee0*/  PRMT R53, R55, 0x7610, R53 ;  /* 0x0000761037357816 */ /* 0x000fe40000000035 */
[----:B------:R-:W-:Y:S02]  /*7ef0*/  PRMT R52, R0, 0x7610, R52 ;  /* 0x0000761000347816 */ /* 0x000fe40000000034 */
[----:B------:R-:W-:Y:S02]  /*7f00*/  LOP3.LUT R0, R60, 0xff, RZ, 0xc0, !PT ;  /* 0x000000ff3c007812 */ /* 0x000fe400078ec0ff */
[----:B------:R-:W-:Y:S02]  /*7f10*/  @!P5 PRMT R144, R53, 0x5410, RZ ;  /* 0x000054103590d816 */ /* 0x000fe400000000ff */
[----:B------:R-:W-:Y:S02]  /*7f20*/  ISETP.GE.U32.AND P5, PT, R243, R0, PT ;  /* 0x00000000f300720c */ /* 0x000fe40003fa6070 */
[----:B------:R-:W-:-:S02]  /*7f30*/  SHF.R.U32.HI R0, RZ, 0x18, R60 ;  /* 0x00000018ff007819 */ /* 0x000fc4000001163c */
[----:B------:R-:W-:Y:S02]  /*7f40*/  @!P6 PRMT R147, R52, 0x5410, RZ ;  /* 0x000054103493e816 */ /* 0x000fe400000000ff */
[----:B------:R-:W-:Y:S02]  /*7f50*/  ISETP.GE.U32.AND P6, PT, R243, R0, PT ;  /* 0x00000000f300720c */ /* 0x000fe40003fc6070 */
[----:B------:R-:W-:-:S04]  /*7f60*/  SHF.R.U32.HI R0, RZ, 0x10, R60 ;  /* 0x00000010ff007819 */ /* 0x000fc8000001163c */
[----:B------:R-:W-:-:S04]  /*7f70*/  LOP3.LUT R0, R0, 0xff, RZ, 0xc0, !PT ;  /* 0x000000ff00007812 */ /* 0x000fc800078ec0ff */
[----:B------:R-:W-:Y:S02]  /*7f80*/  ISETP.GE.U32.AND P1, PT, R243, R0, PT ;  /* 0x00000000f300720c */ /* 0x000fe40003f26070 */
[----:B------:R1:W3:Y:S01]  /*7f90*/  LDL.LU.S16 R0, [R1+0x38] ;  /* 0x0000380001007983 */ /* 0x0002e20000300600 */
[----:B------:R-:W-:Y:S02]  /*7fa0*/  LOP3.LUT R6, R20, 0xff, RZ, 0xc0, !PT ;  /* 0x000000ff14067812 */ /* 0x000fe400078ec0ff */
[--C-:B------:R-:W-:Y:S02]  /*7fb0*/  SHF.R.U32.HI R8, RZ, 0x10, R20.reuse ;  /* 0x00000010ff087819 */ /* 0x100fe40000011614 */
[----:B------:R-:W-:Y:S01]  /*7fc0*/  SHF.R.U32.HI R5, RZ, 0x18, R20 ;  /* 0x00000018ff057819 */ /* 0x000fe20000011614 */
[----:B--2---:R-:W-:-:S05]  /*7fd0*/  @!P5 HADD2 R21, -R152.H0_H0, -RZ.H0_H0 ;  /* 0xa00000ff9815d230 */ /* 0x004fca0000000900 */
[----:B------:R-:W-:-:S04]  /*7fe0*/  PRMT R20, R21, 0x7610, R20 ;  /* 0x0000761015147816 */ /* 0x000fc80000000014 */
[----:B------:R-:W-:Y:S02]  /*7ff0*/  @!P5 PRMT R152, R20, 0x5410, RZ ;  /* 0x000054101498d816 */ /* 0x000fe400000000ff */
[----:B------:R1:W2:Y:S01]  /*8000*/  LDL.LU.S16 R20, [R1+0x40] ;  /* 0x0000400001147983 */ /* 0x0002a20000300600 */
[----:B---3--:R-:W-:-:S05]  /*8010*/  @!P3 HADD2 R0, -R153.H0_H0, -RZ.H0_H0 ;  /* 0xa00000ff9900b230 */ /* 0x008fca0000000900 */
[----:B------:R-:W-:Y:S02]  /*8020*/  PRMT R15, R0, 0x7610, R15 ;  /* 0x00007610000f7816 */ /* 0x000fe4000000000f */
[----:B------:R-:W-:-:S04]  /*8030*/  LOP3.LUT R0, R62, 0xff, RZ, 0xc0, !PT ;  /* 0x000000ff3e007812 */ /* 0x000fc800078ec0ff */
[----:B------:R-:W-:Y:S02]  /*8040*/  ISETP.GE.U32.AND P5, PT, R243, R0, PT ;  /* 0x00000000f300720c */ /* 0x000fe40003fa6070 */
[----:B------:R-:W-:-:S04]  /*8050*/  SHF.R.U32.HI R0, RZ, 0x8, R63 ;  /* 0x00000008ff007819 */ /* 0x000fc8000001163f */
[----:B------:R-:W-:Y:S02]  /*8060*/  LOP3.LUT R0, R0, 0xffff, RZ, 0xc0, !PT ;  /* 0x0000ffff00007812 */ /* 0x000fe400078ec0ff */
[----:B------:R-:W-:Y:S02]  /*8070*/  @!P3 PRMT R153, R15, 0x5410, RZ ;  /* 0x000054100f99b816 */ /* 0x000fe400000000ff */
[----:B------:R1:W3:Y:S01]  /*8080*/  LDL.LU.S16 R15, [R1+0x3c] ;  /* 0x00003c00010f7983 */ /* 0x0002e20000300600 */
[----:B--2---:R-:W-:-:S05]  /*8090*/  @!P1 HADD2 R20, -R157.H0_H0, -RZ.H0_H0 ;  /* 0xa00000ff9d149230 */ /* 0x004fca0000000900 */
[----:B------:R-:W-:-:S04]  /*80a0*/  PRMT R14, R20, 0x7610, R14 ;  /* 0x00007610140e7816 */ /* 0x000fc8000000000e */
[----:B------:R-:W-:Y:S02]  /*80b0*/  @!P1 PRMT R157, R14, 0x5410, RZ ;  /* 0x000054100e9d9816 */ /* 0x000fe400000000ff */
[----:B------:R-:W-:Y:S02]  /*80c0*/  ISETP.GE.U32.AND P1, PT, R243, R0, PT ;  /* 0x00000000f300720c */ /* 0x000fe40003f26070 */
[----:B------:R1:W2:Y:S01]  /*80d0*/  LDL.LU.S16 R0, [R1+0x44] ;  /* 0x0000440001007983 */ /* 0x0002a20000300600 */
[----:B------:R-:W-:Y:S02]  /*80e0*/  IMAD.MOV.U32 R231, RZ, RZ, R232 ;  /* 0x000000ffffe77224 */ /* 0x000fe400078e00e8 */
[----:B------:R-:W-:Y:S02]  /*80f0*/  IMAD.MOV.U32 R232, RZ, RZ, R233 ;  /* 0x000000ffffe87224 */ /* 0x000fe400078e00e9 */
[----:B------:R-:W-:Y:S02]  /*8100*/  IMAD.MOV.U32 R233, RZ, RZ, R235 ;  /* 0x000000ffffe97224 */ /* 0x000fe400078e00eb */
        /* <DEDUP_REMOVED lines=9> */
[----:B--2---:R-:W-:-:S05]  /*81a0*/  @!P4 HADD2 R0, -R156.H0_H0, -RZ.H0_H0 ;  /* 0xa00000ff9c00c230 */ /* 0x004fca0000000900 */
[----:B------:R-:W-:-:S04]  /*81b0*/  PRMT R13, R0, 0x7610, R13 ;  /* 0x00007610000d7816 */ /* 0x000fc8000000000d */
[----:B------:R-:W-:Y:S02]  /*81c0*/  @!P4 PRMT R156, R13, 0x5410, RZ ;  /* 0x000054100d9cc816 */ /* 0x000fe400000000ff */
[----:B------:R1:W2:Y:S02]  /*81d0*/  LDL.LU.S16 R13, [R1+0x48] ;  /* 0x00004800010d7983 */ /* 0x0002a40000300600 */
[----:B--2---:R-:W-:-:S05]  /*81e0*/  @!P1 HADD2 R13, -R154.H0_H0, -RZ.H0_H0 ;  /* 0xa00000ff9a0d9230 */ /* 0x004fca0000000900 */
[----:B------:R-:W-:Y:S02]  /*81f0*/  PRMT R12, R13, 0x7610, R12 ;  /* 0x000076100d0c7816 */ /* 0x000fe4000000000c */
[----:B------:R1:W2:Y:S02]  /*8200*/  LDL.LU.S16 R13, [R1+0x54] ;  /* 0x00005400010d7983 */ /* 0x0002a40000300600 */
[----:B------:R-:W-:Y:S02]  /*8210*/  @!P1 PRMT R154, R12, 0x5410, RZ ;  /* 0x000054100c9a9816 */ /* 0x000fe400000000ff */
[----:B------:R1:W4:Y:S01]  /*8220*/  LDL.LU.S16 R12, [R1+0x50] ;  /* 0x00005000010c7983 */ /* 0x0003220000300600 */
[----:B------:R-:W-:Y:S02]  /*8230*/  ISETP.GE.U32.AND P3, PT, R243, R6, PT ;  /* 0x00000006f300720c */ /* 0x000fe40003f66070 */
[----:B------:R-:W-:Y:S01]  /*8240*/  SHF.R.U32.HI R0, RZ, 0x8, R7 ;  /* 0x00000008ff007819 */ /* 0x000fe20000011607 */
[----:B----4-:R-:W-:-:S05]  /*8250*/  @!P2 HADD2 R12, -R158.H0_H0, -RZ.H0_H0 ;  /* 0xa00000ff9e0ca230 */ /* 0x010fca0000000900 */
[----:B------:R-:W-:Y:S02]  /*8260*/  PRMT R10, R12, 0x7610, R10 ;  /* 0x000076100c0a7816 */ /* 0x000fe4000000000a */
[----:B------:R1:W4:Y:S01]  /*8270*/  LDL.LU.S16 R12, [R1+0x4c] ;  /* 0x00004c00010c7983 */ /* 0x0003220000300600 */
[----:B------:R-:W-:-:S04]  /*8280*/  LOP3.LUT R0, R0, 0xffff, RZ, 0xc0, !PT ;  /* 0x0000ffff00007812 */ /* 0x000fc800078ec0ff */
[C---:B------:R-:W-:Y:S02]  /*8290*/  ISETP.GE.U32.AND P4, PT, R243.reuse, R0, PT ;  /* 0x00000000f300720c */ /* 0x040fe40003f86070 */
[----:B------:R-:W-:Y:S01]  /*82a0*/  LOP3.LUT R0, R8, 0xff, RZ, 0xc0, !PT ;  /* 0x000000ff08007812 */ /* 0x000fe200078ec0ff */
[----:B------:R-:W-:Y:S02]  /*82b0*/  IMAD.MOV.U32 R229, RZ, RZ, R232 ;  /* 0x000000ffffe57224 */ /* 0x000fe400078e00e8 */
[----:B------:R-:W-:Y:S01]  /*82c0*/  IMAD.MOV.U32 R232, RZ, RZ, R219 ;  /* 0x000000ffffe87224 */ /* 0x000fe200078e00db */
[----:B------:R-:W-:Y:S01]  /*82d0*/  ISETP.GE.U32.AND P1, PT, R243, R0, PT ;  /* 0x00000000f300720c */ /* 0x000fe20003f26070 */
        /* <DEDUP_REMOVED lines=10> */
[----:B------:R-:W-:Y:S02]  /*8380*/  IMAD.MOV.U32 R244, RZ, RZ, R182 ;  /* 0x000000fffff47224 */ /* 0x000fe400078e00b6 */
[----:B------:R-:W-:Y:S02]  /*8390*/  IMAD.MOV.U32 R231, RZ, RZ, R218 ;  /* 0x000000ffffe77224 */ /* 0x000fe400078e00da */
[----:B------:R-:W-:Y:S01]  /*83a0*/  IMAD.MOV.U32 R217, RZ, RZ, R181 ;  /* 0x000000ffffd97224 */ /* 0x000fe200078e00b5 */
[----:B------:R-:W-:Y:S01]  /*83b0*/  @!P2 PRMT R158, R10, 0x5410, RZ ;  /* 0x000054100a9ea816 */ /* 0x000fe200000000ff */
[----:B------:R-:W-:Y:S01]  /*83c0*/  IMAD.MOV.U32 R218, RZ, RZ, R176 ;  /* 0x000000ffffda7224 */ /* 0x000fe200078e00b0 */
[----:B----4-:R-:W-:-:S05]  /*83d0*/  @!P3 HADD2 R12, -R143.H0_H0, -RZ.H0_H0 ;  /* 0xa00000ff8f0cb230 */ /* 0x010fca0000000900 */
[----:B------:R-:W-:-:S04]  /*83e0*/  PRMT R0, R12, 0x7610, R0 ;  /* 0x000076100c007816 */ /* 0x000fc80000000000 */
[----:B------:R-:W-:Y:S02]  /*83f0*/  @!P3 PRMT R143, R0, 0x5410, RZ ;  /* 0x00005410008fb816 */ /* 0x000fe400000000ff */
[----:B------:R1:W4:Y:S04]  /*8400*/  LDL.LU.S16 R0, [R1+0x58] ;  /* 0x0000580001007983 */ /* 0x0003280000300600 */
[----:B------:R1:W5:Y:S04]  /*8410*/  LDL.LU R182, [R1+0xd0] ;  /* 0x0000d00001b67983 */ /* 0x0003680000300800 */
[----:B------:R1:W5:Y:S04]  /*8420*/  LDL.LU R181, [R1+0xcc] ;  /* 0x0000cc0001b57983 */ /* 0x0003680000300800 */
[----:B------:R1:W5:Y:S04]  /*8430*/  LDL.LU R176, [R1+0xc8] ;  /* 0x0000c80001b07983 */ /* 0x0003680000300800 */
[----:B------:R1:W4:Y:S01]  /*8440*/  LDL.LU.S16 R10, [R1+0x5c] ;  /* 0x00005c00010a7983 */ /* 0x0003220000300600 */
[----:B--2---:R-:W-:Y:S01]  /*8450*/  @!P5 HADD2 R13, -R159.H0_H0, -RZ.H0_H0 ;  /* 0xa00000ff9f0dd230 */ /* 0x004fe20000000900 */
[C---:B------:R-:W-:Y:S08]  /*8460*/  HMMA.16816.F32 R52, R96.reuse, R56, R80 ;  /* 0x000000386034723c */ /* 0x040ff00000001850 */
[----:B------:R-:W-:Y:S01]  /*8470*/  HMMA.16816.F32 R112, R96, R116, R112 ;  /* 0x000000746070723c */ /* 0x000fe20000001870 */
[----:B------:R-:W-:Y:S01]  /*8480*/  PRMT R11, R13, 0x7610, R11 ;  /* 0x000076100d0b7816 */ /* 0x000fe2000000000b */
[----:B---3--:R-:W-:Y:S01]  /*8490*/  @!P6 HADD2 R15, -R155.H0_H0, -RZ.H0_H0 ;  /* 0xa00000ff9b0fe230 */ /* 0x008fe20000000900 */
[----:B------:R-:W-:Y:S02]  /*84a0*/  LDSM.16.MT88.4 R80, [R178+0x11800] ;  /* 0x01180000b250783b */ /* 0x000fe40000004200 */
[----:B------:R-:W-:-:S03]  /*84b0*/  @!P5 PRMT R159, R11, 0x5410, RZ ;  /* 0x000054100b9fd816 */ /* 0x000fc600000000ff */
[C---:B------:R-:W-:Y:S01]  /*84c0*/  HMMA.16816.F32 R56, R96.reuse, R58, R84 ;  /* 0x0000003a6038723c */ /* 0x040fe20000001854 */
[----:B------:R1:W2:Y:S04]  /*84d0*/  LDL.LU.S16 R84, [R1+0x74] ;  /* 0x0000740001547983 */ /* 0x0002a80000300600 */
[----:B------:R1:W3:Y:S04]  /*84e0*/  LDL.LU.S16 R21, [R1+0x70] ;  /* 0x0000700001157983 */ /* 0x0002e80000300600 */
[----:B------:R1:W2:Y:S04]  /*84f0*/  LDL.LU.S16 R20, [R1+0x68] ;  /* 0x0000680001147983 */ /* 0x0002a80000300600 */
[----:B------:R1:W2:Y:S01]  /*8500*/  LDL.LU.S16 R11, [R1+0x64] ;  /* 0x00006400010b7983 */ /* 0x0002a20000300600 */
[----:B------:R-:W-:Y:S03]  /*8510*/  HMMA.16816.F32 R116, R96, R118, R40 ;  /* 0x000000766074723c */ /* 0x000fe60000001828 */
[----:B------:R-:W1:Y:S01]  /*8520*/  LDSM.16.MT88.4 R40, [R177+0xf800] ;  /* 0x00f80000b128783b */ /* 0x000e620000004200 */
[----:B----4-:R-:W-:-:S05]  /*8530*/  @!P1 HADD2 R10, -R141.H0_H0, -RZ.H0_H0 ;  /* 0xa00000ff8d0a9230 */ /* 0x010fca0000000900 */
[----:B------:R-:W-:Y:S02]  /*8540*/  PRMT R8, R10, 0x7610, R8 ;  /* 0x000076100a087816 */ /* 0x000fe40000000008 */
[----:B------:R4:W4:Y:S01]  /*8550*/  LDL.LU.S16 R10, [R1+0x60] ;  /* 0x00006000010a7983 */ /* 0x0009220000300600 */
[----:B------:R-:W-:Y:S01]  /*8560*/  PRMT R4, R15, 0x7610, R4 ;  /* 0x000076100f047816 */ /* 0x000fe20000000004 */
[----:B------:R-:W-:Y:S01]  /*8570*/  @!P4 HADD2 R0, -R142.H0_H0, -RZ.H0_H0 ;  /* 0xa00000ff8e00c230 */ /* 0x000fe20000000900 */
[----:B------:R-:W-:Y:S01]  /*8580*/  HMMA.16816.F32 R104, R96, R108, R104 ;  /* 0x0000006c6068723c */ /* 0x000fe20000001868 */
[----:B------:R-:W-:Y:S01]  /*8590*/  @!P1 PRMT R141, R8, 0x5410, RZ ;  /* 0x00005410088d9816 */ /* 0x000fe200000000ff */
[----:B------:R-:W-:Y:S01]  /*85a0*/  LDSM.16.MT88.4 R12, [R179+0x11800] ;  /* 0x01180000b30c783b */ /* 0x000fe20000004200 */
[----:B------:R-:W-:Y:S02]  /*85b0*/  @!P6 PRMT R155, R4, 0x5410, RZ ;  /* 0x00005410049be816 */ /* 0x000fe400000000ff */
[----:B------:R-:W-:-:S02]  /*85c0*/  ISETP.GE.U32.AND P6, PT, R243, R5, PT ;  /* 0x00000005f300720c */ /* 0x000fc40003fc6070 */
[C---:B------:R-:W-:Y:S02]  /*85d0*/  LOP3.LUT R5, R2.reuse, 0xffff, RZ, 0xc0, !PT ;  /* 0x0000ffff02057812 */ /* 0x040fe400078ec0ff */
[----:B------:R-:W-:Y:S02]  /*85e0*/  LOP3.LUT R4, R2, 0xff, RZ, 0xc0, !PT ;  /* 0x000000ff02047812 */ /* 0x000fe400078ec0ff */
[--C-:B------:R-:W-:Y:S02]  /*85f0*/  SHF.R.U32.HI R3, RZ, 0x10, R2.reuse ;  /* 0x00000010ff037819 */ /* 0x100fe40000011602 */
[----:B------:R-:W-:-:S04]  /*8600*/  SHF.R.U32.HI R2, RZ, 0x18, R2 ;  /* 0x00000018ff027819 */ /* 0x000fc80000011602 */
[----:B------:R-:W-:Y:S02]  /*8610*/  ISETP.GE.U32.AND P2, PT, R243, R2, PT ;  /* 0x00000002f300720c */ /* 0x000fe40003f46070 */
[----:B------:R-:W-:Y:S02]  /*8620*/  SHF.R.U32.HI R2, RZ, 0x8, R5 ;  /* 0x00000008ff027819 */ /* 0x000fe40000011605 */
[----:B------:R-:W-:Y:S02]  /*8630*/  PRMT R9, R0, 0x7610, R9 ;  /* 0x0000761000097816 */ /* 0x000fe40000000009 */
[----:B------:R-:W-:Y:S02]  /*8640*/  LOP3.LUT R2, R2, 0xffff, RZ, 0xc0, !PT ;  /* 0x0000ffff02027812 */ /* 0x000fe400078ec0ff */
[----:B------:R-:W-:Y:S01]  /*8650*/  @!P4 PRMT R142, R9, 0x5410, RZ ;  /* 0x00005410098ec816 */ /* 0x000fe200000000ff */
[----:B------:R-:W-:Y:S01]  /*8660*/  HMMA.16816.F32 R108, R96, R110, R36 ;  /* 0x0000006e606c723c */ /* 0x000fe20000001824 */
[----:B------:R-:W-:-:S02]  /*8670*/  ISETP.GE.U32.AND P4, PT, R243, R2, PT ;  /* 0x00000002f300720c */ /* 0x000fc40003f86070 */
[----:B------:R-:W-:-:S05]  /*8680*/  LOP3.LUT R0, R3, 0xff, RZ, 0xc0, !PT ;  /* 0x000000ff03007812 */ /* 0x000fca00078ec0ff */
[----:B-1----:R-:W-:Y:S01]  /*8690*/  HMMA.16816.F32 R36, R96, R40, R64 ;  /* 0x000000286024723c */ /* 0x002fe20000001840 */
[----:B------:R-:W1:Y:S01]  /*86a0*/  LDSM.16.MT88.4 R64, [R179+0xf800] ;  /* 0x00f80000b340783b */ /* 0x000e620000004200 */
[----:B------:R-:W-:Y:S01]  /*86b0*/  ISETP.GE.U32.AND P3, PT, R243, R0, PT ;  /* 0x00000000f300720c */ /* 0x000fe20003f66070 */
[----:B------:R-:W-:Y:S02]  /*86c0*/  FADD.FTZ R3, R228, R215 ;  /* 0x000000d7e4037221 */ /* 0x000fe40000010000 */
[----:B------:R-:W-:Y:S02]  /*86d0*/  FADD.FTZ R0, R214, R213 ;  /* 0x000000d5d6007221 */ /* 0x000fe40000010000 */
[--C-:B------:R-:W-:Y:S01]  /*86e0*/  FADD.FTZ R2, R230, R3.reuse ;  /* 0x00000003e6027221 */ /* 0x100fe20000010000 */
[----:B--2---:R-:W-:Y:S01]  /*86f0*/  @!P4 HADD2 R20, -R28.H0_H0, -RZ.H0_H0 ;  /* 0xa00000ff1c14c230 */ /* 0x004fe20000000900 */
[----:B------:R-:W-:Y:S02]  /*8700*/  FADD.FTZ R0, R229, R0 ;  /* 0x00000000e5007221 */ /* 0x000fe40000010000 */
[----:B------:R-:W-:Y:S01]  /*8710*/  FADD.FTZ R2, R232, R2 ;  /* 0x00000002e8027221 */ /* 0x000fe20000010000 */
[----:B------:R-:W-:Y:S01]  /*8720*/  ISETP.GE.U32.AND P5, PT, R243, R4, PT ;  /* 0x00000004f300720c */ /* 0x000fe20003fa6070 */
[----:B------:R-:W-:Y:S01]  /*8730*/  FADD.FTZ R0, R231, R0 ;  /* 0x00000000e7007221 */ /* 0x000fe20000010000 */
[----:B------:R-:W-:Y:S01]  /*8740*/  PRMT R3, R20, 0x7610, R3 ;  /* 0x0000761014037816 */ /* 0x000fe20000000003 */
[----:B------:R-:W-:-:S02]  /*8750*/  FADD.FTZ R2, R216, R2 ;  /* 0x00000002d8027221 */ /* 0x000fc40000010000 */
[----:B------:R-:W-:Y:S01]  /*8760*/  FADD.FTZ R0, R235, R0 ;  /* 0x00000000eb007221 */ /* 0x000fe20000010000 */
[C---:B------:R-:W-:Y:S02]  /*8770*/  LEA R8, P1, R234.reuse, c[0x0][0x1f8], 0x1 ;  /* 0x00007e00ea087a11 */ /* 0x040fe400078208ff */
[----:B------:R-:W-:Y:S01]  /*8780*/  @!P4 PRMT R28, R3, 0x5410, RZ ;  /* 0x00005410031cc816 */ /* 0x000fe200000000ff */
[----:B------:R-:W-:Y:S02]  /*8790*/  IMAD.MOV.U32 R3, RZ, RZ, c[0x0][0x228] ;  /* 0x00008a00ff037624 */ /* 0x000fe400078e00ff */
[----:B------:R-:W-:Y:S01]  /*87a0*/  FADD.FTZ R0, R217, R0 ;  /* 0x00000000d9007221 */ /* 0x000fe20000010000 */
[----:B------:R-:W-:Y:S01]  /*87b0*/  LEA.HI.X R9, R234, c[0x0][0x1fc], R233, 0x1, P1 ;  /* 0x00007f00ea097a11 */ /* 0x000fe200008f0ce9 */
[----:B------:R-:W-:Y:S01]  /*87c0*/  IMAD.SHL.U32 R3, R3, 0x8, RZ ;  /* 0x0000000803037824 */ /* 0x000fe200078e00ff */
[----:B------:R-:W-:Y:S01]  /*87d0*/  @!P6 HADD2 R84, -R140.H0_H0, -RZ.H0_H0 ;  /* 0xa00000ff8c54e230 */ /* 0x000fe20000000900 */
[----:B------:R-:W-:Y:S01]  /*87e0*/  FADD.FTZ R0, R219, R0 ;  /* 0x00000000db007221 */ /* 0x000fe20000010000 */
[----:B---3--:R-:W-:-:S03]  /*87f0*/  @!P5 HADD2 R21, -R29.H0_H0, -RZ.H0_H0 ;  /* 0xa00000ff1d15d230 */ /* 0x008fc60000000900 */
[----:B------:R-:W-:Y:S01]  /*8800*/  FADD.FTZ R0, R237, R0 ;  /* 0x00000000ed007221 */ /* 0x000fe20000010000 */
[----:B------:R-:W-:Y:S01]  /*8810*/  PRMT R7, R84, 0x7610, R7 ;  /* 0x0000761054077816 */ /* 0x000fe20000000007 */
[----:B------:R-:W-:Y:S01]  /*8820*/  STG.E.U16 [R8.64], R152 ;  /* 0x0000009808007986 */ /* 0x000fe2000c101512 */
[----:B------:R-:W-:Y:S01]  /*8830*/  @!P3 HADD2 R11, -R23.H0_H0, -RZ.H0_H0 ;  /* 0xa00000ff170bb230 */ /* 0x000fe20000000900 */
[----:B------:R-:W-:Y:S02]  /*8840*/  FADD.FTZ R0, R239, R0 ;  /* 0x00000000ef007221 */ /* 0x000fe40000010000 */
[----:B------:R-:W-:Y:S01]  /*8850*/  STG.E.U16 [R8.64+0x2], R153 ;  /* 0x0000029908007986 */ /* 0x000fe2000c101512 */
[----:B------:R-:W-:Y:S01]  /*8860*/  @!P6 PRMT R140, R7, 0x5410, RZ ;  /* 0x00005410078ce816 */ /* 0x000fe200000000ff */
[----:B------:R-:W-:Y:S01]  /*8870*/  FADD.FTZ R0, R221, R0 ;  /* 0x00000000dd007221 */ /* 0x000fe20000010000 */
[----:B------:R-:W-:Y:S01]  /*8880*/  PRMT R6, R21, 0x7610, R6 ;  /* 0x0000761015067816 */ /* 0x000fe20000000006 */
[----:B------:R-:W-:Y:S01]  /*8890*/  HMMA.16816.F32 R120, R96, R124, R120 ;  /* 0x0000007c6078723c */ /* 0x000fe20000001878 */
[----:B------:R-:W-:Y:S01]  /*88a0*/  PRMT R5, R11, 0x7610, R5 ;  /* 0x000076100b057816 */ /* 0x000fe20000000005 */
[----:B------:R-:W-:Y:S01]  /*88b0*/  FADD.FTZ R0, R223, R0 ;  /* 0x00000000df007221 */ /* 0x000fe20000010000 */
[----:B------:R-:W-:-:S02]  /*88c0*/  @!P5 PRMT R29, R6, 0x5410, RZ ;  /* 0x00005410061dd816 */ /* 0x000fc400000000ff */
[----:B------:R-:W-:-:S03]  /*88d0*/  @!P3 PRMT R23, R5, 0x5410, RZ ;  /* 0x000054100517b816 */ /* 0x000fc600000000ff */
[----:B------:R-:W-:Y:S01]  /*88e0*/  HMMA.16816.F32 R124, R96, R126, R44 ;  /* 0x0000007e607c723c */ /* 0x000fe2000000182c */
[----:B------:R-:W-:-:S07]  /*88f0*/  FADD.FTZ R0, R241, R0 ;  /* 0x00000000f1007221 */ /* 0x000fce0000010000 */
[C---:B------:R-:W-:Y:S01]  /*8900*/  HMMA.16816.F32 R44, R96.reuse, R48, R72 ;  /* 0x00000030602c723c */ /* 0x040fe20000001848 */
[----:B------:R-:W2:Y:S07]  /*8910*/  LDSM.16.MT88.4 R72, [R177+0x11800] ;  /* 0x01180000b148783b */ /* 0x000eae0000004200 */
[----:B-1----:R-:W-:Y:S01]  /*8920*/  HMMA.16816.F32 R60, R96, R64, R88 ;  /* 0x00000040603c723c */ /* 0x002fe20000001858 */
[----:B------:R-:W1:Y:S01]  /*8930*/  LDSM.16.MT88.4 R88, [R180+0x11800] ;  /* 0x01180000b458783b */ /* 0x000e620000004200 */
[----:B------:R-:W-:-:S04]  /*8940*/  FADD.FTZ R0, R244, R0 ;  /* 0x00000000f4007221 */ /* 0x000fc80000010000 */
[----:B------:R-:W-:-:S04]  /*8950*/  FADD.FTZ R0, R246, R0 ;  /* 0x00000000f6007221 */ /* 0x000fc80000010000 */
[----:B------:R-:W-:-:S04]  /*8960*/  FADD.FTZ R0, R248, R0 ;  /* 0x00000000f8007221 */ /* 0x000fc80000010000 */
[----:B------:R-:W-:Y:S01]  /*8970*/  FADD.FTZ R229, R250, R0 ;  /* 0x00000000fae57221 */ /* 0x000fe20000010000 */
[C---:B------:R-:W-:Y:S08]  /*8980*/  HMMA.16816.F32 R40, R96.reuse, R42, R68 ;  /* 0x0000002a6028723c */ /* 0x040ff00000001844 */
[C---:B------:R-:W-:Y:S08]  /*8990*/  HMMA.16816.F32 R48, R96.reuse, R50, R76 ;  /* 0x000000326030723c */ /* 0x040ff0000000184c */
[C---:B------:R-:W-:Y:S08]  /*89a0*/  HMMA.16816.F32 R64, R96.reuse, R66, R92 ;  /* 0x000000426040723c */ /* 0x040ff0000000185c */
[C---:B--2---:R-:W-:Y:S08]  /*89b0*/  HMMA.16816.F32 R68, R96.reuse, R72, R148 ;  /* 0x000000486044723c */ /* 0x044ff00000001894 */
[C---:B------:R-:W-:Y:S08]  /*89c0*/  HMMA.16816.F32 R76, R96.reuse, R80, R164 ;  /* 0x00000050604c723c */ /* 0x040ff000000018a4 */
[C---:B-1----:R-:W-:Y:S07]  /*89d0*/  HMMA.16816.F32 R84, R96.reuse, R88, R204 ;  /* 0x000000586054723c */ /* 0x042fee00000018cc */
[----:B------:R-:W-:Y:S01]  /*89e0*/  IADD3 R207, P1, R8, -0x80, RZ ;  /* 0xffffff8008cf7810 */ /* 0x000fe20007f3e0ff */
[C---:B------:R-:W-:Y:S08]  /*89f0*/  HMMA.16816.F32 R72, R96.reuse, R74, R160 ;  /* 0x0000004a6048723c */ /* 0x040ff000000018a0 */
[C---:B------:R-:W-:Y:S08]  /*8a00*/  HMMA.16816.F32 R80, R96.reuse, R82, R168 ;  /* 0x000000526050723c */ /* 0x040ff000000018a8 */
[C---:B------:R-:W-:Y:S08]  /*8a10*/  HMMA.16816.F32 R88, R96.reuse, R90, R172 ;  /* 0x0000005a6058723c */ /* 0x040ff000000018ac */
[C---:B------:R-:W-:Y:S08]  /*8a20*/  HMMA.16816.F32 R92, R96.reuse, R12, R24 ;  /* 0x0000000c605c723c */ /* 0x040ff00000001818 */
[----:B------:R-:W-:Y:S01]  /*8a30*/  HMMA.16816.F32 R96, R96, R14, R16 ;  /* 0x0000000e6060723c */ /* 0x000fe20000001810 */
[----:B----4-:R-:W-:-:S05]  /*8a40*/  @!P2 HADD2 R10, -R22.H0_H0, -RZ.H0_H0 ;  /* 0xa00000ff160aa230 */ /* 0x010fca0000000900 */
[----:B------:R-:W-:-:S04]  /*8a50*/  PRMT R4, R10, 0x7610, R4 ;  /* 0x000076100a047816 */ /* 0x000fc80000000004 */
[----:B------:R-:W-:Y:S01]  /*8a60*/  @!P2 PRMT R22, R4, 0x5410, RZ ;  /* 0x000054100416a816 */ /* 0x000fe200000000ff */
[----:B------:R-:W-:-:S04]  /*8a70*/  FADD.FTZ R4, R218, R2 ;  /* 0x00000002da047221 */ /* 0x000fc80000010000 */
[----:B------:R-:W-:Y:S02]  /*8a80*/  FADD.FTZ R4, R236, R4 ;  /* 0x00000004ec047221 */ /* 0x000fe40000010000 */
[----:B------:R-:W-:-:S04]  /*8a90*/  IMAD.WIDE R2, R3, 0x2, R8 ;  /* 0x0000000203027825 */ /* 0x000fc800078e0208 */
[----:B------:R-:W-:Y:S01]  /*8aa0*/  FADD.FTZ R4, R238, R4 ;  /* 0x00000004ee047221 */ /* 0x000fe20000010000 */
[----:B------:R-:W-:Y:S03]  /*8ab0*/  STG.E.U16 [R2.64], R157 ;  /* 0x0000009d02007986 */ /* 0x000fe6000c101512 */
[----:B------:R-:W-:Y:S01]  /*8ac0*/  FADD.FTZ R4, R220, R4 ;  /* 0x00000004dc047221 */ /* 0x000fe20000010000 */
[----:B------:R-:W-:Y:S04]  /*8ad0*/  STG.E.U16 [R2.64+0x2], R155 ;  /* 0x0000029b02007986 */ /* 0x000fe8000c101512 */
[----:B------:R-:W-:Y:S01]  /*8ae0*/  STG.E.U16 [R8.64+0x10], R156 ;  /* 0x0000109c08007986 */ /* 0x000fe2000c101512 */
[----:B------:R-:W-:-:S03]  /*8af0*/  FADD.FTZ R4, R222, R4 ;  /* 0x00000004de047221 */ /* 0x000fc60000010000 */
[----:B------:R-:W-:Y:S04]  /*8b00*/  STG.E.U16 [R8.64+0x12], R154 ;  /* 0x0000129a08007986 */ /* 0x000fe8000c101512 */
[----:B------:R-:W-:Y:S04]  /*8b10*/  STG.E.U16 [R2.64+0x10], R159 ;  /* 0x0000109f02007986 */ /* 0x000fe8000c101512 */
[----:B------:R-:W-:Y:S04]  /*8b20*/  STG.E.U16 [R2.64+0x12], R158 ;  /* 0x0000129e02007986 */ /* 0x000fe8000c101512 */
[----:B------:R-:W-:Y:S04]  /*8b30*/  STG.E.U16 [R8.64+0x20], R146 ;  /* 0x0000209208007986 */ /* 0x000fe8000c101512 */
[----:B------:R-:W-:Y:S01]  /*8b40*/  STG.E.U16 [R8.64+0x22], R144 ;  /* 0x0000229008007986 */ /* 0x000fe2000c101512 */
[----:B------:R-:W-:-:S03]  /*8b50*/  FADD.FTZ R4, R240, R4 ;  /* 0x00000004f0047221 */ /* 0x000fc60000010000 */
[----:B------:R-:W-:Y:S04]  /*8b60*/  STG.E.U16 [R2.64+0x20], R147 ;  /* 0x0000209302007986 */ /* 0x000fe8000c101512 */
[----:B------:R-:W-:Y:S04]  /*8b70*/  STG.E.U16 [R2.64+0x22], R145 ;  /* 0x0000229102007986 */ /* 0x000fe8000c101512 */
[----:B------:R-:W-:Y:S04]  /*8b80*/  STG.E.U16 [R8.64+0x30], R143 ;  /* 0x0000308f08007986 */ /* 0x000fe8000c101512 */
        /* <DEDUP_REMOVED lines=19> */
[----:B------:R1:W-:Y:S02]  /*8cc0*/  STG.E.U16 [R2.64+0x72], R22 ;  /* 0x0000721602007986 */ /* 0x0003e4000c101512 */
[----:B-1----:R-:W-:-:S04]  /*8cd0*/  FADD.FTZ R2, R245, R4 ;  /* 0x00000004f5027221 */ /* 0x002fc80000010000 */
[----:B------:R-:W-:-:S04]  /*8ce0*/  FADD.FTZ R2, R247, R2 ;  /* 0x00000002f7027221 */ /* 0x000fc80000010000 */
[----:B------:R-:W-:-:S04]  /*8cf0*/  FADD.FTZ R2, R249, R2 ;  /* 0x00000002f9027221 */ /* 0x000fc80000010000 */
[----:B------:R-:W-:-:S05]  /*8d00*/  FADD.FTZ R228, R251, R2 ;  /* 0x00000002fbe47221 */ /* 0x000fca0000010000 */
[----:B------:R1:W-:Y:S04]  /*8d10*/  STL [R1+0x68], R228 ;  /* 0x000068e401007387 */ /* 0x0003e80000100800 */
[----:B------:R1:W-:Y:S01]  /*8d20*/  STL [R1+0x78], R229 ;  /* 0x000078e501007387 */ /* 0x0003e20000100800 */
[----:B------:R-:W-:Y:S01]  /*8d30*/  IADD3.X R103, R9, -0x1, RZ, P1, !PT ;  /* 0xffffffff09677810 */ /* 0x000fe20000ffe4ff */
[----:B------:R-:W-:Y:S05]  /*8d40*/  @!P0 BRA `(.L_x_1086) ;  /* 0x000061c000008947 */ /* 0x000fea0003800000 */
[----:B------:R-:W2:Y:S01]  /*8d50*/  LDL.64 R244, [R1+0x88] ;  /* 0x0000880001f47983 */ /* 0x000ea20000100a00 */
[----:B------:R-:W-:-:S04]  /*8d60*/  DEPBAR.LE SB0, 0x0 ;  /* 0x000080000000791a */ /* 0x000fc80000000000 */
[----:B------:R-:W3:Y:S04]  /*8d70*/  LDL R246, [R1+0x98] ;  /* 0x0000980001f67983 */ /* 0x000ee80000100800 */
[----:B------:R-:W4:Y:S04]  /*8d80*/  LDL R247, [R1+0x9c] ;  /* 0x00009c0001f77983 */ /* 0x000f280000100800 */
[----:B------:R-:W4:Y:S04]  /*8d90*/  LDL.64 R248, [R1+0xb0] ;  /* 0x0000b00001f87983 */ /* 0x000f280000100a00 */
[----:B------:R-:W4:Y:S01]  /*8da0*/  LDL.64 R250, [R1+0xb8] ;  /* 0x0000b80001fa7983 */ /* 0x000f220000100a00 */
[----:B------:R-:W-:-:S04]  /*8db0*/  UIADD3 UR25, UR8, -0x2, URZ ;  /* 0xfffffffe08197890 */ /* 0x000fc8000fffe03f */
[----:B------:R-:W-:Y:S02]  /*8dc0*/  USHF.R.S32.HI UR5, URZ, 0x1f, UR25 ;  /* 0x0000001f3f057899 */ /* 0x000fe40008011419 */
[----:B------:R-:W-:Y:S01]  /*8dd0*/  UIMAD UR4, UR12, UR25, URZ ;  /* 0x000000190c0472a4 */ /* 0x000fe2000f8e023f */
[----:B------:R-:W-:Y:S01]  /*8de0*/  IMAD.U32 R0, RZ, RZ, UR25 ;  /* 0x00000019ff007e24 */ /* 0x000fe2000f8e00ff */
[----:B------:R-:W-:Y:S02]  /*8df0*/  UISETP.GT.AND UP0, UPT, UR25, UR9, UPT ;  /* 0x000000091900728c */ /* 0x000fe4000bf04270 */
[----:B------:R-:W-:Y:S01]  /*8e00*/  UIMAD UR4, UR5, UR13, UR4 ;  /* 0x0000000d050472a4 */ /* 0x000fe2000f8e0204 */
[----:B------:R-:W-:Y:S01]  /*8e10*/  BAR.SYNC.DEFER_BLOCKING 0x0 ;  /* 0x0000000000007b1d */ /* 0x000fe20000010000 */
[----:B--2---:R-:W-:Y:S02]  /*8e20*/  ISETP.GE.AND P4, PT, R244, c[0x0][0x220], PT ;  /* 0x00008800f4007a0c */ /* 0x004fe40003f86270 */
[----:B---3--:R-:W-:-:S02]  /*8e30*/  ISETP.GE.AND P3, PT, R246, c[0x0][0x220], PT ;  /* 0x00008800f6007a0c */ /* 0x008fc40003f66270 */
[----:B----4-:R-:W-:Y:S01]  /*8e40*/  ISETP.GE.AND P2, PT, R247, c[0x0][0x220], PT ;  /* 0x00008800f7007a0c */ /* 0x010fe20003f46270 */
[----:B------:R-:W-:-:S08]  /*8e50*/  IMAD.MOV.U32 R3, RZ, RZ, R249 ;  /* 0x000000ffff037224 */ /* 0x000fd000078e00f9 */
[----:B------:R-:W-:Y:S01]  /*8e60*/  @P4 STS.128 [R199+0xc000], RZ ;  /* 0x00c000ffc7004388 */ /* 0x000fe20000000c00 */
[----:B------:R-:W-:-:S03]  /*8e70*/  IMAD.MOV.U32 R2, RZ, RZ, R250 ;  /* 0x000000ffff027224 */ /* 0x000fc600078e00fa */
[----:B------:R-:W2:Y:S01]  /*8e80*/  S2R R251, SR_TID.X ;  /* 0x0000000000fb7919 */ /* 0x000ea20000002100 */
[----:B------:R-:W-:-:S05]  /*8e90*/  IMAD.WIDE.U32 R2, R0, UR13, R2 ;  /* 0x0000000d00027c25 */ /* 0x000fca000f8e0002 */
[----:B------:R-:W-:Y:S02]  /*8ea0*/  IADD3 R0, R3, UR4, RZ ;  /* 0x0000000403007c10 */ /* 0x000fe4000fffe0ff */
[C---:B------:R-:W-:Y:S02]  /*8eb0*/  @!P4 LEA R28, P6, R2.reuse, c[0x0][0x170], 0x1 ;  /* 0x00005c00021cca11 */ /* 0x040fe400078c08ff */
[C---:B------:R-:W-:Y:S02]  /*8ec0*/  @!P3 LEA R26, P1, R2.reuse, c[0x0][0x170], 0x1 ;  /* 0x00005c00021aba11 */ /* 0x040fe400078208ff */
        /* <DEDUP_REMOVED lines=9> */
[----:B------:R-:W-:Y:S01]  /*8f60*/  IADD3.X R2, R0, UR10, RZ, P5, !PT ;  /* 0x0000000a00027c10 */ /* 0x000fe2000affe4ff */
[----:B--2---:R-:W-:Y:S01]  /*8f70*/  IMAD.SHL.U32 R251, R251, 0x2, RZ ;  /* 0x00000002fbfb7824 */ /* 0x004fe200078e00ff */
        /* <DEDUP_REMOVED lines=35> */
[----:B------:R-:W-:Y:S01]  /*91b0*/  IADD3.X R3, R3, UR10, RZ, P5, !PT ;  /* 0x0000000a03037c10 */ /* 0x000fe2000affe4ff */
[----:B------:R-:W-:Y:S01]  /*91c0*/  IMAD.U32 R0, RZ, RZ, UR25 ;  /* 0x00000019ff007e24 */ /* 0x000fe2000f8e00ff */
[C---:B------:R-:W-:Y:S01]  /*91d0*/  @!P4 LEA R10, P5, R2.reuse, c[0x0][0x170], 0x1 ;  /* 0x00005c00020aca11 */ /* 0x040fe200078a08ff */
        /* <DEDUP_REMOVED lines=10> */
[----:B------:R-:W-:Y:S02]  /*9280*/  @!P2 LEA.HI.X R5, R2, c[0x0][0x174], R3, 0x1, P0 ;  /* 0x00005d000205aa11 */ /* 0x000fe400000f0c03 */
[----:B------:R-:W-:Y:S01]  /*9290*/  LOP3.LUT R251, R251, 0x6, RZ, 0xc0, !PT ;  /* 0x00000006fbfb7812 */ /* 0x000fe200078ec0ff */
[----:B------:R-:W-:Y:S01]  /*92a0*/  @!PT LDS RZ, [RZ] ;  /* 0x00000000fffff984 */ /* 0x000fe20000000800 */
[----:B------:R-:W-:Y:S01]  /*92b0*/  @!PT LDS RZ, [RZ] ;  /* 0x00000000fffff984 */ /* 0x000fe20000000800 */
[----:B------:R-:W-:Y:S01]  /*92c0*/  @!PT LDS RZ, [RZ] ;  /* 0x00000000fffff984 */ /* 0x000fe20000000800 */
[----:B------:R1:W-:Y:S04]  /*92d0*/  @!P4 LDGSTS.E.BYPASS.LTC128B.128 [R199+0xd000], [R16.64] ;  /* 0x0d00000010c7cfae */ /* 0x0003e8000b901d52 */
        /* <DEDUP_REMOVED lines=13> */
[----:B------:R1:W-:Y:S01]  /*93b0*/  @!P2 LDGSTS.E.BYPASS.LTC128B.128 [R199+0x11000], [R12.64+0x100] ;  /* 0x110001000cc7afae */ /* 0x0003e2000b901d52 */
[-C--:B------:R-:W-:Y:S02]  /*93c0*/  ISETP.GE.AND P0, PT, R2, R202.reuse, PT ;  /* 0x000000ca0200720c */ /* 0x080fe40003f06270 */
[----:B------:R-:W-:Y:S01]  /*93d0*/  ISETP.GE.AND P1, PT, R0, R202, PT ;  /* 0x000000ca0000720c */ /* 0x000fe20003f26270 */
[----:B------:R-:W-:Y:S01]  /*93e0*/  @P4 STS.128 [R199+0xd800], RZ ;  /* 0x00d800ffc7004388 */ /* 0x000fe20000000c00 */
[----:B------:R-:W-:-:S02]  /*93f0*/  ISETP.LT.OR P5, PT, R2, R201, P5 ;  /* 0x000000c90200720c */ /* 0x000fc40002fa1670 */
[-C--:B------:R-:W-:Y:S01]  /*9400*/  ISETP.LT.OR P0, PT, R2, R200.reuse, P0 ;  /* 0x000000c80200720c */ /* 0x080fe20000701670 */
[----:B------:R-:W-:Y:S01]  /*9410*/  @!PT LDS RZ, [RZ] ;  /* 0x00000000fffff984 */ /* 0x000fe20000000800 */
[----:B------:R-:W-:Y:S01]  /*9420*/  @!PT LDS RZ, [RZ] ;  /* 0x00000000fffff984 */ /* 0x000fe20000000800 */
[----:B------:R-:W-:Y:S01]  /*9430*/  @!PT LDS RZ, [RZ] ;  /* 0x00000000fffff984 */ /* 0x000fe20000000800 */
[----:B------:R1:W-:Y:S01]  /*9440*/  @!P4 LDGSTS.E.BYPASS.LTC128B.128 [R199+0xd800], [R10.64] ;  /* 0x0d8000000ac7cfae */ /* 0x0003e2000b901d52 */
[C---:B------:R-:W-:Y:S02]  /*9450*/  IADD3 R2, R0.reuse, 0x9, RZ ;  /* 0x0000000900027810 */ /* 0x040fe40007ffe0ff */
[C---:B------:R-:W-:Y:S01]  /*9460*/  ISETP.LT.OR P6, PT, R0.reuse, R201, P6 ;  /* 0x000000c90000720c */ /* 0x040fe200037c1670 */
[----:B------:R-:W-:Y:S01]  /*9470*/  @P3 STS.128 [R199+0xf800], RZ ;  /* 0x00f800ffc7003388 */ /* 0x000fe20000000c00 */
[C---:B------:R-:W-:Y:S02]  /*9480*/  ISETP.LT.OR P1, PT, R0.reuse, R200, P1 ;  /* 0x000000c80000720c */ /* 0x040fe40000f21670 */
[----:B------:R-:W-:Y:S01]  /*9490*/  IADD3 R3, R0, 0x8, RZ ;  /* 0x0000000800037810 */ /* 0x000fe20007ffe0ff */
        /* <DEDUP_REMOVED lines=9> */
[----:B--2--5:R-:W-:Y:S04]  /*9530*/  LDSM.16.M88.4 R24, [R176+0x6000] ;  /* 0x00600000b018783b */ /* 0x024fe80000000200 */
[----:B---3--:R-:W-:Y:S04]  /*9540*/  LDSM.16.M88.4 R28, [R176+0x6800] ;  /* 0x00680000b01c783b */ /* 0x008fe80000000200 */
[----:B-1----:R-:W-:Y:S04]  /*9550*/  LDSM.16.M88.4 R12, [R184] ;  /* 0x00000000b80c783b */ /* 0x002fe80000000200 */
[----:B------:R-:W-:Y:S04]  /*9560*/  LDSM.16.M88.4 R32, [R187] ;  /* 0x00000000bb20783b */ /* 0x000fe80000000200 */
[----:B------:R-:W-:Y:S04]  /*9570*/  LDSM.16.M88.4 R140, [R176+0x7000] ;  /* 0x00700000b08c783b */ /* 0x000fe80000000200 */
[----:B------:R-:W-:Y:S04]  /*9580*/  LDSM.16.M88.4 R152, [R176+0x7800] ;  /* 0x00780000b098783b */ /* 0x000fe80000000200 */
[----:B----4-:R-:W1:Y:S04]  /*9590*/  LDSM.16.M88.4 R4, [R183] ;  /* 0x00000000b704783b */ /* 0x010e680000000200 */
[----:B------:R-:W2:Y:S04]  /*95a0*/  LDSM.16.M88.4 R148, [R198] ;  /* 0x00000000c694783b */ /* 0x000ea80000000200 */
[----:B------:R-:W3:Y:S04]  /*95b0*/  LDSM.16.M88.4 R164, [R197] ;  /* 0x00000000c5a4783b */ /* 0x000ee80000000200 */
[----:B------:R-:W4:Y:S04]  /*95c0*/  LDSM.16.M88.4 R172, [R196] ;  /* 0x00000000c4ac783b */ /* 0x000f280000000200 */
[----:B------:R-:W-:Y:S04]  /*95d0*/  LDSM.16.M88.4 R20, [R186] ;  /* 0x00000000ba14783b */ /* 0x000fe80000000200 */
[----:B------:R-:W2:Y:S04]  /*95e0*/  LDSM.16.M88.4 R208, [R182+0x6000] ;  /* 0x00600000b6d0783b */ /* 0x000ea80000000200 */
[----:B------:R-:W2:Y:S04]  /*95f0*/  LDSM.16.M88.4 R204, [R182+0x6800] ;  /* 0x00680000b6cc783b */ /* 0x000ea80000000200 */
[----:B------:R-:W2:Y:S04]  /*9600*/  LDSM.16.M88.4 R212, [R182+0x7000] ;  /* 0x00700000b6d4783b */ /* 0x000ea80000000200 */
[----:B------:R-:W2:Y:S04]  /*9610*/  LDSM.16.M88.4 R216, [R182+0x7800] ;  /* 0x00780000b6d8783b */ /* 0x000ea80000000200 */
[----:B------:R-:W-:Y:S01]  /*9620*/  LDSM.16.M88.4 R224, [R181] ;  /* 0x00000000b5e0783b */ /* 0x000fe20000000200 */
[C---:B-1----:R-:W-:Y:S03]  /*9630*/  HMMA.16816.F32 R16, R4.reuse, R24, RZ ;  /* 0x000000180410723c */ /* 0x042fe600000018ff */
[----:B------:R-:W-:Y:S04]  /*9640*/  LDSM.16.M88.4 R220, [R176+0x8000] ;  /* 0x00800000b0dc783b */ /* 0x000fe80000000200 */
[----:B------:R-:W0:Y:S01]  /*9650*/  LDGDEPBAR ;  /* 0x00000000000079af */ /* 0x000e220000000000 */
[C---:B------:R-:W-:Y:S08]  /*9660*/  HMMA.16816.F32 R136, R4.reuse, R26, RZ ;  /* 0x0000001a0488723c */ /* 0x040ff000000018ff */
[----:B------:R-:W-:Y:S08]  /*9670*/  HMMA.16816.F32 R24, R4, R28, RZ ;  /* 0x0000001c0418723c */ /* 0x000ff000000018ff */
[----:B------:R-:W-:Y:S08]  /*9680*/  HMMA.16816.F32 R168, R12, R32, R16 ;  /* 0x000000200ca8723c */ /* 0x000ff00000001810 */
[C---:B------:R-:W-:Y:S08]  /*9690*/  HMMA.16816.F32 R28, R4.reuse, R30, RZ ;  /* 0x0000001e041c723c */ /* 0x040ff000000018ff */
[C---:B------:R-:W-:Y:S08]  /*96a0*/  HMMA.16816.F32 R16, R4.reuse, R140, RZ ;  /* 0x0000008c0410723c */ /* 0x040ff000000018ff */
[C---:B------:R-:W-:Y:S08]  /*96b0*/  HMMA.16816.F32 R144, R4.reuse, R142, RZ ;  /* 0x0000008e0490723c */ /* 0x040ff000000018ff */
[C---:B------:R-:W-:Y:S08]  /*96c0*/  HMMA.16816.F32 R156, R4.reuse, R152, RZ ;  /* 0x00000098049c723c */ /* 0x040ff000000018ff */
[----:B------:R-:W-:Y:S01]  /*96d0*/  HMMA.16816.F32 R152, R4, R154, RZ ;  /* 0x0000009a0498723c */ /* 0x000fe200000018ff */
[----:B------:R-:W1:Y:S07]  /*96e0*/  LDSM.16.M88.4 R4, [R185] ;  /* 0x00000000b904783b */ /* 0x000e6e0000000200 */
[C---:B------:R-:W-:Y:S08]  /*96f0*/  HMMA.16816.F32 R160, R12.reuse, R34, R136 ;  /* 0x000000220ca0723c */ /* 0x040ff00000001888 */
[C---:B--2---:R-:W-:Y:S08]  /*9700*/  HMMA.16816.F32 R140, R12.reuse, R148, R24 ;  /* 0x000000940c8c723c */ /* 0x044ff00000001818 */
[C---:B------:R-:W-:Y:S08]  /*9710*/  HMMA.16816.F32 R136, R12.reuse, R150, R28 ;  /* 0x000000960c88723c */ /* 0x040ff0000000181c */
[C---:B---3--:R-:W-:Y:S01]  /*9720*/  HMMA.16816.F32 R32, R12.reuse, R164, R16 ;  /* 0x000000a40c20723c */ /* 0x048fe20000001810 */
[----:B------:R-:W-:Y:S07]  /*9730*/  LDSM.16.M88.4 R16, [R183+0x2000] ;  /* 0x00200000b710783b */ /* 0x000fee0000000200 */
[C---:B------:R-:W-:Y:S01]  /*9740*/  HMMA.16816.F32 R28, R12.reuse, R166, R144 ;  /* 0x000000a60c1c723c */ /* 0x040fe20000001890 */
[----:B------:R-:W-:Y:S07]  /*9750*/  LDSM.16.M88.4 R164, [R181+0x1000] ;  /* 0x00100000b5a4783b */ /* 0x000fee0000000200 */
[----:B----4-:R-:W-:Y:S01]  /*9760*/  HMMA.16816.F32 R24, R12, R172, R156 ;  /* 0x000000ac0c18723c */ /* 0x010fe2000000189c */
[----:B------:R-:W2:Y:S07]  /*9770*/  LDSM.16.M88.4 R156, [R181+0x800] ;  /* 0x00080000b59c783b */ /* 0x000eae0000000200 */
[----:B------:R-:W-:Y:S01]  /*9780*/  HMMA.16816.F32 R144, R20, R208, R168 ;  /* 0x000000d01490723c */ /* 0x000fe200000018a8 */
[----:B------:R-:W-:Y:S07]  /*9790*/  LDSM.16.M88.4 R168, [R176+0x9000] ;  /* 0x00900000b0a8783b */ /* 0x000fee0000000200 */
[----:B------:R-:W-:Y:S01]  /*97a0*/  HMMA.16816.F32 R12, R12, R174, R152 ;  /* 0x000000ae0c0c723c */ /* 0x000fe20000001898 */
[----:B------:R-:W3:Y:S07]  /*97b0*/  LDSM.16.M88.4 R172, [R181+0x1800] ;  /* 0x00180000b5ac783b */ /* 0x000eee0000000200 */
[C---:B------:R-:W-:Y:S01]  /*97c0*/  HMMA.16816.F32 R152, R20.reuse, R210, R160 ;  /* 0x000000d21498723c */ /* 0x040fe200000018a0 */
[----:B------:R-:W4:Y:S04]  /*97d0*/  LDSM.16.M88.4 R160, [R176+0x8800] ;  /* 0x00880000b0a0783b */ /* 0x000f280000000200 */
[----:B------:R-:W-:Y:S03]  /*97e0*/  LDSM.16.M88.4 R208, [R182+0x9800] ;  /* 0x00980000b6d0783b */ /* 0x000fe60000000200 */
[C---:B------:R-:W-:Y:S08]  /*97f0*/  HMMA.16816.F32 R148, R20.reuse, R204, R140 ;  /* 0x000000cc1494723c */ /* 0x040ff0000000188c */
[C---:B------:R-:W-:Y:S01]  /*9800*/  HMMA.16816.F32 R140, R20.reuse, R206, R136 ;  /* 0x000000ce148c723c */ /* 0x040fe20000001888 */
[----:B------:R-:W2:Y:S07]  /*9810*/  LDSM.16.M88.4 R204, [R176+0x9800] ;  /* 0x00980000b0cc783b */ /* 0x000eae0000000200 */
[C---:B------:R-:W-:Y:S08]  /*9820*/  HMMA.16816.F32 R136, R20.reuse, R212, R32 ;  /* 0x000000d41488723c */ /* 0x040ff00000001820 */
[C---:B------:R-:W-:Y:S01]  /*9830*/  HMMA.16816.F32 R32, R20.reuse, R214, R28 ;  /* 0x000000d61420723c */ /* 0x040fe2000000181c */
[----:B------:R-:W-:Y:S07]  /*9840*/  LDSM.16.M88.4 R212, [R195] ;  /* 0x00000000c3d4783b */ /* 0x000fee0000000200 */
[----:B------:R-:W-:Y:S08]  /*9850*/  HMMA.16816.F32 R28, R20, R216, R24 ;  /* 0x000000d8141c723c */ /* 0x000ff00000001818 */
[----:B-1----:R-:W-:Y:S08]  /*9860*/  HMMA.16816.F32 R24, R4, R224, R144 ;  /* 0x000000e00418723c */ /* 0x002ff00000001890 */
[----:B------:R-:W-:Y:S01]  /*9870*/  HMMA.16816.F32 R12, R20, R218, R12 ;  /* 0x000000da140c723c */ /* 0x000fe2000000180c */
[----:B------:R-:W1:Y:S04]  /*9880*/  LDSM.16.M88.4 R20, [R184+0x2000] ;  /* 0x00200000b814783b */ /* 0x000e680000000200 */
[----:B------:R-:W-:Y:S03]  /*9890*/  LDSM.16.M88.4 R216, [R176+0xa000] ;  /* 0x00a00000b0d8783b */ /* 0x000fe60000000200 */
[C---:B------:R-:W-:Y:S01]  /*98a0*/  HMMA.16816.F32 R152, R4.reuse, R226, R152 ;  /* 0x000000e20498723c */ /* 0x040fe20000001898 */
[----:B------:R-:W-:Y:S07]  /*98b0*/  LDSM.16.M88.4 R224, [R182+0x8000] ;  /* 0x00800000b6e0783b */ /* 0x000fee0000000200 */
[C---:B--2---:R-:W-:Y:S08]  /*98c0*/  HMMA.16816.F32 R144, R4.reuse, R156, R148 ;  /* 0x0000009c0490723c */ /* 0x044ff00000001894 */
[C---:B------:R-:W-:Y:S01]  /*98d0*/  HMMA.16816.F32 R140, R4.reuse, R158, R140 ;  /* 0x0000009e048c723c */ /* 0x040fe2000000188c */
[----:B------:R-:W2:Y:S07]  /*98e0*/  LDSM.16.M88.4 R156, [R194] ;  /* 0x00000000c29c783b */ /* 0x000eae0000000200 */
[C---:B------:R-:W-:Y:S08]  /*98f0*/  HMMA.16816.F32 R136, R4.reuse, R164, R136 ;  /* 0x000000a40488723c */ /* 0x040ff00000001888 */
[C---:B------:R-:W-:Y:S01]  /*9900*/  HMMA.16816.F32 R32, R4.reuse, R166, R32 ;  /* 0x000000a60420723c */ /* 0x040fe20000001820 */
[----:B------:R-:W1:Y:S07]  /*9910*/  LDSM.16.M88.4 R164, [R193] ;  /* 0x00000000c1a4783b */ /* 0x000e6e0000000200 */
[----:B---3--:R-:W-:Y:S08]  /*9920*/  HMMA.16816.F32 R28, R4, R172, R28 ;  /* 0x000000ac041c723c */ /* 0x008ff0000000181c */
[----:B------:R-:W-:Y:S08]  /*9930*/  HMMA.16816.F32 R24, R16, R220, R24 ;  /* 0x000000dc1018723c */ /* 0x000ff00000001818 */
[----:B------:R-:W-:Y:S01]  /*9940*/  HMMA.16816.F32 R4, R4, R174, R12 ;  /* 0x000000ae0404723c */ /* 0x000fe2000000180c */
[----:B------:R-:W3:Y:S04]  /*9950*/  LDSM.16.M88.4 R172, [R192] ;  /* 0x00000000c0ac783b */ /* 0x000ee80000000200 */
[----:B------:R-:W1:Y:S03]  /*9960*/  LDSM.16.M88.4 R12, [R186+0x2000] ;  /* 0x00200000ba0c783b */ /* 0x000e660000000200 */
[C---:B------:R-:W-:Y:S01]  /*9970*/  HMMA.16816.F32 R148, R16.reuse, R222, R152 ;  /* 0x000000de1094723c */ /* 0x040fe20000001898 */
[----:B------:R-:W-:Y:S04]  /*9980*/  LDSM.16.M88.4 R220, [R181+0x2000] ;  /* 0x00200000b5dc783b */ /* 0x000fe80000000200 */
[----:B------:R-:W-:Y:S03]  /*9990*/  LDSM.16.M88.4 R152, [R181+0x2800] ;  /* 0x00280000b598783b */ /* 0x000fe60000000200 */
[C---:B----4-:R-:W-:Y:S08]  /*99a0*/  HMMA.16816.F32 R144, R16.reuse, R160, R144 ;  /* 0x000000a01090723c */ /* 0x050ff00000001890 */
[C---:B------:R-:W-:Y:S01]  /*99b0*/  HMMA.16816.F32 R140, R16.reuse, R162, R140 ;  /* 0x000000a2108c723c */ /* 0x040fe2000000188c */
[----:B------:R-:W4:Y:S07]  /*99c0*/  LDSM.16.M88.4 R160, [R182+0x8800] ;  /* 0x00880000b6a0783b */ /* 0x000f2e0000000200 */
[C---:B------:R-:W-:Y:S08]  /*99d0*/  HMMA.16816.F32 R136, R16.reuse, R168, R136 ;  /* 0x000000a81088723c */ /* 0x040ff00000001888 */
[C---:B------:R-:W-:Y:S01]  /*99e0*/  HMMA.16816.F32 R32, R16.reuse, R170, R32 ;  /* 0x000000aa1020723c */ /* 0x040fe20000001820 */
[----:B------:R-:W3:Y:S07]  /*99f0*/  LDSM.16.M88.4 R168, [R182+0x9000] ;  /* 0x00900000b6a8783b */ /* 0x000eee0000000200 */
        /* <DEDUP_REMOVED lines=9> */
[----:B------:R-:W2:Y:S07]  /*9a90*/  LDSM.16.M88.4 R156, [R181+0x3000] ;  /* 0x00300000b59c783b */ /* 0x000eae0000000200 */
[C---:B------:R-:W-:Y:S08]  /*9aa0*/  HMMA.16816.F32 R136, R20.reuse, R164, R136 ;  /* 0x000000a41488723c */ /* 0x040ff00000001888 */
[C---:B------:R-:W-:Y:S01]  /*9ab0*/  HMMA.16816.F32 R32, R20.reuse, R166, R32 ;  /* 0x000000a61420723c */ /* 0x040fe20000001820 */
[----:B------:R-:W-:Y:S07]  /*9ac0*/  LDSM.16.M88.4 R164, [R176+0xb000] ;  /* 0x00b00000b0a4783b */ /* 0x000fee0000000200 */
[----:B---3--:R-:W-:Y:S08]  /*9ad0*/  HMMA.16816.F32 R28, R20, R172, R28 ;  /* 0x000000ac141c723c */ /* 0x008ff0000000181c */
[----:B------:R-:W-:Y:S08]  /*9ae0*/  HMMA.16816.F32 R24, R12, R224, R24 ;  /* 0x000000e00c18723c */ /* 0x000ff00000001818 */
[----:B------:R-:W-:Y:S01]  /*9af0*/  HMMA.16816.F32 R16, R20, R174, R16 ;  /* 0x000000ae1410723c */ /* 0x000fe20000001810 */
[----:B------:R-:W3:Y:S04]  /*9b00*/  LDSM.16.M88.4 R20, [R183+0x4000] ;  /* 0x00400000b714783b */ /* 0x000ee80000000200 */
[----:B------:R-:W-:Y:S03]  /*9b10*/  LDSM.16.M88.4 R172, [R176+0xb800] ;  /* 0x00b80000b0ac783b */ /* 0x000fe60000000200 */
[C---:B------:R-:W-:Y:S01]  /*9b20*/  HMMA.16816.F32 R148, R12.reuse, R226, R148 ;  /* 0x000000e20c94723c */ /* 0x040fe20000001894 */
[----:B------:R-:W-:Y:S07]  /*9b30*/  LDSM.16.M88.4 R224, [R191] ;  /* 0x00000000bfe0783b */ /* 0x000fee0000000200 */
[C---:B----4-:R-:W-:Y:S08]  /*9b40*/  HMMA.16816.F32 R144, R12.reuse, R160, R144 ;  /* 0x000000a00c90723c */ /* 0x050ff00000001890 */
[C---:B------:R-:W-:Y:S01]  /*9b50*/  HMMA.16816.F32 R140, R12.reuse, R162, R140 ;  /* 0x000000a20c8c723c */ /* 0x040fe2000000188c */
[----:B------:R-:W4:Y:S07]  /*9b60*/  LDSM.16.M88.4 R160, [R176+0xa800] ;  /* 0x00a80000b0a0783b */ /* 0x000f2e0000000200 */
[C---:B------:R-:W-:Y:S08]  /*9b70*/  HMMA.16816.F32 R136, R12.reuse, R168, R136 ;  /* 0x000000a80c88723c */ /* 0x040ff00000001888 */
[C---:B------:R-:W-:Y:S01]  /*9b80*/  HMMA.16816.F32 R32, R12.reuse, R170, R32 ;  /* 0x000000aa0c20723c */ /* 0x040fe20000001820 */
[----:B------:R-:W-:Y:S07]  /*9b90*/  LDSM.16.M88.4 R168, [R189] ;  /* 0x00000000bda8783b */ /* 0x000fee0000000200 */
[----:B------:R-:W-:Y:S08]  /*9ba0*/  HMMA.16816.F32 R28, R12, R208, R28 ;  /* 0x000000d00c1c723c */ /* 0x000ff0000000181c */
[----:B-1----:R-:W-:Y:S08]  /*9bb0*/  HMMA.16816.F32 R24, R4, R220, R24 ;  /* 0x000000dc0418723c */ /* 0x002ff00000001818 */
[----:B------:R-:W-:Y:S01]  /*9bc0*/  HMMA.16816.F32 R12, R12, R210, R16 ;  /* 0x000000d20c0c723c */ /* 0x000fe20000001810 */
[----:B------:R-:W1:Y:S04]  /*9bd0*/  LDSM.16.M88.4 R16, [R184+0x4000] ;  /* 0x00400000b810783b */ /* 0x000e680000000200 */
[----:B------:R-:W-:Y:S03]  /*9be0*/  LDSM.16.M88.4 R208, [R188] ;  /* 0x00000000bcd0783b */ /* 0x000fe60000000200 */
[C---:B------:R-:W-:Y:S08]  /*9bf0*/  HMMA.16816.F32 R148, R4.reuse, R222, R148 ;  /* 0x000000de0494723c */ /* 0x040ff00000001894 */
[C---:B------:R-:W-:Y:S08]  /*9c00*/  HMMA.16816.F32 R144, R4.reuse, R152, R144 ;  /* 0x000000980490723c */ /* 0x040ff00000001890 */
[C---:B------:R-:W-:Y:S08]  /*9c10*/  HMMA.16816.F32 R140, R4.reuse, R154, R140 ;  /* 0x0000009a048c723c */ /* 0x040ff0000000188c */
[C---:B--2---:R-:W-:Y:S08]  /*9c20*/  HMMA.16816.F32 R136, R4.reuse, R156, R136 ;  /* 0x0000009c0488723c */ /* 0x044ff00000001888 */
[C---:B------:R-:W-:Y:S01]  /*9c30*/  HMMA.16816.F32 R32, R4.reuse, R158, R32 ;  /* 0x0000009e0420723c */ /* 0x040fe20000001820 */
[----:B------:R-:W2:Y:S07]  /*9c40*/  LDSM.16.M88.4 R156, [R190] ;  /* 0x00000000be9c783b */ /* 0x000eae0000000200 */
[----:B------:R-:W-:Y:S08]  /*9c50*/  HMMA.16816.F32 R28, R4, R204, R28 ;  /* 0x000000cc041c723c */ /* 0x000ff0000000181c */
[----:B---3--:R-:W-:Y:S08]  /*9c60*/  HMMA.16816.F32 R24, R20, R216, R24 ;  /* 0x000000d81418723c */ /* 0x008ff00000001818 */
[----:B------:R-:W-:Y:S01]  /*9c70*/  HMMA.16816.F32 R12, R4, R206, R12 ;  /* 0x000000ce040c723c */ /* 0x000fe2000000180c */
[----:B------:R-:W3:Y:S04]  /*9c80*/  LDSM.16.M88.4 R4, [R186+0x4000] ;  /* 0x00400000ba04783b */ /* 0x000ee80000000200 */
[----:B------:R-:W-:Y:S03]  /*9c90*/  LDSM.16.M88.4 R204, [R181+0x4000] ;  /* 0x00400000b5cc783b */ /* 0x000fe60000000200 */
[C---:B------:R-:W-:Y:S08]  /*9ca0*/  HMMA.16816.F32 R148, R20.reuse, R218, R148 ;  /* 0x000000da1494723c */ /* 0x040ff00000001894 */
        /* <DEDUP_REMOVED lines=10> */
[----:B------:R-:W1:Y:S03]  /*9d50*/  LDSM.16.M88.4 R12, [R185+0x4000] ;  /* 0x00400000b90c783b */ /* 0x000e660000000200 */
[C---:B------:R-:W-:Y:S08]  /*9d60*/  HMMA.16816.F32 R24, R16.reuse, R226, R148 ;  /* 0x000000e21018723c */ /* 0x040ff00000001894 */
[C---:B--2---:R-:W-:Y:S08]  /*9d70*/  HMMA.16816.F32 R152, R16.reuse, R156, R152 ;  /* 0x0000009c1098723c */ /* 0x044ff00000001898 */
[C---:B------:R-:W-:Y:S01]  /*9d80*/  HMMA.16816.F32 R148, R16.reuse, R158, R144 ;  /* 0x0000009e1094723c */ /* 0x040fe20000001890 */
[----:B------:R-:W2:Y:S07]  /*9d90*/  LDSM.16.M88.4 R156, [R181+0x4800] ;  /* 0x00480000b59c783b */ /* 0x000eae0000000200 */
[C---:B------:R-:W-:Y:S08]  /*9da0*/  HMMA.16816.F32 R144, R16.reuse, R168, R140 ;  /* 0x000000a81090723c */ /* 0x040ff0000000188c */
[C---:B------:R-:W-:Y:S08]  /*9db0*/  HMMA.16816.F32 R136, R16.reuse, R170, R136 ;  /* 0x000000aa1088723c */ /* 0x040ff00000001888 */
[C---:B------:R-:W-:Y:S08]  /*9dc0*/  HMMA.16816.F32 R32, R16.reuse, R208, R32 ;  /* 0x000000d01020723c */ /* 0x040ff00000001820 */
[----:B------:R-:W-:Y:S08]  /*9dd0*/  HMMA.16816.F32 R16, R16, R210, R20 ;  /* 0x000000d21010723c */ /* 0x000ff00000001814 */
[C---:B---3--:R-:W-:Y:S08]  /*9de0*/  HMMA.16816.F32 R20, R4.reuse, R214, R24 ;  /* 0x000000d60414723c */ /* 0x048ff00000001818 */
[C---:B------:R-:W-:Y:S08]  /*9df0*/  HMMA.16816.F32 R28, R4.reuse, R212, R28 ;  /* 0x000000d4041c723c */ /* 0x040ff0000000181c */
[C---:B----4-:R-:W-:Y:S08]  /*9e00*/  HMMA.16816.F32 R24, R4.reuse, R160, R152 ;  /* 0x000000a00418723c */ /* 0x050ff00000001898 */
[C---:B------:R-:W-:Y:S08]  /*9e10*/  HMMA.16816.F32 R140, R4.reuse, R162, R148 ;  /* 0x000000a2048c723c */ /* 0x040ff00000001894 */
[C---:B------:R-:W-:Y:S08]  /*9e20*/  HMMA.16816.F32 R152, R4.reuse, R164, R144 ;  /* 0x000000a40498723c */ /* 0x040ff00000001890 */
[C---:B------:R-:W-:Y:S08]  /*9e30*/  HMMA.16816.F32 R160, R4.reuse, R166, R136 ;  /* 0x000000a604a0723c */ /* 0x040ff00000001888 */
[C---:B-1----:R-:W-:Y:S01]  /*9e40*/  HMMA.16816.F32 R164, R4.reuse, R172, R32 ;  /* 0x000000ac04a4723c */ /* 0x042fe20000001820 */
[----:B------:R-:W-:Y:S07]  /*9e50*/  LDSM.16.M88.4 R32, [R181+0x5800] ;  /* 0x00580000b520783b */ /* 0x000fee0000000200 */
[----:B------:R-:W-:Y:S08]  /*9e60*/  HMMA.16816.F32 R144, R4, R174, R16 ;  /* 0x000000ae0490723c */ /* 0x000ff00000001810 */
[----:B------:R-:W-:Y:S01]  /*9e70*/  HMMA.16816.F32 R4, R12, R206, R20 ;  /* 0x000000ce0c04723c */ /* 0x000fe20000001814 */
[----:B------:R-:W1:Y:S01]  /*9e80*/  LDSM.16.M88.4 R20, [R181+0x5000] ;  /* 0x00500000b514783b */ /* 0x000e620000000200 */
[----:B------:R-:W-:-:S06]  /*9e90*/  DEPBAR.LE SB0, 0x0 ;  /* 0x000080000000791a */ /* 0x000fcc0000000000 */
[C---:B------:R-:W-:Y:S08]  /*9ea0*/  HMMA.16816.F32 R28, R12.reuse, R204, R28 ;  /* 0x000000cc0c1c723c */ /* 0x040ff0000000181c */
[C---:B--2---:R-:W-:Y:S11]  /*9eb0*/  HMMA.16816.F32 R16, R12.reuse, R156, R24 ;  /* 0x0000009c0c10723c */ /* 0x044ff60000001818 */
[----:B------:R-:W-:Y:S05]  /*9ec0*/  @!UPT UIADD3 URZ, URZ, URZ, URZ ;  /* 0x0000003f3f3ff290 */ /* 0x000fea000fffe03f */
[----:B------:R-:W-:Y:S02]  /*9ed0*/  FSEL R137, R29, -INF , !P5 ;  /* 0xff8000001d897808 */ /* 0x000fe40006800000 */
[----:B------:R-:W-:Y:S01]  /*9ee0*/  FSEL R148, R31, -INF , !P0 ;  /* 0xff8000001f947808 */ /* 0x000fe20004000000 */
[----:B------:R-:W-:Y:S01]  /*9ef0*/  BAR.SYNC.DEFER_BLOCKING 0x0 ;  /* 0x0000000000007b1d */ /* 0x000fe20000010000 */
[C---:B------:R-:W-:Y:S02]  /*9f00*/  ISETP.GE.AND P5, PT, R2.reuse, R203, PT ;  /* 0x000000cb0200720c */ /* 0x040fe40003fa6270 */
[----:B------:R-:W-:Y:S02]  /*9f10*/  ISETP.GE.AND P0, PT, R2, R202, PT ;  /* 0x000000ca0200720c */ /* 0x000fe40003f06270 */
[----:B------:R-:W-:Y:S01]  /*9f20*/  FSEL R102, R28, -INF , !P6 ;  /* 0xff8000001c667808 */ /* 0x000fe20007000000 */
[----:B-1----:R-:W-:Y:S01]  /*9f30*/  HMMA.16816.F32 R24, R12, R20, R152 ;  /* 0x000000140c18723c */ /* 0x002fe20000001898 */
[----:B------:R-:W-:-:S02]  /*9f40*/  FSEL R138, R30, -INF , !P1 ;  /* 0xff8000001e8a7808 */ /* 0x000fc40004800000 */
[C---:B------:R-:W-:Y:S02]  /*9f50*/  ISETP.GE.AND P6, PT, R3.reuse, R203, PT ;  /* 0x000000cb0300720c */ /* 0x040fe40003fc6270 */
[C---:B------:R-:W-:Y:S02]  /*9f60*/  ISETP.GE.AND P1, PT, R3.reuse, R202, PT ;  /* 0x000000ca0300720c */ /* 0x040fe40003f26270 */
[CC--:B------:R-:W-:Y:S01]  /*9f70*/  ISETP.LT.OR P5, PT, R2.reuse, R201.reuse, P5 ;  /* 0x000000c90200720c */ /* 0x0c0fe20002fa1670 */
[----:B------:R-:W-:Y:S01]  /*9f80*/  HMMA.16816.F32 R28, R12, R158, R140 ;  /* 0x0000009e0c1c723c */ /* 0x000fe2000000188c */
[----:B------:R-:W-:Y:S02]  /*9f90*/  ISETP.LT.OR P0, PT, R2, R200, P0 ;  /* 0x000000c80200720c */ /* 0x000fe40000701670 */
[----:B------:R-:W-:Y:S02]  /*9fa0*/  IADD3 R2, R0, 0x11, RZ ;  /* 0x0000001100027810 */ /* 0x000fe40007ffe0ff */
[----:B------:R-:W-:-:S02]  /*9fb0*/  ISETP.LT.OR P6, PT, R3, R201, P6 ;  /* 0x000000c90300720c */ /* 0x000fc400037c1670 */
[----:B------:R-:W-:Y:S02]  /*9fc0*/  ISETP.LT.OR P1, PT, R3, R200, P1 ;  /* 0x000000c80300720c */ /* 0x000fe40000f21670 */
[----:B------:R-:W-:Y:S02]  /*9fd0*/  IADD3 R3, R0, 0x10, RZ ;  /* 0x0000001000037810 */ /* 0x000fe40007ffe0ff */
[----:B------:R-:W-:Y:S02]  /*9fe0*/  FSEL R136, R5, -INF , !P5 ;  /* 0xff80000005887808 */ /* 0x000fe40006800000 */
[----:B------:R-:W-:Y:S02]  /*9ff0*/  FSEL R140, R7, -INF , !P0 ;  /* 0xff800000078c7808 */ /* 0x000fe40004000000 */
[C---:B------:R-:W-:Y:S02]  /*a000*/  ISETP.GE.AND P5, PT, R2.reuse, R203, PT ;  /* 0x000000cb0200720c */ /* 0x040fe40003fa6270 */
[----:B------:R-:W-:-:S02]  /*a010*/  ISETP.GE.AND P0, PT, R2, R202, PT ;  /* 0x000000ca0200720c */ /* 0x000fc40003f06270 */
[----:B------:R-:W-:Y:S02]  /*a020*/  FSEL R103, R4, -INF , !P6 ;  /* 0xff80000004677808 */ /* 0x000fe40007000000 */
[----:B------:R-:W-:Y:S02]  /*a030*/  FSEL R139, R6, -INF , !P1 ;  /* 0xff800000068b7808 */ /* 0x000fe40004800000 */
[C---:B------:R-:W-:Y:S01]  /*a040*/  ISETP.GE.AND P6, PT, R3.reuse, R203, PT ;  /* 0x000000cb0300720c */ /* 0x040fe20003fc6270 */
[----:B------:R-:W-:Y:S01]  /*a050*/  HMMA.16816.F32 R4, R12, R32, R164 ;  /* 0x000000200c04723c */ /* 0x000fe200000018a4 */
        /* <DEDUP_REMOVED lines=8> */
[----:B------:R-:W-:-:S02]  /*a0e0*/  ISETP.GE.AND P5, PT, R2, R203, PT ;  /* 0x000000cb0200720c */ /* 0x000fc40003fa6270 */
[----:B------:R-:W-:Y:S02]  /*a0f0*/  ISETP.GE.AND P0, PT, R2, R202, PT ;  /* 0x000000ca0200720c */ /* 0x000fe40003f06270 */
[----:B------:R-:W-:Y:S02]  /*a100*/  FSEL R143, R16, -INF , !P6 ;  /* 0xff800000108f7808 */ /* 0x000fe40007000000 */
[----:B------:R-:W-:Y:S02]  /*a110*/  FSEL R150, R18, -INF , !P1 ;  /* 0xff80000012967808 */ /* 0x000fe40004800000 */
[----:B------:R-:W-:Y:S01]  /*a120*/  HMMA.16816.F32 R16, R12, R22, R160 ;  /* 0x000000160c10723c */ /* 0x000fe200000018a0 */
[C---:B------:R-:W-:Y:S02]  /*a130*/  ISETP.LT.OR P5, PT, R2.reuse, R201, P5 ;  /* 0x000000c90200720c */ /* 0x040fe40002fa1670 */
[----:B------:R-:W-:Y:S02]  /*a140*/  ISETP.LT.OR P0, PT, R2, R200, P0 ;  /* 0x000000c80200720c */ /* 0x000fe40000701670 */
[----:B------:R-:W-:-:S02]  /*a150*/  IADD3 R2, R0, 0x21, RZ ;  /* 0x0000002100027810 */ /* 0x000fc40007ffe0ff */
[----:B------:R-:W-:Y:S01]  /*a160*/  FSEL R141, R29, -INF , !P5 ;  /* 0xff8000001d8d7808 */ /* 0x000fe20006800000 */
[----:B------:R-:W-:Y:S01]  /*a170*/  HMMA.16816.F32 R12, R12, R34, R144 ;  /* 0x000000220c0c723c */ /* 0x000fe20000001890 */
[----:B------:R-:W-:Y:S02]  /*a180*/  FSEL R169, R31, -INF , !P0 ;  /* 0xff8000001fa97808 */ /* 0x000fe40004000000 */
[C---:B------:R-:W-:Y:S02]  /*a190*/  ISETP.GE.AND P5, PT, R2.reuse, R203, PT ;  /* 0x000000cb0200720c */ /* 0x040fe40003fa6270 */
[----:B------:R-:W-:Y:S02]  /*a1a0*/  ISETP.GE.AND P0, PT, R2, R202, PT ;  /* 0x000000ca0200720c */ /* 0x000fe40003f06270 */
[----:B------:R-:W-:Y:S02]  /*a1b0*/  IADD3 R3, R0, 0x18, RZ ;  /* 0x0000001800037810 */ /* 0x000fe40007ffe0ff */
[----:B------:R-:W-:-:S02]  /*a1c0*/  ISETP.LT.OR P5, PT, R2, R201, P5 ;  /* 0x000000c90200720c */ /* 0x000fc40002fa1670 */
[----:B------:R-:W-:Y:S02]  /*a1d0*/  ISETP.LT.OR P0, PT, R2, R200, P0 ;  /* 0x000000c80200720c */ /* 0x000fe40000701670 */
[----:B------:R-:W-:Y:S02]  /*a1e0*/  IADD3 R2, R0, 0x29, RZ ;  /* 0x0000002900027810 */ /* 0x000fe40007ffe0ff */
[C---:B------:R-:W-:Y:S02]  /*a1f0*/  ISETP.GE.AND P6, PT, R3.reuse, R203, PT ;  /* 0x000000cb0300720c */ /* 0x040fe40003fc6270 */
[----:B------:R-:W-:Y:S02]  /*a200*/  ISETP.GE.AND P1, PT, R3, R202, PT ;  /* 0x000000ca0300720c */ /* 0x000fe40003f26270 */
[----:B------:R-:W-:Y:S02]  /*a210*/  FSEL R251, R25, -INF , !P5 ;  /* 0xff80000019fb7808 */ /* 0x000fe40006800000 */
[----:B------:R-:W-:-:S02]  /*a220*/  FSEL R173, R27, -INF , !P0 ;  /* 0xff8000001bad7808 */ /* 0x000fc40004000000 */
[C---:B------:R-:W-:Y:S02]  /*a230*/  ISETP.GE.AND P5, PT, R2.reuse, R203, PT ;  /* 0x000000cb0200720c */ /* 0x040fe40003fa6270 */
[----:B------:R-:W-:Y:S02]  /*a240*/  ISETP.GE.AND P0, PT, R2, R202, PT ;  /* 0x000000ca0200720c */ /* 0x000fe40003f06270 */
[CC--:B------:R-:W-:Y:S02]  /*a250*/  ISETP.LT.OR P6, PT, R3.reuse, R201.reuse, P6 ;  /* 0x000000c90300720c */ /* 0x0c0fe400037c1670 */
        /* <DEDUP_REMOVED lines=18> */
[----:B------:R-:W-:Y:S02]  /*a380*/  IADD3 R2, R0, 0x38, RZ ;  /* 0x0000003800027810 */ /* 0x000fe40007ffe0ff */
[----:B------:R-:W-:Y:S02]  /*a390*/  FSEL R248, R24, -INF , !P6 ;  /* 0xff80000018f87808 */ /* 0x000fe40007000000 */
[----:B------:R-:W-:-:S02]  /*a3a0*/  FSEL R174, R26, -INF , !P1 ;  /* 0xff8000001aae7808 */ /* 0x000fc40004800000 */
[CC--:B------:R-:W-:Y:S02]  /*a3b0*/  ISETP.GE.AND P6, PT, R3.reuse, R203.reuse, PT ;  /* 0x000000cb0300720c */ /* 0x0c0fe40003fc6270 */
[----:B------:R-:W-:Y:S02]  /*a3c0*/  ISETP.GE.AND P1, PT, R3, R202, PT ;  /* 0x000000ca0300720c */ /* 0x000fe40003f26270 */
        /* <DEDUP_REMOVED lines=8> */
[C---:B------:R-:W-:Y:S02]  /*a450*/  ISETP.GE.AND P6, PT, R3.reuse, R203, PT ;  /* 0x000000cb0300720c */ /* 0x040fe40003fc6270 */
[----:B------:R-:W-:-:S02]  /*a460*/  ISETP.GE.AND P1, PT, R3, R202, PT ;  /* 0x000000ca0300720c */ /* 0x000fc40003f26270 */
[----:B------:R-:W-:Y:S02]  /*a470*/  FSEL R167, R12, -INF , !P0 ;  /* 0xff8000000ca77808 */ /* 0x000fe40004000000 */
[----:B------:R-:W-:Y:S02]  /*a480*/  PLOP3.LUT P0, PT, PT, PT, UP0, 0x80, 0x0 ;  /* 0x000000000000781c */ /* 0x000fe40003f0f008 */
[C---:B------:R-:W-:Y:S02]  /*a490*/  ISETP.LT.OR P6, PT, R3.reuse, R201, P6 ;  /* 0x000000c90300720c */ /* 0x040fe400037c1670 */
[----:B------:R-:W-:Y:S02]  /*a4a0*/  ISETP.LT.OR P1, PT, R3, R200, P1 ;  /* 0x000000c80300720c */ /* 0x000fe40000f21670 */
[----:B------:R-:W-:Y:S02]  /*a4b0*/  IADD3 R0, R0, 0x39, RZ ;  /* 0x0000003900007810 */ /* 0x000fe40007ffe0ff */
[----:B------:R-:W-:-:S02]  /*a4c0*/  FSEL R218, R4, -INF , !P6 ;  /* 0xff80000004da7808 */ /* 0x000fc40007000000 */
[----:B------:R-:W-:Y:S02]  /*a4d0*/  FSEL R219, R6, -INF , !P1 ;  /* 0xff80000006db7808 */ /* 0x000fe40004800000 */
[----:B------:R-:W-:Y:S02]  /*a4e0*/  FSEL R172, R5, -INF , !P5 ;  /* 0xff80000005ac7808 */ /* 0x000fe40006800000 */
[-C--:B------:R-:W-:Y:S02]  /*a4f0*/  ISETP.GE.AND P5, PT, R2, R202.reuse, PT ;  /* 0x000000ca0200720c */ /* 0x080fe40003fa6270 */
[C---:B------:R-:W-:Y:S02]  /*a500*/  ISETP.GE.AND P6, PT, R0.reuse, R203, PT ;  /* 0x000000cb0000720c */ /* 0x040fe40003fc6270 */
[----:B------:R-:W-:Y:S02]  /*a510*/  ISETP.GE.AND P1, PT, R0, R202, PT ;  /* 0x000000ca0000720c */ /* 0x000fe40003f26270 */
[----:B------:R-:W-:-:S02]  /*a520*/  ISETP.LT.OR P5, PT, R2, R200, P5 ;  /* 0x000000c80200720c */ /* 0x000fc40002fa1670 */
[C---:B------:R-:W-:Y:S02]  /*a530*/  ISETP.LT.OR P6, PT, R0.reuse, R201, P6 ;  /* 0x000000c90000720c */ /* 0x040fe400037c1670 */
[----:B------:R-:W-:Y:S02]  /*a540*/  ISETP.LT.OR P1, PT, R0, R200, P1 ;  /* 0x000000c80000720c */ /* 0x000fe40000f21670 */
[----:B------:R-:W-:Y:S02]  /*a550*/  FSEL R205, R14, -INF , !P5 ;  /* 0xff8000000ecd7808 */ /* 0x000fe40006800000 */
[----:B------:R-:W-:Y:S02]  /*a560*/  FSEL R217, R13, -INF , !P6 ;  /* 0xff8000000dd97808 */ /* 0x000fe40007000000 */
[----:B------:R-:W-:Y:S01]  /*a570*/  FSEL R216, R15, -INF , !P1 ;  /* 0xff8000000fd87808 */ /* 0x000fe20004800000 */
[----:B------:R-:W-:Y:S05]  /*a580*/  @!P0 BRA `(.L_x_1087) ;  /* 0x000006d000008947 */ /* 0x000fea0003800000 */
[----:B------:R-:W2:Y:S01]  /*a590*/  LDL.64 R240, [R1+0x90] ;  /* 0x0000900001f07983 */ /* 0x000ea20000100a00 */
[----:B------:R-:W-:-:S03]  /*a5a0*/  ULDC.64 UR4, c[0x0][0x198] ;  /* 0x0000660000047ab9 */ /* 0x000fc60000000a00 */
[----:B------:R-:W3:Y:S01]  /*a5b0*/  LDL.64 R244, [R1+0xa0] ;  /* 0x0000a00001f47983 */ /* 0x000ee20000100a00 */
[----:B------:R-:W-:Y:S01]  /*a5c0*/  UMOV UR21, 0x6 ;  /* 0x0000000600157882 */ /* 0x000fe20000000000 */
[----:B------:R-:W-:Y:S01]  /*a5d0*/  BSSY B0, `(.L_x_1088) ;  /* 0x0000067000007945 */ /* 0x000fe20003800000 */
[----:B------:R-:W-:Y:S01]  /*a5e0*/  UIADD3 UR24, UR8, -0x3, URZ ;  /* 0xfffffffd08187890 */ /* 0x000fe2000fffe03f */
[----:B------:R1:W-:Y:S01]  /*a5f0*/  @P4 STS.128 [R199+0x6000], RZ ;  /* 0x006000ffc7004388 */ /* 0x0003e20000000c00 */
[----:B------:R-:W-:Y:S02]  /*a600*/  USHF.L.U32 UR8, UR4, 0x6, URZ ;  /* 0x0000000604087899 */ /* 0x000fe4000800063f */
[----:B------:R-:W-:Y:S02]  /*a610*/  USHF.L.U64.HI UR5, UR4, UR21, UR5 ;  /* 0x0000001504057299 */ /* 0x000fe40008010205 */
[----:B------:R-:W-:Y:S02]  /*a620*/  USHF.R.S32.HI UR4, URZ, 0x1f, UR24 ;  /* 0x0000001f3f047899 */ /* 0x000fe40008011418 */
[----:B------:R-:W-:Y:S01]  /*a630*/  UIMAD UR5, UR5, UR24, URZ ;  /* 0x00000018050572a4 */ /* 0x000fe2000f8e023f */
[----:B------:R-:W-:-:S03]  /*a640*/  IMAD.U32 R0, RZ, RZ, UR8 ;  /* 0x00000008ff007e24 */ /* 0x000fc6000f8e00ff */
[----:B------:R-:W-:Y:S01]  /*a650*/  UIMAD UR4, UR4, UR8, UR5 ;  /* 0x00000008040472a4 */ /* 0x000fe2000f8e0205 */
[----:B--2---:R-:W-:Y:S02]  /*a660*/  IMAD.MOV.U32 R3, RZ, RZ, R241 ;  /* 0x000000ffff037224 */ /* 0x004fe400078e00f1 */
[----:B---3--:R-:W-:-:S04]  /*a670*/  IMAD.MOV.U32 R2, RZ, RZ, R244 ;  /* 0x000000ffff027224 */ /* 0x008fc800078e00f4 */
[----:B------:R-:W-:-:S05]  /*a680*/  IMAD.WIDE.U32 R2, R0, UR24, R2 ;  /* 0x0000001800027c25 */ /* 0x000fca000f8e0002 */
[----:B------:R-:W-:Y:S02]  /*a690*/  IADD3 R0, R3, UR4, RZ ;  /* 0x0000000403007c10 */ /* 0x000fe4000fffe0ff */
[C---:B------:R-:W-:Y:S02]  /*a6a0*/  @!P4 LEA R4, P5, R2.reuse, c[0x0][0x168], 0x1 ;  /* 0x00005a000204ca11 */ /* 0x040fe400078a08ff */
        /* <DEDUP_REMOVED lines=12> */
[C---:B------:R-:W-:Y:S02]  /*a770*/  @!P4 LEA R10, P0, R3.reuse, c[0x0][0x168], 0x1 ;  /* 0x00005a00030aca11 */ /* 0x040fe400078008ff */
[C---:B------:R-:W-:Y:S01]  /*a780*/  IADD3 R0, P5, R3.reuse, UR7, RZ ;  /* 0x0000000703007c10 */ /* 0x040fe2000ffbe0ff */
[----:B------:R-:W-:Y:S01]  /*a790*/  @!PT LDS RZ, [RZ] ;  /* 0x00000000fffff984 */ /* 0x000fe20000000800 */
[----:B------:R-:W-:Y:S01]  /*a7a0*/  @!PT LDS RZ, [RZ] ;  /* 0x00000000fffff984 */ /* 0x000fe20000000800 */
[----:B------:R-:W-:Y:S01]  /*a7b0*/  @!PT LDS RZ, [RZ] ;  /* 0x00000000fffff984 */ /* 0x000fe20000000800 */
[----:B------:R3:W-:Y:S01]  /*a7c0*/  @!P3 LDGSTS.E.BYPASS.LTC128B.128 [R199+0x8000], [R6.64+0x80] ;  /* 0x0800008006c7bfae */ /* 0x0007e2000b901d52 */
[----:B------:R-:W-:-:S02]  /*a7d0*/  @!P4 LEA.HI.X R11, R3, c[0x0][0x16c], R2, 0x1, P0 ;  /* 0x00005b00030bca11 */ /* 0x000fc400000f0c02 */
[----:B------:R-:W-:Y:S01]  /*a7e0*/  @!P4 LEA R14, P6, R0, c[0x0][0x168], 0x1 ;  /* 0x00005a00000eca11 */ /* 0x000fe200078c08ff */
        /* <DEDUP_REMOVED lines=12> */
[C---:B------:R-:W-:Y:S02]  /*a8b0*/  @!P2 LEA.HI.X R5, R3.reuse, c[0x0][0x16c], R2, 0x1, P0 ;  /* 0x00005b000305aa11 */ /* 0x040fe400000f0c02 */
[----:B---3--:R-:W-:-:S04]  /*a8c0*/  @!P3 LEA R6, P1, R3, c[0x0][0x168], 0x1 ;  /* 0x00005a000306ba11 */ /* 0x008fc800078208ff */
[----:B------:R-:W-:Y:S02]  /*a8d0*/  @!P3 LEA.HI.X R7, R3, c[0x0][0x16c], R2, 0x1, P1 ;  /* 0x00005b000307ba11 */ /* 0x000fe400008f0c02 */
[----:B------:R-:W-:Y:S02]  /*a8e0*/  IADD3.X R3, R2, UR6, RZ, P5, !PT ;  /* 0x0000000602037c10 */ /* 0x000fe4000affe4ff */
[C---:B----4-:R-:W-:Y:S01]  /*a8f0*/  @!P3 LEA R12, P1, R0.reuse, c[0x0][0x168], 0x1 ;  /* 0x00005a00000cba11 */ /* 0x050fe200078208ff */
[----:B------:R-:W-:Y:S01]  /*a900*/  @!PT LDS RZ, [RZ] ;  /* 0x00000000fffff984 */ /* 0x000fe20000000800 */
[----:B------:R-:W-:Y:S01]  /*a910*/  @!PT LDS RZ, [RZ] ;  /* 0x00000000fffff984 */ /* 0x000fe20000000800 */
[----:B------:R-:W-:Y:S01]  /*a920*/  @!PT LDS RZ, [RZ] ;  /* 0x00000000fffff984 */ /* 0x000fe20000000800 */
[----:B------:R2:W-:Y:S01]  /*a930*/  @!P3 LDGSTS.E.BYPASS.LTC128B.128 [R199+0x8800], [R6.64+0x80] ;  /* 0x0880008006c7bfae */ /* 0x0005e2000b901d52 */
[C---:B------:R-:W-:Y:S02]  /*a940*/  IADD3 R2, P5, R0.reuse, UR7, RZ ;  /* 0x0000000700027c10 */ /* 0x040fe4000ffbe0ff */
[C-C-:B------:R-:W-:Y:S01]  /*a950*/  @!P4 LEA.HI.X R15, R0.reuse, c[0x0][0x16c], R3.reuse, 0x1, P6 ;  /* 0x00005b00000fca11 */ /* 0x140fe200030f0c03 */
[----:B------:R1:W-:Y:S01]  /*a960*/  @P2 STS.128 [R199+0xa800], RZ ;  /* 0x00a800ffc7002388 */ /* 0x0003e20000000c00 */
[----:B------:R-:W-:-:S02]  /*a970*/  @!P3 LEA.HI.X R13, R0, c[0x0][0x16c], R3, 0x1, P1 ;  /* 0x00005b00000dba11 */ /* 0x000fc400008f0c03 */
[C---:B-----5:R-:W-:Y:S01]  /*a980*/  @!P2 LEA R10, P0, R0.reuse, c[0x0][0x168], 0x1 ;  /* 0x00005a00000aaa11 */ /* 0x060fe200078008ff */
[----:B------:R-:W-:Y:S01]  /*a990*/  @!PT LDS RZ, [RZ] ;  /* 0x00000000fffff984 */ /* 0x000fe20000000800 */
[----:B------:R-:W-:Y:S01]  /*a9a0*/  @!PT LDS RZ, [RZ] ;  /* 0x00000000fffff984 */ /* 0x000fe20000000800 */
[----:B------:R-:W-:Y:S01]  /*a9b0*/  @!PT LDS RZ, [RZ] ;  /* 0x00000000fffff984 */ /* 0x000fe20000000800 */
[----:B------:R3:W-:Y:S03]  /*a9c0*/  @!P2 LDGSTS.E.BYPASS.LTC128B.128 [R199+0xa800], [R4.64+0x100] ;  /* 0x0a80010004c7afae */ /* 0x0007e6000b901d52 */
[----:B------:R-:W-:Y:S01]  /*a9d0*/  @!P2 LEA.HI.X R11, R0, c[0x0][0x16c], R3, 0x1, P0 ;  /* 0x00005b00000baa11 */ /* 0x000fe200000f0c03 */
[----:B------:R1:W-:Y:S01]  /*a9e0*/  @P4 STS.128 [R199+0x7000], RZ ;  /* 0x007000ffc7004388 */ /* 0x0003e20000000c00 */
[----:B------:R-:W-:-:S03]  /*a9f0*/  IADD3.X R3, R3, UR6, RZ, P5, !PT ;  /* 0x0000000603037c10 */ /* 0x000fc6000affe4ff */
        /* <DEDUP_REMOVED lines=9> */
[----:B--2---:R-:W-:-:S03]  /*aa90*/  @!P4 LEA R6, P1, R2, c[0x0][0x168], 0x1 ;  /* 0x00005a000206ca11 */ /* 0x004fc600078208ff */
[----:B------:R1:W-:Y:S01]  /*aaa0*/  @P2 STS.128 [R199+0xb000], RZ ;  /* 0x00b000ffc7002388 */ /* 0x0003e20000000c00 */
[----:B------:R-:W-:-:S03]  /*aab0*/  @!P4 LEA.HI.X R7, R2, c[0x0][0x16c], R3, 0x1, P1 ;  /* 0x00005b000207ca11 */ /* 0x000fc600008f0c03 */
        /* <DEDUP_REMOVED lines=24> */
.L_x_1089:
[----:B------:R-:W-:Y:S05]  /*ac40*/  BSYNC B0 ;  /* 0x0000000000007941 */ /* 0x000fea0003800000 */
.L_x_1088:
[----:B------:R-:W0:Y:S02]  /*ac50*/  LDGDEPBAR ;  /* 0x00000000000079af */ /* 0x000e240000000000 */
.L_x_1087:
[----:B-1----:R-:W2:Y:S04]  /*ac60*/  LDL R10, [R1+0xa8] ;  /* 0x0000a800010a7983 */ /* 0x002ea80000100800 */
[----:B------:R-:W3:Y:S04]  /*ac70*/  LDL R7, [R1+0xac] ;  /* 0x0000ac0001077983 */ /* 0x000ee80000100800 */
[----:B------:R-:W4:Y:S01]  /*ac80*/  LDL R3, [R1+0xc0] ;  /* 0x0000c00001037983 */ /* 0x000f220000100800 */
[----:B------:R-:W-:Y:S01]  /*ac90*/  FMNMX.FTZ R0, R101, R102, !PT ;  /* 0x0000006665007209 */ /* 0x000fe20007810000 */
[----:B------:R-:W-:Y:S01]  /*aca0*/  USHF.L.U32 UR27, UR25, 0x1, URZ ;  /* 0x00000001191b7899 */ /* 0x000fe2000800063f */
[----:B------:R-:W-:Y:S01]  /*acb0*/  PRMT R26, R243, 0x7054, R243 ;  /* 0x00007054f31a7816 */ /* 0x000fe200000000f3 */
[----:B------:R-:W-:Y:S01]  /*acc0*/  UIADD3 UR4, UR23, -0x4498517b, URZ ;  /* 0xbb67ae8517047890 */ /* 0x000fe2000fffe03f */
[----:B------:R-:W-:Y:S01]  /*acd0*/  FMNMX.FTZ R0, R137, R0, !PT ;  /* 0x0000000089007209 */ /* 0x000fe20007810000 */
[----:B------:R-:W-:Y:S01]  /*ace0*/  ULOP3.LUT UR5, UR27, UR23, URZ, 0x3c, !UPT ;  /* 0x000000171b057292 */ /* 0x000fe2000f8e3c3f */
[----:B------:R-:W-:Y:S01]  /*acf0*/  LDSM.16.MT88.4 R28, [R177+0xc000] ;  /* 0x00c00000b11c783b */ /* 0x000fe20000004200 */
[----:B------:R-:W-:Y:S01]  /*ad00*/  UIADD3 UR26, UR22, -0x61c88647, URZ ;  /* 0x9e3779b9161a7890 */ /* 0x000fe2000fffe03f */
[----:B------:R-:W-:Y:S01]  /*ad10*/  FMNMX.FTZ R0, R103, R0, !PT ;  /* 0x0000000067007209 */ /* 0x000fe20007810000 */
[----:B------:R-:W-:Y:S01]  /*ad20*/  UIADD3 UR24, UR22, 0x3c6ef372, URZ ;  /* 0x3c6ef37216187890 */ /* 0x000fe2000fffe03f */
[----:B------:R-:W-:Y:S01]  /*ad30*/  IMAD.MOV.U32 R160, RZ, RZ, R229 ;  /* 0x000000ffffa07224 */ /* 0x000fe200078e00e5 */
[----:B------:R-:W-:Y:S01]  /*ad40*/  UIADD3 UR21, UR23, 0x76cf5d0a, URZ ;  /* 0x76cf5d0a17157890 */ /* 0x000fe2000fffe03f */
[----:B------:R-:W-:Y:S01]  /*ad50*/  FMNMX.FTZ R0, R136, R0, !PT ;  /* 0x0000000088007209 */ /* 0x000fe20007810000 */
[----:B------:R-:W-:Y:S01]  /*ad60*/  UIADD3 UR8, UR22, -0x255992d5, URZ ;  /* 0xdaa66d2b16087890 */ /* 0x000fe2000fffe03f */
[----:B------:R-:W-:Y:S01]  /*ad70*/  IMAD.MOV.U32 R162, RZ, RZ, R228 ;  /* 0x000000ffffa27224 */ /* 0x000fe200078e00e4 */
[----:B------:R-:W-:Y:S01]  /*ad80*/  UIADD3 UR29, UR23, -0x126145ec, URZ ;  /* 0xed9eba14171d7890 */ /* 0x000fe2000fffe03f */
[----:B------:R-:W-:Y:S01]  /*ad90*/  FMNMX.FTZ R0, R143, R0, !PT ;  /* 0x000000008f007209 */ /* 0x000fe20007810000 */
[----:B------:R-:W-:-:S02]  /*ada0*/  UIADD3 UR28, UR22, -0x4ab325aa, URZ ;  /* 0xb54cda56161c7890 */ /* 0x000fc4000fffe03f */
[----:B------:R-:W-:Y:S01]  /*adb0*/  UIADD3 UR27, UR27, 0x1, URZ ;  /* 0x000000011b1b7890 */ /* 0x000fe2000fffe03f */
[----:B------:R-:W-:-:S03]  /*adc0*/  FMNMX.FTZ R0, R149, R0, !PT ;  /* 0x0000000095007209 */ /* 0x000fc60007810000 */
[----:B------:R-:W-:Y:S01]  /*add0*/  ULOP3.LUT UR27, UR27, UR23, URZ, 0x3c, !UPT ;  /* 0x000000171b1b7292 */ /* 0x000fe2000f8e3c3f */
        /* <DEDUP_REMOVED lines=20> */
[----:B------:R-:W1:Y:S01]  /*af20*/  SHFL.BFLY PT, R2, R0, 0x2, 0x1f ;  /* 0x0c401f0000027f89 */ /* 0x000e6200000e0000 */
[----:B------:R-:W-:-:S04]  /*af30*/  FMNMX.FTZ R4, R252, R4, !PT ;  /* 0x00000004fc047209 */ /* 0x000fc80007810000 */
[----:B------:R-:W-:-:S04]  /*af40*/  FMNMX.FTZ R4, R175, R4, !PT ;  /* 0x00000004af047209 */ /* 0x000fc80007810000 */
[----:B------:R-:W-:-:S04]  /*af50*/  FMNMX.FTZ R4, R219, R4, !PT ;  /* 0x00000004db047209 */ /* 0x000fc80007810000 */
[----:B------:R-:W-:-:S04]  /*af60*/  FMNMX.FTZ R4, R204, R4, !PT ;  /* 0x00000004cc047209 */ /* 0x000fc80007810000 */
[----:B------:R-:W-:-:S04]  /*af70*/  FMNMX.FTZ R4, R205, R4, !PT ;  /* 0x00000004cd047209 */ /* 0x000fc80007810000 */
[----:B------:R-:W-:Y:S02]  /*af80*/  FMNMX.FTZ R4, R216, R4, !PT ;  /* 0x00000004d8047209 */ /* 0x000fe40007810000 */
[----:B-1----:R-:W-:-:S03]  /*af90*/  FMNMX.FTZ R0, R0, R2, !PT ;  /* 0x0000000200007209 */ /* 0x002fc60007810000 */
[----:B------:R-:W1:Y:S04]  /*afa0*/  SHFL.BFLY PT, R6, R4, 0x2, 0x1f ;  /* 0x0c401f0004067f89 */ /* 0x000e6800000e0000 */
[----:B------:R-:W5:Y:S01]  /*afb0*/  SHFL.BFLY PT, R5, R0, 0x1, 0x1f ;  /* 0x0c201f0000057f89 */ /* 0x000f6200000e0000 */
[----:B-1----:R-:W-:Y:S02]  /*afc0*/  FMNMX.FTZ R6, R4, R6, !PT ;  /* 0x0000000604067209 */ /* 0x002fe40007810000 */
[----:B-----5:R-:W-:-:S04]  /*afd0*/  FMNMX.FTZ R215, R0, R5, !PT ;  /* 0x0000000500d77209 */ /* 0x020fc80007810000 */
[C---:B------:R-:W-:Y:S01]  /*afe0*/  FSETP.NEU.FTZ.AND P1, PT, R215.reuse, -INF , PT ;  /* 0xff800000d700780b */ /* 0x040fe20003f3d000 */
[----:B------:R-:W-:-:S05]  /*aff0*/  FMUL.FTZ R11, R215, c[0x0][0x23c] ;  /* 0x00008f00d70b7a20 */ /* 0x000fca0000410000 */
[----:B------:R-:W-:-:S05]  /*b000*/  FSEL R11, R11, RZ, P1 ;  /* 0x000000ff0b0b7208 */ /* 0x000fca0000800000 */
[----:B------:R-:W-:-:S04]  /*b010*/  FFMA.FTZ R0, R102, c[0x0][0x23c], -R11 ;  /* 0x00008f0066007a23 */ /* 0x000fc8000001080b */
[----:B------:R1:W-:Y:S02]  /*b020*/  MUFU.EX2 R24, R0 ;  /* 0x0000000000187308 */ /* 0x0003e40000000800 */
[----:B-1----:R-:W-:-:S06]  /*b030*/  FFMA.FTZ R0, R137, c[0x0][0x23c], -R11 ;  /* 0x00008f0089007a23 */ /* 0x002fcc000001080b */
[----:B------:R1:W-:Y:S01]  /*b040*/  MUFU.EX2 R163, R0 ;  /* 0x0000000000a37308 */ /* 0x0003e20000000800 */
[----:B--2---:R-:W-:-:S05]  /*b050*/  IMAD.WIDE.U32 R152, R10, -0x326172a9, RZ ;  /* 0xcd9e8d570a987825 */ /* 0x004fca00078e00ff */
[----:B---3--:R-:W-:Y:S02]  /*b060*/  LOP3.LUT R2, R153, R7, RZ, 0x3c, !PT ;  /* 0x0000000799027212 */ /* 0x008fe400078e3cff */
[----:B------:R-:W2:Y:S01]  /*b070*/  SHFL.BFLY PT, R7, R6, 0x1, 0x1f ;  /* 0x0c201f0006077f89 */ /* 0x000ea200000e0000 */
[----:B----4-:R-:W-:-:S04]  /*b080*/  IMAD.WIDE.U32 R16, R3, -0x2daee0ad, RZ ;  /* 0xd2511f5303107825 */ /* 0x010fc800078e00ff */
[----:B------:R-:W-:Y:S01]  /*b090*/  IMAD.WIDE.U32 R144, R2, -0x2daee0ad, RZ ;  /* 0xd2511f5302907825 */ /* 0x000fe200078e00ff */
[----:B------:R-:W-:Y:S01]  /*b0a0*/  LOP3.LUT R2, R17, UR5, RZ, 0x3c, !PT ;  /* 0x0000000511027c12 */ /* 0x000fe2000f8e3cff */
[----:B------:R-:W-:-:S03]  /*b0b0*/  UIADD3 UR5, UR23, 0x32370b8f, URZ ;  /* 0x32370b8f17057890 */ /* 0x000fc6000fffe03f */
[----:B------:R-:W-:Y:S01]  /*b0c0*/  LOP3.LUT R32, R145, UR4, R16, 0x96, !PT ;  /* 0x0000000491207c12 */ /* 0x000fe2000f8e9610 */
[----:B------:R-:W-:Y:S01]  /*b0d0*/  IMAD.WIDE.U32 R2, R2, -0x326172a9, RZ ;  /* 0xcd9e8d5702027825 */ /* 0x000fe200078e00ff */
[----:B------:R-:W-:-:S03]  /*b0e0*/  UIADD3 UR4, UR22, 0x78dde6e4, URZ ;  /* 0x78dde6e416047890 */ /* 0x000fc6000fffe03f */
[----:B------:R-:W-:Y:S01]  /*b0f0*/  IMAD.WIDE.U32 R32, R32, -0x326172a9, RZ ;  /* 0xcd9e8d5720207825 */ /* 0x000fe200078e00ff */
[----:B------:R-:W-:-:S04]  /*b100*/  LOP3.LUT R3, R3, UR26, R152, 0x96, !PT ;  /* 0x0000001a03037c12 */ /* 0x000fc8000f8e9698 */
[----:B------:R-:W-:Y:S01]  /*b110*/  LOP3.LUT R4, R33, UR24, R2, 0x96, !PT ;  /* 0x0000001821047c12 */ /* 0x000fe2000f8e9602 */
[----:B------:R-:W-:Y:S01]  /*b120*/  IMAD.WIDE.U32 R2, R3, -0x2daee0ad, RZ ;  /* 0xd2511f5303027825 */ /* 0x000fe200078e00ff */
[----:B--2---:R-:W-:-:S03]  /*b130*/  FMNMX.FTZ R214, R6, R7, !PT ;  /* 0x0000000706d67209 */ /* 0x004fc60007810000 */
[----:B------:R-:W-:Y:S01]  /*b140*/  IMAD.WIDE.U32 R4, R4, -0x2daee0ad, RZ ;  /* 0xd2511f5304047825 */ /* 0x000fe200078e00ff */
[----:B------:R-:W-:Y:S02]  /*b150*/  LOP3.LUT R14, R3, UR21, R144, 0x96, !PT ;  /* 0x00000015030e7c12 */ /* 0x000fe4000f8e9690 */
[----:B------:R-:W-:Y:S01]  /*b160*/  FSETP.NEU.FTZ.AND P0, PT, R214, -INF , PT ;  /* 0xff800000d600780b */ /* 0x000fe20003f1d000 */
[----:B------:R-:W-:Y:S01]  /*b170*/  FFMA.FTZ R3, R103, c[0x0][0x23c], -R11 ;  /* 0x00008f0067037a23 */ /* 0x000fe2000001080b */
[----:B------:R-:W-:Y:S01]  /*b180*/  LOP3.LUT R18, R5, UR5, R2, 0x96, !PT ;  /* 0x0000000505127c12 */ /* 0x000fe2000f8e9602 */
[----:B------:R-:W-:Y:S02]  /*b190*/  IMAD.WIDE.U32 R14, R14, -0x326172a9, RZ ;  /* 0xcd9e8d570e0e7825 */ /* 0x000fe400078e00ff */
[----:B------:R2:W-:Y:S02]  /*b1a0*/  MUFU.EX2 R166, R3 ;  /* 0x0000000300a67308 */ /* 0x0005e40000000800 */
[----:B------:R-:W-:Y:S01]  /*b1b0*/  IMAD.WIDE.U32 R18, R18, -0x326172a9, RZ ;  /* 0xcd9e8d5712127825 */ /* 0x000fe200078e00ff */
[----:B------:R-:W-:-:S02]  /*b1c0*/  LOP3.LUT R5, R15, UR8, R32, 0x96, !PT ;  /* 0x000000080f057c12 */ /* 0x000fc4000f8e9620 */
[----:B------:R-:W-:Y:S01]  /*b1d0*/  LOP3.LUT R2, R15, UR8, R32, 0x96, !PT ;  /* 0x000000080f027c12 */ /* 0x000fe2000f8e9620 */
[----:B------:R-:W-:Y:S01]  /*b1e0*/  FMUL.FTZ R10, R214, c[0x0][0x23c] ;  /* 0x00008f00d60a7a20 */ /* 0x000fe20000410000 */
[----:B-1----:R-:W-:Y:S01]  /*b1f0*/  LOP3.LUT R0, R19, UR4, R14, 0x96, !PT ;  /* 0x0000000413007c12 */ /* 0x002fe2000f8e960e */
[----:B------:R-:W-:Y:S02]  /*b200*/  IMAD R5, R5, -0x2daee0ad, RZ ;  /* 0xd2511f5305057824 */ /* 0x000fe400078e02ff */
[----:B------:R-:W-:Y:S01]  /*b210*/  IMAD.WIDE.U32 R22, R2, -0x2daee0ad, RZ ;  /* 0xd2511f5302167825 */ /* 0x000fe200078e00ff */
[----:B------:R-:W-:-:S03]  /*b220*/  FSEL R10, R10, RZ, P0 ;  /* 0x000000ff0a0a7208 */ /* 0x000fc60000000000 */
[----:B------:R-:W-:Y:S01]  /*b230*/  IMAD.WIDE.U32 R102, R0, -0x2daee0ad, RZ ;  /* 0xd2511f5300667825 */ /* 0x000fe200078e00ff */
[----:B------:R-:W-:-:S03]  /*b240*/  LOP3.LUT R20, R23, UR29, R4, 0x96, !PT ;  /* 0x0000001d17147c12 */ /* 0x000fc6000f8e9604 */
[----:B------:R-:W-:Y:S01]  /*b250*/  FFMA.FTZ R0, R136, c[0x0][0x23c], -R11 ;  /* 0x00008f0088007a23 */ /* 0x000fe2000001080b */
[----:B------:R-:W-:Y:S01]  /*b260*/  LOP3.LUT R2, R103, UR16, R5, 0x96, !PT ;  /* 0x0000001067027c12 */ /* 0x000fe2000f8e9605 */
[----:B------:R-:W-:Y:S02]  /*b270*/  IMAD.WIDE.U32 R20, R20, -0x326172a9, RZ ;  /* 0xcd9e8d5714147825 */ /* 0x000fe400078e00ff */
[----:B------:R1:W-:Y:S02]  /*b280*/  MUFU.EX2 R164, R0 ;  /* 0x0000000000a47308 */ /* 0x0003e40000000800 */
[----:B--2---:R-:W-:-:S04]  /*b290*/  IMAD.WIDE.U32 R2, R2, -0x326172a9, RZ ;  /* 0xcd9e8d5702027825 */ /* 0x004fc800078e00ff */
[----:B------:R-:W-:Y:S01]  /*b2a0*/  FFMA.FTZ R5, R148, c[0x0][0x23c], -R10 ;  /* 0x00008f0094057a23 */ /* 0x000fe2000001080a */
[--C-:B------:R-:W-:Y:S01]  /*b2b0*/  SHF.R.U32.HI R4, RZ, 0x10, R2.reuse ;  /* 0x00000010ff047819 */ /* 0x100fe20000011602 */
[----:B------:R-:W-:Y:S01]  /*b2c0*/  IMAD.MOV.U32 R148, RZ, RZ, R173 ;  /* 0x000000ffff947224 */ /* 0x000fe200078e00ad */
[----:B------:R-:W-:Y:S01]  /*b2d0*/  SHF.R.U32.HI R6, RZ, 0x18, R2 ;  /* 0x00000018ff067819 */ /* 0x000fe20000011602 */
[----:B------:R-:W-:Y:S01]  /*b2e0*/  MUFU.EX2 R154, R5 ;  /* 0x00000005009a7308 */ /* 0x000fe20000000800 */
[----:B------:R-:W-:Y:S02]  /*b2f0*/  LOP3.LUT R4, R4, 0xff, RZ, 0xc0, !PT ;  /* 0x000000ff04047812 */ /* 0x000fe400078ec0ff */
[----:B------:R-:W-:Y:S02]  /*b300*/  LOP3.LUT R7, R2, 0xff, RZ, 0xc0, !PT ;  /* 0x000000ff02077812 */ /* 0x000fe400078ec0ff */
[----:B------:R-:W-:Y:S01]  /*b310*/  PRMT R12, R4, 0x5410, R6 ;  /* 0x00005410040c7816 */ /* 0x000fe20000000006 */
[--C-:B-1----:R-:W-:Y:S01]  /*b320*/  FFMA.FTZ R0, R138, c[0x0][0x23c], -R10.reuse ;  /* 0x00008f008a007a23 */ /* 0x102fe2000001080a */
[----:B------:R-:W-:Y:S01]  /*b330*/  FSEL R6, R215, RZ, P1 ;  /* 0x000000ffd7067208 */ /* 0x000fe20000800000 */
[----:B------:R-:W-:-:S02]  /*b340*/  FFMA.FTZ R4, R140, c[0x0][0x23c], -R10 ;  /* 0x00008f008c047a23 */ /* 0x000fc4000001080a */
[----:B------:R1:W2:Y:S08]  /*b350*/  MUFU.EX2 R25, R0 ;  /* 0x0000000000197308 */ /* 0x0002b00000000800 */
[----:B------:R3:W-:Y:S01]  /*b360*/  MUFU.EX2 R165, R4 ;  /* 0x0000000400a57308 */ /* 0x0007e20000000800 */
[----:B-1----:R-:W-:Y:S02]  /*b370*/  LOP3.LUT R0, R2, 0xffff, RZ, 0xc0, !PT ;  /* 0x0000ffff02007812 */ /* 0x002fe400078ec0ff */
[----:B------:R-:W-:Y:S01]  /*b380*/  LOP3.LUT R2, R3, UR28, R20, 0x96, !PT ;  /* 0x0000001c03027c12 */ /* 0x000fe2000f8e9614 */
[----:B------:R-:W-:Y:S01]  /*b390*/  FFMA.FTZ R3, R139, c[0x0][0x23c], -R10 ;  /* 0x00008f008b037a23 */ /* 0x000fe2000001080a */
[----:B------:R-:W-:-:S02]  /*b3a0*/  SHF.R.U32.HI R0, RZ, 0x8, R0 ;  /* 0x00000008ff007819 */ /* 0x000fc40000011600 */
[----:B------:R-:W-:Y:S01]  /*b3b0*/  SHF.R.U32.HI R5, RZ, 0x18, R2 ;  /* 0x00000018ff057819 */ /* 0x000fe20000011602 */
[----:B------:R1:W-:Y:S01]  /*b3c0*/  MUFU.EX2 R161, R3 ;  /* 0x0000000300a17308 */ /* 0x0003e20000000800 */
[----:B------:R-:W-:Y:S01]  /*b3d0*/  PRMT R13, R7, 0x5410, R0 ;  /* 0x00005410070d7816 */ /* 0x000fe20000000000 */
[----:B---3--:R-:W-:Y:S01]  /*b3e0*/  FADD.FTZ R4, R101, -R6 ;  /* 0x8000000665047221 */ /* 0x008fe20000010000 */
[C---:B------:R-:W-:Y:S02]  /*b3f0*/  LOP3.LUT R0, R2.reuse, 0xffff, RZ, 0xc0, !PT ;  /* 0x0000ffff02007812 */ /* 0x040fe400078ec0ff */
[----:B------:R-:W-:Y:S01]  /*b400*/  LOP3.LUT R7, R2, 0xff, RZ, 0xc0, !PT ;  /* 0x000000ff02077812 */ /* 0x000fe200078ec0ff */
[----:B------:R-:W-:-:S04]  /*b410*/  FMUL.FTZ R4, R4, c[0x0][0x23c] ;  /* 0x00008f0004047a20 */ /* 0x000fc80000410000 */
[----:B------:R-:W3:Y:S01]  /*b420*/  MUFU.EX2 R35, R4 ;  /* 0x0000000400237308 */ /* 0x000ee20000000800 */
[----:B-1----:R-:W-:Y:S02]  /*b430*/  SHF.R.U32.HI R3, RZ, 0x10, R2 ;  /* 0x00000010ff037819 */ /* 0x002fe40000011602 */
[----:B------:R-:W-:Y:S02]  /*b440*/  SHF.R.U32.HI R2, RZ, 0x8, R0 ;  /* 0x00000008ff027819 */ /* 0x000fe40000011600 */
[----:B------:R-:W-:Y:S02]  /*b450*/  LOP3.LUT R0, R3, 0xff, RZ, 0xc0, !PT ;  /* 0x000000ff03007812 */ /* 0x000fe400078ec0ff */
[----:B------:R-:W-:Y:S02]  /*b460*/  PRMT R7, R7, 0x5410, R2 ;  /* 0x0000541007077816 */ /* 0x000fe40000000002 */
[----:B------:R-:W-:Y:S02]  /*b470*/  PRMT R5, R0, 0x5410, R5 ;  /* 0x0000541000057816 */ /* 0x000fe40000000005 */
[----:B--2---:R-:W-:Y:S01]  /*b480*/  F2FP.PACK_AB R0, R154, R25 ;  /* 0x000000199a00723e */ /* 0x004fe200000000ff */
[-C--:B---3--:R-:W-:Y:S01]  /*b490*/  FMUL.FTZ R104, R104, R35.reuse ;  /* 0x0000002368687220 */ /* 0x088fe20000410000 */
[----:B------:R-:W-:Y:S01]  /*b4a0*/  F2FP.PACK_AB R2, R163, R24 ;  /* 0x00000018a302723e */ /* 0x000fe200000000ff */
[-C--:B------:R-:W-:Y:S01]  /*b4b0*/  FMUL.FTZ R105, R105, R35.reuse ;  /* 0x0000002369697220 */ /* 0x080fe20000410000 */
[----:B------:R-:W-:Y:S01]  /*b4c0*/  FSEL R3, R214, RZ, P0 ;  /* 0x000000ffd6037208 */ /* 0x000fe20000000000 */
[-C--:B------:R-:W-:Y:S01]  /*b4d0*/  FMUL.FTZ R108, R108, R35.reuse ;  /* 0x000000236c6c7220 */ /* 0x080fe20000410000 */
[C---:B------:R-:W-:Y:S01]  /*b4e0*/  PRMT R213, R0.reuse, 0x7610, R213 ;  /* 0x0000761000d57816 */ /* 0x040fe200000000d5 */
[-C--:B------:R-:W-:Y:S01]  /*b4f0*/  FMUL.FTZ R109, R109, R35.reuse ;  /* 0x000000236d6d7220 */ /* 0x080fe20000410000 */
[----:B------:R-:W-:Y:S01]  /*b500*/  PRMT R211, R0, 0x7632, R211 ;  /* 0x0000763200d37816 */ /* 0x000fe200000000d3 */
[----:B------:R-:W-:Y:S01]  /*b510*/  FADD.FTZ R3, R100, -R3 ;  /* 0x8000000364037221 */ /* 0x000fe20000010000 */
[----:B------:R-:W-:Y:S01]  /*b520*/  PRMT R209, R2, 0x7610, R209 ;  /* 0x0000761002d17816 */ /* 0x000fe200000000d1 */
[-C--:B------:R-:W-:Y:S01]  /*b530*/  FMUL.FTZ R112, R112, R35.reuse ;  /* 0x0000002370707220 */ /* 0x080fe20000410000 */
[----:B------:R-:W-:Y:S01]  /*b540*/  PRMT R212, R2, 0x7632, R212 ;  /* 0x0000763202d47816 */ /* 0x000fe200000000d4 */
[----:B------:R-:W-:Y:S01]  /*b550*/  FMUL.FTZ R3, R3, c[0x0][0x23c] ;  /* 0x00008f0003037a20 */ /* 0x000fe20000410000 */
[----:B------:R-:W-:Y:S01]  /*b560*/  F2FP.PACK_AB R0, R164, R166 ;  /* 0x000000a6a400723e */ /* 0x000fe200000000ff */
[----:B------:R-:W-:Y:S01]  /*b570*/  FMUL.FTZ R113, R113, R35 ;  /* 0x0000002371717220 */ /* 0x000fe20000410000 */
[----:B------:R-:W-:Y:S01]  /*b580*/  F2FP.PACK_AB R2, R165, R161 ;  /* 0x000000a1a502723e */ /* 0x000fe200000000ff */
[----:B------:R-:W1:Y:S01]  /*b590*/  MUFU.EX2 R34, R3 ;  /* 0x0000000300227308 */ /* 0x000e620000000800 */
[----:B------:R-:W-:Y:S01]  /*b5a0*/  PRMT R210, R0, 0x7610, R210 ;  /* 0x0000761000d27816 */ /* 0x000fe200000000d2 */
[-C--:B------:R-:W-:Y:S01]  /*b5b0*/  FMUL.FTZ R116, R116, R35.reuse ;  /* 0x0000002374747220 */ /* 0x080fe20000410000 */
[----:B------:R-:W-:Y:S01]  /*b5c0*/  PRMT R208, R0, 0x7632, R208 ;  /* 0x0000763200d07816 */ /* 0x000fe200000000d0 */
[----:B------:R-:W-:Y:S01]  /*b5d0*/  HSET2.LE.AND R0, R7, R26, PT ;  /* 0x0000001a07007233 */ /* 0x000fe20003803000 */
[C---:B------:R-:W-:Y:S01]  /*b5e0*/  PRMT R147, R2.reuse, 0x7610, R147 ;  /* 0x0000761002937816 */ /* 0x040fe20000000093 */
[-C--:B------:R-:W-:Y:S01]  /*b5f0*/  FMUL.FTZ R117, R117, R35.reuse ;  /* 0x0000002375757220 */ /* 0x080fe20000410000 */
[----:B------:R-:W-:Y:S01]  /*b600*/  PRMT R146, R2, 0x7632, R146 ;  /* 0x0000763202927816 */ /* 0x000fe20000000092 */
[-C--:B------:R-:W-:Y:S01]  /*b610*/  FMUL.FTZ R120, R120, R35.reuse ;  /* 0x0000002378787220 */ /* 0x080fe20000410000 */
[----:B------:R-:W-:Y:S01]  /*b620*/  PRMT R2, R209, 0x5410, R212 ;  /* 0x00005410d1027816 */ /* 0x000fe200000000d4 */
[----:B------:R-:W-:-:S02]  /*b630*/  FMUL.FTZ R121, R121, R35 ;  /* 0x0000002379797220 */ /* 0x000fc40000410000 */
[----:B------:R-:W-:Y:S01]  /*b640*/  FMUL.FTZ R124, R124, R35 ;  /* 0x000000237c7c7220 */ /* 0x000fe20000410000 */
[----:B------:R-:W-:Y:S01]  /*b650*/  LOP3.LUT R4, R0, R2, RZ, 0xc0, !PT ;  /* 0x0000000200047212 */ /* 0x000fe200078ec0ff */
[--C-:B------:R-:W-:Y:S01]  /*b660*/  HSET2.LE.AND R0, R5, R26.reuse, PT ;  /* 0x0000001a05007233 */ /* 0x100fe20003803000 */
[----:B------:R-:W-:Y:S01]  /*b670*/  PRMT R5, R213, 0x5410, R211 ;  /* 0x00005410d5057816 */ /* 0x000fe200000000d3 */
[--C-:B------:R-:W-:Y:S01]  /*b680*/  HSET2.LE.AND R2, R13, R26.reuse, PT ;  /* 0x0000001a0d027233 */ /* 0x100fe20003803000 */
[-C--:B-1----:R-:W-:Y:S01]  /*b690*/  FMUL.FTZ R106, R106, R34.reuse ;  /* 0x000000226a6a7220 */ /* 0x082fe20000410000 */
[----:B------:R-:W-:Y:S01]  /*b6a0*/  HSET2.LE.AND R3, R12, R26, PT ;  /* 0x0000001a0c037233 */ /* 0x000fe20003803000 */
[----:B------:R-:W-:Y:S01]  /*b6b0*/  LOP3.LUT R5, R0, R5, RZ, 0xc0, !PT ;  /* 0x0000000500057212 */ /* 0x000fe200078ec0ff */
[-C--:B------:R-:W-:Y:S01]  /*b6c0*/  FMUL.FTZ R107, R107, R34.reuse ;  /* 0x000000226b6b7220 */ /* 0x080fe20000410000 */
[----:B------:R-:W-:Y:S01]  /*b6d0*/  PRMT R0, R210, 0x5410, R208 ;  /* 0x00005410d2007816 */ /* 0x000fe200000000d0 */
[----:B------:R-:W-:-:S02]  /*b6e0*/  FMUL.FTZ R110, R110, R34 ;  /* 0x000000226e6e7220 */ /* 0x000fc40000410000 */
[----:B------:R-:W-:Y:S01]  /*b6f0*/  FMUL.FTZ R111, R111, R34 ;  /* 0x000000226f6f7220 */ /* 0x000fe20000410000 */
[----:B------:R-:W-:Y:S01]  /*b700*/  LOP3.LUT R6, R2, R0, RZ, 0xc0, !PT ;  /* 0x0000000002067212 */ /* 0x000fe200078ec0ff */
[----:B------:R-:W-:Y:S01]  /*b710*/  IMAD.MOV.U32 R12, RZ, RZ, R25 ;  /* 0x000000ffff0c7224 */ /* 0x000fe200078e0019 */
[----:B------:R-:W-:Y:S01]  /*b720*/  PRMT R0, R147, 0x5410, R146 ;  /* 0x0000541093007816 */ /* 0x000fe20000000092 */
[----:B------:R-:W-:Y:S02]  /*b730*/  IMAD.MOV.U32 R2, RZ, RZ, R24 ;  /* 0x000000ffff027224 */ /* 0x000fe400078e0018 */
[----:B------:R-:W1:Y:S01]  /*b740*/  LDSM.16.MT88.4 R24, [R178+0xc000] ;  /* 0x00c00000b218783b */ /* 0x000e620000004200 */
[----:B------:R-:W-:Y:S01]  /*b750*/  LOP3.LUT R7, R3, R0, RZ, 0xc0, !PT ;  /* 0x0000000003077212 */ /* 0x000fe200078ec0ff */
[-C--:B------:R-:W-:Y:S02]  /*b760*/  FMUL.FTZ R114, R114, R34.reuse ;  /* 0x0000002272727220 */ /* 0x080fe40000410000 */
[----:B------:R-:W-:-:S02]  /*b770*/  FMUL.FTZ R115, R115, R34 ;  /* 0x0000002273737220 */ /* 0x000fc40000410000 */
[-C--:B------:R-:W-:Y:S02]  /*b780*/  FMUL.FTZ R118, R118, R34.reuse ;  /* 0x0000002276767220 */ /* 0x080fe40000410000 */
[C---:B------:R-:W-:Y:S01]  /*b790*/  HMMA.16816.F32 R104, R4.reuse, R28, R104 ;  /* 0x0000001c0468723c */ /* 0x040fe20000001868 */
[-C--:B------:R-:W-:Y:S02]  /*b7a0*/  FMUL.FTZ R119, R119, R34.reuse ;  /* 0x0000002277777220 */ /* 0x080fe40000410000 */
[-C--:B------:R-:W-:Y:S02]  /*b7b0*/  FMUL.FTZ R122, R122, R34.reuse ;  /* 0x000000227a7a7220 */ /* 0x080fe40000410000 */
[-C--:B------:R-:W-:Y:S02]  /*b7c0*/  FMUL.FTZ R123, R123, R34.reuse ;  /* 0x000000227b7b7220 */ /* 0x080fe40000410000 */
[----:B------:R-:W-:Y:S01]  /*b7d0*/  FMUL.FTZ R125, R125, R35 ;  /* 0x000000237d7d7220 */ /* 0x000fe20000410000 */
[----:B------:R-:W-:Y:S01]  /*b7e0*/  HMMA.16816.F32 R240, R4, R30, R108 ;  /* 0x0000001e04f0723c */ /* 0x000fe2000000186c */
[----:B------:R-:W2:Y:S01]  /*b7f0*/  LDSM.16.MT88.4 R28, [R180+0xc000] ;  /* 0x00c00000b41c783b */ /* 0x000ea20000004200 */
        /* <DEDUP_REMOVED lines=8> */
[-C--:B------:R-:W-:Y:S02]  /*b880*/  FMUL.FTZ R134, R134, R34.reuse ;  /* 0x0000002286867220 */ /* 0x080fe40000410000 */
[-C--:B------:R-:W-:Y:S02]  /*b890*/  FMUL.FTZ R135, R135, R34.reuse ;  /* 0x0000002287877220 */ /* 0x080fe40000410000 */
[-C--:B------:R-:W-:Y:S01]  /*b8a0*/  FMUL.FTZ R36, R36, R35.reuse ;  /* 0x0000002324247220 */ /* 0x080fe20000410000 */
[----:B-1----:R-:W-:Y:S01]  /*b8b0*/  HMMA.16816.F32 R112, R4, R24, R112 ;  /* 0x000000180470723c */ /* 0x002fe20000001870 */
[----:B------:R-:W-:Y:S02]  /*b8c0*/  FMUL.FTZ R37, R37, R35 ;  /* 0x0000002325257220 */ /* 0x000fe40000410000 */
[----:B------:R-:W-:-:S02]  /*b8d0*/  FMUL.FTZ R38, R38, R34 ;  /* 0x0000002226267220 */ /* 0x000fc40000410000 */
[-C--:B------:R-:W-:Y:S02]  /*b8e0*/  FMUL.FTZ R39, R39, R34.reuse ;  /* 0x0000002227277220 */ /* 0x080fe40000410000 */
[-C--:B------:R-:W-:Y:S01]  /*b8f0*/  FMUL.FTZ R40, R40, R35.reuse ;  /* 0x0000002328287220 */ /* 0x080fe20000410000 */
[C---:B------:R-:W-:Y:S01]  /*b900*/  HMMA.16816.F32 R236, R4.reuse, R26, R116 ;  /* 0x0000001a04ec723c */ /* 0x040fe20000001874 */
[----:B------:R-:W1:Y:S01]  /*b910*/  LDSM.16.MT88.4 R24, [R179+0xc000] ;  /* 0x00c00000b318783b */ /* 0x000e620000004200 */
[----:B------:R-:W-:Y:S02]  /*b920*/  FMUL.FTZ R41, R41, R35 ;  /* 0x0000002329297220 */ /* 0x000fe40000410000 */
[-C--:B------:R-:W-:Y:S02]  /*b930*/  FMUL.FTZ R42, R42, R34.reuse ;  /* 0x000000222a2a7220 */ /* 0x080fe40000410000 */
[----:B------:R-:W-:Y:S02]  /*b940*/  FMUL.FTZ R43, R43, R34 ;  /* 0x000000222b2b7220 */ /* 0x000fe40000410000 */
[----:B------:R-:W-:Y:S01]  /*b950*/  IMAD.MOV.U32 R13, RZ, RZ, R205 ;  /* 0x000000ffff0d7224 */ /* 0x000fe200078e00cd */
[----:B--2---:R-:W-:Y:S01]  /*b960*/  HMMA.16816.F32 R120, R4, R28, R120 ;  /* 0x0000001c0478723c */ /* 0x004fe20000001878 */
[----:B------:R-:W-:-:S02]  /*b970*/  IMAD.MOV.U32 R0, RZ, RZ, R204 ;  /* 0x000000ffff007224 */ /* 0x000fc400078e00cc */
[-C--:B------:R-:W-:Y:S02]  /*b980*/  FMUL.FTZ R44, R44, R35.reuse ;  /* 0x000000232c2c7220 */ /* 0x080fe40000410000 */
[-C--:B------:R-:W-:Y:S02]  /*b990*/  FMUL.FTZ R45, R45, R35.reuse ;  /* 0x000000232d2d7220 */ /* 0x080fe40000410000 */
[-C--:B------:R-:W-:Y:S01]  /*b9a0*/  FMUL.FTZ R46, R46, R34.reuse ;  /* 0x000000222e2e7220 */ /* 0x080fe20000410000 */
[----:B------:R-:W-:Y:S01]  /*b9b0*/  HMMA.16816.F32 R232, R4, R30, R124 ;  /* 0x0000001e04e8723c */ /* 0x000fe2000000187c */
[----:B------:R-:W2:Y:S01]  /*b9c0*/  LDSM.16.MT88.4 R28, [R177+0xe000] ;  /* 0x00e00000b11c783b */ /* 0x000ea20000004200 */
[----:B------:R-:W-:Y:S02]  /*b9d0*/  FMUL.FTZ R47, R47, R34 ;  /* 0x000000222f2f7220 */ /* 0x000fe40000410000 */
[-C--:B------:R-:W-:Y:S02]  /*b9e0*/  FMUL.FTZ R48, R48, R35.reuse ;  /* 0x0000002330307220 */ /* 0x080fe40000410000 */
[----:B------:R-:W-:-:S02]  /*b9f0*/  FMUL.FTZ R49, R49, R35 ;  /* 0x0000002331317220 */ /* 0x000fc40000410000 */
[-C--:B------:R-:W-:Y:S02]  /*ba00*/  FMUL.FTZ R50, R50, R34.reuse ;  /* 0x0000002232327220 */ /* 0x080fe40000410000 */
[-C--:B------:R-:W-:Y:S02]  /*ba10*/  FMUL.FTZ R51, R51, R34.reuse ;  /* 0x0000002233337220 */ /* 0x080fe40000410000 */
[-C--:B------:R-:W-:Y:S02]  /*ba20*/  FMUL.FTZ R52, R52, R35.reuse ;  /* 0x0000002334347220 */ /* 0x080fe40000410000 */
[----:B------:R-:W-:Y:S02]  /*ba30*/  FMUL.FTZ R53, R53, R35 ;  /* 0x0000002335357220 */ /* 0x000fe40000410000 */
[-C--:B------:R-:W-:Y:S02]  /*ba40*/  FMUL.FTZ R54, R54, R34.reuse ;  /* 0x0000002236367220 */ /* 0x080fe40000410000 */
[----:B------:R-:W-:-:S02]  /*ba50*/  FMUL.FTZ R55, R55, R34 ;  /* 0x0000002237377220 */ /* 0x000fc40000410000 */
[-C--:B------:R-:W-:Y:S02]  /*ba60*/  FMUL.FTZ R56, R56, R35.reuse ;  /* 0x0000002338387220 */ /* 0x080fe40000410000 */
[-C--:B------:R-:W-:Y:S01]  /*ba70*/  FMUL.FTZ R57, R57, R35.reuse ;  /* 0x0000002339397220 */ /* 0x080fe20000410000 */
[C---:B-1----:R-:W-:Y:S01]  /*ba80*/  HMMA.16816.F32 R128, R4.reuse, R24, R128 ;  /* 0x000000180480723c */ /* 0x042fe20000001880 */
[-C--:B------:R-:W-:Y:S02]  /*ba90*/  FMUL.FTZ R58, R58, R34.reuse ;  /* 0x000000223a3a7220 */ /* 0x080fe40000410000 */
[----:B------:R-:W-:Y:S02]  /*baa0*/  FMUL.FTZ R59, R59, R34 ;  /* 0x000000223b3b7220 */ /* 0x000fe40000410000 */
[----:B------:R-:W-:Y:S02]  /*bab0*/  IMAD.MOV.U32 R3, RZ, RZ, R175 ;  /* 0x000000ffff037224 */ /* 0x000fe400078e00af */
[-C--:B------:R-:W-:Y:S01]  /*bac0*/  FMUL.FTZ R60, R60, R35.reuse ;  /* 0x000000233c3c7220 */ /* 0x080fe20000410000 */
[----:B------:R-:W-:Y:S01]  /*bad0*/  HMMA.16816.F32 R228, R4, R26, R132 ;  /* 0x0000001a04e4723c */ /* 0x000fe20000001884 */
[----:B------:R-:W1:Y:S01]  /*bae0*/  LDSM.16.MT88.4 R24, [R178+0xe000] ;  /* 0x00e00000b218783b */ /* 0x000e620000004200 */
[----:B------:R-:W-:-:S02]  /*baf0*/  FMUL.FTZ R61, R61, R35 ;  /* 0x000000233d3d7220 */ /* 0x000fc40000410000 */
[-C--:B------:R-:W-:Y:S02]  /*bb00*/  FMUL.FTZ R62, R62, R34.reuse ;  /* 0x000000223e3e7220 */ /* 0x080fe40000410000 */
[----:B------:R-:W-:Y:S02]  /*bb10*/  FMUL.FTZ R63, R63, R34 ;  /* 0x000000223f3f7220 */ /* 0x000fe40000410000 */
[----:B------:R-:W-:Y:S01]  /*bb20*/  IMAD.MOV.U32 R135, RZ, RZ, R174 ;  /* 0x000000ffff877224 */ /* 0x000fe200078e00ae */
[----:B--2---:R-:W-:Y:S01]  /*bb30*/  HMMA.16816.F32 R204, R4, R28, R36 ;  /* 0x0000001c04cc723c */ /* 0x004fe20000001824 */
[----:B------:R-:W-:Y:S02]  /*bb40*/  IMAD.MOV.U32 R134, RZ, RZ, R154 ;  /* 0x000000ffff867224 */ /* 0x000fe400078e009a */
[----:B------:R-:W-:Y:S02]  /*bb50*/  IMAD.MOV.U32 R133, RZ, RZ, R172 ;  /* 0x000000ffff857224 */ /* 0x000fe400078e00ac */
[----:B------:R-:W-:-:S02]  /*bb60*/  FMUL.FTZ R64, R64, R35 ;  /* 0x0000002340407220 */ /* 0x000fc40000410000 */
[----:B------:R-:W-:Y:S01]  /*bb70*/  IMAD.MOV.U32 R38, RZ, RZ, R152 ;  /* 0x000000ffff267224 */ /* 0x000fe200078e0098 */
[----:B------:R-:W-:Y:S01]  /*bb80*/  HMMA.16816.F32 R224, R4, R30, R40 ;  /* 0x0000001e04e0723c */ /* 0x000fe20000001828 */
[----:B------:R-:W2:Y:S01]  /*bb90*/  LDSM.16.MT88.4 R28, [R180+0xe000] ;  /* 0x00e00000b41c783b */ /* 0x000ea20000004200 */
[----:B------:R-:W-:Y:S01]  /*bba0*/  MOV R39, R153 ;  /* 0x0000009900277202 */ /* 0x000fe20000000f00 */
[-C--:B------:R-:W-:Y:S02]  /*bbb0*/  FMUL.FTZ R65, R65, R35.reuse ;  /* 0x0000002341417220 */ /* 0x080fe40000410000 */
        /* <DEDUP_REMOVED lines=9> */
[-C--:B------:R-:W-:Y:S01]  /*bc50*/  FMUL.FTZ R75, R75, R34.reuse ;  /* 0x000000224b4b7220 */ /* 0x080fe20000410000 */
[C---:B-1----:R-:W-:Y:S01]  /*bc60*/  HMMA.16816.F32 R172, R4.reuse, R24, R44 ;  /* 0x0000001804ac723c */ /* 0x042fe2000000182c */
[-C--:B------:R-:W-:Y:S02]  /*bc70*/  FMUL.FTZ R80, R80, R35.reuse ;  /* 0x0000002350507220 */ /* 0x080fe40000410000 */
[-C--:B------:R-:W-:Y:S02]  /*bc80*/  FMUL.FTZ R81, R81, R35.reuse ;  /* 0x0000002351517220 */ /* 0x080fe40000410000 */
[-C--:B------:R-:W-:Y:S02]  /*bc90*/  FMUL.FTZ R82, R82, R34.reuse ;  /* 0x0000002252527220 */ /* 0x080fe40000410000 */
[----:B------:R-:W-:Y:S01]  /*bca0*/  FMUL.FTZ R83, R83, R34 ;  /* 0x0000002253537220 */ /* 0x000fe20000410000 */
[----:B------:R-:W-:Y:S01]  /*bcb0*/  HMMA.16816.F32 R124, R4, R26, R48 ;  /* 0x0000001a047c723c */ /* 0x000fe20000001830 */
[----:B------:R-:W1:Y:S01]  /*bcc0*/  LDSM.16.MT88.4 R24, [R179+0xe000] ;  /* 0x00e00000b318783b */ /* 0x000e620000004200 */
[----:B------:R-:W-:-:S02]  /*bcd0*/  FMUL.FTZ R88, R88, R35 ;  /* 0x0000002358587220 */ /* 0x000fc40000410000 */
[-C--:B------:R-:W-:Y:S02]  /*bce0*/  FMUL.FTZ R89, R89, R35.reuse ;  /* 0x0000002359597220 */ /* 0x080fe40000410000 */
[-C--:B------:R-:W-:Y:S02]  /*bcf0*/  FMUL.FTZ R90, R90, R34.reuse ;  /* 0x000000225a5a7220 */ /* 0x080fe40000410000 */
[----:B------:R-:W-:Y:S01]  /*bd00*/  FMUL.FTZ R91, R91, R34 ;  /* 0x000000225b5b7220 */ /* 0x000fe20000410000 */
[----:B--2---:R-:W-:Y:S01]  /*bd10*/  HMMA.16816.F32 R152, R4, R28, R52 ;  /* 0x0000001c0498723c */ /* 0x004fe20000001834 */
[----:B------:R-:W-:Y:S01]  /*bd20*/  IMAD.MOV.U32 R47, RZ, RZ, R0 ;  /* 0x000000ffff2f7224 */ /* 0x000fe200078e0000 */
[----:B------:R-:W-:Y:S01]  /*bd30*/  LOP3.LUT R0, R17, UR27, RZ, 0x3c, !PT ;  /* 0x0000001b11007c12 */ /* 0x000fe2000f8e3cff */
[-C--:B------:R-:W-:Y:S01]  /*bd40*/  FMUL.FTZ R76, R76, R35.reuse ;  /* 0x000000234c4c7220 */ /* 0x080fe20000410000 */
[----:B------:R-:W-:Y:S01]  /*bd50*/  UIADD3 UR27, UR23, 0x646e171e, URZ ;  /* 0x646e171e171b7890 */ /* 0x000fe2000fffe03f */
[----:B------:R-:W-:-:S02]  /*bd60*/  FMUL.FTZ R77, R77, R35 ;  /* 0x000000234d4d7220 */ /* 0x000fc40000410000 */
[-C--:B------:R-:W-:Y:S01]  /*bd70*/  FMUL.FTZ R78, R78, R34.reuse ;  /* 0x000000224e4e7220 */ /* 0x080fe20000410000 */
[----:B------:R-:W-:Y:S01]  /*bd80*/  HMMA.16816.F32 R220, R4, R30, R56 ;  /* 0x0000001e04dc723c */ /* 0x000fe20000001838 */
[----:B------:R-:W2:Y:S01]  /*bd90*/  LDSM.16.MT88.4 R28, [R177+0x10000] ;  /* 0x01000000b11c783b */ /* 0x000ea20000004200 */
[----:B------:R-:W-:Y:S02]  /*bda0*/  FMUL.FTZ R79, R79, R34 ;  /* 0x000000224f4f7220 */ /* 0x000fe40000410000 */
[----:B------:R-:W-:Y:S02]  /*bdb0*/  IMAD.MOV.U32 R46, RZ, RZ, R2 ;  /* 0x000000ffff2e7224 */ /* 0x000fe400078e0002 */
[----:B------:R-:W-:Y:S02]  /*bdc0*/  IMAD.MOV.U32 R45, RZ, RZ, R12 ;  /* 0x000000ffff2d7224 */ /* 0x000fe400078e000c */
[----:B------:R-:W-:Y:S02]  /*bdd0*/  IMAD.MOV.U32 R58, RZ, RZ, R165 ;  /* 0x000000ffff3a7224 */ /* 0x000fe400078e00a5 */
[----:B------:R-:W-:-:S02]  /*bde0*/  IMAD.MOV.U32 R59, RZ, RZ, R164 ;  /* 0x000000ffff3b7224 */ /* 0x000fc400078e00a4 */
[-C--:B------:R-:W-:Y:S02]  /*bdf0*/  FMUL.FTZ R84, R84, R35.reuse ;  /* 0x0000002354547220 */ /* 0x080fe40000410000 */
[-C--:B------:R-:W-:Y:S02]  /*be00*/  FMUL.FTZ R85, R85, R35.reuse ;  /* 0x0000002355557220 */ /* 0x080fe40000410000 */
[-C--:B------:R-:W-:Y:S02]  /*be10*/  FMUL.FTZ R86, R86, R34.reuse ;  /* 0x0000002256567220 */ /* 0x080fe40000410000 */
[-C--:B------:R-:W-:Y:S02]  /*be20*/  FMUL.FTZ R87, R87, R34.reuse ;  /* 0x0000002257577220 */ /* 0x080fe40000410000 */
[-C--:B------:R-:W-:Y:S02]  /*be30*/  FMUL.FTZ R92, R92, R35.reuse ;  /* 0x000000235c5c7220 */ /* 0x080fe40000410000 */
[----:B------:R-:W-:Y:S01]  /*be40*/  FMUL.FTZ R93, R93, R35 ;  /* 0x000000235d5d7220 */ /* 0x000fe20000410000 */
[----:B-1----:R-:W-:Y:S01]  /*be50*/  HMMA.16816.F32 R116, R4, R24, R60 ;  /* 0x000000180474723c */ /* 0x002fe2000000183c */
[----:B------:R-:W-:-:S02]  /*be60*/  FMUL.FTZ R94, R94, R34 ;  /* 0x000000225e5e7220 */ /* 0x000fc40000410000 */
[-C--:B------:R-:W-:Y:S02]  /*be70*/  FMUL.FTZ R95, R95, R34.reuse ;  /* 0x000000225f5f7220 */ /* 0x080fe40000410000 */
[-C--:B------:R-:W-:Y:S02]  /*be80*/  FMUL.FTZ R96, R96, R35.reuse ;  /* 0x0000002360607220 */ /* 0x080fe40000410000 */
[----:B------:R-:W-:Y:S01]  /*be90*/  FMUL.FTZ R97, R97, R35 ;  /* 0x0000002361617220 */ /* 0x000fe20000410000 */
[C---:B------:R-:W-:Y:S01]  /*bea0*/  HMMA.16816.F32 R108, R4.reuse, R26, R64 ;  /* 0x0000001a046c723c */ /* 0x040fe20000001840 */
[----:B------:R-:W1:Y:S01]  /*beb0*/  LDSM.16.MT88.4 R24, [R178+0x10000] ;  /* 0x01000000b218783b */ /* 0x000e620000004200 */
[-C--:B------:R-:W-:Y:S02]  /*bec0*/  FMUL.FTZ R98, R98, R34.reuse ;  /* 0x0000002262627220 */ /* 0x080fe40000410000 */
[----:B------:R-:W-:Y:S02]  /*bed0*/  FMUL.FTZ R99, R99, R34 ;  /* 0x0000002263637220 */ /* 0x000fe40000410000 */
[----:B------:R-:W-:Y:S01]  /*bee0*/  IMAD.MOV.U32 R56, RZ, RZ, R217 ;  /* 0x000000ffff387224 */ /* 0x000fe200078e00d9 */
[----:B------:R-:W-:Y:S01]  /*bef0*/  MOV R66, R166 ;  /* 0x000000a600427202 */ /* 0x000fe20000000f00 */
[----:B------:R-:W-:Y:S01]  /*bf00*/  IMAD.MOV.U32 R64, RZ, RZ, R167 ;  /* 0x000000ffff407224 */ /* 0x000fe200078e00a7 */
[----:B--2---:R-:W-:Y:S01]  /*bf10*/  HMMA.16816.F32 R68, R4, R28, R68 ;  /* 0x0000001c0444723c */ /* 0x004fe20000001844 */
[----:B------:R-:W-:-:S02]  /*bf20*/  IMAD.MOV.U32 R65, RZ, RZ, R219 ;  /* 0x000000ffff417224 */ /* 0x000fc400078e00db */
[----:B------:R-:W-:Y:S02]  /*bf30*/  IMAD.MOV.U32 R67, RZ, RZ, R218 ;  /* 0x000000ffff437224 */ /* 0x000fe400078e00da */
[----:B------:R-:W-:Y:S02]  /*bf40*/  IMAD.MOV.U32 R57, RZ, RZ, R216 ;  /* 0x000000ffff397224 */ /* 0x000fe400078e00d8 */
[----:B------:R-:W-:Y:S01]  /*bf50*/  IMAD.MOV.U32 R48, RZ, RZ, R163 ;  /* 0x000000ffff307224 */ /* 0x000fe200078e00a3 */
[----:B------:R-:W-:Y:S01]  /*bf60*/  HMMA.16816.F32 R52, R4, R30, R72 ;  /* 0x0000001e0434723c */ /* 0x000fe20000001848 */
[----:B------:R-:W2:Y:S01]  /*bf70*/  LDSM.16.MT88.4 R28, [R180+0x10000] ;  /* 0x01000000b41c783b */ /* 0x000ea20000004200 */
[----:B------:R-:W-:Y:S02]  /*bf80*/  IMAD.MOV.U32 R49, RZ, RZ, R162 ;  /* 0x000000ffff317224 */ /* 0x000fe400078e00a2 */
[----:B------:R-:W-:Y:S02]  /*bf90*/  IMAD.MOV.U32 R50, RZ, RZ, R161 ;  /* 0x000000ffff327224 */ /* 0x000fe400078e00a1 */
[----:B------:R-:W-:-:S02]  /*bfa0*/  IMAD.MOV.U32 R51, RZ, RZ, R160 ;  /* 0x000000ffff337224 */ /* 0x000fc400078e00a0 */
[----:B------:R-:W-:Y:S02]  /*bfb0*/  IMAD.MOV.U32 R74, RZ, RZ, R3 ;  /* 0x000000ffff4a7224 */ /* 0x000fe400078e0003 */
[----:B------:R-:W-:Y:S02]  /*bfc0*/  IMAD.MOV.U32 R75, RZ, RZ, R13 ;  /* 0x000000ffff4b7224 */ /* 0x000fe400078e000d */
[----:B------:R-:W-:Y:S02]  /*bfd0*/  IMAD.MOV.U32 R72, RZ, RZ, R134 ;  /* 0x000000ffff487224 */ /* 0x000fe400078e0086 */
[----:B------:R-:W-:Y:S01]  /*bfe0*/  IMAD.MOV.U32 R73, RZ, RZ, R135 ;  /* 0x000000ffff497224 */ /* 0x000fe200078e0087 */
[C---:B-1----:R-:W-:Y:S07]  /*bff0*/  HMMA.16816.F32 R156, R4.reuse, R26, R80 ;  /* 0x0000001a049c723c */ /* 0x042fee0000001850 */
[----:B------:R-:W-:Y:S01]  /*c000*/  IMAD.MOV.U32 R82, RZ, RZ, R38 ;  /* 0x000000ffff527224 */ /* 0x000fe200078e0026 */
[----:B------:R-:W-:Y:S01]  /*c010*/  HMMA.16816.F32 R60, R4, R24, R76 ;  /* 0x00000018043c723c */ /* 0x000fe2000000184c */
[----:B------:R-:W1:Y:S01]  /*c020*/  LDSM.16.MT88.4 R24, [R179+0x10000] ;  /* 0x01000000b318783b */ /* 0x000e620000004200 */
[----:B------:R-:W-:Y:S01]  /*c030*/  IMAD.MOV.U32 R83, RZ, RZ, R39 ;  /* 0x000000ffff537224 */ /* 0x000fe200078e0027 */
[----:B------:R-:W3:Y:S01]  /*c040*/  LDC.U8 R78, c[0x0][0x2d8] ;  /* 0x0000b600ff4e7b82 */ /* 0x000ee20000000000 */
[----:B------:R-:W-:-:S03]  /*c050*/  IMAD.MOV.U32 R81, RZ, RZ, R51 ;  /* 0x000000ffff517224 */ /* 0x000fc600078e0033 */
[----:B------:R-:W-:Y:S01]  /*c060*/  IMAD.MOV.U32 R79, RZ, RZ, R133 ;  /* 0x000000ffff4f7224 */ /* 0x000fe200078e0085 */
[----:B------:R-:W-:Y:S01]  /*c070*/  MOV R77, R50 ;  /* 0x00000032004d7202 */ /* 0x000fe20000000f00 */
[C---:B--2---:R-:W-:Y:S07]  /*c080*/  HMMA.16816.F32 R164, R4.reuse, R30, R88 ;  /* 0x0000001e04a4723c */ /* 0x044fee0000001858 */
[----:B------:R-:W-:Y:S01]  /*c090*/  IMAD.WIDE.U32 R30, R0, -0x326172a9, RZ ;  /* 0xcd9e8d57001e7825 */ /* 0x000fe200078e00ff */
[----:B------:R-:W-:Y:S03]  /*c0a0*/  HMMA.16816.F32 R132, R4, R28, R84 ;  /* 0x0000001c0484723c */ /* 0x000fe60000001854 */
[----:B------:R-:W-:Y:S01]  /*c0b0*/  IMAD.MOV.U32 R91, RZ, RZ, R56 ;  /* 0x000000ffff5b7224 */ /* 0x000fe200078e0038 */
[----:B------:R-:W-:Y:S01]  /*c0c0*/  LOP3.LUT R2, R31, UR26, R82, 0x96, !PT ;  /* 0x0000001a1f027c12 */ /* 0x000fe2000f8e9652 */
[----:B------:R-:W-:Y:S01]  /*c0d0*/  IMAD.MOV.U32 R90, RZ, RZ, R57 ;  /* 0x000000ffff5a7224 */ /* 0x000fe200078e0039 */
[----:B------:R-:W-:Y:S01]  /*c0e0*/  LOP3.LUT R0, R33, UR24, R30, 0x96, !PT ;  /* 0x0000001821007c12 */ /* 0x000fe2000f8e961e */
[----:B------:R-:W-:-:S02]  /*c0f0*/  IMAD.MOV.U32 R89, RZ, RZ, R58 ;  /* 0x000000ffff597224 */ /* 0x000fc400078e003a */
[----:B------:R-:W-:-:S04]  /*c100*/  IMAD.WIDE.U32 R2, R2, -0x2daee0ad, RZ ;  /* 0xd2511f5302027825 */ /* 0x000fc800078e00ff */
[----:B------:R-:W-:Y:S01]  /*c110*/  IMAD.WIDE.U32 R12, R0, -0x2daee0ad, RZ ;  /* 0xd2511f53000c7825 */ /* 0x000fe200078e00ff */
[----:B------:R-:W-:-:S03]  /*c120*/  LOP3.LUT R3, R3, UR21, R144, 0x96, !PT ;  /* 0x0000001503037c12 */ /* 0x000fc6000f8e9690 */
[----:B------:R-:W-:Y:S01]  /*c130*/  IMAD.MOV.U32 R88, RZ, RZ, R59 ;  /* 0x000000ffff587224 */ /* 0x000fe200078e003b */
[----:B------:R-:W-:Y:S01]  /*c140*/  LOP3.LUT R0, R13, UR5, R2, 0x96, !PT ;  /* 0x000000050d007c12 */ /* 0x000fe2000f8e9602 */
[----:B------:R-:W-:Y:S01]  /*c150*/  IMAD.WIDE.U32 R2, R3, -0x326172a9, RZ ;  /* 0xcd9e8d5703027825 */ /* 0x000fe200078e00ff */
[----:B------:R-:W-:-:S03]  /*c160*/  LOP3.LUT R13, R19, UR4, R14, 0x96, !PT ;  /* 0x00000004130d7c12 */ /* 0x000fc6000f8e960e */
[----:B------:R-:W-:Y:S01]  /*c170*/  IMAD.WIDE.U32 R14, R0, -0x326172a9, RZ ;  /* 0xcd9e8d57000e7825 */ /* 0x000fe200078e00ff */
[----:B------:R-:W-:Y:S01]  /*c180*/  LOP3.LUT R3, R3, UR8, R32, 0x96, !PT ;  /* 0x0000000803037c12 */ /* 0x000fe2000f8e9620 */
[C---:B-1----:R-:W-:Y:S02]  /*c190*/  HMMA.16816.F32 R216, R4.reuse, R24, R92 ;  /* 0x0000001804d8723c */ /* 0x042fe4000000185c */
[----:B------:R-:W-:Y:S01]  /*c1a0*/  IMAD.WIDE.U32 R16, R13, -0x2daee0ad, RZ ;  /* 0xd2511f530d107825 */ /* 0x000fe200078e00ff */
[----:B------:R-:W-:Y:S02]  /*c1b0*/  LOP3.LUT R0, R15, UR4, R2, 0x96, !PT ;  /* 0x000000040f007c12 */ /* 0x000fe4000f8e9602 */
[----:B------:R-:W-:Y:S01]  /*c1c0*/  LOP3.LUT R15, R21, UR20, R18, 0x96, !PT ;  /* 0x00000014150f7c12 */ /* 0x000fe2000f8e9612 */
[----:B------:R-:W-:Y:S02]  /*c1d0*/  IMAD.WIDE.U32 R2, R3, -0x2daee0ad, RZ ;  /* 0xd2511f5303027825 */ /* 0x000fe400078e00ff */
[----:B------:R-:W-:Y:S01]  /*c1e0*/  HMMA.16816.F32 R160, R4, R26, R96 ;  /* 0x0000001a04a0723c */ /* 0x000fe20000001860 */
[----:B------:R-:W-:Y:S01]  /*c1f0*/  LDSM.16.MT88.4 R24, [R177+0xe800] ;  /* 0x00e80000b118783b */ /* 0x000fe20000004200 */
[----:B------:R-:W-:Y:S01]  /*c200*/  IMAD.WIDE.U32 R38, R0, -0x2daee0ad, RZ ;  /* 0xd2511f5300267825 */ /* 0x000fe200078e00ff */
[----:B------:R-:W-:-:S03]  /*c210*/  LOP3.LUT R0, R3, UR29, R12, 0x96, !PT ;  /* 0x0000001d03007c12 */ /* 0x000fc6000f8e960c */
[----:B------:R-:W-:Y:S01]  /*c220*/  IMAD.MOV.U32 R86, RZ, RZ, R49 ;  /* 0x000000ffff567224 */ /* 0x000fe200078e0031 */
[----:B------:R-:W-:Y:S01]  /*c230*/  LOP3.LUT R2, R39, UR16, R2, 0x96, !PT ;  /* 0x0000001027027c12 */ /* 0x000fe2000f8e9602 */
[----:B------:R-:W-:Y:S01]  /*c240*/  IMAD.WIDE.U32 R12, R0, -0x326172a9, RZ ;  /* 0xcd9e8d57000c7825 */ /* 0x000fe200078e00ff */
[----:B------:R-:W-:Y:S02]  /*c250*/  LOP3.LUT R4, R17, UR16, R22, 0x96, !PT ;  /* 0x0000001011047c12 */ /* 0x000fe4000f8e9616 */
[----:B------:R-:W-:Y:S01]  /*c260*/  LOP3.LUT R17, R21, UR20, R18, 0x96, !PT ;  /* 0x0000001415117c12 */ /* 0x000fe2000f8e9612 */
[----:B------:R-:W-:Y:S01]  /*c270*/  IMAD.WIDE.U32 R2, R2, -0x326172a9, RZ ;  /* 0xcd9e8d5702027825 */ /* 0x000fe200078e00ff */
[----:B------:R-:W-:-:S03]  /*c280*/  LOP3.LUT R43, R13, UR20, R14, 0x96, !PT ;  /* 0x000000140d2b7c12 */ /* 0x000fc6000f8e960e */
[----:B------:R-:W-:Y:S01]  /*c290*/  IMAD.WIDE.U32 R4, R4, -0x326172a9, RZ ;  /* 0xcd9e8d5704047825 */ /* 0x000fe200078e00ff */
[----:B------:R-:W-:Y:S02]  /*c2a0*/  LOP3.LUT R36, R3, UR28, R12, 0x96, !PT ;  /* 0x0000001c03247c12 */ /* 0x000fe4000f8e960c */
[C---:B------:R-:W-:Y:S01]  /*c2b0*/  LOP3.LUT R0, R2.reuse, 0xff, RZ, 0xc0, !PT ;  /* 0x000000ff02007812 */ /* 0x040fe200078ec0ff */
[----:B------:R-:W-:Y:S01]  /*c2c0*/  IMAD.MOV.U32 R98, RZ, RZ, R65 ;  /* 0x000000ffff627224 */ /* 0x000fe200078e0041 */
[----:B------:R-:W-:Y:S01]  /*c2d0*/  LOP3.LUT R94, R2, 0xffff, RZ, 0xc0, !PT ;  /* 0x0000ffff025e7812 */ /* 0x000fe200078ec0ff */
[----:B------:R-:W-:Y:S01]  /*c2e0*/  IMAD.MOV.U32 R99, RZ, RZ, R66 ;  /* 0x000000ffff637224 */ /* 0x000fe200078e0042 */
[--C-:B------:R-:W-:Y:S01]  /*c2f0*/  SHF.R.U32.HI R40, RZ, 0x10, R2.reuse ;  /* 0x00000010ff287819 */ /* 0x100fe20000011602 */
[----:B------:R-:W-:Y:S01]  /*c300*/  IMAD.MOV.U32 R96, RZ, RZ, R75 ;  /* 0x000000ffff607224 */ /* 0x000fe200078e004b */
[----:B------:R-:W-:Y:S01]  /*c310*/  SHF.R.U32.HI R39, RZ, 0x18, R2 ;  /* 0x00000018ff277819 */ /* 0x000fe20000011602 */
[----:B------:R-:W-:Y:S01]  /*c320*/  IMAD.WIDE.U32 R2, R15, -0x2daee0ad, RZ ;  /* 0xd2511f530f027825 */ /* 0x000fe200078e00ff */
[----:B------:R-:W-:-:S02]  /*c330*/  LOP3.LUT R7, R4, 0xff, RZ, 0xc0, !PT ;  /* 0x000000ff04077812 */ /* 0x000fc400078ec0ff */
[----:B------:R-:W-:Y:S01]  /*c340*/  LOP3.LUT R6, R5, UR28, R20, 0x96, !PT ;  /* 0x0000001c05067c12 */ /* 0x000fe2000f8e9614 */
[----:B------:R-:W-:Y:S01]  /*c350*/  IMAD.MOV.U32 R95, RZ, RZ, R48 ;  /* 0x000000ffff5f7224 */ /* 0x000fe200078e0030 */
[----:B------:R-:W-:Y:S01]  /*c360*/  LOP3.LUT R28, R3, UR27, R16, 0x96, !PT ;  /* 0x0000001b031c7c12 */ /* 0x000fe2000f8e9610 */
[----:B------:R-:W-:Y:S01]  /*c370*/  LDSM.16.MT88.4 R20, [R177+0xc800] ;  /* 0x00c80000b114783b */ /* 0x000fe20000004200 */
[C---:B------:R-:W-:Y:S02]  /*c380*/  LOP3.LUT R29, R2.reuse, 0xff, RZ, 0xc0, !PT ;  /* 0x000000ff021d7812 */ /* 0x040fe400078ec0ff */
[----:B------:R-:W-:Y:S02]  /*c390*/  LOP3.LUT R42, R2, 0xffff, RZ, 0xc0, !PT ;  /* 0x0000ffff022a7812 */ /* 0x000fe400078ec0ff */
[--C-:B------:R-:W-:Y:S02]  /*c3a0*/  SHF.R.U32.HI R44, RZ, 0x10, R2.reuse ;  /* 0x00000010ff2c7819 */ /* 0x100fe40000011602 */
[----:B------:R-:W-:Y:S01]  /*c3b0*/  SHF.R.U32.HI R37, RZ, 0x18, R2 ;  /* 0x00000018ff257819 */ /* 0x000fe20000011602 */
[----:B------:R-:W-:Y:S01]  /*c3c0*/  IMAD.WIDE.U32 R2, R17, -0x2daee0ad, RZ ;  /* 0xd2511f5311027825 */ /* 0x000fe200078e00ff */
[----:B------:R-:W-:-:S02]  /*c3d0*/  LOP3.LUT R18, R4, 0xffff, RZ, 0xc0, !PT ;  /* 0x0000ffff04127812 */ /* 0x000fc400078ec0ff */
[----:B---3--:R-:W-:Y:S02]  /*c3e0*/  ISETP.GE.U32.AND P3, PT, R78, R0, PT ;  /* 0x000000004e00720c */ /* 0x008fe40003f66070 */
[----:B------:R-:W-:Y:S02]  /*c3f0*/  LOP3.LUT R0, R3, UR27, R102, 0x96, !PT ;  /* 0x0000001b03007c12 */ /* 0x000fe4000f8e9666 */
[----:B------:R-:W-:Y:S01]  /*c400*/  LOP3.LUT R5, R2, 0xffff, RZ, 0xc0, !PT ;  /* 0x0000ffff02057812 */ /* 0x000fe200078ec0ff */
[----:B------:R-:W-:Y:S01]  /*c410*/  FFMA.FTZ R3, R143, c[0x0][0x23c], -R11 ;  /* 0x00008f008f037a23 */ /* 0x000fe2000001080b */
[----:B------:R-:W-:Y:S02]  /*c420*/  ISETP.GE.U32.AND P2, PT, R78, R7, PT ;  /* 0x000000074e00720c */ /* 0x000fe40003f46070 */
[----:B------:R-:W-:Y:S01]  /*c430*/  LOP3.LUT R13, R2, 0xff, RZ, 0xc0, !PT ;  /* 0x000000ff020d7812 */ /* 0x000fe200078ec0ff */
[----:B------:R1:W-:Y:S01]  /*c440*/  MUFU.EX2 R76, R3 ;  /* 0x00000003004c7308 */ /* 0x0003e20000000800 */
[----:B------:R-:W-:-:S02]  /*c450*/  SHF.R.U32.HI R12, RZ, 0x10, R2 ;  /* 0x00000010ff0c7819 */ /* 0x000fc40000011602 */
[----:B------:R-:W-:Y:S02]  /*c460*/  SHF.R.U32.HI R7, RZ, 0x18, R2 ;  /* 0x00000018ff077819 */ /* 0x000fe40000011602 */
[----:B------:R-:W-:Y:S02]  /*c470*/  LOP3.LUT R2, R6, 0xff, RZ, 0xc0, !PT ;  /* 0x000000ff06027812 */ /* 0x000fe400078ec0ff */
[----:B------:R-:W-:Y:S02]  /*c480*/  SHF.R.U32.HI R41, RZ, 0x10, R4 ;  /* 0x00000010ff297819 */ /* 0x000fe40000011604 */
[----:B------:R-:W-:Y:S01]  /*c490*/  ISETP.GE.U32.AND P6, PT, R78, R2, PT ;  /* 0x000000024e00720c */ /* 0x000fe20003fc6070 */
[----:B------:R-:W-:Y:S01]  /*c4a0*/  @!P2 HADD2 R170, -R210.H0_H0, -RZ.H0_H0 ;  /* 0xa00000ffd2aaa230 */ /* 0x000fe20000000900 */
[----:B------:R-:W-:Y:S02]  /*c4b0*/  SHF.R.U32.HI R2, RZ, 0x18, R6 ;  /* 0x00000018ff027819 */ /* 0x000fe40000011606 */
[----:B------:R-:W-:-:S02]  /*c4c0*/  SHF.R.U32.HI R4, RZ, 0x18, R4 ;  /* 0x00000018ff047819 */ /* 0x000fc40000011604 */
[----:B------:R-:W-:Y:S01]  /*c4d0*/  ISETP.GE.U32.AND P1, PT, R78, R2, PT ;  /* 0x000000024e00720c */ /* 0x000fe20003f26070 */
[----:B-1----:R-:W-:Y:S01]  /*c4e0*/  FFMA.FTZ R3, R149, c[0x0][0x23c], -R11 ;  /* 0x00008f0095037a23 */ /* 0x002fe2000001080b */
[----:B------:R-:W-:Y:S02]  /*c4f0*/  LOP3.LUT R2, R6, 0xffff, RZ, 0xc0, !PT ;  /* 0x0000ffff06027812 */ /* 0x000fe400078ec0ff */
[----:B------:R-:W-:Y:S01]  /*c500*/  ISETP.GE.U32.AND P0, PT, R78, R4, PT ;  /* 0x000000044e00720c */ /* 0x000fe20003f06070 */
[----:B------:R1:W-:Y:S01]  /*c510*/  MUFU.EX2 R97, R3 ;  /* 0x0000000300617308 */ /* 0x0003e20000000800 */
[----:B------:R-:W-:Y:S01]  /*c520*/  SHF.R.U32.HI R4, RZ, 0x10, R6 ;  /* 0x00000010ff047819 */ /* 0x000fe20000011606 */
[----:B------:R-:W-:Y:S01]  /*c530*/  @!P6 HADD2 R100, -R209.H0_H0, -RZ.H0_H0 ;  /* 0xa00000ffd164e230 */ /* 0x000fe20000000900 */
[----:B------:R-:W-:Y:S02]  /*c540*/  SHF.R.U32.HI R2, RZ, 0x8, R2 ;  /* 0x00000008ff027819 */ /* 0x000fe40000011602 */
[----:B------:R-:W-:-:S02]  /*c550*/  LOP3.LUT R4, R4, 0xff, RZ, 0xc0, !PT ;  /* 0x000000ff04047812 */ /* 0x000fc400078ec0ff */
[----:B------:R-:W-:Y:S01]  /*c560*/  LOP3.LUT R2, R2, 0xffff, RZ, 0xc0, !PT ;  /* 0x0000ffff02027812 */ /* 0x000fe200078ec0ff */
[----:B------:R-:W-:Y:S01]  /*c570*/  @!P1 HADD2 R136, -R211.H0_H0, -RZ.H0_H0 ;  /* 0xa00000ffd3889230 */ /* 0x000fe20000000900 */
[C---:B------:R-:W-:Y:S02]  /*c580*/  ISETP.GE.U32.AND P5, PT, R78.reuse, R4, PT ;  /* 0x000000044e00720c */ /* 0x040fe40003fa6070 */
[----:B------:R-:W-:Y:S01]  /*c590*/  ISETP.GE.U32.AND P4, PT, R78, R2, PT ;  /* 0x000000024e00720c */ /* 0x000fe20003f86070 */
[----:B------:R-:W-:Y:S01]  /*c5a0*/  @!P0 HADD2 R244, -R146.H0_H0, -RZ.H0_H0 ;  /* 0xa00000ff92f48230 */ /* 0x000fe20000000900 */
[----:B------:R-:W-:Y:S01]  /*c5b0*/  SHF.R.U32.HI R4, RZ, 0x8, R5 ;  /* 0x00000008ff047819 */ /* 0x000fe20000011605 */
[----:B------:R-:W-:Y:S01]  /*c5c0*/  FFMA.FTZ R5, R150, c[0x0][0x23c], -R10 ;  /* 0x00008f0096057a23 */ /* 0x000fe2000001080a */
[----:B------:R-:W-:Y:S01]  /*c5d0*/  SHF.R.U32.HI R2, RZ, 0x8, R18 ;  /* 0x00000008ff027819 */ /* 0x000fe20000011612 */
[----:B-1----:R-:W-:Y:S01]  /*c5e0*/  FFMA.FTZ R3, R142, c[0x0][0x23c], -R11 ;  /* 0x00008f008e037a23 */ /* 0x002fe2000001080b */
[----:B------:R-:W-:Y:S01]  /*c5f0*/  @!P6 PRMT R209, R100, 0x5410, RZ ;  /* 0x0000541064d1e816 */ /* 0x000fe200000000ff */
[----:B------:R1:W-:Y:S01]  /*c600*/  MUFU.EX2 R85, R5 ;  /* 0x0000000500557308 */ /* 0x0003e20000000800 */
[----:B------:R-:W-:Y:S01]  /*c610*/  LOP3.LUT R2, R2, 0xffff, RZ, 0xc0, !PT ;  /* 0x0000ffff02027812 */ /* 0x000fe200078ec0ff */
[----:B------:R-:W2:Y:S01]  /*c620*/  LDSM.16.MT88.4 R16, [R180+0xc800] ;  /* 0x00c80000b410783b */ /* 0x000ea20000004200 */
[----:B------:R-:W-:Y:S01]  /*c630*/  PRMT R13, R13, 0x5410, R4 ;  /* 0x000054100d0d7816 */ /* 0x000fe20000000004 */
[----:B------:R-:W-:Y:S01]  /*c640*/  IMAD.MOV.U32 R150, RZ, RZ, R73 ;  /* 0x000000ffff967224 */ /* 0x000fe200078e0049 */
[----:B------:R-:W-:Y:S01]  /*c650*/  ISETP.GE.U32.AND P6, PT, R78, R2, PT ;  /* 0x000000024e00720c */ /* 0x000fe20003fc6070 */
[----:B------:R-:W-:Y:S01]  /*c660*/  @!P4 HADD2 R101, -R212.H0_H0, -RZ.H0_H0 ;  /* 0xa00000ffd465c230 */ /* 0x000fe20000000900 */
[----:B------:R-:W-:Y:S01]  /*c670*/  SHF.R.U32.HI R4, RZ, 0x10, R0 ;  /* 0x00000010ff047819 */ /* 0x000fe20000011600 */
[----:B------:R3:W-:Y:S01]  /*c680*/  MUFU.EX2 R80, R3 ;  /* 0x0000000300507308 */ /* 0x0007e20000000800 */
[----:B------:R-:W-:-:S02]  /*c690*/  LOP3.LUT R2, R0, 0xffff, RZ, 0xc0, !PT ;  /* 0x0000ffff00027812 */ /* 0x000fc400078ec0ff */
[----:B------:R-:W-:Y:S02]  /*c6a0*/  LOP3.LUT R6, R0, 0xff, RZ, 0xc0, !PT ;  /* 0x000000ff00067812 */ /* 0x000fe400078ec0ff */
[----:B------:R-:W-:Y:S02]  /*c6b0*/  SHF.R.U32.HI R2, RZ, 0x8, R2 ;  /* 0x00000008ff027819 */ /* 0x000fe40000011602 */
[----:B------:R-:W-:Y:S02]  /*c6c0*/  PRMT R78, R78, 0x7054, R78 ;  /* 0x000070544e4e7816 */ /* 0x000fe4000000004e */
[----:B-1----:R-:W-:Y:S02]  /*c6d0*/  SHF.R.U32.HI R5, RZ, 0x18, R0 ;  /* 0x00000018ff057819 */ /* 0x002fe40000011600 */
[----:B------:R-:W-:Y:S02]  /*c6e0*/  LOP3.LUT R0, R4, 0xff, RZ, 0xc0, !PT ;  /* 0x000000ff04007812 */ /* 0x000fe400078ec0ff */
[----:B------:R-:W-:-:S02]  /*c6f0*/  PRMT R6, R6, 0x5410, R2 ;  /* 0x0000541006067816 */ /* 0x000fc40000000002 */
[----:B------:R-:W-:Y:S01]  /*c700*/  PRMT R5, R0, 0x5410, R5 ;  /* 0x0000541000057816 */ /* 0x000fe20000000005 */
[----:B---3--:R-:W-:Y:S01]  /*c710*/  FFMA.FTZ R3, R141, c[0x0][0x23c], -R11 ;  /* 0x00008f008d037a23 */ /* 0x008fe2000001080b */
[----:B------:R-:W-:Y:S01]  /*c720*/  @!P1 PRMT R211, R136, 0x5410, RZ ;  /* 0x0000541088d39816 */ /* 0x000fe200000000ff */
[----:B------:R-:W-:Y:S01]  /*c730*/  FFMA.FTZ R0, R169, c[0x0][0x23c], -R10 ;  /* 0x00008f00a9007a23 */ /* 0x000fe2000001080a */
[----:B------:R-:W-:Y:S01]  /*c740*/  MOV R149, R74 ;  /* 0x0000004a00957202 */ /* 0x000fe20000000f00 */
[----:B------:R1:W-:Y:S01]  /*c750*/  MUFU.EX2 R87, R3 ;  /* 0x0000000300577308 */ /* 0x0003e20000000800 */
[----:B------:R-:W-:Y:S01]  /*c760*/  @!P5 HADD2 R169, -R213.H0_H0, -RZ.H0_H0 ;  /* 0xa00000ffd5a9d230 */ /* 0x000fe20000000900 */
[----:B------:R-:W-:Y:S02]  /*c770*/  @!P0 PRMT R146, R244, 0x5410, RZ ;  /* 0x00005410f4928816 */ /* 0x000fe400000000ff */
[----:B------:R-:W-:Y:S02]  /*c780*/  @!P4 PRMT R212, R101, 0x5410, RZ ;  /* 0x0000541065d4c816 */ /* 0x000fe400000000ff */
[----:B------:R-:W-:-:S02]  /*c790*/  @!P5 PRMT R213, R169, 0x5410, RZ ;  /* 0x00005410a9d5d816 */ /* 0x000fc400000000ff */
[----:B------:R3:W-:Y:S01]  /*c7a0*/  MUFU.EX2 R92, R0 ;  /* 0x00000000005c7308 */ /* 0x0007e20000000800 */
[----:B------:R-:W-:Y:S02]  /*c7b0*/  @!P2 PRMT R210, R170, 0x5410, RZ ;  /* 0x00005410aad2a816 */ /* 0x000fe400000000ff */
[----:B-1----:R-:W-:-:S04]  /*c7c0*/  LOP3.LUT R3, R12, 0xff, RZ, 0xc0, !PT ;  /* 0x000000ff0c037812 */ /* 0x002fc800078ec0ff */
[----:B------:R-:W-:Y:S01]  /*c7d0*/  PRMT R7, R3, 0x5410, R7 ;  /* 0x0000541003077816 */ /* 0x000fe20000000007 */
[--C-:B------:R-:W-:Y:S01]  /*c7e0*/  FFMA.FTZ R3, R168, c[0x0][0x23c], -R10.reuse ;  /* 0x00008f00a8037a23 */ /* 0x100fe2000001080a */
[----:B------:R-:W-:Y:S02]  /*c7f0*/  @!P6 HADD2 R168, -R208.H0_H0, -RZ.H0_H0 ;  /* 0xa00000ffd0a8e230 */ /* 0x000fe40000000900 */
[----:B---3--:R-:W-:Y:S01]  /*c800*/  HSET2.LE.AND R0, R6, R78, PT ;  /* 0x0000004e06007233 */ /* 0x008fe20003803000 */
[----:B------:R1:W3:Y:S01]  /*c810*/  MUFU.EX2 R93, R3 ;  /* 0x00000003005d7308 */ /* 0x0002e20000000800 */
[----:B------:R-:W4:Y:S01]  /*c820*/  LDC.U8 R244, c[0x0][0x2d8] ;  /* 0x0000b600fff47b82 */ /* 0x000f220000000000 */
[----:B------:R-:W-:Y:S01]  /*c830*/  @!P6 PRMT R208, R168, 0x5410, RZ ;  /* 0x00005410a8d0e816 */ /* 0x000fe200000000ff */
[----:B-1----:R-:W-:Y:S01]  /*c840*/  FFMA.FTZ R3, R151, c[0x0][0x23c], -R10 ;  /* 0x00008f0097037a23 */ /* 0x002fe2000001080a */
[----:B---3--:R-:W-:Y:S01]  /*c850*/  F2FP.PACK_AB R2, R93, R85 ;  /* 0x000000555d02723e */ /* 0x008fe200000000ff */
[----:B------:R-:W-:-:S03]  /*c860*/  IMAD.MOV.U32 R151, RZ, RZ, R72 ;  /* 0x000000ffff977224 */ /* 0x000fc600078e0048 */
[----:B------:R1:W3:Y:S01]  /*c870*/  MUFU.EX2 R84, R3 ;  /* 0x0000000300547308 */ /* 0x0002e20000000800 */
[C---:B------:R-:W-:Y:S02]  /*c880*/  PRMT R143, R2.reuse, 0x7610, R143 ;  /* 0x00007610028f7816 */ /* 0x040fe4000000008f */
[----:B------:R-:W-:Y:S01]  /*c890*/  PRMT R141, R2, 0x7632, R141 ;  /* 0x00007632028d7816 */ /* 0x000fe2000000008d */
[----:B------:R-:W-:Y:S01]  /*c8a0*/  HSET2.LE.AND R2, R5, R78, PT ;  /* 0x0000004e05027233 */ /* 0x000fe20003803000 */
[----:B-1----:R-:W-:-:S04]  /*c8b0*/  F2FP.PACK_AB R3, R97, R76 ;  /* 0x0000004c6103723e */ /* 0x002fc800000000ff */
[C---:B------:R-:W-:Y:S02]  /*c8c0*/  PRMT R145, R3.reuse, 0x7610, R145 ;  /* 0x0000761003917816 */ /* 0x040fe40000000091 */
[----:B------:R-:W-:-:S04]  /*c8d0*/  PRMT R142, R3, 0x7632, R142 ;  /* 0x00007632038e7816 */ /* 0x000fc8000000008e */
[----:B------:R-:W-:-:S04]  /*c8e0*/  PRMT R3, R145, 0x5410, R142 ;  /* 0x0000541091037816 */ /* 0x000fc8000000008e */
[----:B------:R-:W-:Y:S02]  /*c8f0*/  LOP3.LUT R4, R0, R3, RZ, 0xc0, !PT ;  /* 0x0000000300047212 */ /* 0x000fe400078ec0ff */
[----:B------:R-:W-:-:S04]  /*c900*/  PRMT R0, R143, 0x5410, R141 ;  /* 0x000054108f007816 */ /* 0x000fc8000000008d */
[----:B------:R-:W-:Y:S02]  /*c910*/  LOP3.LUT R5, R2, R0, RZ, 0xc0, !PT ;  /* 0x0000000002057212 */ /* 0x000fe400078ec0ff */
[----:B------:R-:W-:Y:S02]  /*c920*/  F2FP.PACK_AB R0, R87, R80 ;  /* 0x000000505700723e */ /* 0x000fe400000000ff */
[----:B---3--:R-:W-:Y:S02]  /*c930*/  F2FP.PACK_AB R2, R92, R84 ;  /* 0x000000545c02723e */ /* 0x008fe400000000ff */
[C---:B------:R-:W-:Y:S02]  /*c940*/  PRMT R140, R0.reuse, 0x7610, R140 ;  /* 0x00007610008c7816 */ /* 0x040fe4000000008c */
[----:B------:R-:W-:Y:S01]  /*c950*/  PRMT R138, R0, 0x7632, R138 ;  /* 0x00007632008a7816 */ /* 0x000fe2000000008a */
[----:B------:R-:W-:Y:S01]  /*c960*/  HSET2.LE.AND R0, R13, R78, PT ;  /* 0x0000004e0d007233 */ /* 0x000fe20003803000 */
[----:B------:R-:W-:Y:S01]  /*c970*/  PRMT R139, R2, 0x7610, R139 ;  /* 0x00007610028b7816 */ /* 0x000fe2000000008b */
[----:B------:R-:W1:Y:S01]  /*c980*/  LDSM.16.MT88.4 R12, [R178+0xc800] ;  /* 0x00c80000b20c783b */ /* 0x000e620000004200 */
[----:B------:R-:W-:-:S02]  /*c990*/  PRMT R3, R140, 0x5410, R138 ;  /* 0x000054108c037816 */ /* 0x000fc4000000008a */
[----:B------:R-:W-:Y:S01]  /*c9a0*/  PRMT R137, R2, 0x7632, R137 ;  /* 0x0000763202897816 */ /* 0x000fe20000000089 */
[----:B------:R-:W-:Y:S01]  /*c9b0*/  HSET2.LE.AND R2, R7, R78, PT ;  /* 0x0000004e07027233 */ /* 0x000fe20003803000 */
[----:B------:R-:W-:Y:S01]  /*c9c0*/  LOP3.LUT R6, R0, R3, RZ, 0xc0, !PT ;  /* 0x0000000300067212 */ /* 0x000fe200078ec0ff */
[----:B------:R-:W-:Y:S01]  /*c9d0*/  IMAD.MOV.U32 R78, RZ, RZ, R67 ;  /* 0x000000ffff4e7224 */ /* 0x000fe200078e0043 */
[----:B------:R-:W-:-:S04]  /*c9e0*/  PRMT R0, R139, 0x5410, R137 ;  /* 0x000054108b007816 */ /* 0x000fc80000000089 */
[----:B------:R-:W-:Y:S01]  /*c9f0*/  LOP3.LUT R7, R2, R0, RZ, 0xc0, !PT ;  /* 0x0000000002077212 */ /* 0x000fe200078ec0ff */
[----:B------:R-:W-:Y:S02]  /*ca00*/  IMAD.MOV.U32 R0, RZ, RZ, R79 ;  /* 0x000000ffff007224 */ /* 0x000fe400078e004f */
[----:B------:R-:W-:Y:S02]  /*ca10*/  IMAD.MOV.U32 R79, RZ, RZ, R64 ;  /* 0x000000ffff4f7224 */ /* 0x000fe400078e0040 */
[----:B------:R-:W-:Y:S02]  /*ca20*/  IMAD.MOV.U32 R2, RZ, RZ, R85 ;  /* 0x000000ffff027224 */ /* 0x000fe400078e0055 */
[C---:B--2---:R-:W-:Y:S07]  /*ca30*/  HMMA.16816.F32 R64, R4.reuse, R18, R232 ;  /* 0x000000120440723c */ /* 0x044fee00000018e8 */
[----:B------:R-:W-:Y:S01]  /*ca40*/  IMAD.MOV.U32 R235, RZ, RZ, R79 ;  /* 0x000000ffffeb7224 */ /* 0x000fe200078e004f */
[----:B------:R-:W-:Y:S01]  /*ca50*/  HMMA.16816.F32 R48, R4, R22, R240 ;  /* 0x000000160430723c */ /* 0x000fe200000018f0 */
[----:B------:R-:W-:-:S02]  /*ca60*/  IMAD.MOV.U32 R232, RZ, RZ, R150 ;  /* 0x000000ffffe87224 */ /* 0x000fc400078e0096 */
[----:B------:R-:W-:Y:S02]  /*ca70*/  IMAD.MOV.U32 R233, RZ, RZ, R149 ;  /* 0x000000ffffe97224 */ /* 0x000fe400078e0095 */
[----:B------:R-:W-:Y:S02]  /*ca80*/  IMAD.MOV.U32 R234, RZ, RZ, R96 ;  /* 0x000000ffffea7224 */ /* 0x000fe400078e0060 */
[----:B------:R-:W-:Y:S01]  /*ca90*/  MOV R243, R87 ;  /* 0x0000005700f37202 */ /* 0x000fe20000000f00 */
[----:B------:R-:W-:Y:S01]  /*caa0*/  HMMA.16816.F32 R120, R4, R16, R120 ;  /* 0x000000100478723c */ /* 0x000fe20000001878 */
[----:B------:R-:W-:Y:S01]  /*cab0*/  IMAD.MOV.U32 R242, RZ, RZ, R84 ;  /* 0x000000fffff27224 */ /* 0x000fe200078e0054 */
[----:B------:R-:W-:Y:S01]  /*cac0*/  LDSM.16.MT88.4 R16, [R179+0xe800] ;  /* 0x00e80000b310783b */ /* 0x000fe20000004200 */
[----:B------:R-:W-:Y:S02]  /*cad0*/  IMAD.MOV.U32 R241, RZ, RZ, R80 ;  /* 0x000000fffff17224 */ /* 0x000fe400078e0050 */
[----:B------:R-:W-:-:S03]  /*cae0*/  IMAD.MOV.U32 R240, RZ, RZ, R81 ;  /* 0x000000fffff07224 */ /* 0x000fc600078e0051 */
[C---:B-1----:R-:W-:Y:S07]  /*caf0*/  HMMA.16816.F32 R56, R4.reuse, R14, R236 ;  /* 0x0000000e0438723c */ /* 0x042fee00000018ec */
[----:B------:R-:W-:Y:S01]  /*cb00*/  IMAD.MOV.U32 R239, RZ, RZ, R77 ;  /* 0x000000ffffef7224 */ /* 0x000fe200078e004d */
[----:B------:R-:W-:Y:S01]  /*cb10*/  HMMA.16816.F32 R112, R4, R12, R112 ;  /* 0x0000000c0470723c */ /* 0x000fe20000001870 */
[----:B------:R-:W-:Y:S01]  /*cb20*/  IMAD.MOV.U32 R237, RZ, RZ, R76 ;  /* 0x000000ffffed7224 */ /* 0x000fe200078e004c */
[----:B------:R-:W1:Y:S01]  /*cb30*/  LDSM.16.MT88.4 R12, [R179+0xc800] ;  /* 0x00c80000b30c783b */ /* 0x000e620000004200 */
[----:B------:R-:W-:-:S02]  /*cb40*/  IMAD.MOV.U32 R236, RZ, RZ, R78 ;  /* 0x000000ffffec7224 */ /* 0x000fc400078e004e */
[----:B------:R-:W-:-:S03]  /*cb50*/  IMAD.MOV.U32 R238, RZ, RZ, R97 ;  /* 0x000000ffffee7224 */ /* 0x000fc600078e0061 */
[C---:B------:R-:W-:Y:S07]  /*cb60*/  HMMA.16816.F32 R76, R4.reuse, R24, R204 ;  /* 0x00000018044c723c */ /* 0x040fee00000018cc */
[----:B------:R-:W-:Y:S01]  /*cb70*/  IMAD.MOV.U32 R205, RZ, RZ, R83 ;  /* 0x000000ffffcd7224 */ /* 0x000fe200078e0053 */
[----:B------:R-:W-:Y:S01]  /*cb80*/  HMMA.16816.F32 R104, R4, R20, R104 ;  /* 0x000000140468723c */ /* 0x000fe20000001868 */
[----:B------:R-:W-:Y:S01]  /*cb90*/  IMAD.MOV.U32 R207, RZ, RZ, R148 ;  /* 0x000000ffffcf7224 */ /* 0x000fe200078e0094 */
[----:B------:R-:W2:Y:S01]  /*cba0*/  LDSM.16.MT88.4 R20, [R180+0xe800] ;  /* 0x00e80000b414783b */ /* 0x000ea20000004200 */
[----:B------:R-:W-:-:S02]  /*cbb0*/  IMAD.MOV.U32 R204, RZ, RZ, R82 ;  /* 0x000000ffffcc7224 */ /* 0x000fc400078e0052 */
[----:B------:R-:W3:Y:S03]  /*cbc0*/  LDC.U8 R205, c[0x0][0x2d8] ;  /* 0x0000b600ffcd7b82 */ /* 0x000ee60000000000 */
[----:B------:R-:W-:Y:S01]  /*cbd0*/  LOP3.LUT R3, R31, UR26, R204, 0x96, !PT ;  /* 0x0000001a1f037c12 */ /* 0x000fe2000f8e96cc */
[----:B------:R-:W-:Y:S01]  /*cbe0*/  HMMA.16816.F32 R80, R4, R26, R224 ;  /* 0x0000001a0450723c */ /* 0x000fe200000018e0 */
[----:B------:R-:W-:Y:S06]  /*cbf0*/  LDSM.16.MT88.4 R24, [R179+0x10800] ;  /* 0x01080000b318783b */ /* 0x000fec0000004200 */
[----:B------:R-:W-:-:S02]  /*cc00*/  IMAD.MOV.U32 R227, RZ, RZ, R207 ;  /* 0x000000ffffe37224 */ /* 0x000fc400078e00cf */
[----:B------:R-:W-:Y:S02]  /*cc10*/  IMAD.MOV.U32 R224, RZ, RZ, R88 ;  /* 0x000000ffffe07224 */ /* 0x000fe400078e0058 */
[----:B------:R-:W-:Y:S02]  /*cc20*/  IMAD.MOV.U32 R225, RZ, RZ, R89 ;  /* 0x000000ffffe17224 */ /* 0x000fe400078e0059 */
[----:B------:R-:W-:Y:S01]  /*cc30*/  IMAD.MOV.U32 R226, RZ, RZ, R90 ;  /* 0x000000ffffe27224 */ /* 0x000fe200078e005a */
[----:B-1----:R-:W-:Y:S01]  /*cc40*/  HMMA.16816.F32 R128, R4, R12, R128 ;  /* 0x0000000c0480723c */ /* 0x002fe20000001880 */
[C---:B---3--:R-:W-:Y:S02]  /*cc50*/  ISETP.GE.U32.AND P1, PT, R205.reuse, R29, PT ;  /* 0x0000001dcd00720c */ /* 0x048fe40003f26070 */
[----:B------:R1:W3:Y:S01]  /*cc60*/  LDL.LU.S16 R29, [R1+0x4] ;  /* 0x00000400011d7983 */ /* 0x0002e20000300600 */
[----:B------:R-:W-:-:S04]  /*cc70*/  ISETP.GE.U32.AND P4, PT, R205, R39, PT ;  /* 0x00000027cd00720c */ /* 0x000fc80003f86070 */
[----:B------:R-:W-:Y:S01]  /*cc80*/  HMMA.16816.F32 R72, R4, R14, R228 ;  /* 0x0000000e0448723c */ /* 0x000fe200000018e4 */
[----:B------:R-:W5:Y:S01]  /*cc90*/  LDSM.16.MT88.4 R12, [R178+0xe800] ;  /* 0x00e80000b20c783b */ /* 0x000f620000004200 */
[----:B------:R-:W-:-:S05]  /*cca0*/  ISETP.GE.U32.AND P2, PT, R205, R37, PT ;  /* 0x00000025cd00720c */ /* 0x000fca0003f46070 */
[----:B------:R-:W-:Y:S01]  /*ccb0*/  IMAD.MOV.U32 R231, RZ, RZ, R94 ;  /* 0x000000ffffe77224 */ /* 0x000fe200078e005e */
[C---:B--2---:R-:W-:Y:S01]  /*ccc0*/  HMMA.16816.F32 R152, R4.reuse, R20, R152 ;  /* 0x000000140498723c */ /* 0x044fe20000001898 */
[----:B------:R-:W-:Y:S02]  /*ccd0*/  IMAD.MOV.U32 R230, RZ, RZ, R151 ;  /* 0x000000ffffe67224 */ /* 0x000fe400078e0097 */
[----:B------:R-:W-:Y:S02]  /*cce0*/  IMAD.MOV.U32 R94, RZ, RZ, R86 ;  /* 0x000000ffff5e7224 */ /* 0x000fe400078e0056 */
[----:B------:R-:W-:Y:S02]  /*ccf0*/  IMAD.MOV.U32 R229, RZ, RZ, R98 ;  /* 0x000000ffffe57224 */ /* 0x000fe400078e0062 */
[----:B------:R-:W-:Y:S01]  /*cd00*/  IMAD.MOV.U32 R228, RZ, RZ, R99 ;  /* 0x000000ffffe47224 */ /* 0x000fe200078e0063 */
[----:B------:R-:W-:Y:S01]  /*cd10*/  HMMA.16816.F32 R220, R4, R22, R220 ;  /* 0x0000001604dc723c */ /* 0x000fe200000018dc */
[----:B------:R-:W-:Y:S01]  /*cd20*/  LDSM.16.MT88.4 R20, [R180+0x10800] ;  /* 0x01080000b414783b */ /* 0x000fe20000004200 */
[----:B------:R-:W-:-:S02]  /*cd30*/  IMAD.MOV.U32 R207, RZ, RZ, R231 ;  /* 0x000000ffffcf7224 */ /* 0x000fc400078e00e7 */
[----:B------:R-:W-:Y:S01]  /*cd40*/  IMAD.MOV.U32 R206, RZ, RZ, R228 ;  /* 0x000000ffffce7224 */ /* 0x000fe200078e00e4 */
[----:B------:R-:W-:Y:S01]  /*cd50*/  MOV R228, R229 ;  /* 0x000000e500e47202 */ /* 0x000fe20000000f00 */
[----:B------:R-:W-:Y:S01]  /*cd60*/  IMAD.MOV.U32 R229, RZ, RZ, R0 ;  /* 0x000000ffffe57224 */ /* 0x000fe200078e0000 */
[----:B------:R-:W-:Y:S01]  /*cd70*/  LOP3.LUT R0, R41, 0xff, RZ, 0xc0, !PT ;  /* 0x000000ff29007812 */ /* 0x000fe200078ec0ff */
[----:B------:R-:W-:Y:S02]  /*cd80*/  IMAD.MOV.U32 R204, RZ, RZ, R206 ;  /* 0x000000ffffcc7224 */ /* 0x000fe400078e00ce */
[----:B------:R-:W-:Y:S01]  /*cd90*/  IMAD.MOV.U32 R206, RZ, RZ, R235 ;  /* 0x000000ffffce7224 */ /* 0x000fe200078e00eb */
[----:B------:R-:W-:Y:S01]  /*cda0*/  ISETP.GE.U32.AND P5, PT, R205, R0, PT ;  /* 0x00000000cd00720c */ /* 0x000fe20003fa6070 */
[----:B------:R-:W-:Y:S01]  /*cdb0*/  IMAD.MOV.U32 R231, RZ, RZ, R91 ;  /* 0x000000ffffe77224 */ /* 0x000fe200078e005b */
[----:B------:R-:W-:-:S04]  /*cdc0*/  LOP3.LUT R0, R28, 0xff, RZ, 0xc0, !PT ;  /* 0x000000ff1c007812 */ /* 0x000fc800078ec0ff */
[----:B------:R-:W-:Y:S02]  /*cdd0*/  ISETP.GE.U32.AND P6, PT, R205, R0, PT ;  /* 0x00000000cd00720c */ /* 0x000fe40003fc6070 */
[----:B------:R-:W-:-:S05]  /*cde0*/  LOP3.LUT R0, R40, 0xff, RZ, 0xc0, !PT ;  /* 0x000000ff28007812 */ /* 0x000fca00078ec0ff */
[----:B------:R-:W-:Y:S01]  /*cdf0*/  @!P5 HADD2 R171, -R147.H0_H0, -RZ.H0_H0 ;  /* 0xa00000ff93abd230 */ /* 0x000fe20000000900 */
[C---:B-----5:R-:W-:Y:S04]  /*ce00*/  HMMA.16816.F32 R84, R4.reuse, R12, R172 ;  /* 0x0000000c0454723c */ /* 0x060fe800000018ac */
[----:B------:R-:W-:Y:S02]  /*ce10*/  @!P5 PRMT R147, R171, 0x5410, RZ ;  /* 0x00005410ab93d816 */ /* 0x000fe400000000ff */
[----:B------:R-:W-:Y:S02]  /*ce20*/  ISETP.GE.U32.AND P5, PT, R205, R0, PT ;  /* 0x00000000cd00720c */ /* 0x000fe40003fa6070 */
[----:B------:R-:W-:Y:S01]  /*ce30*/  HMMA.16816.F32 R148, R4, R14, R124 ;  /* 0x0000000e0494723c */ /* 0x000fe2000000187c */
[----:B------:R-:W2:Y:S01]  /*ce40*/  LDSM.16.MT88.4 R12, [R177+0x10800] ;  /* 0x01080000b10c783b */ /* 0x000ea20000004200 */
[----:B------:R-:W-:Y:S01]  /*ce50*/  SHF.R.U32.HI R0, RZ, 0x10, R28 ;  /* 0x00000010ff007819 */ /* 0x000fe2000001161c */
[----:B------:R-:W-:Y:S01]  /*ce60*/  @!P6 HADD2 R245, -R145.H0_H0, -RZ.H0_H0 ;  /* 0xa00000ff91f5e230 */ /* 0x000fe20000000900 */
[----:B------:R-:W-:-:S02]  /*ce70*/  IMAD.MOV.U32 R205, RZ, RZ, R236 ;  /* 0x000000ffffcd7224 */ /* 0x000fc400078e00ec */
[----:B------:R-:W-:Y:S02]  /*ce80*/  IMAD.MOV.U32 R173, RZ, RZ, R240 ;  /* 0x000000ffffad7224 */ /* 0x000fe400078e00f0 */
[C---:B------:R-:W-:Y:S01]  /*ce90*/  HMMA.16816.F32 R124, R4.reuse, R16, R116 ;  /* 0x00000010047c723c */ /* 0x040fe20000001874 */
[----:B------:R-:W-:Y:S01]  /*cea0*/  @!P6 PRMT R145, R245, 0x5410, RZ ;  /* 0x00005410f591e816 */ /* 0x000fe200000000ff */
[----:B------:R-:W-:Y:S02]  /*ceb0*/  IMAD.MOV.U32 R240, RZ, RZ, R241 ;  /* 0x000000fffff07224 */ /* 0x000fe400078e00f1 */
[----:B------:R-:W-:Y:S01]  /*cec0*/  IMAD.MOV.U32 R241, RZ, RZ, R242 ;  /* 0x000000fffff17224 */ /* 0x000fe200078e00f2 */
[----:B------:R-:W-:Y:S01]  /*ced0*/  MOV R242, R243 ;  /* 0x000000f300f27202 */ /* 0x000fe20000000f00 */
[----:B------:R-:W-:Y:S02]  /*cee0*/  IMAD.MOV.U32 R172, RZ, RZ, R239 ;  /* 0x000000ffffac7224 */ /* 0x000fe400078e00ef */
[----:B------:R-:W-:Y:S01]  /*cef0*/  HMMA.16816.F32 R116, R4, R18, R108 ;  /* 0x000000120474723c */ /* 0x000fe2000000186c */
[----:B------:R-:W5:Y:S01]  /*cf00*/  LDSM.16.MT88.4 R16, [R178+0x10800] ;  /* 0x01080000b210783b */ /* 0x000f620000004200 */
[----:B------:R-:W-:-:S02]  /*cf10*/  IMAD.MOV.U32 R243, RZ, RZ, R92 ;  /* 0x000000fffff37224 */ /* 0x000fc400078e005c */
[----:B------:R-:W-:Y:S02]  /*cf20*/  IMAD.MOV.U32 R239, RZ, RZ, R93 ;  /* 0x000000ffffef7224 */ /* 0x000fe400078e005d */
[----:B------:R-:W-:Y:S02]  /*cf30*/  IMAD.MOV.U32 R174, RZ, RZ, R94 ;  /* 0x000000ffffae7224 */ /* 0x000fe400078e005e */
[----:B------:R-:W-:Y:S01]  /*cf40*/  IMAD.MOV.U32 R175, RZ, RZ, R95 ;  /* 0x000000ffffaf7224 */ /* 0x000fe200078e005f */
[C---:B--2---:R-:W-:Y:S07]  /*cf50*/  HMMA.16816.F32 R108, R4.reuse, R12, R68 ;  /* 0x0000000c046c723c */ /* 0x044fee0000001844 */
[----:B------:R-:W-:Y:S01]  /*cf60*/  IMAD.MOV.U32 R71, RZ, RZ, R237 ;  /* 0x000000ffff477224 */ /* 0x000fe200078e00ed */
[----:B------:R-:W-:Y:S01]  /*cf70*/  HMMA.16816.F32 R96, R4, R14, R52 ;  /* 0x0000000e0460723c */ /* 0x000fe20000001834 */
[----:B------:R-:W-:Y:S01]  /*cf80*/  IMAD.MOV.U32 R237, RZ, RZ, R2 ;  /* 0x000000ffffed7224 */ /* 0x000fe200078e0002 */
[----:B------:R-:W-:-:S02]  /*cf90*/  LOP3.LUT R2, R0, 0xff, RZ, 0xc0, !PT ;  /* 0x000000ff00027812 */ /* 0x000fc400078ec0ff */
[----:B------:R-:W-:-:S03]  /*cfa0*/  LOP3.LUT R0, R28, 0xffff, RZ, 0xc0, !PT ;  /* 0x0000ffff1c007812 */ /* 0x000fc600078ec0ff */
[----:B------:R-:W-:Y:S02]  /*cfb0*/  LOP3.LUT R14, R33, UR24, R30, 0x96, !PT ;  /* 0x00000018210e7c12 */ /* 0x000fe4000f8e961e */
[----:B------:R-:W-:Y:S02]  /*cfc0*/  SHF.R.U32.HI R0, RZ, 0x8, R0 ;  /* 0x00000008ff007819 */ /* 0x000fe40000011600 */
[----:B----4-:R-:W-:Y:S02]  /*cfd0*/  ISETP.GE.U32.AND P0, PT, R244, R2, PT ;  /* 0x00000002f400720c */ /* 0x010fe40003f06070 */
[----:B------:R-:W-:Y:S01]  /*cfe0*/  LOP3.LUT R0, R0, 0xffff, RZ, 0xc0, !PT ;  /* 0x0000ffff00007812 */ /* 0x000fe200078ec0ff */
[----:B------:R-:W-:-:S03]  /*cff0*/  IMAD.WIDE.U32 R2, R3, -0x2daee0ad, RZ ;  /* 0xd2511f5303027825 */ /* 0x000fc600078e00ff */
[----:B------:R-:W-:Y:S01]  /*d000*/  ISETP.GE.U32.AND P6, PT, R244, R0, PT ;  /* 0x00000000f400720c */ /* 0x000fe20003fc6070 */
[----:B------:R-:W-:Y:S01]  /*d010*/  IMAD.WIDE.U32 R14, R14, -0x2daee0ad, RZ ;  /* 0xd2511f530e0e7825 */ /* 0x000fe200078e00ff */
[----:B------:R-:W-:-:S04]  /*d020*/  LOP3.LUT R3, R3, UR21, R144, 0x96, !PT ;  /* 0x0000001503037c12 */ /* 0x000fc8000f8e9690 */
[----:B------:R-:W-:Y:S01]  /*d030*/  LOP3.LUT R0, R15, UR5, R2, 0x96, !PT ;  /* 0x000000050f007c12 */ /* 0x000fe2000f8e9602 */
[----:B------:R-:W-:-:S05]  /*d040*/  IMAD.WIDE.U32 R2, R3, -0x326172a9, RZ ;  /* 0xcd9e8d5703027825 */ /* 0x000fca00078e00ff */
[----:B------:R-:W-:Y:S01]  /*d050*/  LOP3.LUT R3, R3, UR8, R32, 0x96, !PT ;  /* 0x0000000803037c12 */ /* 0x000fe2000f8e9620 */
[----:B------:R-:W-:Y:S01]  /*d060*/  @!P6 HADD2 R246, -R142.H0_H0, -RZ.H0_H0 ;  /* 0xa00000ff8ef6e230 */ /* 0x000fe20000000900 */
[----:B------:R-:W-:Y:S01]  /*d070*/  IMAD.WIDE.U32 R32, R0, -0x326172a9, RZ ;  /* 0xcd9e8d5700207825 */ /* 0x000fe200078e00ff */
[----:B------:R-:W-:-:S03]  /*d080*/  SHF.R.U32.HI R0, RZ, 0x18, R28 ;  /* 0x00000018ff007819 */ /* 0x000fc6000001161c */
[----:B------:R-:W-:Y:S02]  /*d090*/  @!P6 PRMT R142, R246, 0x5410, RZ ;  /* 0x00005410f68ee816 */ /* 0x000fe400000000ff */
[----:B------:R-:W-:Y:S01]  /*d0a0*/  ISETP.GE.U32.AND P6, PT, R244, R0, PT ;  /* 0x00000000f400720c */ /* 0x000fe20003fc6070 */
[----:B------:R-:W-:Y:S01]  /*d0b0*/  IMAD.WIDE.U32 R12, R3, -0x2daee0ad, RZ ;  /* 0xd2511f53030c7825 */ /* 0x000fe200078e00ff */
[----:B------:R-:W-:-:S03]  /*d0c0*/  LOP3.LUT R15, R33, UR4, R2, 0x96, !PT ;  /* 0x00000004210f7c12 */ /* 0x000fc6000f8e9602 */
[----:B------:R-:W-:Y:S01]  /*d0d0*/  IMAD.WIDE.U32 R2, R43, -0x2daee0ad, RZ ;  /* 0xd2511f532b027825 */ /* 0x000fe200078e00ff */
[----:B------:R-:W-:Y:S01]  /*d0e0*/  SHF.R.U32.HI R0, RZ, 0x8, R42 ;  /* 0x00000008ff007819 */ /* 0x000fe2000001162a */
[----:B------:R-:W-:-:S03]  /*d0f0*/  @!P0 HADD2 R250, -R143.H0_H0, -RZ.H0_H0 ;  /* 0xa00000ff8ffa8230 */ /* 0x000fc60000000900 */
[----:B------:R-:W-:Y:S02]  /*d100*/  LOP3.LUT R68, R3, UR27, R38, 0x96, !PT ;  /* 0x0000001b03447c12 */ /* 0x000fe4000f8e9626 */
[----:B------:R-:W-:Y:S02]  /*d110*/  LOP3.LUT R144, R2, 0xffff, RZ, 0xc0, !PT ;  /* 0x0000ffff02907812 */ /* 0x000fe400078ec0ff */
[----:B------:R-:W-:Y:S01]  /*d120*/  LOP3.LUT R3, R0, 0xffff, RZ, 0xc0, !PT ;  /* 0x0000ffff00037812 */ /* 0x000fe200078ec0ff */
[----:B------:R-:W-:Y:S02]  /*d130*/  FFMA.FTZ R0, R248, c[0x0][0x23c], -R11 ;  /* 0x00008f00f8007a23 */ /* 0x000fe4000001080b */
[----:B------:R-:W-:Y:S02]  /*d140*/  IMAD.WIDE.U32 R30, R15, -0x2daee0ad, RZ ;  /* 0xd2511f530f1e7825 */ /* 0x000fe400078e00ff */
[----:B------:R2:W-:Y:S01]  /*d150*/  MUFU.EX2 R236, R0 ;  /* 0x0000000000ec7308 */ /* 0x0005e20000000800 */
[----:B------:R-:W-:-:S02]  /*d160*/  @!P0 PRMT R143, R250, 0x5410, RZ ;  /* 0x00005410fa8f8816 */ /* 0x000fc400000000ff */
[----:B------:R-:W-:Y:S02]  /*d170*/  LOP3.LUT R38, R2, 0xff, RZ, 0xc0, !PT ;  /* 0x000000ff02267812 */ /* 0x000fe400078ec0ff */
[--C-:B------:R-:W-:Y:S02]  /*d180*/  SHF.R.U32.HI R39, RZ, 0x10, R2.reuse ;  /* 0x00000010ff277819 */ /* 0x100fe40000011602 */
[----:B------:R-:W-:Y:S02]  /*d190*/  SHF.R.U32.HI R37, RZ, 0x18, R2 ;  /* 0x00000018ff257819 */ /* 0x000fe40000011602 */
[----:B------:R-:W-:Y:S02]  /*d1a0*/  ISETP.GE.U32.AND P0, PT, R244, R3, PT ;  /* 0x00000003f400720c */ /* 0x000fe40003f06070 */
[----:B------:R-:W-:Y:S01]  /*d1b0*/  LOP3.LUT R2, R31, UR16, R12, 0x96, !PT ;  /* 0x000000101f027c12 */ /* 0x000fe2000f8e960c */
[----:B--2---:R-:W-:Y:S01]  /*d1c0*/  FFMA.FTZ R0, R251, c[0x0][0x23c], -R11 ;  /* 0x00008f00fb007a23 */ /* 0x004fe2000001080b */
[----:B------:R-:W-:Y:S01]  /*d1d0*/  LOP3.LUT R14, R13, UR29, R14, 0x96, !PT ;  /* 0x0000001d0d0e7c12 */ /* 0x000fe2000f8e960e */
[----:B------:R-:W-:-:S02]  /*d1e0*/  IMAD.MOV.U32 R70, RZ, RZ, R227 ;  /* 0x000000ffff467224 */ /* 0x000fc400078e00e3 */
[----:B------:R2:W-:Y:S01]  /*d1f0*/  MUFU.EX2 R235, R0 ;  /* 0x0000000000eb7308 */ /* 0x0005e20000000800 */
[----:B------:R-:W-:Y:S01]  /*d200*/  IMAD.MOV.U32 R227, RZ, RZ, R204 ;  /* 0x000000ffffe37224 */ /* 0x000fe200078e00cc */
[----:B------:R-:W-:Y:S01]  /*d210*/  MOV R204, R228 ;  /* 0x000000e400cc7202 */ /* 0x000fe20000000f00 */
[----:B------:R-:W-:Y:S02]  /*d220*/  FFMA.FTZ R12, R247, c[0x0][0x23c], -R11 ;  /* 0x00008f00f70c7a23 */ /* 0x000fe4000001080b */
[----:B------:R-:W-:Y:S01]  /*d230*/  IMAD.MOV.U32 R228, RZ, RZ, R229 ;  /* 0x000000ffffe47224 */ /* 0x000fe200078e00e5 */
[----:B------:R-:W-:Y:S01]  /*d240*/  @!P1 HADD2 R248, -R140.H0_H0, -RZ.H0_H0 ;  /* 0xa00000ff8cf89230 */ /* 0x000fe20000000900 */
[----:B------:R-:W-:Y:S02]  /*d250*/  IMAD.MOV.U32 R229, RZ, RZ, R230 ;  /* 0x000000ffffe57224 */ /* 0x000fe400078e00e6 */
[----:B------:R-:W-:Y:S01]  /*d260*/  IMAD.MOV.U32 R230, RZ, RZ, R234 ;  /* 0x000000ffffe67224 */ /* 0x000fe200078e00ea */
[----:B--2---:R-:W-:Y:S01]  /*d270*/  LOP3.LUT R0, R44, 0xff, RZ, 0xc0, !PT ;  /* 0x000000ff2c007812 */ /* 0x004fe200078ec0ff */
[----:B------:R-:W-:Y:S01]  /*d280*/  IMAD.MOV.U32 R69, RZ, RZ, R232 ;  /* 0x000000ffff457224 */ /* 0x000fe200078e00e8 */
[----:B------:R2:W-:Y:S01]  /*d290*/  MUFU.EX2 R234, R12 ;  /* 0x0000000c00ea7308 */ /* 0x0005e20000000800 */
[----:B-----5:R-:W-:Y:S01]  /*d2a0*/  HMMA.16816.F32 R92, R4, R16, R60 ;  /* 0x00000010045c723c */ /* 0x020fe2000000183c */
[----:B------:R-:W-:Y:S01]  /*d2b0*/  @!P1 PRMT R140, R248, 0x5410, RZ ;  /* 0x00005410f88c9816 */ /* 0x000fe200000000ff */
[----:B------:R-:W-:-:S02]  /*d2c0*/  IMAD.MOV.U32 R169, RZ, RZ, R69 ;  /* 0x000000ffffa97224 */ /* 0x000fc400078e0045 */
[----:B------:R-:W-:Y:S02]  /*d2d0*/  IMAD.MOV.U32 R69, RZ, RZ, R70 ;  /* 0x000000ffff457224 */ /* 0x000fe400078e0046 */
[----:B------:R-:W-:Y:S02]  /*d2e0*/  IMAD.MOV.U32 R70, RZ, RZ, R71 ;  /* 0x000000ffff467224 */ /* 0x000fe400078e0047 */
[----:B------:R-:W-:Y:S01]  /*d2f0*/  IMAD.MOV.U32 R41, RZ, RZ, R233 ;  /* 0x000000ffff297224 */ /* 0x000fe200078e00e9 */
[----:B--2---:R-:W-:Y:S01]  /*d300*/  LOP3.LUT R12, R36, 0xff, RZ, 0xc0, !PT ;  /* 0x000000ff240c7812 */ /* 0x004fe200078ec0ff */
[----:B------:R-:W-:-:S03]  /*d310*/  IMAD.MOV.U32 R71, RZ, RZ, R172 ;  /* 0x000000ffff477224 */ /* 0x000fc600078e00ac */
[----:B------:R-:W-:Y:S01]  /*d320*/  ISETP.GE.U32.AND P1, PT, R244, R12, PT ;  /* 0x0000000cf400720c */ /* 0x000fe20003f26070 */
[----:B------:R-:W-:Y:S02]  /*d330*/  IMAD.MOV.U32 R172, RZ, RZ, R173 ;  /* 0x000000ffffac7224 */ /* 0x000fe400078e00ad */
[----:B------:R-:W-:Y:S01]  /*d340*/  IMAD.MOV.U32 R173, RZ, RZ, R174 ;  /* 0x000000ffffad7224 */ /* 0x000fe200078e00ae */
[----:B------:R-:W-:Y:S01]  /*d350*/  MOV R174, R175 ;  /* 0x000000af00ae7202 */ /* 0x000fe20000000f00 */
[----:B------:R-:W-:Y:S02]  /*d360*/  IMAD.MOV.U32 R175, RZ, RZ, R224 ;  /* 0x000000ffffaf7224 */ /* 0x000fe400078e00e0 */
[----:B------:R-:W-:Y:S02]  /*d370*/  IMAD.MOV.U32 R224, RZ, RZ, R225 ;  /* 0x000000ffffe07224 */ /* 0x000fe400078e00e1 */
[----:B------:R-:W-:Y:S02]  /*d380*/  IMAD.MOV.U32 R225, RZ, RZ, R226 ;  /* 0x000000ffffe17224 */ /* 0x000fe400078e00e2 */
[----:B------:R-:W-:-:S02]  /*d390*/  IMAD.MOV.U32 R226, RZ, RZ, R231 ;  /* 0x000000ffffe27224 */ /* 0x000fc400078e00e7 */
[----:B------:R-:W-:Y:S02]  /*d3a0*/  IMAD.MOV.U32 R171, RZ, RZ, R69 ;  /* 0x000000ffffab7224 */ /* 0x000fe400078e0045 */
[----:B------:R-:W-:Y:S02]  /*d3b0*/  IMAD.MOV.U32 R168, RZ, RZ, R173 ;  /* 0x000000ffffa87224 */ /* 0x000fe400078e00ad */
[----:B------:R-:W-:Y:S01]  /*d3c0*/  IMAD.MOV.U32 R170, RZ, RZ, R174 ;  /* 0x000000ffffaa7224 */ /* 0x000fe200078e00ae */
[----:B------:R-:W-:Y:S01]  /*d3d0*/  @!P0 HADD2 R251, -R138.H0_H0, -RZ.H0_H0 ;  /* 0xa00000ff8afb8230 */ /* 0x000fe20000000900 */
[----:B------:R-:W-:Y:S01]  /*d3e0*/  IMAD.MOV.U32 R69, RZ, RZ, R172 ;  /* 0x000000ffff457224 */ /* 0x000fe200078e00ac */
[----:B------:R-:W-:Y:S01]  /*d3f0*/  MOV R174, R226 ;  /* 0x000000e200ae7202 */ /* 0x000fe20000000f00 */
[----:B------:R-:W-:Y:S02]  /*d400*/  IMAD.MOV.U32 R172, RZ, RZ, R224 ;  /* 0x000000ffffac7224 */ /* 0x000fe400078e00e0 */
[----:B------:R-:W-:-:S02]  /*d410*/  IMAD.MOV.U32 R173, RZ, RZ, R225 ;  /* 0x000000ffffad7224 */ /* 0x000fc400078e00e1 */
[----:B------:R-:W-:Y:S01]  /*d420*/  IMAD.MOV.U32 R224, RZ, RZ, R45 ;  /* 0x000000ffffe07224 */ /* 0x000fe200078e002d */
[----:B------:R-:W-:Y:S01]  /*d430*/  @!P0 PRMT R138, R251, 0x5410, RZ ;  /* 0x00005410fb8a8816 */ /* 0x000fe200000000ff */
[----:B------:R-:W-:Y:S02]  /*d440*/  IMAD.MOV.U32 R225, RZ, RZ, R46 ;  /* 0x000000ffffe17224 */ /* 0x000fe400078e002e */
[----:B------:R-:W-:Y:S02]  /*d450*/  IMAD.MOV.U32 R226, RZ, RZ, R47 ;  /* 0x000000ffffe27224 */ /* 0x000fe400078e002f */
[----:B------:R-:W-:Y:S01]  /*d460*/  HMMA.16816.F32 R44, R4, R26, R160 ;  /* 0x0000001a042c723c */ /* 0x000fe200000018a0 */
[----:B------:R-:W-:Y:S01]  /*d470*/  PRMT R248, R244, 0x7054, R244 ;  /* 0x00007054f4f87816 */ /* 0x000fe200000000f4 */
[----:B---3--:R-:W-:-:S05]  /*d480*/  @!P6 HADD2 R29, -R141.H0_H0, -RZ.H0_H0 ;  /* 0xa00000ff8d1de230 */ /* 0x008fca0000000900 */
[----:B------:R-:W-:Y:S01]  /*d490*/  PRMT R3, R29, 0x7610, R3 ;  /* 0x000076101d037816 */ /* 0x000fe20000000003 */
[----:B------:R-:W-:-:S03]  /*d4a0*/  IMAD.WIDE.U32 R28, R14, -0x326172a9, RZ ;  /* 0xcd9e8d570e1c7825 */ /* 0x000fc600078e00ff */
[----:B------:R-:W-:Y:S01]  /*d4b0*/  @!P6 PRMT R141, R3, 0x5410, RZ ;  /* 0x00005410038de816 */ /* 0x000fe200000000ff */
[----:B------:R-:W-:Y:S01]  /*d4c0*/  IMAD.WIDE.U32 R2, R2, -0x326172a9, RZ ;  /* 0xcd9e8d5702027825 */ /* 0x000fe200078e00ff */
[----:B------:R-:W-:-:S04]  /*d4d0*/  ISETP.GE.U32.AND P6, PT, R244, R0, PT ;  /* 0x00000000f400720c */ /* 0x000fc80003fc6070 */
[C---:B------:R-:W-:Y:S02]  /*d4e0*/  LOP3.LUT R13, R2.reuse, 0xffff, RZ, 0xc0, !PT ;  /* 0x0000ffff020d7812 */ /* 0x040fe400078ec0ff */
[----:B------:R-:W-:Y:S02]  /*d4f0*/  LOP3.LUT R15, R2, 0xff, RZ, 0xc0, !PT ;  /* 0x000000ff020f7812 */ /* 0x000fe400078ec0ff */
[--C-:B------:R-:W-:Y:S02]  /*d500*/  SHF.R.U32.HI R14, RZ, 0x10, R2.reuse ;  /* 0x00000010ff0e7819 */ /* 0x100fe40000011602 */
[----:B------:R-:W-:Y:S02]  /*d510*/  SHF.R.U32.HI R16, RZ, 0x18, R2 ;  /* 0x00000018ff107819 */ /* 0x000fe40000011602 */
[----:B------:R-:W-:Y:S01]  /*d520*/  LOP3.LUT R2, R3, UR28, R28, 0x96, !PT ;  /* 0x0000001c03027c12 */ /* 0x000fe2000f8e961c */
[----:B------:R-:W-:Y:S01]  /*d530*/  FFMA.FTZ R3, R252, c[0x0][0x23c], -R10 ;  /* 0x00008f00fc037a23 */ /* 0x000fe2000001080a */
[----:B------:R-:W-:-:S03]  /*d540*/  SHF.R.U32.HI R12, RZ, 0x8, R13 ;  /* 0x00000008ff0c7819 */ /* 0x000fc6000001160d */
[----:B------:R2:W-:Y:S01]  /*d550*/  MUFU.EX2 R232, R3 ;  /* 0x0000000300e87308 */ /* 0x0005e20000000800 */
[----:B------:R-:W-:Y:S01]  /*d560*/  PRMT R15, R15, 0x5410, R12 ;  /* 0x000054100f0f7816 */ /* 0x000fe2000000000c */
[----:B------:R-:W-:Y:S01]  /*d570*/  FFMA.FTZ R12, R41, c[0x0][0x23c], -R10 ;  /* 0x00008f00290c7a23 */ /* 0x000fe2000001080a */
[----:B------:R-:W-:Y:S01]  /*d580*/  @!P6 HADD2 R247, -R139.H0_H0, -RZ.H0_H0 ;  /* 0xa00000ff8bf7e230 */ /* 0x000fe20000000900 */
[----:B------:R-:W-:-:S04]  /*d590*/  FFMA.FTZ R0, R249, c[0x0][0x23c], -R11 ;  /* 0x00008f00f9007a23 */ /* 0x000fc8000001080b */
[----:B------:R3:W-:Y:S01]  /*d5a0*/  MUFU.EX2 R231, R12 ;  /* 0x0000000c00e77308 */ /* 0x0007e20000000800 */
[----:B------:R-:W-:Y:S02]  /*d5b0*/  @!P6 PRMT R139, R247, 0x5410, RZ ;  /* 0x00005410f78be816 */ /* 0x000fe400000000ff */
[----:B--2---:R-:W-:-:S04]  /*d5c0*/  SHF.R.U32.HI R3, RZ, 0x10, R36 ;  /* 0x00000010ff037819 */ /* 0x004fc80000011624 */
[----:B------:R-:W-:Y:S01]  /*d5d0*/  LOP3.LUT R3, R3, 0xff, RZ, 0xc0, !PT ;  /* 0x000000ff03037812 */ /* 0x000fe200078ec0ff */
[----:B------:R2:W4:Y:S01]  /*d5e0*/  MUFU.EX2 R233, R0 ;  /* 0x0000000000e97308 */ /* 0x0005220000000800 */
[--C-:B---3--:R-:W-:Y:S02]  /*d5f0*/  FFMA.FTZ R12, R169, c[0x0][0x23c], -R10.reuse ;  /* 0x00008f00a90c7a23 */ /* 0x108fe4000001080a */
[----:B------:R-:W-:Y:S01]  /*d600*/  ISETP.GE.U32.AND P6, PT, R244, R3, PT ;  /* 0x00000003f400720c */ /* 0x000fe20003fc6070 */
[----:B------:R-:W-:Y:S02]  /*d610*/  IMAD.MOV.U32 R169, RZ, RZ, R175 ;  /* 0x000000ffffa97224 */ /* 0x000fe400078e00af */
[----:B------:R-:W-:Y:S02]  /*d620*/  FFMA.FTZ R3, R171, c[0x0][0x23c], -R10 ;  /* 0x00008f00ab037a23 */ /* 0x000fe4000001080a */
[----:B------:R-:W-:Y:S02]  /*d630*/  IMAD.MOV.U32 R171, RZ, RZ, R168 ;  /* 0x000000ffffab7224 */ /* 0x000fe400078e00a8 */
[----:B------:R-:W-:-:S02]  /*d640*/  IMAD.MOV.U32 R168, RZ, RZ, R170 ;  /* 0x000000ffffa87224 */ /* 0x000fc400078e00aa */
[----:B------:R-:W-:Y:S02]  /*d650*/  IMAD.MOV.U32 R175, RZ, RZ, R230 ;  /* 0x000000ffffaf7224 */ /* 0x000fe400078e00e6 */
[----:B------:R-:W-:Y:S01]  /*d660*/  IMAD.MOV.U32 R170, RZ, RZ, R169 ;  /* 0x000000ffffaa7224 */ /* 0x000fe200078e00a9 */
[----:B--2---:R-:W-:Y:S01]  /*d670*/  SHF.R.U32.HI R0, RZ, 0x18, R36 ;  /* 0x00000018ff007819 */ /* 0x004fe20000011624 */
[----:B------:R-:W-:Y:S02]  /*d680*/  IMAD.MOV.U32 R169, RZ, RZ, R172 ;  /* 0x000000ffffa97224 */ /* 0x000fe400078e00ac */
[----:B------:R-:W-:Y:S01]  /*d690*/  IMAD.MOV.U32 R172, RZ, RZ, R173 ;  /* 0x000000ffffac7224 */ /* 0x000fe200078e00ad */
[----:B------:R-:W-:Y:S01]  /*d6a0*/  ISETP.GE.U32.AND P0, PT, R244, R0, PT ;  /* 0x00000000f400720c */ /* 0x000fe20003f06070 */
[----:B------:R-:W-:Y:S01]  /*d6b0*/  IMAD.MOV.U32 R173, RZ, RZ, R174 ;  /* 0x000000ffffad7224 */ /* 0x000fe200078e00ae */
[----:B------:R-:W-:Y:S01]  /*d6c0*/  LOP3.LUT R0, R14, 0xff, RZ, 0xc0, !PT ;  /* 0x000000ff0e007812 */ /* 0x000fe200078ec0ff */
[----:B------:R-:W-:Y:S01]  /*d6d0*/  IMAD.MOV.U32 R174, RZ, RZ, R175 ;  /* 0x000000ffffae7224 */ /* 0x000fe200078e00af */
[----:B------:R-:W-:Y:S01]  /*d6e0*/  MOV R175, R224 ;  /* 0x000000e000af7202 */ /* 0x000fe20000000f00 */
[----:B------:R-:W-:Y:S01]  /*d6f0*/  IMAD.MOV.U32 R224, RZ, RZ, R225 ;  /* 0x000000ffffe07224 */ /* 0x000fe200078e00e1 */
[----:B------:R-:W-:Y:S01]  /*d700*/  PRMT R14, R0, 0x5410, R16 ;  /* 0x00005410000e7816 */ /* 0x000fe20000000010 */
[----:B------:R-:W-:Y:S01]  /*d710*/  IMAD.MOV.U32 R225, RZ, RZ, R226 ;  /* 0x000000ffffe17224 */ /* 0x000fe200078e00e2 */
[C---:B------:R-:W-:Y:S01]  /*d720*/  HMMA.16816.F32 R40, R4.reuse, R24, R216 ;  /* 0x000000180428723c */ /* 0x040fe200000018d8 */
[----:B------:R-:W-:Y:S01]  /*d730*/  IMAD.MOV.U32 R226, RZ, RZ, R227 ;  /* 0x000000ffffe27224 */ /* 0x000fe200078e00e3 */
[----:B------:R-:W-:Y:S01]  /*d740*/  LOP3.LUT R0, R2, 0xffff, RZ, 0xc0, !PT ;  /* 0x0000ffff02007812 */ /* 0x000fe200078ec0ff */
[----:B------:R-:W-:Y:S01]  /*d750*/  IMAD.MOV.U32 R227, RZ, RZ, R204 ;  /* 0x000000ffffe37224 */ /* 0x000fe200078e00cc */
[----:B------:R-:W2:Y:S01]  /*d760*/  LDSM.16.MT88.4 R24, [R178+0xd000] ;  /* 0x00d00000b218783b */ /* 0x000ea20000004200 */
[----:B------:R-:W-:Y:S01]  /*d770*/  IMAD.MOV.U32 R204, RZ, RZ, R228 ;  /* 0x000000ffffcc7224 */ /* 0x000fe200078e00e4 */
[----:B------:R3:W-:Y:S01]  /*d780*/  MUFU.EX2 R230, R12 ;  /* 0x0000000c00e67308 */ /* 0x0007e20000000800 */
[----:B------:R-:W-:Y:S01]  /*d790*/  IMAD.MOV.U32 R228, RZ, RZ, R229 ;  /* 0x000000ffffe47224 */ /* 0x000fe200078e00e5 */
[C---:B------:R-:W-:Y:S08]  /*d7a0*/  HMMA.16816.F32 R60, R4.reuse, R18, R156 ;  /* 0x00000012043c723c */ /* 0x040ff0000000189c */
[C---:B------:R-:W-:Y:S01]  /*d7b0*/  HMMA.16816.F32 R88, R4.reuse, R20, R132 ;  /* 0x000000140458723c */ /* 0x040fe20000001884 */
[----:B------:R5:W1:Y:S07]  /*d7c0*/  MUFU.EX2 R229, R3 ;  /* 0x0000000300e57308 */ /* 0x000a6e0000000800 */
[----:B------:R-:W-:Y:S01]  /*d7d0*/  HMMA.16816.F32 R52, R4, R22, R164 ;  /* 0x000000160434723c */ /* 0x000fe200000018a4 */
[----:B---3--:R-:W-:-:S02]  /*d7e0*/  SHF.R.U32.HI R12, RZ, 0x8, R0 ;  /* 0x00000008ff0c7819 */ /* 0x008fc40000011600 */
[----:B------:R-:W-:Y:S01]  /*d7f0*/  LOP3.LUT R13, R2, 0xff, RZ, 0xc0, !PT ;  /* 0x000000ff020d7812 */ /* 0x000fe200078ec0ff */
[----:B------:R-:W-:Y:S01]  /*d800*/  IMAD.MOV.U32 R244, RZ, RZ, R171 ;  /* 0x000000fffff47224 */ /* 0x000fe200078e00ab */
[----:B----4-:R-:W-:Y:S01]  /*d810*/  F2FP.PACK_AB R0, R233, R234 ;  /* 0x000000eae900723e */ /* 0x010fe200000000ff */
[----:B------:R-:W-:Y:S01]  /*d820*/  IMAD.MOV.U32 R157, RZ, RZ, R168 ;  /* 0x000000ffff9d7224 */ /* 0x000fe200078e00a8 */
[----:B------:R-:W-:Y:S01]  /*d830*/  SHF.R.U32.HI R4, RZ, 0x10, R2 ;  /* 0x00000010ff047819 */ /* 0x000fe20000011602 */
[----:B------:R-:W-:Y:S01]  /*d840*/  IMAD.MOV.U32 R246, RZ, RZ, R170 ;  /* 0x000000fffff67224 */ /* 0x000fe200078e00aa */
[----:B-----5:R-:W-:Y:S01]  /*d850*/  F2FP.PACK_AB R3, R231, R232 ;  /* 0x000000e8e703723e */ /* 0x020fe200000000ff */
[----:B------:R-:W-:Y:S01]  /*d860*/  IMAD.MOV.U32 R245, RZ, RZ, R169 ;  /* 0x000000fffff57224 */ /* 0x000fe200078e00a9 */
[C---:B------:R-:W-:Y:S01]  /*d870*/  PRMT R136, R0.reuse, 0x7610, R136 ;  /* 0x0000761000887816 */ /* 0x040fe20000000088 */
[----:B------:R-:W-:Y:S01]  /*d880*/  LDSM.16.MT88.4 R16, [R177+0xd000] ;  /* 0x00d00000b110783b */ /* 0x000fe20000004200 */
[----:B------:R-:W-:Y:S01]  /*d890*/  PRMT R103, R0, 0x7632, R103 ;  /* 0x0000763200677816 */ /* 0x000fe20000000067 */
[--C-:B------:R-:W-:Y:S01]  /*d8a0*/  HSET2.LE.AND R0, R15, R248.reuse, PT ;  /* 0x000000f80f007233 */ /* 0x100fe20003803000 */
[----:B------:R-:W-:Y:S01]  /*d8b0*/  SHF.R.U32.HI R5, RZ, 0x18, R2 ;  /* 0x00000018ff057819 */ /* 0x000fe20000011602 */
[----:B------:R-:W-:Y:S01]  /*d8c0*/  IMAD.MOV.U32 R159, RZ, RZ, R224 ;  /* 0x000000ffff9f7224 */ /* 0x000fe200078e00e0 */
[----:B------:R-:W-:Y:S01]  /*d8d0*/  LOP3.LUT R4, R4, 0xff, RZ, 0xc0, !PT ;  /* 0x000000ff04047812 */ /* 0x000fe200078ec0ff */
[----:B------:R-:W-:Y:S01]  /*d8e0*/  IMAD.MOV.U32 R134, RZ, RZ, R204 ;  /* 0x000000ffff867224 */ /* 0x000fe200078e00cc */
[C---:B------:R-:W-:Y:S01]  /*d8f0*/  PRMT R102, R3.reuse, 0x7632, R102 ;  /* 0x0000763203667816 */ /* 0x040fe20000000066 */
[----:B------:R-:W-:Y:S01]  /*d900*/  IMAD.MOV.U32 R133, RZ, RZ, R205 ;  /* 0x000000ffff857224 */ /* 0x000fe200078e00cd */
[----:B------:R-:W-:Y:S01]  /*d910*/  PRMT R101, R3, 0x7610, R101 ;  /* 0x0000761003657816 */ /* 0x000fe20000000065 */
[----:B------:R-:W-:Y:S01]  /*d920*/  IMAD.MOV.U32 R132, RZ, RZ, R207 ;  /* 0x000000ffff847224 */ /* 0x000fe200078e00cf */
[----:B------:R-:W-:Y:S01]  /*d930*/  PRMT R3, R136, 0x5410, R103 ;  /* 0x0000541088037816 */ /* 0x000fe20000000067 */
[----:B------:R-:W-:Y:S01]  /*d940*/  @!P2 HADD2 R249, -R137.H0_H0, -RZ.H0_H0 ;  /* 0xa00000ff89f9a230 */ /* 0x000fe20000000900 */
[----:B------:R-:W-:Y:S01]  /*d950*/  PRMT R5, R4, 0x5410, R5 ;  /* 0x0000541004057816 */ /* 0x000fe20000000005 */
[----:B------:R-:W-:Y:S01]  /*d960*/  HSET2.LE.AND R2, R14, R248, PT ;  /* 0x000000f80e027233 */ /* 0x000fe20003803000 */
[----:B------:R-:W-:Y:S01]  /*d970*/  F2FP.PACK_AB R4, R235, R236 ;  /* 0x000000eceb04723e */ /* 0x000fe200000000ff */
[----:B------:R-:W-:Y:S01]  /*d980*/  IMAD.MOV.U32 R156, RZ, RZ, R172 ;  /* 0x000000ffff9c7224 */ /* 0x000fe200078e00ac */
[----:B------:R-:W-:Y:S01]  /*d990*/  LOP3.LUT R6, R0, R3, RZ, 0xc0, !PT ;  /* 0x0000000300067212 */ /* 0x000fe200078ec0ff */
[----:B------:R-:W-:Y:S01]  /*d9a0*/  IMAD.MOV.U32 R135, RZ, RZ, R174 ;  /* 0x000000ffff877224 */ /* 0x000fe200078e00ae */
[----:B------:R-:W-:Y:S01]  /*d9b0*/  PRMT R12, R13, 0x5410, R12 ;  /* 0x000054100d0c7816 */ /* 0x000fe2000000000c */
[----:B------:R-:W-:Y:S01]  /*d9c0*/  IMAD.MOV.U32 R158, RZ, RZ, R175 ;  /* 0x000000ffff9e7224 */ /* 0x000fe200078e00af */
[----:B------:R-:W-:Y:S01]  /*d9d0*/  PRMT R0, R101, 0x5410, R102 ;  /* 0x0000541065007816 */ /* 0x000fe20000000066 */
[----:B------:R-:W-:Y:S01]  /*d9e0*/  LDSM.16.MT88.4 R20, [R180+0xd000] ;  /* 0x00d00000b414783b */ /* 0x000fe20000004200 */
[----:B-1----:R-:W-:-:S02]  /*d9f0*/  F2FP.PACK_AB R3, R229, R230 ;  /* 0x000000e6e503723e */ /* 0x002fc400000000ff */
[C---:B------:R-:W-:Y:S02]  /*da00*/  PRMT R100, R4.reuse, 0x7610, R100 ;  /* 0x0000761004647816 */ /* 0x040fe40000000064 */
[----:B------:R-:W-:Y:S02]  /*da10*/  PRMT R33, R4, 0x7632, R33 ;  /* 0x0000763204217816 */ /* 0x000fe40000000021 */
[----:B------:R-:W-:Y:S01]  /*da20*/  LOP3.LUT R7, R2, R0, RZ, 0xc0, !PT ;  /* 0x0000000002077212 */ /* 0x000fe200078ec0ff */
[--C-:B------:R-:W-:Y:S01]  /*da30*/  HSET2.LE.AND R0, R12, R248.reuse, PT ;  /* 0x000000f80c007233 */ /* 0x100fe20003803000 */
[C---:B------:R-:W-:Y:S02]  /*da40*/  PRMT R31, R3.reuse, 0x7632, R31 ;  /* 0x00007632031f7816 */ /* 0x040fe4000000001f */
[----:B------:R-:W-:Y:S01]  /*da50*/  PRMT R28, R3, 0x7610, R28 ;  /* 0x00007610031c7816 */ /* 0x000fe2000000001c */
[----:B------:R-:W-:Y:S01]  /*da60*/  HSET2.LE.AND R2, R5, R248, PT ;  /* 0x000000f805027233 */ /* 0x000fe20003803000 */
[----:B------:R-:W-:Y:S01]  /*da70*/  PRMT R3, R100, 0x5410, R33 ;  /* 0x0000541064037816 */ /* 0x000fe20000000021 */
[----:B------:R-:W-:Y:S03]  /*da80*/  LDSM.16.MT88.4 R12, [R177+0xf000] ;  /* 0x00f00000b10c783b */ /* 0x000fe60000004200 */
[----:B------:R-:W-:-:S02]  /*da90*/  LOP3.LUT R4, R0, R3, RZ, 0xc0, !PT ;  /* 0x0000000300047212 */ /* 0x000fc400078ec0ff */
[----:B------:R-:W-:-:S04]  /*daa0*/  PRMT R0, R28, 0x5410, R31 ;  /* 0x000054101c007816 */ /* 0x000fc8000000001f */
[----:B------:R-:W-:-:S07]  /*dab0*/  LOP3.LUT R5, R2, R0, RZ, 0xc0, !PT ;  /* 0x0000000002057212 */ /* 0x000fce00078ec0ff */
[C---:B--2---:R-:W-:Y:S08]  /*dac0*/  HMMA.16816.F32 R112, R4.reuse, R24, R112 ;  /* 0x000000180470723c */ /* 0x044ff00000001870 */
[----:B------:R-:W-:Y:S01]  /*dad0*/  HMMA.16816.F32 R56, R4, R26, R56 ;  /* 0x0000001a0438723c */ /* 0x000fe20000001838 */
[----:B------:R-:W1:Y:S01]  /*dae0*/  LDSM.16.MT88.4 R24, [R177+0x11000] ;  /* 0x01100000b118783b */ /* 0x000e620000004200 */
[----:B------:R-:W-:-:S03]  /*daf0*/  LOP3.LUT R2, R29, UR20, R32, 0x96, !PT ;  /* 0x000000141d027c12 */ /* 0x000fc6000f8e9620 */
[----:B------:R2:W3:Y:S03]  /*db00*/  LDL.LU.S16 R29, [R1] ;  /* 0x00000000011d7983 */ /* 0x0004e60000300600 */
[C---:B-1----:R-:W-:Y:S01]  /*db10*/  HMMA.16816.F32 R168, R4.reuse, R26, R96 ;  /* 0x0000001a04a8723c */ /* 0x042fe20000001860 */
[----:B------:R2:W4:Y:S07]  /*db20*/  LDL.LU.S16 R27, [R1+0xc] ;  /* 0x00000c00011b7983 */ /* 0x00052e0000300600 */
[C---:B------:R-:W-:Y:S08]  /*db30*/  HMMA.16816.F32 R104, R4.reuse, R16, R104 ;  /* 0x000000100468723c */ /* 0x040ff00000001868 */
[C---:B------:R-:W-:Y:S01]  /*db40*/  HMMA.16816.F32 R48, R4.reuse, R18, R48 ;  /* 0x000000120430723c */ /* 0x040fe20000001830 */
[----:B------:R-:W1:Y:S07]  /*db50*/  LDSM.16.MT88.4 R16, [R179+0xd000] ;  /* 0x00d00000b310783b */ /* 0x000e6e0000004200 */
[C---:B-1----:R-:W-:Y:S08]  /*db60*/  HMMA.16816.F32 R128, R4.reuse, R16, R128 ;  /* 0x000000100480723c */ /* 0x042ff00000001880 */
[C---:B------:R-:W-:Y:S01]  /*db70*/  HMMA.16816.F32 R72, R4.reuse, R18, R72 ;  /* 0x000000120448723c */ /* 0x040fe20000001848 */
[----:B------:R-:W1:Y:S07]  /*db80*/  LDSM.16.MT88.4 R16, [R180+0xf000] ;  /* 0x00f00000b410783b */ /* 0x000e6e0000004200 */
[C---:B------:R-:W-:Y:S08]  /*db90*/  HMMA.16816.F32 R76, R4.reuse, R12, R76 ;  /* 0x0000000c044c723c */ /* 0x040ff0000000184c */
[C---:B------:R-:W-:Y:S01]  /*dba0*/  HMMA.16816.F32 R80, R4.reuse, R14, R80 ;  /* 0x0000000e0450723c */ /* 0x040fe20000001850 */
[----:B------:R-:W5:Y:S07]  /*dbb0*/  LDSM.16.MT88.4 R12, [R179+0xf000] ;  /* 0x00f00000b30c783b */ /* 0x000f6e0000004200 */
[C---:B-1----:R-:W-:Y:S08]  /*dbc0*/  HMMA.16816.F32 R152, R4.reuse, R16, R152 ;  /* 0x000000100498723c */ /* 0x042ff00000001898 */
[----:B------:R-:W-:Y:S01]  /*dbd0*/  HMMA.16816.F32 R220, R4, R18, R220 ;  /* 0x0000001204dc723c */ /* 0x000fe200000018dc */
[----:B------:R-:W1:Y:S01]  /*dbe0*/  LDSM.16.MT88.4 R16, [R178+0x11000] ;  /* 0x01100000b210783b */ /* 0x000e620000004200 */
[----:B------:R-:W-:-:S04]  /*dbf0*/  IMAD.WIDE.U32 R2, R2, -0x2daee0ad, RZ ;  /* 0xd2511f5302027825 */ /* 0x000fc800078e00ff */
[----:B------:R-:W-:Y:S02]  /*dc00*/  IMAD.MOV.U32 R224, RZ, RZ, R225 ;  /* 0x000000ffffe07224 */ /* 0x000fe400078e00e1 */
[----:B------:R-:W-:Y:S02]  /*dc10*/  IMAD.MOV.U32 R225, RZ, RZ, R227 ;  /* 0x000000ffffe17224 */ /* 0x000fe400078e00e3 */
[----:B------:R-:W-:Y:S01]  /*dc20*/  IMAD.MOV.U32 R227, RZ, RZ, R206 ;  /* 0x000000ffffe37224 */ /* 0x000fe200078e00ce */
[----:B------:R-:W-:Y:S01]  /*dc30*/  LOP3.LUT R0, R3, UR27, R30, 0x96, !PT ;  /* 0x0000001b03007c12 */ /* 0x000fe2000f8e961e */
[C---:B-----5:R-:W-:Y:S07]  /*dc40*/  HMMA.16816.F32 R204, R4.reuse, R12, R124 ;  /* 0x0000000c04cc723c */ /* 0x060fee000000187c */
[----:B------:R-:W-:Y:S01]  /*dc50*/  LOP3.LUT R13, R2, 0xffff, RZ, 0xc0, !PT ;  /* 0x0000ffff020d7812 */ /* 0x000fe200078ec0ff */
[----:B-1----:R-:W-:Y:S01]  /*dc60*/  HMMA.16816.F32 R164, R4, R16, R92 ;  /* 0x0000001004a4723c */ /* 0x002fe2000000185c */
[----:B------:R2:W5:Y:S01]  /*dc70*/  LDL.LU.S16 R16, [R1+0x8] ;  /* 0x0000080001107983 */ /* 0x0005620000300600 */
[----:B----4-:R-:W-:-:S05]  /*dc80*/  @!P0 HADD2 R27, -R31.H0_H0, -RZ.H0_H0 ;  /* 0xa00000ff1f1b8230 */ /* 0x010fca0000000900 */
[----:B------:R-:W-:-:S04]  /*dc90*/  PRMT R3, R27, 0x7610, R3 ;  /* 0x000076101b037816 */ /* 0x000fc80000000003 */
[----:B------:R-:W-:Y:S02]  /*dca0*/  @!P0 PRMT R31, R3, 0x5410, RZ ;  /* 0x00005410031f8816 */ /* 0x000fe400000000ff */
[----:B------:R2:W4:Y:S04]  /*dcb0*/  LDL.LU.S16 R3, [R1+0x18] ;  /* 0x0000180001037983 */ /* 0x0005280000300600 */
[----:B------:R2:W2:Y:S01]  /*dcc0*/  LDL.LU.S16 R27, [R1+0x14] ;  /* 0x00001400011b7983 */ /* 0x0004a20000300600 */
[----:B------:R-:W-:Y:S02]  /*dcd0*/  @!P2 PRMT R137, R249, 0x5410, RZ ;  /* 0x00005410f989a816 */ /* 0x000fe400000000ff */
[----:B------:R-:W1:Y:S01]  /*dce0*/  LDC.U8 R249, c[0x0][0x2d8] ;  /* 0x0000b600fff97b82 */ /* 0x000e620000000000 */
[----:B------:R-:W-:Y:S01]  /*dcf0*/  LOP3.LUT R12, R36, 0xffff, RZ, 0xc0, !PT ;  /* 0x0000ffff240c7812 */ /* 0x000fe200078ec0ff */
[C---:B------:R-:W-:Y:S01]  /*dd00*/  HMMA.16816.F32 R216, R4.reuse, R24, R108 ;  /* 0x0000001804d8723c */ /* 0x040fe2000000186c */
[----:B------:R-:W-:Y:S01]  /*dd10*/  MOV R250, R173 ;  /* 0x000000ad00fa7202 */ /* 0x000fe20000000f00 */
[----:B------:R-:W-:Y:S01]  /*dd20*/  @!P1 HADD2 R252, -R100.H0_H0, -RZ.H0_H0 ;  /* 0xa00000ff64fc9230 */ /* 0x000fe20000000900 */
[----:B------:R-:W-:Y:S04]  /*dd30*/  LDSM.16.MT88.4 R108, [R177+0xd800] ;  /* 0x00d80000b16c783b */ /* 0x000fe80000004200 */
[----:B------:R-:W-:Y:S01]  /*dd40*/  SHF.R.U32.HI R24, RZ, 0x18, R2 ;  /* 0x00000018ff187819 */ /* 0x000fe20000011602 */
[----:B------:R-:W-:Y:S01]  /*dd50*/  HMMA.16816.F32 R172, R4, R14, R116 ;  /* 0x0000000e04ac723c */ /* 0x000fe20000001874 */
[----:B------:R-:W-:Y:S01]  /*dd60*/  @!P1 PRMT R100, R252, 0x5410, RZ ;  /* 0x00005410fc649816 */ /* 0x000fe200000000ff */
[----:B------:R-:W-:Y:S05]  /*dd70*/  LDSM.16.MT88.4 R116, [R178+0xd800] ;  /* 0x00d80000b274783b */ /* 0x000fea0000004200 */
[----:B------:R-:W-:-:S02]  /*dd80*/  LOP3.LUT R15, R2, 0xff, RZ, 0xc0, !PT ;  /* 0x000000ff020f7812 */ /* 0x000fc400078ec0ff */
[----:B------:R-:W-:Y:S02]  /*dd90*/  SHF.R.U32.HI R14, RZ, 0x10, R2 ;  /* 0x00000010ff0e7819 */ /* 0x000fe40000011602 */
[----:B------:R-:W-:-:S04]  /*dda0*/  SHF.R.U32.HI R2, RZ, 0x8, R12 ;  /* 0x00000008ff027819 */ /* 0x000fc8000001160c */
[----:B------:R-:W-:-:S04]  /*ddb0*/  LOP3.LUT R2, R2, 0xffff, RZ, 0xc0, !PT ;  /* 0x0000ffff02027812 */ /* 0x000fc800078ec0ff */
[----:B-1----:R-:W-:Y:S02]  /*ddc0*/  ISETP.GE.U32.AND P2, PT, R249, R2, PT ;  /* 0x00000002f900720c */ /* 0x002fe40003f46070 */
[----:B------:R-:W-:-:S04]  /*ddd0*/  SHF.R.U32.HI R2, RZ, 0x8, R132 ;  /* 0x00000008ff027819 */ /* 0x000fc80000011684 */
[----:B------:R-:W-:-:S04]  /*dde0*/  LOP3.LUT R2, R2, 0xffff, RZ, 0xc0, !PT ;  /* 0x0000ffff02027812 */ /* 0x000fc800078ec0ff */
[----:B------:R-:W-:Y:S01]  /*ddf0*/  ISETP.GE.U32.AND P1, PT, R249, R2, PT ;  /* 0x00000002f900720c */ /* 0x000fe20003f26070 */
[C---:B------:R-:W-:Y:S08]  /*de00*/  HMMA.16816.F32 R120, R4.reuse, R20, R120 ;  /* 0x000000140478723c */ /* 0x040ff00000001878 */
[----:B------:R-:W-:Y:S01]  /*de10*/  HMMA.16816.F32 R64, R4, R22, R64 ;  /* 0x000000160440723c */ /* 0x000fe20000001840 */
[----:B------:R-:W1:Y:S03]  /*de20*/  LDSM.16.MT88.4 R20, [R178+0xf000] ;  /* 0x00f00000b214783b */ /* 0x000e660000004200 */
[----:B--2---:R-:W-:-:S05]  /*de30*/  @!P1 HADD2 R27, -R103.H0_H0, -RZ.H0_H0 ;  /* 0xa00000ff671b9230 */ /* 0x004fca0000000900 */
[----:B------:R-:W-:-:S04]  /*de40*/  PRMT R25, R27, 0x7610, R25 ;  /* 0x000076101b197816 */ /* 0x000fc80000000019 */
[----:B------:R-:W-:Y:S02]  /*de50*/  @!P1 PRMT R103, R25, 0x5410, RZ ;  /* 0x0000541019679816 */ /* 0x000fe400000000ff */
[----:B------:R2:W2:Y:S01]  /*de60*/  LDL.LU.S16 R25, [R1+0x1c] ;  /* 0x00001c0001197983 */ /* 0x0004a20000300600 */
[----:B------:R-:W-:Y:S02]  /*de70*/  FFMA.FTZ R2, R133, c[0x0][0x23c], -R11 ;  /* 0x00008f0085027a23 */ /* 0x000fe4000001080b */
[----:B------:R-:W-:Y:S02]  /*de80*/  IMAD.MOV.U32 R133, RZ, RZ, R227 ;  /* 0x000000ffff857224 */ /* 0x000fe400078e00e3 */
[----:B------:R4:W-:Y:S01]  /*de90*/  MUFU.EX2 R227, R2 ;  /* 0x0000000200e37308 */ /* 0x0009e20000000800 */
[----:B---3--:R-:W-:Y:S01]  /*dea0*/  @!P2 HADD2 R29, -R33.H0_H0, -RZ.H0_H0 ;  /* 0xa00000ff211da230 */ /* 0x008fe20000000900 */
[----:B-1----:R-:W-:Y:S01]  /*deb0*/  HMMA.16816.F32 R84, R4, R20, R84 ;  /* 0x000000140454723c */ /* 0x002fe20000001854 */
[----:B-----5:R-:W-:-:S03]  /*dec0*/  @!P6 HADD2 R16, -R28.H0_H0, -RZ.H0_H0 ;  /* 0xa00000ff1c10e230 */ /* 0x020fc60000000900 */
[----:B------:R-:W-:-:S04]  /*ded0*/  PRMT R17, R29, 0x7610, R17 ;  /* 0x000076101d117816 */ /* 0x000fc80000000011 */
[----:B------:R-:W-:Y:S01]  /*dee0*/  HMMA.16816.F32 R148, R4, R22, R148 ;  /* 0x000000160494723c */ /* 0x000fe20000001894 */
[----:B------:R-:W-:Y:S01]  /*def0*/  LDSM.16.MT88.4 R20, [R180+0x11000] ;  /* 0x01100000b414783b */ /* 0x000fe20000004200 */
[----:B----4-:R-:W-:Y:S02]  /*df00*/  FFMA.FTZ R2, R134, c[0x0][0x23c], -R11 ;  /* 0x00008f0086027a23 */ /* 0x010fe4000001080b */
[----:B------:R-:W-:Y:S01]  /*df10*/  IMAD.MOV.U32 R134, RZ, RZ, R135 ;  /* 0x000000ffff867224 */ /* 0x000fe200078e0087 */
[----:B------:R-:W-:Y:S01]  /*df20*/  MOV R135, R250 ;  /* 0x000000fa00877202 */ /* 0x000fe20000000f00 */
[----:B------:R-:W-:Y:S02]  /*df30*/  IMAD.MOV.U32 R250, RZ, RZ, R156 ;  /* 0x000000fffffa7224 */ /* 0x000fe400078e009c */
[----:B------:R-:W-:Y:S02]  /*df40*/  IMAD.MOV.U32 R156, RZ, RZ, R157 ;  /* 0x000000ffff9c7224 */ /* 0x000fe400078e009d */
[----:B------:R-:W-:-:S02]  /*df50*/  IMAD.MOV.U32 R157, RZ, RZ, R244 ;  /* 0x000000ffff9d7224 */ /* 0x000fc400078e00f4 */
[----:B------:R-:W-:Y:S02]  /*df60*/  IMAD.MOV.U32 R244, RZ, RZ, R69 ;  /* 0x000000fffff47224 */ /* 0x000fe400078e0045 */
[----:B------:R-:W-:Y:S02]  /*df70*/  IMAD.MOV.U32 R69, RZ, RZ, R228 ;  /* 0x000000ffff457224 */ /* 0x000fe400078e00e4 */
[----:B------:R1:W-:Y:S01]  /*df80*/  MUFU.EX2 R228, R2 ;  /* 0x0000000200e47308 */ /* 0x0003e20000000800 */
[----:B------:R-:W-:Y:S01]  /*df90*/  @!P2 PRMT R33, R17, 0x5410, RZ ;  /* 0x000054101121a816 */ /* 0x000fe200000000ff */
[----:B------:R-:W-:Y:S01]  /*dfa0*/  HMMA.16816.F32 R160, R4, R18, R60 ;  /* 0x0000001204a0723c */ /* 0x000fe2000000183c */
[----:B------:R-:W-:Y:S01]  /*dfb0*/  PRMT R12, R16, 0x7610, R12 ;  /* 0x00007610100c7816 */ /* 0x000fe2000000000c */
[----:B------:R-:W-:Y:S01]  /*dfc0*/  @!P3 HADD2 R3, -R136.H0_H0, -RZ.H0_H0 ;  /* 0xa00000ff8803b230 */ /* 0x000fe20000000900 */
[----:B------:R-:W3:Y:S01]  /*dfd0*/  LDSM.16.MT88.4 R16, [R179+0x11000] ;  /* 0x01100000b310783b */ /* 0x000ee20000004200 */
[----:B-1----:R-:W-:-:S02]  /*dfe0*/  FFMA.FTZ R2, R133, c[0x0][0x23c], -R11 ;  /* 0x00008f0085027a23 */ /* 0x002fc4000001080b */
[----:B------:R-:W-:Y:S02]  /*dff0*/  IMAD.MOV.U32 R133, RZ, RZ, R134 ;  /* 0x000000ffff857224 */ /* 0x000fe400078e0086 */
[----:B------:R-:W-:Y:S02]  /*e000*/  IMAD.MOV.U32 R134, RZ, RZ, R135 ;  /* 0x000000ffff867224 */ /* 0x000fe400078e0087 */
[----:B------:R-:W-:Y:S02]  /*e010*/  IMAD.MOV.U32 R135, RZ, RZ, R250 ;  /* 0x000000ffff877224 */ /* 0x000fe400078e00fa */
[----:B------:R-:W-:Y:S02]  /*e020*/  IMAD.MOV.U32 R250, RZ, RZ, R156 ;  /* 0x000000fffffa7224 */ /* 0x000fe400078e009c */
[----:B------:R-:W-:Y:S02]  /*e030*/  IMAD.MOV.U32 R156, RZ, RZ, R157 ;  /* 0x000000ffff9c7224 */ /* 0x000fe400078e009d */
[----:B------:R-:W-:Y:S01]  /*e040*/  IMAD.MOV.U32 R157, RZ, RZ, R244 ;  /* 0x000000ffff9d7224 */ /* 0x000fe200078e00f4 */
[----:B------:R-:W-:-:S02]  /*e050*/  MOV R244, R226 ;  /* 0x000000e200f47202 */ /* 0x000fc40000000f00 */
[----:B------:R1:W-:Y:S01]  /*e060*/  MUFU.EX2 R226, R2 ;  /* 0x0000000200e27308 */ /* 0x0003e20000000800 */
[----:B------:R-:W-:Y:S02]  /*e070*/  PRMT R26, R3, 0x7610, R26 ;  /* 0x00007610031a7816 */ /* 0x000fe4000000001a */
[----:B------:R-:W-:Y:S02]  /*e080*/  @!P6 PRMT R28, R12, 0x5410, RZ ;  /* 0x000054100c1ce816 */ /* 0x000fe400000000ff */
[----:B------:R-:W-:Y:S01]  /*e090*/  @!P3 PRMT R136, R26, 0x5410, RZ ;  /* 0x000054101a88b816 */ /* 0x000fe200000000ff */
[----:B------:R-:W-:Y:S02]  /*e0a0*/  FFMA.FTZ R12, R225, c[0x0][0x23c], -R10 ;  /* 0x00008f00e10c7a23 */ /* 0x000fe4000001080a */
[----:B------:R-:W-:Y:S01]  /*e0b0*/  IMAD.MOV.U32 R127, RZ, RZ, R133 ;  /* 0x000000ffff7f7224 */ /* 0x000fe200078e0085 */
[----:B-1----:R-:W-:Y:S01]  /*e0c0*/  SHF.R.U32.HI R2, RZ, 0x18, R68 ;  /* 0x00000018ff027819 */ /* 0x002fe20000011644 */
[----:B------:R-:W-:-:S03]  /*e0d0*/  IMAD.MOV.U32 R251, RZ, RZ, R135 ;  /* 0x000000fffffb7224 */ /* 0x000fc600078e0087 */
[----:B------:R-:W-:Y:S02]  /*e0e0*/  ISETP.GE.U32.AND P3, PT, R249, R2, PT ;  /* 0x00000002f900720c */ /* 0x000fe40003f66070 */
[----:B------:R-:W-:Y:S01]  /*e0f0*/  SHF.R.U32.HI R2, RZ, 0x8, R13 ;  /* 0x00000008ff027819 */ /* 0x000fe2000001160d */
[----:B------:R1:W-:Y:S01]  /*e100*/  MUFU.EX2 R225, R12 ;  /* 0x0000000c00e17308 */ /* 0x0003e20000000800 */
[----:B------:R-:W-:Y:S02]  /*e110*/  LOP3.LUT R3, R68, 0xff, RZ, 0xc0, !PT ;  /* 0x000000ff44037812 */ /* 0x000fe400078ec0ff */
[----:B------:R-:W-:Y:S01]  /*e120*/  PRMT R15, R15, 0x5410, R2 ;  /* 0x000054100f0f7816 */ /* 0x000fe20000000002 */
[----:B------:R-:W-:Y:S01]  /*e130*/  FFMA.FTZ R2, R127, c[0x0][0x23c], -R10 ;  /* 0x00008f007f027a23 */ /* 0x000fe2000001080a */
[----:B------:R-:W-:Y:S01]  /*e140*/  ISETP.GE.U32.AND P6, PT, R249, R3, PT ;  /* 0x00000003f900720c */ /* 0x000fe20003fc6070 */
[----:B------:R-:W-:Y:S01]  /*e150*/  IMAD.MOV.U32 R247, RZ, RZ, R134 ;  /* 0x000000fffff77224 */ /* 0x000fe200078e0086 */
[----:B------:R-:W-:Y:S01]  /*e160*/  LOP3.LUT R3, R39, 0xff, RZ, 0xc0, !PT ;  /* 0x000000ff27037812 */ /* 0x000fe200078ec0ff */
[----:B------:R4:W-:Y:S01]  /*e170*/  MUFU.EX2 R32, R2 ;  /* 0x0000000200207308 */ /* 0x0009e20000000800 */
[----:B------:R-:W-:Y:S01]  /*e180*/  LOP3.LUT R13, R14, 0xff, RZ, 0xc0, !PT ;  /* 0x000000ff0e0d7812 */ /* 0x000fe200078ec0ff */
[----:B------:R-:W-:-:S02]  /*e190*/  IMAD.MOV.U32 R135, RZ, RZ, R156 ;  /* 0x000000ffff877224 */ /* 0x000fc400078e009c */
[--C-:B-1----:R-:W-:Y:S01]  /*e1a0*/  FFMA.FTZ R12, R224, c[0x0][0x23c], -R10.reuse ;  /* 0x00008f00e00c7a23 */ /* 0x102fe2000001080a */
[C---:B---3--:R-:W-:Y:S01]  /*e1b0*/  HMMA.16816.F32 R92, R4.reuse, R16, R40 ;  /* 0x00000010045c723c */ /* 0x048fe20000001828 */
[----:B------:R-:W-:Y:S01]  /*e1c0*/  FFMA.FTZ R10, R251, c[0x0][0x23c], -R10 ;  /* 0x00008f00fb0a7a23 */ /* 0x000fe2000001080a */
[----:B------:R-:W-:Y:S01]  /*e1d0*/  ISETP.GE.U32.AND P1, PT, R249, R3, PT ;  /* 0x00000003f900720c */ /* 0x000fe20003f26070 */
[----:B------:R-:W-:Y:S01]  /*e1e0*/  IMAD.MOV.U32 R132, RZ, RZ, R157 ;  /* 0x000000ffff847224 */ /* 0x000fe200078e009d */
[----:B------:R-:W-:Y:S01]  /*e1f0*/  PRMT R14, R13, 0x5410, R24 ;  /* 0x000054100d0e7816 */ /* 0x000fe20000000018 */
[----:B------:R1:W3:Y:S01]  /*e200*/  MUFU.EX2 R30, R10 ;  /* 0x0000000a001e7308 */ /* 0x0002e20000000800 */
[----:B------:R-:W-:Y:S01]  /*e210*/  SHF.R.U32.HI R3, RZ, 0x10, R68 ;  /* 0x00000010ff037819 */ /* 0x000fe20000011644 */
[----:B------:R-:W-:Y:S01]  /*e220*/  IMAD.MOV.U32 R133, RZ, RZ, R158 ;  /* 0x000000ffff857224 */ /* 0x000fe200078e009e */
[----:B----4-:R-:W-:Y:S01]  /*e230*/  LOP3.LUT R2, R0, 0xffff, RZ, 0xc0, !PT ;  /* 0x0000ffff00027812 */ /* 0x010fe200078ec0ff */
[----:B------:R-:W-:Y:S01]  /*e240*/  FFMA.FTZ R13, R247, c[0x0][0x23c], -R11 ;  /* 0x00008f00f70d7a23 */ /* 0x000fe2000001080b */
[----:B------:R-:W-:Y:S01]  /*e250*/  SHF.R.U32.HI R11, RZ, 0x10, R0 ;  /* 0x00000010ff0b7819 */ /* 0x000fe20000011600 */
[----:B------:R-:W-:Y:S01]  /*e260*/  IMAD.MOV.U32 R134, RZ, RZ, R159 ;  /* 0x000000ffff867224 */ /* 0x000fe200078e009f */
[----:B------:R-:W-:Y:S01]  /*e270*/  LDSM.16.MT88.4 R40, [R177+0xf800] ;  /* 0x00f80000b128783b */ /* 0x000fe20000004200 */
[----:B------:R4:W5:Y:S01]  /*e280*/  MUFU.EX2 R224, R12 ;  /* 0x0000000c00e07308 */ /* 0x0009620000000800 */
[----:B------:R-:W-:Y:S02]  /*e290*/  HMMA.16816.F32 R156, R4, R20, R88 ;  /* 0x00000014049c723c */ /* 0x000fe40000001858 */
[----:B------:R-:W-:Y:S01]  /*e2a0*/  LDSM.16.MT88.4 R124, [R180+0xd800] ;  /* 0x00d80000b47c783b */ /* 0x000fe20000004200 */
[----:B-1----:R-:W-:-:S04]  /*e2b0*/  LOP3.LUT R10, R3, 0xff, RZ, 0xc0, !PT ;  /* 0x000000ff030a7812 */ /* 0x002fc800078ec0ff */
[----:B------:R3:W1:Y:S01]  /*e2c0*/  MUFU.EX2 R29, R13 ;  /* 0x0000000d001d7308 */ /* 0x0006620000000800 */
[----:B------:R-:W-:Y:S01]  /*e2d0*/  SHF.R.U32.HI R3, RZ, 0x8, R2 ;  /* 0x00000008ff037819 */ /* 0x000fe20000011602 */
[----:B--2---:R-:W-:Y:S01]  /*e2e0*/  @!P4 HADD2 R25, -R102.H0_H0, -RZ.H0_H0 ;  /* 0xa00000ff6619c230 */ /* 0x004fe20000000900 */
[----:B----4-:R-:W-:Y:S01]  /*e2f0*/  LOP3.LUT R12, R0, 0xff, RZ, 0xc0, !PT ;  /* 0x000000ff000c7812 */ /* 0x010fe200078ec0ff */
[----:B------:R-:W-:Y:S01]  /*e300*/  IMAD.MOV.U32 R252, RZ, RZ, R132 ;  /* 0x000000fffffc7224 */ /* 0x000fe200078e0084 */
[----:B------:R-:W-:Y:S02]  /*e310*/  SHF.R.U32.HI R2, RZ, 0x18, R0 ;  /* 0x00000018ff027819 */ /* 0x000fe40000011600 */
[C---:B------:R-:W-:Y:S02]  /*e320*/  ISETP.GE.U32.AND P2, PT, R249.reuse, R38, PT ;  /* 0x00000026f900720c */ /* 0x040fe40003f46070 */
[----:B------:R-:W-:Y:S01]  /*e330*/  ISETP.GE.U32.AND P0, PT, R249, R37, PT ;  /* 0x00000025f900720c */ /* 0x000fe20003f06070 */
[----:B------:R-:W-:Y:S01]  /*e340*/  IMAD.MOV.U32 R247, RZ, RZ, R250 ;  /* 0x000000fffff77224 */ /* 0x000fe200078e00fa */
[----:B------:R-:W-:Y:S01]  /*e350*/  LOP3.LUT R0, R11, 0xff, RZ, 0xc0, !PT ;  /* 0x000000ff0b007812 */ /* 0x000fe200078ec0ff */
[----:B------:R-:W-:Y:S01]  /*e360*/  IMAD.MOV.U32 R251, RZ, RZ, R69 ;  /* 0x000000fffffb7224 */ /* 0x000fe200078e0045 */
[----:B------:R-:W-:Y:S01]  /*e370*/  PRMT R11, R12, 0x5410, R3 ;  /* 0x000054100c0b7816 */ /* 0x000fe20000000003 */
[----:B------:R-:W-:Y:S01]  /*e380*/  LDSM.16.MT88.4 R88, [R180+0x11800] ;  /* 0x01180000b458783b */ /* 0x000fe20000004200 */
[----:B------:R-:W-:-:S02]  /*e390*/  PRMT R20, R25, 0x7610, R20 ;  /* 0x0000761019147816 */ /* 0x000fc40000000014 */
[----:B------:R-:W-:Y:S01]  /*e3a0*/  PRMT R3, R0, 0x5410, R2 ;  /* 0x0000541000037816 */ /* 0x000fe20000000002 */
[--C-:B------:R-:W-:Y:S01]  /*e3b0*/  HSET2.LE.AND R2, R11, R248.reuse, PT ;  /* 0x000000f80b027233 */ /* 0x100fe20003803000 */
[----:B---3--:R-:W-:Y:S01]  /*e3c0*/  F2FP.PACK_AB R13, R30, R32 ;  /* 0x000000201e0d723e */ /* 0x008fe200000000ff */
[----:B------:R-:W-:Y:S01]  /*e3d0*/  HMMA.16816.F32 R24, R4, R22, R52 ;  /* 0x000000160418723c */ /* 0x000fe20000001834 */
[----:B------:R-:W-:Y:S02]  /*e3e0*/  F2FP.PACK_AB R11, R228, R227 ;  /* 0x000000e3e40b723e */ /* 0x000fe400000000ff */
[----:B------:R-:W-:Y:S01]  /*e3f0*/  @!P4 PRMT R102, R20, 0x5410, RZ ;  /* 0x000054101466c816 */ /* 0x000fe200000000ff */
[----:B------:R-:W-:Y:S01]  /*e400*/  HSET2.LE.AND R0, R14, R248, PT ;  /* 0x000000f80e007233 */ /* 0x000fe20003803000 */
[----:B------:R-:W-:-:S03]  /*e410*/  PRMT R12, R11, 0x7610, R12 ;  /* 0x000076100b0c7816 */ /* 0x000fc6000000000c */
[----:B------:R-:W-:Y:S01]  /*e420*/  HMMA.16816.F32 R20, R4, R18, R44 ;  /* 0x000000120414723c */ /* 0x000fe2000000182c */
[----:B------:R-:W-:-:S06]  /*e430*/  PRMT R11, R11, 0x7632, R11 ;  /* 0x000076320b0b7816 */ /* 0x000fcc000000000b */
[----:B------:R-:W-:Y:S01]  /*e440*/  IMAD.MOV.U32 R5, RZ, RZ, R13 ;  /* 0x000000ffff057224 */ /* 0x000fe200078e000d */
[----:B-----5:R-:W-:-:S04]  /*e450*/  F2FP.PACK_AB R4, R224, R225 ;  /* 0x000000e1e004723e */ /* 0x020fc800000000ff */
[----:B------:R-:W-:Y:S02]  /*e460*/  LOP3.LUT R99, R0, R5, RZ, 0xc0, !PT ;  /* 0x0000000500637212 */ /* 0x000fe400078ec0ff */
[C---:B------:R-:W-:Y:S02]  /*e470*/  PRMT R7, R4.reuse, 0x7610, R7 ;  /* 0x0000761004077816 */ /* 0x040fe40000000007 */
[----:B------:R-:W-:Y:S02]  /*e480*/  PRMT R6, R4, 0x7632, R6 ;  /* 0x0000763204067816 */ /* 0x000fe40000000006 */
[----:B------:R-:W-:Y:S02]  /*e490*/  PRMT R0, R12, 0x5410, R11 ;  /* 0x000054100c007816 */ /* 0x000fe4000000000b */
[----:B-1----:R-:W-:Y:S01]  /*e4a0*/  F2FP.PACK_AB R4, R29, R226 ;  /* 0x000000e21d04723e */ /* 0x002fe200000000ff */
[----:B------:R-:W-:Y:S01]  /*e4b0*/  HSET2.LE.AND R3, R3, R248, PT ;  /* 0x000000f803037233 */ /* 0x000fe20003803000 */
[----:B------:R-:W-:-:S02]  /*e4c0*/  LOP3.LUT R96, R2, R0, RZ, 0xc0, !PT ;  /* 0x0000000002607212 */ /* 0x000fc400078ec0ff */
[C---:B------:R-:W-:Y:S02]  /*e4d0*/  PRMT R5, R4.reuse, 0x7610, R5 ;  /* 0x0000761004057816 */ /* 0x040fe40000000005 */
[----:B------:R-:W-:Y:S02]  /*e4e0*/  PRMT R0, R7, 0x5410, R6 ;  /* 0x0000541007007816 */ /* 0x000fe40000000006 */
[----:B------:R-:W-:Y:S02]  /*e4f0*/  PRMT R4, R4, 0x7632, R4 ;  /* 0x0000763204047816 */ /* 0x000fe40000000004 */
[----:B------:R-:W-:Y:S01]  /*e500*/  ISETP.GE.U32.AND P4, PT, R249, R10, PT ;  /* 0x0000000af900720c */ /* 0x000fe20003f86070 */
[----:B------:R-:W-:Y:S01]  /*e510*/  HSET2.LE.AND R10, R15, R248, PT ;  /* 0x000000f80f0a7233 */ /* 0x000fe20003803000 */
[----:B------:R-:W-:Y:S02]  /*e520*/  LOP3.LUT R97, R3, R0, RZ, 0xc0, !PT ;  /* 0x0000000003617212 */ /* 0x000fe400078ec0ff */
[----:B------:R-:W-:-:S04]  /*e530*/  PRMT R0, R5, 0x5410, R4 ;  /* 0x0000541005007816 */ /* 0x000fc80000000004 */
[----:B------:R-:W-:Y:S02]  /*e540*/  LOP3.LUT R98, R10, R0, RZ, 0xc0, !PT ;  /* 0x000000000a627212 */ /* 0x000fe400078ec0ff */
[----:B------:R1:W2:Y:S04]  /*e550*/  LDL.LU.S16 R0, [R1+0x20] ;  /* 0x0000200001007983 */ /* 0x0002a80000300600 */
[----:B------:R1:W3:Y:S01]  /*e560*/  LDL.LU.S16 R16, [R1+0x24] ;  /* 0x0000240001107983 */ /* 0x0002e20000300600 */
[C---:B------:R-:W-:Y:S08]  /*e570*/  HMMA.16816.F32 R104, R96.reuse, R108, R104 ;  /* 0x0000006c6068723c */ /* 0x040ff00000001868 */
[C---:B------:R-:W-:Y:S01]  /*e580*/  HMMA.16816.F32 R108, R96.reuse, R110, R48 ;  /* 0x0000006e606c723c */ /* 0x040fe20000001830 */
[----:B------:R-:W4:Y:S07]  /*e590*/  LDSM.16.MT88.4 R48, [R178+0xf800] ;  /* 0x00f80000b230783b */ /* 0x000f2e0000004200 */
[C---:B----4-:R-:W-:Y:S08]  /*e5a0*/  HMMA.16816.F32 R44, R96.reuse, R48, R84 ;  /* 0x00000030602c723c */ /* 0x050ff00000001854 */
[----:B------:R-:W-:Y:S01]  /*e5b0*/  HMMA.16816.F32 R48, R96, R50, R148 ;  /* 0x000000326030723c */ /* 0x000fe20000001894 */
[----:B------:R1:W4:Y:S04]  /*e5c0*/  LDL.LU.S16 R150, [R1+0x28] ;  /* 0x0000280001967983 */ /* 0x0003280000300600 */
[----:B------:R1:W5:Y:S04]  /*e5d0*/  LDL.LU.S16 R149, [R1+0x30] ;  /* 0x0000300001957983 */ /* 0x0003680000300600 */
[----:B------:R1:W5:Y:S04]  /*e5e0*/  LDL.LU.S16 R87, [R1+0x40] ;  /* 0x0000400001577983 */ /* 0x0003680000300600 */
[----:B------:R1:W5:Y:S04]  /*e5f0*/  LDL.LU.S16 R86, [R1+0x3c] ;  /* 0x00003c0001567983 */ /* 0x0003680000300600 */
[----:B------:R1:W5:Y:S04]  /*e600*/  LDL.LU.S16 R85, [R1+0x38] ;  /* 0x0000380001557983 */ /* 0x0003680000300600 */
[----:B------:R1:W5:Y:S01]  /*e610*/  LDL.LU.S16 R84, [R1+0x34] ;  /* 0x0000340001547983 */ /* 0x0003620000300600 */
[----:B--2---:R-:W-:-:S05]  /*e620*/  @!P5 HADD2 R0, -R101.H0_H0, -RZ.H0_H0 ;  /* 0xa00000ff6500d230 */ /* 0x004fca0000000900 */
[----:B------:R-:W-:Y:S02]  /*e630*/  PRMT R17, R0, 0x7610, R17 ;  /* 0x0000761000117816 */ /* 0x000fe40000000011 */
[----:B------:R-:W-:-:S04]  /*e640*/  LOP3.LUT R0, R68, 0xffff, RZ, 0xc0, !PT ;  /* 0x0000ffff44007812 */ /* 0x000fc800078ec0ff */
[----:B------:R-:W-:-:S04]  /*e650*/  SHF.R.U32.HI R0, RZ, 0x8, R0 ;  /* 0x00000008ff007819 */ /* 0x000fc80000011600 */
[----:B------:R-:W-:Y:S02]  /*e660*/  LOP3.LUT R0, R0, 0xffff, RZ, 0xc0, !PT ;  /* 0x0000ffff00007812 */ /* 0x000fe400078ec0ff */
[----:B------:R-:W-:Y:S02]  /*e670*/  @!P5 PRMT R101, R17, 0x5410, RZ ;  /* 0x000054101165d816 */ /* 0x000fe400000000ff */
[----:B------:R-:W-:Y:S02]  /*e680*/  ISETP.GE.U32.AND P5, PT, R249, R0, PT ;  /* 0x00000000f900720c */ /* 0x000fe40003fa6070 */
[----:B------:R-:W-:Y:S02]  /*e690*/  SHF.R.U32.HI R0, RZ, 0x8, R144 ;  /* 0x00000008ff007819 */ /* 0x000fe40000011690 */
[----:B------:R1:W2:Y:S01]  /*e6a0*/  LDL.LU.S16 R144, [R1+0x2c] ;  /* 0x00002c0001907983 */ /* 0x0002a20000300600 */
[----:B---3--:R-:W-:Y:S01]  /*e6b0*/  @!P1 HADD2 R16, -R13.H0_H0, -RZ.H0_H0 ;  /* 0xa00000ff0d109230 */ /* 0x008fe20000000900 */
[----:B------:R-:W-:Y:S01]  /*e6c0*/  IMAD.MOV.U32 R3, RZ, RZ, R133 ;  /* 0x000000ffff037224 */ /* 0x000fe200078e0085 */
[----:B------:R-:W-:Y:S01]  /*e6d0*/  MOV R14, R135 ;  /* 0x00000087000e7202 */ /* 0x000fe20000000f00 */
[----:B------:R-:W-:-:S02]  /*e6e0*/  IMAD.MOV.U32 R248, RZ, RZ, R134 ;  /* 0x000000fffff87224 */ /* 0x000fc400078e0086 */
[----:B------:R-:W-:Y:S01]  /*e6f0*/  PRMT R2, R16, 0x7610, R2 ;  /* 0x0000761010027816 */ /* 0x000fe20000000002 */
[----:B------:R-:W3:Y:S01]  /*e700*/  LDSM.16.MT88.4 R132, [R179+0xd800] ;  /* 0x00d80000b384783b */ /* 0x000ee20000004200 */
[----:B------:R-:W-:Y:S02]  /*e710*/  @P1 PRMT R10, R13, 0x7610, R10 ;  /* 0x000076100d0a1816 */ /* 0x000fe4000000000a */
[----:B------:R-:W-:Y:S01]  /*e720*/  @!P1 PRMT R10, R2, 0x5410, RZ ;  /* 0x00005410020a9816 */ /* 0x000fe200000000ff */
[----:B------:R-:W-:Y:S01]  /*e730*/  HMMA.16816.F32 R36, R96, R40, R76 ;  /* 0x000000286024723c */ /* 0x000fe2000000184c */
[----:B------:R-:W-:Y:S01]  /*e740*/  LOP3.LUT R2, R0, 0xffff, RZ, 0xc0, !PT ;  /* 0x0000ffff00027812 */ /* 0x000fe200078ec0ff */
[----:B------:R-:W-:Y:S01]  /*e750*/  FFMA.FTZ R3, R252, R34, R3 ;  /* 0x00000022fc037223 */ /* 0x000fe20000010003 */
[----:B------:R-:W-:Y:S02]  /*e760*/  LDSM.16.MT88.4 R16, [R179+0x11800] ;  /* 0x01180000b310783b */ /* 0x000fe40000004200 */
[----:B------:R-:W-:-:S02]  /*e770*/  ISETP.GE.U32.AND P1, PT, R249, R2, PT ;  /* 0x00000002f900720c */ /* 0x000fc40003f26070 */
[----:B------:R-:W-:Y:S01]  /*e780*/  IMAD.MOV.U32 R79, RZ, RZ, R248 ;  /* 0x000000ffff4f7224 */ /* 0x000fe200078e00f8 */
[----:B------:R-:W-:Y:S01]  /*e790*/  HMMA.16816.F32 R40, R96, R42, R80 ;  /* 0x0000002a6028723c */ /* 0x000fe20000001850 */
[----:B------:R-:W1:Y:S02]  /*e7a0*/  LDSM.16.MT88.4 R80, [R178+0x11800] ;  /* 0x01180000b250783b */ /* 0x000e640000004200 */
[----:B------:R-:W-:Y:S02]  /*e7b0*/  FFMA.FTZ R14, R14, R35, R79 ;  /* 0x000000230e0e7223 */ /* 0x000fe4000001004f */
[----:B------:R-:W-:Y:S02]  /*e7c0*/  IMAD.MOV.U32 R248, RZ, RZ, R244 ;  /* 0x000000fffff87224 */ /* 0x000fe400078e00f4 */
[----:B------:R-:W-:Y:S02]  /*e7d0*/  FADD.FTZ R2, R247, R14 ;  /* 0x0000000ef7027221 */ /* 0x000fe40000010000 */
[----:B------:R-:W-:-:S02]  /*e7e0*/  IMAD.MOV.U32 R250, RZ, RZ, R71 ;  /* 0x000000fffffa7224 */ /* 0x000fc400078e0047 */
[----:B------:R-:W-:Y:S01]  /*e7f0*/  FADD.FTZ R3, R251, R3 ;  /* 0x00000003fb037221 */ /* 0x000fe20000010000 */
[----:B------:R-:W-:Y:S01]  /*e800*/  @P0 PRMT R0, R13, 0x7632, R0 ;  /* 0x000076320d000816 */ /* 0x000fe20000000000 */
[----:B------:R-:W-:Y:S02]  /*e810*/  FADD.FTZ R2, R248, R2 ;  /* 0x00000002f8027221 */ /* 0x000fe40000010000 */
[----:B------:R-:W-:Y:S01]  /*e820*/  FADD.FTZ R3, R250, R3 ;  /* 0x00000003fa037221 */ /* 0x000fe20000010000 */
[----:B----4-:R-:W-:Y:S01]  /*e830*/  @!P0 HADD2 R150, -R13.H1_H1, -RZ.H0_H0 ;  /* 0xa00000ff0d968230 */ /* 0x010fe20000000d00 */
[----:B------:R-:W-:Y:S01]  /*e840*/  IMAD.MOV.U32 R244, RZ, RZ, R70 ;  /* 0x000000fffff47224 */ /* 0x000fe200078e0046 */
[----:B-----5:R-:W-:Y:S02]  /*e850*/  @!P2 HADD2 R84, -R5.H0_H0, -RZ.H0_H0 ;  /* 0xa00000ff0554a230 */ /* 0x020fe40000000900 */
[----:B------:R-:W-:-:S03]  /*e860*/  @!P3 HADD2 R85, -R6.H0_H0, -RZ.H0_H0 ;  /* 0xa00000ff0655b230 */ /* 0x000fc60000000900 */
[----:B------:R-:W-:-:S04]  /*e870*/  PRMT R14, R84, 0x7610, R14 ;  /* 0x00007610540e7816 */ /* 0x000fc8000000000e */
[----:B------:R-:W-:Y:S01]  /*e880*/  @!P2 PRMT R5, R14, 0x5410, RZ ;  /* 0x000054100e05a816 */ /* 0x000fe200000000ff */
[----:B------:R-:W-:Y:S01]  /*e890*/  FADD.FTZ R14, R246, R2 ;  /* 0x00000002f60e7221 */ /* 0x000fe20000010000 */
[----:B------:R-:W-:-:S03]  /*e8a0*/  PRMT R15, R85, 0x7610, R15 ;  /* 0x00007610550f7816 */ /* 0x000fc6000000000f */
[----:B------:R-:W-:Y:S01]  /*e8b0*/  FADD.FTZ R14, R244, R14 ;  /* 0x0000000ef40e7221 */ /* 0x000fe20000010000 */
[----:B------:R-:W-:Y:S01]  /*e8c0*/  @!P3 PRMT R6, R15, 0x5410, RZ ;  /* 0x000054100f06b816 */ /* 0x000fe200000000ff */
[----:B------:R-:W-:Y:S02]  /*e8d0*/  IMAD.MOV.U32 R15, RZ, RZ, c[0x0][0x228] ;  /* 0x00008a00ff0f7624 */ /* 0x000fe400078e00ff */
[----:B------:R-:W-:Y:S01]  /*e8e0*/  FADD.FTZ R14, R238, R14 ;  /* 0x0000000eee0e7221 */ /* 0x000fe20000010000 */
[----:B------:R-:W-:Y:S01]  /*e8f0*/  HMMA.16816.F32 R112, R96, R116, R112 ;  /* 0x000000746070723c */ /* 0x000fe20000001870 */
[----:B------:R-:W-:Y:S02]  /*e900*/  IMAD.SHL.U32 R15, R15, 0x8, RZ ;  /* 0x000000080f0f7824 */ /* 0x000fe400078e00ff */
[----:B------:R-:W-:-:S05]  /*e910*/  FADD.FTZ R14, R240, R14 ;  /* 0x0000000ef00e7221 */ /* 0x000fca0000010000 */
[----:B------:R-:W-:Y:S01]  /*e920*/  HMMA.16816.F32 R120, R96, R124, R120 ;  /* 0x0000007c6078723c */ /* 0x000fe20000001878 */
[----:B------:R-:W-:Y:S01]  /*e930*/  FADD.FTZ R14, R242, R14 ;  /* 0x0000000ef20e7221 */ /* 0x000fe20000010000 */
[----:B------:R-:W-:-:S06]  /*e940*/  @!P6 HADD2 R149, -R12.H0_H0, -RZ.H0_H0 ;  /* 0xa00000ff0c95e230 */ /* 0x000fcc0000000900 */
[----:B---3--:R-:W-:Y:S01]  /*e950*/  HMMA.16816.F32 R128, R96, R132, R128 ;  /* 0x000000846080723c */ /* 0x008fe20000001880 */
[----:B------:R-:W-:-:S07]  /*e960*/  @!P5 HADD2 R87, -R11.H0_H0, -RZ.H0_H0 ;  /* 0xa00000ff0b57d230 */ /* 0x000fce0000000900 */
[----:B------:R-:W-:Y:S01]  /*e970*/  HMMA.16816.F32 R116, R96, R118, R56 ;  /* 0x000000766074723c */ /* 0x000fe20000001838 */
[----:B------:R-:W3:Y:S01]  /*e980*/  LDSM.16.MT88.4 R56, [R180+0xf800] ;  /* 0x00f80000b438783b */ /* 0x000ee20000004200 */
[----:B------:R-:W-:-:S06]  /*e990*/  @!P4 HADD2 R86, -R7.H0_H0, -RZ.H0_H0 ;  /* 0xa00000ff0756c230 */ /* 0x000fcc0000000900 */
[C---:B------:R-:W-:Y:S01]  /*e9a0*/  HMMA.16816.F32 R124, R96.reuse, R126, R64 ;  /* 0x0000007e607c723c */ /* 0x040fe20000001840 */
[----:B------:R-:W4:Y:S07]  /*e9b0*/  LDSM.16.MT88.4 R64, [R179+0xf800] ;  /* 0x00f80000b340783b */ /* 0x000f2e0000004200 */
[----:B------:R-:W-:Y:S01]  /*e9c0*/  HMMA.16816.F32 R132, R96, R134, R72 ;  /* 0x000000866084723c */ /* 0x000fe20000001848 */
[----:B------:R-:W5:Y:S01]  /*e9d0*/  LDSM.16.MT88.4 R72, [R177+0x11800] ;  /* 0x01180000b148783b */ /* 0x000f620000004200 */
[----:B------:R-:W-:-:S03]  /*e9e0*/  FADD.FTZ R14, R236, R14 ;  /* 0x0000000eec0e7221 */ /* 0x000fc60000010000 */
[----:B------:R-:W-:Y:S01]  /*e9f0*/  STG.E.U16 [R8.64+-0x80], R209 ;  /* 0xffff80d108007986 */ /* 0x000fe2000c101512 */
[----:B------:R-:W-:-:S03]  /*ea00*/  PRMT R148, R149, 0x7610, R148 ;  /* 0x0000761095947816 */ /* 0x000fc60000000094 */
[----:B------:R-:W-:Y:S01]  /*ea10*/  STG.E.U16 [R8.64+-0x7e], R212 ;  /* 0xffff82d408007986 */ /* 0x000fe2000c101512 */
[----:B------:R-:W-:Y:S01]  /*ea20*/  PRMT R35, R87, 0x7610, R35 ;  /* 0x0000761057237816 */ /* 0x000fe20000000023 */
[----:B------:R-:W-:Y:S01]  /*ea30*/  FADD.FTZ R14, R235, R14 ;  /* 0x0000000eeb0e7221 */ /* 0x000fe20000010000 */
[----:B------:R-:W-:Y:S01]  /*ea40*/  PRMT R34, R86, 0x7610, R34 ;  /* 0x0000761056227816 */ /* 0x000fe20000000022 */
[----:B-1----:R-:W-:Y:S01]  /*ea50*/  HMMA.16816.F32 R76, R96, R80, R164 ;  /* 0x00000050604c723c */ /* 0x002fe200000018a4 */
[----:B------:R-:W-:Y:S01]  /*ea60*/  @!P6 PRMT R12, R148, 0x5410, RZ ;  /* 0x00005410940ce816 */ /* 0x000fe200000000ff */
[----:B------:R-:W-:Y:S01]  /*ea70*/  FADD.FTZ R14, R234, R14 ;  /* 0x0000000eea0e7221 */ /* 0x000fe20000010000 */
[----:B------:R-:W-:Y:S02]  /*ea80*/  @!P5 PRMT R11, R35, 0x5410, RZ ;  /* 0x00005410230bd816 */ /* 0x000fe400000000ff */
[----:B------:R-:W-:Y:S02]  /*ea90*/  @!P4 PRMT R7, R34, 0x5410, RZ ;  /* 0x000054102207c816 */ /* 0x000fe400000000ff */
[----:B------:R-:W-:Y:S01]  /*eaa0*/  PRMT R80, R150, 0x7610, R80 ;  /* 0x0000761096507816 */ /* 0x000fe20000000050 */
[----:B------:R-:W-:-:S03]  /*eab0*/  FADD.FTZ R14, R233, R14 ;  /* 0x0000000ee90e7221 */ /* 0x000fc60000010000 */
[----:B------:R-:W-:Y:S01]  /*eac0*/  @!P0 PRMT R0, R80, 0x5410, RZ ;  /* 0x0000541050008816 */ /* 0x000fe200000000ff */
[C---:B---3--:R-:W-:Y:S08]  /*ead0*/  HMMA.16816.F32 R52, R96.reuse, R56, R152 ;  /* 0x000000386034723c */ /* 0x048ff00000001898 */
[C---:B----4-:R-:W-:Y:S08]  /*eae0*/  HMMA.16816.F32 R60, R96.reuse, R64, R204 ;  /* 0x00000040603c723c */ /* 0x050ff000000018cc */
[C---:B-----5:R-:W-:Y:S08]  /*eaf0*/  HMMA.16816.F32 R68, R96.reuse, R72, R216 ;  /* 0x000000486044723c */ /* 0x060ff000000018d8 */
[C---:B------:R-:W-:Y:S08]  /*eb00*/  HMMA.16816.F32 R84, R96.reuse, R88, R156 ;  /* 0x000000586054723c */ /* 0x040ff0000000189c */
[C---:B------:R-:W-:Y:S08]  /*eb10*/  HMMA.16816.F32 R56, R96.reuse, R58, R220 ;  /* 0x0000003a6038723c */ /* 0x040ff000000018dc */
[C---:B------:R-:W-:Y:S08]  /*eb20*/  HMMA.16816.F32 R64, R96.reuse, R66, R172 ;  /* 0x000000426040723c */ /* 0x040ff000000018ac */
[C---:B------:R-:W-:Y:S08]  /*eb30*/  HMMA.16816.F32 R72, R96.reuse, R74, R168 ;  /* 0x0000004a6048723c */ /* 0x040ff000000018a8 */
[C---:B------:R-:W-:Y:S08]  /*eb40*/  HMMA.16816.F32 R80, R96.reuse, R82, R160 ;  /* 0x000000526050723c */ /* 0x040ff000000018a0 */
[C---:B------:R-:W-:Y:S08]  /*eb50*/  HMMA.16816.F32 R88, R96.reuse, R90, R24 ;  /* 0x0000005a6058723c */ /* 0x040ff00000001818 */
[C---:B------:R-:W-:Y:S08]  /*eb60*/  HMMA.16816.F32 R92, R96.reuse, R16, R92 ;  /* 0x00000010605c723c */ /* 0x040ff0000000185c */
[----:B------:R-:W-:Y:S01]  /*eb70*/  HMMA.16816.F32 R96, R96, R18, R20 ;  /* 0x000000126060723c */ /* 0x000fe20000001814 */
[----:B--2---:R-:W-:-:S05]  /*eb80*/  @!P1 HADD2 R144, -R4.H0_H0, -RZ.H0_H0 ;  /* 0xa00000ff04909230 */ /* 0x004fca0000000900 */
[----:B------:R-:W-:-:S04]  /*eb90*/  PRMT R13, R144, 0x7610, R13 ;  /* 0x00007610900d7816 */ /* 0x000fc8000000000d */
[----:B------:R-:W-:Y:S01]  /*eba0*/  @!P1 PRMT R4, R13, 0x5410, RZ ;  /* 0x000054100d049816 */ /* 0x000fe200000000ff */
[----:B------:R-:W-:-:S04]  /*ebb0*/  FADD.FTZ R13, R245, R3 ;  /* 0x00000003f50d7221 */ /* 0x000fc80000010000 */
[----:B------:R-:W-:-:S04]  /*ebc0*/  FADD.FTZ R13, R237, R13 ;  /* 0x0000000ded0d7221 */ /* 0x000fc80000010000 */
[----:B------:R-:W-:-:S04]  /*ebd0*/  FADD.FTZ R13, R239, R13 ;  /* 0x0000000def0d7221 */ /* 0x000fc80000010000 */
[----:B------:R-:W-:Y:S02]  /*ebe0*/  FADD.FTZ R13, R241, R13 ;  /* 0x0000000df10d7221 */ /* 0x000fe40000010000 */
[----:B------:R-:W-:-:S04]  /*ebf0*/  IMAD.WIDE R2, R15, 0x2, R8 ;  /* 0x000000020f027825 */ /* 0x000fc800078e0208 */
[----:B------:R-:W-:Y:S01]  /*ec00*/  FADD.FTZ R13, R243, R13 ;  /* 0x0000000df30d7221 */ /* 0x000fe20000010000 */
[----:B------:R-:W-:Y:S03]  /*ec10*/  STG.E.U16 [R2.64+-0x80], R213 ;  /* 0xffff80d502007986 */ /* 0x000fe6000c101512 */
[----:B------:R-:W-:Y:S01]  /*ec20*/  FADD.FTZ R13, R230, R13 ;  /* 0x0000000de60d7221 */ /* 0x000fe20000010000 */
[----:B------:R-:W-:Y:S04]  /*ec30*/  STG.E.U16 [R2.64+-0x7e], R211 ;  /* 0xffff82d302007986 */ /* 0x000fe8000c101512 */
[----:B------:R-:W-:Y:S01]  /*ec40*/  STG.E.U16 [R8.64+-0x70], R210 ;  /* 0xffff90d208007986 */ /* 0x000fe2000c101512 */
[----:B------:R-:W-:-:S03]  /*ec50*/  FADD.FTZ R13, R229, R13 ;  /* 0x0000000de50d7221 */ /* 0x000fc60000010000 */
[----:B------:R-:W-:Y:S04]  /*ec60*/  STG.E.U16 [R8.64+-0x6e], R208 ;  /* 0xffff92d008007986 */ /* 0x000fe8000c101512 */
[----:B------:R-:W-:Y:S04]  /*ec70*/  STG.E.U16 [R2.64+-0x70], R147 ;  /* 0xffff909302007986 */ /* 0x000fe8000c101512 */
[----:B------:R-:W-:Y:S04]  /*ec80*/  STG.E.U16 [R2.64+-0x6e], R146 ;  /* 0xffff929202007986 */ /* 0x000fe8000c101512 */
[----:B------:R-:W-:Y:S04]  /*ec90*/  STG.E.U16 [R8.64+-0x60], R145 ;  /* 0xffffa09108007986 */ /* 0x000fe8000c101512 */
[----:B------:R-:W-:Y:S04]  /*eca0*/  STG.E.U16 [R8.64+-0x5e], R142 ;  /* 0xffffa28e08007986 */ /* 0x000fe8000c101512 */
        /* <DEDUP_REMOVED lines=23> */
[----:B------:R1:W-:Y:S02]  /*ee20*/  STG.E.U16 [R2.64+-0xe], R0 ;  /* 0xfffff20002007986 */ /* 0x0003e4000c101512 */
[----:B-1----:R-:W-:-:S02]  /*ee30*/  FADD.FTZ R2, R227, R14 ;  /* 0x0000000ee3027221 */ /* 0x002fc40000010000 */
[----:B------:R-:W-:Y:S02]  /*ee40*/  FADD.FTZ R0, R225, R13 ;  /* 0x0000000de1007221 */ /* 0x000fe40000010000 */
[----:B------:R-:W-:Y:S02]  /*ee50*/  FADD.FTZ R2, R228, R2 ;  /* 0x00000002e4027221 */ /* 0x000fe40000010000 */
[----:B------:R-:W-:Y:S02]  /*ee60*/  FADD.FTZ R0, R224, R0 ;  /* 0x00000000e0007221 */ /* 0x000fe40000010000 */
[----:B------:R-:W-:Y:S02]  /*ee70*/  FADD.FTZ R2, R226, R2 ;  /* 0x00000002e2027221 */ /* 0x000fe40000010000 */
[----:B------:R-:W-:Y:S02]  /*ee80*/  FADD.FTZ R0, R32, R0 ;  /* 0x0000000020007221 */ /* 0x000fe40000010000 */
[----:B------:R-:W-:-:S02]  /*ee90*/  FADD.FTZ R2, R29, R2 ;  /* 0x000000021d027221 */ /* 0x000fc40000010000 */
[----:B------:R-:W-:-:S03]  /*eea0*/  FADD.FTZ R0, R30, R0 ;  /* 0x000000001e007221 */ /* 0x000fc60000010000 */
[----:B------:R1:W-:Y:S04]  /*eeb0*/  STL [R1+0x68], R2 ;  /* 0x0000680201007387 */ /* 0x0003e80000100800 */
[----:B------:R1:W-:Y:S01]  /*eec0*/  STL [R1+0x78], R0 ;  /* 0x0000780001007387 */ /* 0x0003e20000100800 */
[----:B------:R-:W-:Y:S01]  /*eed0*/  IADD3 R207, P0, R8, -0x100, RZ ;  /* 0xffffff0008cf7810 */ /* 0x000fe20007f1e0ff */
[----:B------:R-:W-:Y:S02]  /*eee0*/  IMAD.MOV.U32 R100, RZ, RZ, R214 ;  /* 0x000000ffff647224 */ /* 0x000fe400078e00d6 */
[----:B------:R-:W-:Y:S01]  /*eef0*/  IMAD.MOV.U32 R101, RZ, RZ, R215 ;  /* 0x000000ffff657224 */ /* 0x000fe200078e00d7 */
[----:B------:R-:W-:Y:S02]  /*ef00*/  IADD3.X R103, R9, -0x1, RZ, P0, !PT ;  /* 0xffffffff09677810 */ /* 0x000fe400007fe4ff */
.L_x_1086:
[----:B------:R-:W-:-:S06]  /*ef10*/  UISETP.GT.AND UP0, UPT, UR25, UR9, UPT ;  /* 0x000000091900728c */ /* 0x000fcc000bf04270 */
[----:B------:R-:W-:-:S13]  /*ef20*/  PLOP3.LUT P0, PT, PT, PT, UP0, 0x80, 0x0 ;  /* 0x000000000000781c */ /* 0x000fda0003f0f008 */
[----:B------:R-:W-:Y:S05]  /*ef30*/  @!P0 BRA `(.L_x_1090) ;  /* 0x0000577000008947 */ /* 0x000fea0003800000 */
[----:B------:R-:W2:Y:S01]  /*ef40*/  LDL.64 R12, [R1+0x88] ;  /* 0x00008800010c7983 */ /* 0x000ea20000100a00 */
[----:B------:R-:W-:Y:S01]  /*ef50*/  ULDC UR21, c[0x0][0x228] ;  /* 0x00008a0000157ab9 */ /* 0x000fe20000000800 */
[----:B------:R-:W-:Y:S01]  /*ef60*/  IMAD.MOV.U32 R102, RZ, RZ, R100 ;  /* 0x000000ffff667224 */ /* 0x000fe200078e0064 */
[----:B------:R-:W-:Y:S01]  /*ef70*/  USHF.L.U32 UR21, UR21, 0x3, URZ ;  /* 0x0000000315157899 */ /* 0x000fe2000800063f */
[----:B------:R-:W3:Y:S01]  /*ef80*/  LDL R10, [R1+0x98] ;  /* 0x00009800010a7983 */ /* 0x000ee20000100800 */
[----:B-1----:R-:W-:Y:S02]  /*ef90*/  IMAD.MOV.U32 R2, RZ, RZ, R101 ;  /* 0x000000ffff027224 */ /* 0x002fe400078e0065 */
[----:B------:R-:W-:Y:S01]  /*efa0*/  USHF.R.S32.HI UR4, URZ, 0x1f, UR21 ;  /* 0x0000001f3f047899 */ /* 0x000fe20008011415 */
[----:B------:R-:W4:Y:S01]  /*efb0*/  LDL R9, [R1+0x9c] ;  /* 0x00009c0001097983 */ /* 0x000f220000100800 */
[----:B------:R-:W-:Y:S02]  /*efc0*/  USHF.L.U32 UR24, UR21, 0x1, URZ ;  /* 0x0000000115187899 */ /* 0x000fe4000800063f */
[----:B------:R-:W-:Y:S01]  /*efd0*/  USHF.L.U64.HI UR21, UR21, 0x1, UR4 ;  /* 0x0000000115157899 */ /* 0x000fe20008010204 */
[----:B------:R-:W4:Y:S04]  /*efe0*/  LDL.LU R8, [R1+0xac] ;  /* 0x0000ac0001087983 */ /* 0x000f280000300800 */
[----:B------:R-:W4:Y:S04]  /*eff0*/  LDL.LU R0, [R1+0xc0] ;  /* 0x0000c00001007983 */ /* 0x000f280000300800 */
[----:B------:R-:W4:Y:S04]  /*f000*/  LDL.LU.64 R6, [R1+0xb0] ;  /* 0x0000b00001067983 */ /* 0x000f280000300a00 */
[----:B------:R-:W4:Y:S04]  /*f010*/  LDL.LU.64 R4, [R1+0xb8] ;  /* 0x0000b80001047983 */ /* 0x000f280000300a00 */
[----:B------:R-:W4:Y:S01]  /*f020*/  LDL.LU R3, [R1+0xa8] ;  /* 0x0000a80001037983 */ /* 0x000f220000300800 */
[----:B--2---:R-:W-:-:S02]  /*f030*/  MOV R14, R12 ;  /* 0x0000000c000e7202 */ /* 0x004fc40000000f00 */
[----:B---3--:R-:W-:Y:S01]  /*f040*/  MOV R12, R10 ;  /* 0x0000000a000c7202 */ /* 0x008fe20000000f00 */
[----:B----4-:R-:W-:Y:S01]  /*f050*/  IMAD.MOV.U32 R11, RZ, RZ, R9 ;  /* 0x000000ffff0b7224 */ /* 0x010fe200078e0009 */
[----:B------:R-:W-:Y:S01]  /*f060*/  MOV R10, R8 ;  /* 0x00000008000a7202 */ /* 0x000fe20000000f00 */
[----:B------:R-:W-:Y:S02]  /*f070*/  IMAD.MOV.U32 R5, RZ, RZ, R7 ;  /* 0x000000ffff057224 */ /* 0x000fe400078e0007 */
[----:B------:R-:W-:Y:S02]  /*f080*/  IMAD.WIDE.U32 R8, R3, -0x326172a9, RZ ;  /* 0xcd9e8d5703087825 */ /* 0x000fe400078e00ff */
[----:B------:R-:W1:Y:S03]  /*f090*/  LDC.U8 R3, c[0x0][0x2d8] ;  /* 0x0000b600ff037b82 */ /* 0x000e660000000000 */
[----:B------:R2:W-:Y:S04]  /*f0a0*/  STL.64 [R1+0x70], R8 ;  /* 0x0000700801007387 */ /* 0x0005e80000100a00 */
[----:B------:R2:W-:Y:S01]  /*f0b0*/  STL.64 [R1+0x80], R4 ;  /* 0x0000800401007387 */ /* 0x0005e20000100a00 */
[----:B------:R-:W-:Y:S01]  /*f0c0*/  LOP3.LUT R244, R9, R10, RZ, 0x3c, !PT ;  /* 0x0000000a09f47212 */ /* 0x000fe200078e3cff */
[----:B------:R-:W-:Y:S01]  /*f0d0*/  IMAD.MOV.U32 R15, RZ, RZ, R13 ;  /* 0x000000ffff0f7224 */ /* 0x000fe200078e000d */
[----:B------:R-:W-:Y:S01]  /*f0e0*/  ISETP.GE.AND P4, PT, R14, c[0x0][0x220], PT ;  /* 0x000088000e007a0c */ /* 0x000fe20003f86270 */
[----:B------:R-:W-:Y:S01]  /*f0f0*/  IMAD.WIDE.U32 R246, R0, -0x2daee0ad, RZ ;  /* 0xd2511f5300f67825 */ /* 0x000fe200078e00ff */
[----:B------:R-:W-:-:S02]  /*f100*/  ISETP.GE.AND P3, PT, R12, c[0x0][0x220], PT ;  /* 0x000088000c007a0c */ /* 0x000fc40003f66270 */
[----:B------:R-:W-:Y:S01]  /*f110*/  ISETP.GE.AND P2, PT, R11, c[0x0][0x220], PT ;  /* 0x000088000b007a0c */ /* 0x000fe20003f46270 */
[----:B------:R-:W-:Y:S01]  /*f120*/  IMAD.WIDE.U32 R244, R244, -0x2daee0ad, RZ ;  /* 0xd2511f53f4f47825 */ /* 0x000fe200078e00ff */
[----:B-1----:R-:W-:Y:S01]  /*f130*/  PRMT R3, R3, 0x7054, R3 ;  /* 0x0000705403037816 */ /* 0x002fe20000000003 */
[----:B------:R-:W-:Y:S05]  /*f140*/  BRA `(.L_x_1091) ;  /* 0x000006a000007947 */ /* 0x000fea0003800000 */
.L_x_1093:
        /* <DEDUP_REMOVED lines=11> */
[----:B------:R-:W-:Y:S02]  /*f200*/  UIADD3 UR25, UR29, UR25, URZ ;  /* 0x000000191d197290 */ /* 0x000fe4000fffe03f */
[----:B--2---:R-:W-:Y:S04]  /*f210*/  LEA R0, P1, R0, R100, 0x6 ;  /* 0x0000006400007211 */ /* 0x004fe800078230ff */
[----:B------:R-:W-:Y:S01]  /*f220*/  IMAD.U32 R100, RZ, RZ, UR25 ;  /* 0x00000019ff647e24 */ /* 0x000fe2000f8e00ff */
[C---:B------:R-:W-:Y:S04]  /*f230*/  @!P4 LEA R136, P0, R0.reuse, c[0x0][0x168], 0x1 ;  /* 0x00005a000088ca11 */ /* 0x040fe800078008ff */
        /* <DEDUP_REMOVED lines=18> */
[C---:B------:R-:W-:Y:S02]  /*f360*/  @!P2 LEA R148, P0, R3.reuse, c[0x0][0x168], 0x1 ;  /* 0x00005a000394aa11 */ /* 0x040fe400078008ff */
[----:B------:R-:W-:Y:S01]  /*f370*/  IADD3.X R101, R100, UR6, RZ, P5, !PT ;  /* 0x0000000664657c10 */ /* 0x000fe2000affe4ff */
[----:B------:R1:W-:Y:S01]  /*f380*/  @P2 STS.128 [R199+0xa000], RZ ;  /* 0x00a000ffc7002388 */ /* 0x0003e20000000c00 */
[C---:B------:R-:W-:Y:S02]  /*f390*/  IADD3 R0, P5, R3.reuse, UR7, RZ ;  /* 0x0000000703007c10 */ /* 0x040fe4000ffbe0ff */
[C-C-:B------:R-:W-:Y:S01]  /*f3a0*/  @!P4 LEA.HI.X R153, R3.reuse, c[0x0][0x16c], R101.reuse, 0x1, P6 ;  /* 0x00005b000399ca11 */ /* 0x140fe200030f0c65 */
[----:B------:R-:W-:Y:S01]  /*f3b0*/  @!PT LDS RZ, [RZ] ;  /* 0x00000000fffff984 */ /* 0x000fe20000000800 */
[----:B------:R-:W-:Y:S01]  /*f3c0*/  @!PT LDS RZ, [RZ] ;  /* 0x00000000fffff984 */ /* 0x000fe20000000800 */
[----:B------:R-:W-:Y:S01]  /*f3d0*/  @!PT LDS RZ, [RZ] ;  /* 0x00000000fffff984 */ /* 0x000fe20000000800 */
[----:B------:R1:W-:Y:S01]  /*f3e0*/  @!P2 LDGSTS.E.BYPASS.LTC128B.128 [R199+0xa000], [R154.64+0x100] ;  /* 0x0a0001009ac7afae */ /* 0x0003e2000b901d52 */
[C-C-:B------:R-:W-:Y:S02]  /*f3f0*/  @!P3 LEA.HI.X R151, R3.reuse, c[0x0][0x16c], R101.reuse, 0x1, P1 ;  /* 0x00005b000397ba11 */ /* 0x140fe400008f0c65 */
[----:B------:R-:W-:Y:S01]  /*f400*/  @!P2 LEA.HI.X R149, R3, c[0x0][0x16c], R101, 0x1, P0 ;  /* 0x00005b000395aa11 */ /* 0x000fe200000f0c65 */
[----:B------:R1:W-:Y:S01]  /*f410*/  @P4 STS.128 [R199+0x6800], RZ ;  /* 0x006800ffc7004388 */ /* 0x0003e20000000c00 */
[C---:B------:R-:W-:Y:S02]  /*f420*/  @!P4 LEA R146, P1, R0.reuse, c[0x0][0x168], 0x1 ;  /* 0x00005a000092ca11 */ /* 0x040fe400078208ff */
[C---:B------:R-:W-:Y:S01]  /*f430*/  @!P3 LEA R142, P0, R0.reuse, c[0x0][0x168], 0x1 ;  /* 0x00005a00008eba11 */ /* 0x040fe200078008ff */
[----:B------:R-:W-:Y:S01]  /*f440*/  @!PT LDS RZ, [RZ] ;  /* 0x00000000fffff984 */ /* 0x000fe20000000800 */
[----:B------:R-:W-:Y:S01]  /*f450*/  @!PT LDS RZ, [RZ] ;  /* 0x00000000fffff984 */ /* 0x000fe20000000800 */
[----:B------:R-:W-:Y:S01]  /*f460*/  @!PT LDS RZ, [RZ] ;  /* 0x00000000fffff984 */ /* 0x000fe20000000800 */
[----:B------:R1:W-:Y:S01]  /*f470*/  @!P4 LDGSTS.E.BYPASS.LTC128B.128 [R199+0x6800], [R152.64] ;  /* 0x0680000098c7cfae */ /* 0x0003e2000b901d52 */
        /* <DEDUP_REMOVED lines=9> */
[C---:B------:R-:W-:Y:S02]  /*f510*/  @!P2 LEA.HI.X R141, R0.reuse, c[0x0][0x16c], R3, 0x1, P5 ;  /* 0x00005b00008daa11 */ /* 0x040fe400028f0c03 */
[----:B------:R-:W-:Y:S01]  /*f520*/  IADD3 R100, P6, R0, UR7, RZ ;  /* 0x0000000700647c10 */ /* 0x000fe2000ffde0ff */
[----:B------:R1:W-:Y:S03]  /*f530*/  @P2 STS.128 [R199+0xa800], RZ ;  /* 0x00a800ffc7002388 */ /* 0x0003e60000000c00 */
[C---:B------:R-:W-:Y:S01]  /*f540*/  @!P3 LEA R138, P1, R100.reuse, c[0x0][0x168], 0x1 ;  /* 0x00005a00648aba11 */ /* 0x040fe200078208ff */
[----:B------:R-:W-:Y:S01]  /*f550*/  @!PT LDS RZ, [RZ] ;  /* 0x00000000fffff984 */ /* 0x000fe20000000800 */
[----:B------:R-:W-:Y:S01]  /*f560*/  @!PT LDS RZ, [RZ] ;  /* 0x00000000fffff984 */ /* 0x000fe20000000800 */
[----:B------:R-:W-:Y:S01]  /*f570*/  @!PT LDS RZ, [RZ] ;  /* 0x00000000fffff984 */ /* 0x000fe20000000800 */
[----:B------:R1:W-:Y:S01]  /*f580*/  @!P2 LDGSTS.E.BYPASS.LTC128B.128 [R199+0xa800], [R148.64+0x100] ;  /* 0x0a80010094c7afae */ /* 0x0003e2000b901d52 */
[C---:B--2---:R-:W-:Y:S02]  /*f590*/  @!P2 LEA R136, P0, R100.reuse, c[0x0][0x168], 0x1 ;  /* 0x00005a006488aa11 */ /* 0x044fe400078008ff */
[----:B------:R-:W-:Y:S01]  /*f5a0*/  IADD3.X R101, R3, UR6, RZ, P6, !PT ;  /* 0x0000000603657c10 */ /* 0x000fe2000b7fe4ff */
        /* <DEDUP_REMOVED lines=36> */
.L_x_1091:
[----:B------:R-:W3:Y:S01]  /*f7f0*/  LDL.64 R6, [R1+0x80] ;  /* 0x0000800001067983 */ /* 0x000ee20000100a00 */
[----:B------:R-:W-:Y:S04]  /*f800*/  DEPBAR.LE SB0, 0x0 ;  /* 0x000080000000791a */ /* 0x000fe80000000000 */
[----:B------:R-:W-:Y:S01]  /*f810*/  BAR.SYNC.DEFER_BLOCKING 0x0 ;  /* 0x0000000000007b1d */ /* 0x000fe20000010000 */
[----:B------:R-:W-:Y:S04]  /*f820*/  UIADD3 UR8, UR25, -0x1, URZ ;  /* 0xffffffff19087890 */ /* 0x000fe8000fffe03f */
[----:B------:R-:W-:Y:S02]  /*f830*/  USHF.R.S32.HI UR5, URZ, 0x1f, UR8 ;  /* 0x0000001f3f057899 */ /* 0x000fe40008011408 */
[----:B------:R-:W-:Y:S01]  /*f840*/  UIMAD UR4, UR12, UR8, URZ ;  /* 0x000000080c0472a4 */ /* 0x000fe2000f8e023f */
[----:B--2---:R-:W-:Y:S01]  /*f850*/  IMAD.U32 R4, RZ, RZ, UR8 ;  /* 0x00000008ff047e24 */ /* 0x004fe2000f8e00ff */
[----:B------:R-:W-:Y:S02]  /*f860*/  UISETP.GT.AND UP0, UPT, UR8, UR9, UPT ;  /* 0x000000090800728c */ /* 0x000fe4000bf04270 */
[----:B------:R-:W-:Y:S01]  /*f870*/  UIMAD UR4, UR5, UR13, UR4 ;  /* 0x0000000d050472a4 */ /* 0x000fe2000f8e0204 */
[----:B------:R-:W-:Y:S01]  /*f880*/  @P4 STS.128 [R199+0xc000], RZ ;  /* 0x00c000ffc7004388 */ /* 0x000fe20000000c00 */
[----:B---3--:R-:W-:Y:S05]  /*f890*/  IMAD.WIDE.U32 R4, R4, UR13, R6 ;  /* 0x0000000d04047c25 */ /* 0x008fea000f8e0006 */
[C---:B------:R-:W-:Y:S02]  /*f8a0*/  @!P4 LEA R6, P6, R4.reuse, c[0x0][0x170], 0x1 ;  /* 0x00005c000406ca11 */ /* 0x040fe400078c08ff */
[----:B------:R-:W-:Y:S02]  /*f8b0*/  IADD3 R0, R5, UR4, RZ ;  /* 0x0000000405007c10 */ /* 0x000fe4000fffe0ff */
        /* <DEDUP_REMOVED lines=238> */
[C---:B------:R-:W-:Y:S08]  /*107a0*/  HMMA.16816.F32 R28, R160.reuse, R172, R28 ;  /* 0x000000aca01c723c */ /* 0x040ff0000000181c */
[----:B------:R-:W-:Y:S07]  /*107b0*/  HMMA.16816.F32 R32, R160, R174, R32 ;  /* 0x000000aea020723c */ /* 0x000fee0000001820 */
[----:B------:R-:W-:Y:S01]  /*107c0*/  IMAD.MOV.U32 R174, RZ, RZ, R207 ;  /* 0x000000ffffae7224 */ /* 0x000fe200078e00cf */
[C---:B-1----:R-:W-:Y:S05]  /*107d0*/  HMMA.16816.F32 R4, R144.reuse, R148, R4 ;  /* 0x000000949004723c */ /* 0x042fea0000001804 */
[----:B------:R-:W-:Y:S03]  /*107e0*/  IMAD.MOV.U32 R175, RZ, RZ, R103 ;  /* 0x000000ffffaf7224 */ /* 0x000fe600078e0067 */
        /* <DEDUP_REMOVED lines=8> */
.L_x_1092:
[----:B------:R-:W2:Y:S01]  /*10870*/  LDL.64 R214, [R1+0x70] ;  /* 0x0000700001d67983 */ /* 0x000ea20000100a00 */
[----:B------:R-:W-:Y:S01]  /*10880*/  IMAD.U32 R0, RZ, RZ, UR8 ;  /* 0x00000008ff007e24 */ /* 0x000fe2000f8e00ff */
[----:B------:R-:W-:Y:S01]  /*10890*/  USHF.L.U32 UR4, UR8, 0x1, URZ ;  /* 0x0000000108047899 */ /* 0x000fe2000800063f */
[----:B------:R-:W3:Y:S01]  /*108a0*/  LDC.U8 R170, c[0x0][0x2d8] ;  /* 0x0000b600ffaa7b82 */ /* 0x000ee20000000000 */
[----:B------:R-:W-:Y:S02]  /*108b0*/  UIADD3 UR5, UR23, -0x4498517b, URZ ;  /* 0xbb67ae8517057890 */ /* 0x000fe4000fffe03f */
[----:B------:R-:W4:Y:S01]  /*108c0*/  S2R R3, SR_TID.X ;  /* 0x0000000000037919 */ /* 0x000f220000002100 */
[----:B------:R-:W-:Y:S02]  /*108d0*/  ULOP3.LUT UR25, UR4, UR23, URZ, 0x3c, !UPT ;  /* 0x0000001704197292 */ /* 0x000fe4000f8e3c3f */
[----:B------:R-:W-:Y:S02]  /*108e0*/  UIADD3 UR30, UR22, -0x61c88647, URZ ;  /* 0x9e3779b9161e7890 */ /* 0x000fe4000fffe03f */
[----:B------:R-:W-:Y:S02]  /*108f0*/  UIADD3 UR31, UR23, 0x76cf5d0a, URZ ;  /* 0x76cf5d0a171f7890 */ /* 0x000fe4000fffe03f */
[----:B------:R-:W-:Y:S02]  /*10900*/  UIADD3 UR27, UR23, 0x32370b8f, URZ ;  /* 0x32370b8f171b7890 */ /* 0x000fe4000fffe03f */
[----:B------:R-:W-:Y:S02]  /*10910*/  UIADD3 UR29, UR22, -0x255992d5, URZ ;  /* 0xdaa66d2b161d7890 */ /* 0x000fe4000fffe03f */
[----:B------:R-:W-:Y:S02]  /*10920*/  UIADD3 UR26, UR22, 0x78dde6e4, URZ ;  /* 0x78dde6e4161a7890 */ /* 0x000fe4000fffe03f */
[----:B------:R-:W-:Y:S02]  /*10930*/  UIADD3 UR28, UR22, -0x4ab325aa, URZ ;  /* 0xb54cda56161c7890 */ /* 0x000fe4000fffe03f */
[----:B------:R-:W-:Y:S02]  /*10940*/  UIADD3 UR4, UR4, 0x1, URZ ;  /* 0x0000000104047890 */ /* 0x000fe4000fffe03f */
[----:B------:R-:W-:Y:S02]  /*10950*/  UISETP.GT.AND UP0, UPT, UR8, UR9, UPT ;  /* 0x000000090800728c */ /* 0x000fe4000bf04270 */
[----:B------:R-:W-:Y:S01]  /*10960*/  ULOP3.LUT UR4, UR4, UR23, URZ, 0x3c, !UPT ;  /* 0x0000001704047292 */ /* 0x000fe2000f8e3c3f */
[----:B---3--:R-:W-:Y:S01]  /*10970*/  PRMT R170, R170, 0x7054, R170 ;  /* 0x00007054aaaa7816 */ /* 0x008fe200000000aa */
[----:B----4-:R-:W-:Y:S05]  /*10980*/  IMAD.SHL.U32 R3, R3, 0x2, RZ ;  /* 0x0000000203037824 */ /* 0x010fea00078e00ff */
[----:B------:R-:W-:Y:S05]  /*10990*/  LOP3.LUT R3, R3, 0x6, RZ, 0xc0, !PT ;  /* 0x0000000603037812 */ /* 0x000fea00078ec0ff */
[----:B------:R-:W-:Y:S05]  /*109a0*/  IMAD R0, R0, 0x40, R3 ;  /* 0x0000004000007824 */ /* 0x000fea00078e0203 */
[C---:B------:R-:W-:Y:S02]  /*109b0*/  IADD3 R3, R0.reuse, 0x1, RZ ;  /* 0x0000000100037810 */ /* 0x040fe40007ffe0ff */
[CC--:B------:R-:W-:Y:S02]  /*109c0*/  ISETP.GE.AND P6, PT, R0.reuse, R201.reuse, PT ;  /* 0x000000c90000720c */ /* 0x0c0fe40003fc6270 */
[C---:B------:R-:W-:Y:S02]  /*109d0*/  ISETP.GE.AND P5, PT, R3.reuse, R201, PT ;  /* 0x000000c90300720c */ /* 0x040fe40003fa6270 */
[CC--:B------:R-:W-:Y:S02]  /*109e0*/  ISETP.GE.AND P0, PT, R3.reuse, R200.reuse, PT ;  /* 0x000000c80300720c */ /* 0x0c0fe40003f06270 */
[C---:B------:R-:W-:Y:S02]  /*109f0*/  ISETP.GE.AND P1, PT, R0.reuse, R200, PT ;  /* 0x000000c80000720c */ /* 0x040fe40003f26270 */
[CC--:B------:R-:W-:Y:S02]  /*10a00*/  ISETP.GE.OR P5, PT, R3.reuse, R203.reuse, !P5 ;  /* 0x000000cb0300720c */ /* 0x0c0fe40006fa6670 */
[-C--:B------:R-:W-:Y:S02]  /*10a10*/  ISETP.GE.OR P0, PT, R3, R202.reuse, !P0 ;  /* 0x000000ca0300720c */ /* 0x080fe40004706670 */
[C---:B------:R-:W-:Y:S02]  /*10a20*/  ISETP.GE.OR P6, PT, R0.reuse, R203, !P6 ;  /* 0x000000cb0000720c */ /* 0x040fe400077c6670 */
[C---:B------:R-:W-:Y:S02]  /*10a30*/  ISETP.GE.OR P1, PT, R0.reuse, R202, !P1 ;  /* 0x000000ca0000720c */ /* 0x040fe40004f26670 */
[C---:B------:R-:W-:Y:S02]  /*10a40*/  IADD3 R100, R0.reuse, 0x8, RZ ;  /* 0x0000000800647810 */ /* 0x040fe40007ffe0ff */
[----:B------:R-:W-:Y:S02]  /*10a50*/  IADD3 R3, R0, 0x9, RZ ;  /* 0x0000000900037810 */ /* 0x000fe40007ffe0ff */
[----:B------:R-:W-:Y:S02]  /*10a60*/  FSEL R103, R4, -INF , !P6 ;  /* 0xff80000004677808 */ /* 0x000fe40007000000 */
[----:B------:R-:W-:Y:S02]  /*10a70*/  FSEL R6, R6, -INF , !P1 ;  /* 0xff80000006067808 */ /* 0x000fe40004800000 */
[----:B-1----:R-:W-:Y:S02]  /*10a80*/  FSEL R136, R5, -INF , !P5 ;  /* 0xff80000005887808 */ /* 0x002fe40006800000 */
[----:B------:R-:W-:Y:S02]  /*10a90*/  FSEL R137, R7, -INF , !P0 ;  /* 0xff80000007897808 */ /* 0x000fe40004000000 */
[CC--:B------:R-:W-:Y:S02]  /*10aa0*/  ISETP.GE.AND P6, PT, R100.reuse, R201.reuse, PT ;  /* 0x000000c96400720c */ /* 0x0c0fe40003fc6270 */
[CC--:B------:R-:W-:Y:S02]  /*10ab0*/  ISETP.GE.AND P1, PT, R100.reuse, R200.reuse, PT ;  /* 0x000000c86400720c */ /* 0x0c0fe40003f26270 */
[C---:B------:R-:W-:Y:S02]  /*10ac0*/  ISETP.GE.AND P5, PT, R3.reuse, R201, PT ;  /* 0x000000c90300720c */ /* 0x040fe40003fa6270 */
[C---:B------:R-:W-:Y:S02]  /*10ad0*/  ISETP.GE.AND P0, PT, R3.reuse, R200, PT ;  /* 0x000000c80300720c */ /* 0x040fe40003f06270 */
[CC--:B------:R-:W-:Y:S02]  /*10ae0*/  ISETP.GE.OR P6, PT, R100.reuse, R203.reuse, !P6 ;  /* 0x000000cb6400720c */ /* 0x0c0fe400077c6670 */
        /* <DEDUP_REMOVED lines=36> */
[CC--:B------:R-:W-:Y:S02]  /*10d30*/  ISETP.GE.AND P6, PT, R4.reuse, R201.reuse, PT ;  /* 0x000000c90400720c */ /* 0x0c0fe40003fc6270 */
[CC--:B------:R-:W-:Y:S02]  /*10d40*/  ISETP.GE.AND P1, PT, R4.reuse, R200.reuse, PT ;  /* 0x000000c80400720c */ /* 0x0c0fe40003f26270 */
[----:B------:R-:W-:Y:S02]  /*10d50*/  ISETP.GE.AND P5, PT, R3, R201, PT ;  /* 0x000000c90300720c */ /* 0x000fe40003fa6270 */
[----:B------:R-:W-:Y:S02]  /*10d60*/  FSEL R158, R19, -INF , !P0 ;  /* 0xff800000139e7808 */ /* 0x000fe40004000000 */
[C---:B------:R-:W-:Y:S02]  /*10d70*/  ISETP.GE.AND P0, PT, R3.reuse, R200, PT ;  /* 0x000000c80300720c */ /* 0x040fe40003f06270 */
[CC--:B------:R-:W-:Y:S02]  /*10d80*/  ISETP.GE.OR P6, PT, R4.reuse, R203.reuse, !P6 ;  /* 0x000000cb0400720c */ /* 0x0c0fe400077c6670 */
[----:B------:R-:W-:Y:S02]  /*10d90*/  ISETP.GE.OR P1, PT, R4, R202, !P1 ;  /* 0x000000ca0400720c */ /* 0x000fe40004f26670 */
[----:B------:R-:W-:Y:S02]  /*10da0*/  ISETP.GE.OR P5, PT, R3, R203, !P5 ;  /* 0x000000cb0300720c */ /* 0x000fe40006fa6670 */
[C---:B------:R-:W-:Y:S02]  /*10db0*/  IADD3 R4, R0.reuse, 0x28, RZ ;  /* 0x0000002800047810 */ /* 0x040fe40007ffe0ff */
[----:B------:R-:W-:Y:S02]  /*10dc0*/  FMNMX.FTZ R5, R103, R2, !PT ;  /* 0x0000000267057209 */ /* 0x000fe40007810000 */
[----:B------:R-:W-:Y:S02]  /*10dd0*/  ISETP.GE.OR P0, PT, R3, R202, !P0 ;  /* 0x000000ca0300720c */ /* 0x000fe40004706670 */
[----:B------:R-:W-:Y:S02]  /*10de0*/  IADD3 R3, R0, 0x29, RZ ;  /* 0x0000002900037810 */ /* 0x000fe40007ffe0ff */
[----:B------:R-:W-:Y:S02]  /*10df0*/  FSEL R204, R21, -INF , !P5 ;  /* 0xff80000015cc7808 */ /* 0x000fe40006800000 */
[----:B------:R-:W-:Y:S02]  /*10e00*/  FSEL R205, R22, -INF , !P1 ;  /* 0xff80000016cd7808 */ /* 0x000fe40004800000 */
[C---:B------:R-:W-:Y:S02]  /*10e10*/  ISETP.GE.AND P5, PT, R4.reuse, R201, PT ;  /* 0x000000c90400720c */ /* 0x040fe40003fa6270 */
[-C--:B------:R-:W-:Y:S02]  /*10e20*/  ISETP.GE.AND P1, PT, R4, R200.reuse, PT ;  /* 0x000000c80400720c */ /* 0x080fe40003f26270 */
[----:B------:R-:W-:Y:S02]  /*10e30*/  FMNMX.FTZ R5, R136, R5, !PT ;  /* 0x0000000588057209 */ /* 0x000fe40007810000 */
[----:B------:R-:W-:Y:S02]  /*10e40*/  FSEL R171, R20, -INF , !P6 ;  /* 0xff80000014ab7808 */ /* 0x000fe40007000000 */
[----:B------:R-:W-:Y:S02]  /*10e50*/  FSEL R206, R23, -INF , !P0 ;  /* 0xff80000017ce7808 */ /* 0x000fe40004000000 */
[C---:B------:R-:W-:Y:S01]  /*10e60*/  ISETP.GE.AND P0, PT, R3.reuse, R201, PT ;  /* 0x000000c90300720c */ /* 0x040fe20003f06270 */
[----:B------:R-:W-:Y:S01]  /*10e70*/  LDSM.16.MT88.4 R20, [R178+0xc000] ;  /* 0x00c00000b214783b */ /* 0x000fe20000004200 */
[C---:B------:R-:W-:Y:S02]  /*10e80*/  ISETP.GE.AND P6, PT, R3.reuse, R200, PT ;  /* 0x000000c80300720c */ /* 0x040fe40003fc6270 */
[----:B------:R-:W-:Y:S02]  /*10e90*/  FMNMX.FTZ R7, R6, R102, !PT ;  /* 0x0000006606077209 */ /* 0x000fe40007810000 */
[C---:B------:R-:W-:Y:S02]  /*10ea0*/  ISETP.GE.OR P5, PT, R4.reuse, R203, !P5 ;  /* 0x000000cb0400720c */ /* 0x040fe40006fa6670 */
[-C--:B------:R-:W-:Y:S02]  /*10eb0*/  ISETP.GE.OR P1, PT, R4, R202.reuse, !P1 ;  /* 0x000000ca0400720c */ /* 0x080fe40004f26670 */
[----:B------:R-:W-:Y:S02]  /*10ec0*/  FMNMX.FTZ R4, R138, R5, !PT ;  /* 0x000000058a047209 */ /* 0x000fe40007810000 */
[----:B------:R-:W-:Y:S02]  /*10ed0*/  ISETP.GE.OR P6, PT, R3, R202, !P6 ;  /* 0x000000ca0300720c */ /* 0x000fe400077c6670 */
[----:B------:R-:W-:Y:S02]  /*10ee0*/  FMNMX.FTZ R7, R137, R7, !PT ;  /* 0x0000000789077209 */ /* 0x000fe40007810000 */
[----:B------:R-:W-:Y:S02]  /*10ef0*/  ISETP.GE.OR P0, PT, R3, R203, !P0 ;  /* 0x000000cb0300720c */ /* 0x000fe40004706670 */
[----:B------:R-:W-:Y:S02]  /*10f00*/  IADD3 R3, R0, 0x30, RZ ;  /* 0x0000003000037810 */ /* 0x000fe40007ffe0ff */
[----:B------:R-:W-:Y:S02]  /*10f10*/  FMNMX.FTZ R8, R9, R4, !PT ;  /* 0x0000000409087209 */ /* 0x000fe40007810000 */
[----:B------:R-:W-:Y:S02]  /*10f20*/  FMNMX.FTZ R7, R10, R7, !PT ;  /* 0x000000070a077209 */ /* 0x000fe40007810000 */
[----:B------:R-:W-:Y:S02]  /*10f30*/  FSEL R208, R24, -INF , !P5 ;  /* 0xff80000018d07808 */ /* 0x000fe40006800000 */
[----:B------:R-:W-:Y:S02]  /*10f40*/  ISETP.GE.AND P5, PT, R3, R201, PT ;  /* 0x000000c90300720c */ /* 0x000fe40003fa6270 */
[----:B------:R-:W-:Y:S02]  /*10f50*/  FMNMX.FTZ R8, R143, R8, !PT ;  /* 0x000000088f087209 */ /* 0x000fe40007810000 */
[----:B------:R-:W-:Y:S02]  /*10f60*/  ISETP.GE.OR P5, PT, R3, R203, !P5 ;  /* 0x000000cb0300720c */ /* 0x000fe40006fa6670 */
[----:B------:R-:W-:Y:S02]  /*10f70*/  FMNMX.FTZ R7, R11, R7, !PT ;  /* 0x000000070b077209 */ /* 0x000fe40007810000 */
[----:B------:R-:W-:Y:S02]  /*10f80*/  FMNMX.FTZ R8, R152, R8, !PT ;  /* 0x0000000898087209 */ /* 0x000fe40007810000 */
[----:B------:R-:W-:Y:S02]  /*10f90*/  FSEL R224, R28, -INF , !P5 ;  /* 0xff8000001ce07808 */ /* 0x000fe40006800000 */
[----:B------:R-:W-:Y:S02]  /*10fa0*/  IADD3 R5, R0, 0x31, RZ ;  /* 0x0000003100057810 */ /* 0x000fe40007ffe0ff */
[----:B------:R-:W-:Y:S02]  /*10fb0*/  ISETP.GE.AND P5, PT, R3, R200, PT ;  /* 0x000000c80300720c */ /* 0x000fe40003fa6270 */
[----:B------:R-:W-:Y:S02]  /*10fc0*/  FMNMX.FTZ R7, R153, R7, !PT ;  /* 0x0000000799077209 */ /* 0x000fe40007810000 */
[----:B------:R-:W-:Y:S02]  /*10fd0*/  FMNMX.FTZ R8, R155, R8, !PT ;  /* 0x000000089b087209 */ /* 0x000fe40007810000 */
[----:B------:R-:W-:Y:S02]  /*10fe0*/  ISETP.GE.OR P5, PT, R3, R202, !P5 ;  /* 0x000000ca0300720c */ /* 0x000fe40006fa6670 */
[----:B------:R-:W-:Y:S02]  /*10ff0*/  FSEL R212, R25, -INF , !P0 ;  /* 0xff80000019d47808 */ /* 0x000fe40004000000 */
[C---:B------:R-:W-:Y:S02]  /*11000*/  ISETP.GE.AND P0, PT, R5.reuse, R201, PT ;  /* 0x000000c90500720c */ /* 0x040fe40003f06270 */
[----:B------:R-:W-:Y:S02]  /*11010*/  FMNMX.FTZ R3, R154, R7, !PT ;  /* 0x000000079a037209 */ /* 0x000fe40007810000 */
        /* <DEDUP_REMOVED lines=8> */
[----:B------:R-:W-:Y:S02]  /*110a0*/  FMNMX.FTZ R101, R204, R101, !PT ;  /* 0x00000065cc657209 */ /* 0x000fe40007810000 */
[----:B------:R-:W-:Y:S02]  /*110b0*/  ISETP.GE.OR P0, PT, R4, R203, !P0 ;  /* 0x000000cb0400720c */ /* 0x000fe40004706670 */
[----:B------:R-:W-:Y:S02]  /*110c0*/  IADD3 R0, R0, 0x39, RZ ;  /* 0x0000003900007810 */ /* 0x000fe40007ffe0ff */
[----:B------:R-:W-:Y:S02]  /*110d0*/  FMNMX.FTZ R3, R205, R3, !PT ;  /* 0x00000003cd037209 */ /* 0x000fe40007810000 */
        /* <DEDUP_REMOVED lines=8> */
[C---:B------:R-:W-:Y:S02]  /*11160*/  ISETP.GE.AND P1, PT, R5.reuse, R200, PT ;  /* 0x000000c80500720c */ /* 0x040fe40003f26270 */
[----:B------:R-:W-:Y:S02]  /*11170*/  ISETP.GE.OR P0, PT, R0, R203, !P0 ;  /* 0x000000cb0000720c */ /* 0x000fe40004706670 */
[----:B------:R-:W-:Y:S02]  /*11180*/  FMNMX.FTZ R101, R224, R101, !PT ;  /* 0x00000065e0657209 */ /* 0x000fe40007810000 */
[----:B------:R-:W-:Y:S02]  /*11190*/  FSEL R233, R30, -INF , !P5 ;  /* 0xff8000001ee97808 */ /* 0x000fe40006800000 */
[----:B------:R-:W-:Y:S02]  /*111a0*/  ISETP.GE.OR P1, PT, R5, R202, !P1 ;  /* 0x000000ca0500720c */ /* 0x000fe40004f26670 */
[----:B------:R-:W-:Y:S01]  /*111b0*/  FSEL R213, R33, -INF , !P0 ;  /* 0xff80000021d57808 */ /* 0x000fe20004000000 */
[----:B--2---:R1:W3:Y:S01]  /*111c0*/  LDL.S16 R215, [R1+0x3c] ;  /* 0x00003c0001d77983 */ /* 0x0042e20000100600 */
[----:B------:R-:W-:Y:S02]  /*111d0*/  FMNMX.FTZ R3, R210, R3, !PT ;  /* 0x00000003d2037209 */ /* 0x000fe40007810000 */
[C---:B------:R-:W-:Y:S02]  /*111e0*/  ISETP.GE.AND P0, PT, R4.reuse, R200, PT ;  /* 0x000000c80400720c */ /* 0x040fe40003f06270 */
[----:B------:R-:W-:Y:S02]  /*111f0*/  FMNMX.FTZ R101, R223, R101, !PT ;  /* 0x00000065df657209 */ /* 0x000fe40007810000 */
[----:B------:R-:W-:Y:S02]  /*11200*/  FSEL R236, R31, -INF , !P1 ;  /* 0xff8000001fec7808 */ /* 0x000fe40004800000 */
[----:B------:R-:W-:Y:S01]  /*11210*/  FMNMX.FTZ R3, R233, R3, !PT ;  /* 0x00000003e9037209 */ /* 0x000fe20007810000 */
[----:B------:R-:W-:Y:S01]  /*11220*/  LDSM.16.MT88.4 R28, [R180+0xc000] ;  /* 0x00c00000b41c783b */ /* 0x000fe20000004200 */
[----:B------:R-:W-:Y:S02]  /*11230*/  ISETP.GE.OR P0, PT, R4, R202, !P0 ;  /* 0x000000ca0400720c */ /* 0x000fe40004706670 */
[----:B------:R-:W-:Y:S02]  /*11240*/  ISETP.GE.AND P1, PT, R0, R200, PT ;  /* 0x000000c80000720c */ /* 0x000fe40003f26270 */
[----:B------:R-:W-:Y:S02]  /*11250*/  FMNMX.FTZ R101, R222, R101, !PT ;  /* 0x00000065de657209 */ /* 0x000fe40007810000 */
[----:B------:R-:W-:Y:S02]  /*11260*/  ISETP.GE.OR P1, PT, R0, R202, !P1 ;  /* 0x000000ca0000720c */ /* 0x000fe40004f26670 */
[----:B------:R-:W-:Y:S02]  /*11270*/  FSEL R235, R34, -INF , !P0 ;  /* 0xff80000022eb7808 */ /* 0x000fe40004000000 */
[----:B------:R-:W-:Y:S02]  /*11280*/  FMNMX.FTZ R0, R236, R3, !PT ;  /* 0x00000003ec007209 */ /* 0x000fe40007810000 */
[----:B------:R-:W-:Y:S02]  /*11290*/  FMNMX.FTZ R101, R213, R101, !PT ;  /* 0x00000065d5657209 */ /* 0x000fe40007810000 */
[----:B------:R-:W-:Y:S02]  /*112a0*/  FSEL R234, R35, -INF , !P1 ;  /* 0xff80000023ea7808 */ /* 0x000fe40004800000 */
[----:B------:R-:W-:Y:S01]  /*112b0*/  FMNMX.FTZ R0, R235, R0, !PT ;  /* 0x00000000eb007209 */ /* 0x000fe20007810000 */
[----:B------:R-:W3:Y:S03]  /*112c0*/  SHFL.BFLY PT, R4, R101, 0x2, 0x1f ;  /* 0x0c401f0065047f89 */ /* 0x000ee600000e0000 */
[----:B------:R-:W-:Y:S05]  /*112d0*/  FMNMX.FTZ R0, R234, R0, !PT ;  /* 0x00000000ea007209 */ /* 0x000fea0007810000 */
[----:B------:R-:W4:Y:S01]  /*112e0*/  SHFL.BFLY PT, R3, R0, 0x2, 0x1f ;  /* 0x0c401f0000037f89 */ /* 0x000f2200000e0000 */
[----:B---3--:R-:W-:Y:S07]  /*112f0*/  FMNMX.FTZ R101, R101, R4, !PT ;  /* 0x0000000465657209 */ /* 0x008fee0007810000 */
[----:B------:R-:W3:Y:S01]  /*11300*/  SHFL.BFLY PT, R4, R101, 0x1, 0x1f ;  /* 0x0c201f0065047f89 */ /* 0x000ee200000e0000 */
[----:B----4-:R-:W-:Y:S07]  /*11310*/  FMNMX.FTZ R0, R0, R3, !PT ;  /* 0x0000000300007209 */ /* 0x010fee0007810000 */
[----:B------:R-:W4:Y:S01]  /*11320*/  SHFL.BFLY PT, R100, R0, 0x1, 0x1f ;  /* 0x0c201f0000647f89 */ /* 0x000f2200000e0000 */
[----:B---3--:R-:W-:Y:S02]  /*11330*/  FMNMX.FTZ R101, R101, R4, !PT ;  /* 0x0000000465657209 */ /* 0x008fe40007810000 */
[----:B------:R-:W-:Y:S01]  /*11340*/  LOP3.LUT R4, R245, UR5, R246, 0x96, !PT ;  /* 0x00000005f5047c12 */ /* 0x000fe2000f8e96f6 */
[----:B------:R-:W-:Y:S01]  /*11350*/  UIADD3 UR5, UR23, -0x126145ec, URZ ;  /* 0xed9eba1417057890 */ /* 0x000fe2000fffe03f */
[C---:B------:R-:W-:Y:S01]  /*11360*/  FSETP.NEU.FTZ.AND P1, PT, R101.reuse, -INF , PT ;  /* 0xff8000006500780b */ /* 0x040fe20003f3d000 */
[----:B------:R-:W-:Y:S02]  /*11370*/  FMUL.FTZ R141, R101, c[0x0][0x23c] ;  /* 0x00008f00658d7a20 */ /* 0x000fe40000410000 */
[----:B------:R-:W-:Y:S01]  /*11380*/  IMAD.WIDE.U32 R172, R4, -0x326172a9, RZ ;  /* 0xcd9e8d5704ac7825 */ /* 0x000fe200078e00ff */
[----:B----4-:R-:W-:Y:S02]  /*11390*/  FMNMX.FTZ R100, R0, R100, !PT ;  /* 0x0000006400647209 */ /* 0x010fe40007810000 */
[----:B------:R-:W-:Y:S02]  /*113a0*/  FSEL R141, R141, RZ, P1 ;  /* 0x000000ff8d8d7208 */ /* 0x000fe40000800000 */
[C---:B------:R-:W-:Y:S01]  /*113b0*/  FSETP.NEU.FTZ.AND P0, PT, R100.reuse, -INF , PT ;  /* 0xff8000006400780b */ /* 0x040fe20003f1d000 */
[----:B------:R-:W-:Y:S01]  /*113c0*/  FMUL.FTZ R142, R100, c[0x0][0x23c] ;  /* 0x00008f00648e7a20 */ /* 0x000fe20000410000 */
[----:B------:R-:W-:Y:S01]  /*113d0*/  LOP3.LUT R0, R247, UR25, RZ, 0x3c, !PT ;  /* 0x00000019f7007c12 */ /* 0x000fe2000f8e3cff */
[--C-:B------:R-:W-:Y:S01]  /*113e0*/  FFMA.FTZ R3, R136, c[0x0][0x23c], -R141.reuse ;  /* 0x00008f0088037a23 */ /* 0x100fe2000001088d */
[----:B------:R-:W-:Y:S01]  /*113f0*/  UIADD3 UR25, UR22, 0x3c6ef372, URZ ;  /* 0x3c6ef37216197890 */ /* 0x000fe2000fffe03f */
[----:B------:R-:W-:Y:S01]  /*11400*/  FFMA.FTZ R103, R103, c[0x0][0x23c], -R141 ;  /* 0x00008f0067677a23 */ /* 0x000fe2000001088d */
[----:B------:R-:W-:Y:S01]  /*11410*/  FSEL R142, R142, RZ, P0 ;  /* 0x000000ff8e8e7208 */ /* 0x000fe20000000000 */
[----:B------:R3:W-:Y:S01]  /*11420*/  MUFU.EX2 R237, R3 ;  /* 0x0000000300ed7308 */ /* 0x0007e20000000800 */
[----:B------:R-:W-:Y:S04]  /*11430*/  IMAD.WIDE.U32 R12, R0, -0x326172a9, RZ ;  /* 0xcd9e8d57000c7825 */ /* 0x000fe800078e00ff */
[----:B------:R-:W-:Y:S01]  /*11440*/  FFMA.FTZ R0, R6, c[0x0][0x23c], -R142 ;  /* 0x00008f0006007a23 */ /* 0x000fe2000001088e */
[----:B------:R-:W-:Y:S02]  /*11450*/  LOP3.LUT R4, R13, UR30, R214, 0x96, !PT ;  /* 0x0000001e0d047c12 */ /* 0x000fe4000f8e96d6 */
[----:B------:R-:W-:Y:S02]  /*11460*/  LOP3.LUT R6, R173, UR25, R12, 0x96, !PT ;  /* 0x00000019ad067c12 */ /* 0x000fe4000f8e960c */
[----:B------:R4:W-:Y:S01]  /*11470*/  MUFU.EX2 R209, R0 ;  /* 0x0000000000d17308 */ /* 0x0009e20000000800 */
[----:B------:R-:W-:Y:S01]  /*11480*/  IMAD.WIDE.U32 R4, R4, -0x2daee0ad, RZ ;  /* 0xd2511f5304047825 */ /* 0x000fe200078e00ff */
[----:B------:R-:W5:Y:S03]  /*11490*/  LDSM.16.MT88.4 R12, [R177+0xc000] ;  /* 0x00c00000b10c783b */ /* 0x000f660000004200 */
[----:B------:R-:W-:Y:S01]  /*114a0*/  IMAD.WIDE.U32 R6, R6, -0x2daee0ad, RZ ;  /* 0xd2511f5306067825 */ /* 0x000fe200078e00ff */
[----:B------:R-:W-:Y:S04]  /*114b0*/  LOP3.LUT R5, R5, UR31, R244, 0x96, !PT ;  /* 0x0000001f05057c12 */ /* 0x000fe8000f8e96f4 */
[----:B------:R-:W1:Y:S01]  /*114c0*/  MUFU.EX2 R211, R103 ;  /* 0x0000006700d37308 */ /* 0x000e620000000800 */
[----:B---3--:R-:W-:Y:S09]  /*114d0*/  FFMA.FTZ R3, R137, c[0x0][0x23c], -R142 ;  /* 0x00008f0089037a23 */ /* 0x008ff2000001088e */
[----:B------:R3:W3:Y:S01]  /*114e0*/  MUFU.EX2 R238, R3 ;  /* 0x0000000300ee7308 */ /* 0x0006e20000000800 */
[----:B----4-:R-:W-:Y:S01]  /*114f0*/  LOP3.LUT R0, R7, UR27, R4, 0x96, !PT ;  /* 0x0000001b07007c12 */ /* 0x010fe2000f8e9604 */
[----:B------:R-:W-:Y:S04]  /*11500*/  IMAD.WIDE.U32 R4, R5, -0x326172a9, RZ ;  /* 0xcd9e8d5705047825 */ /* 0x000fe800078e00ff */
[----:B------:R-:W-:Y:S01]  /*11510*/  IMAD.WIDE.U32 R148, R0, -0x326172a9, RZ ;  /* 0xcd9e8d5700947825 */ /* 0x000fe200078e00ff */
[----:B------:R-:W-:Y:S04]  /*11520*/  LOP3.LUT R5, R5, UR29, R172, 0x96, !PT ;  /* 0x0000001d05057c12 */ /* 0x000fe8000f8e96ac */
[----:B------:R-:W-:Y:S01]  /*11530*/  LOP3.LUT R0, R149, UR26, R4, 0x96, !PT ;  /* 0x0000001a95007c12 */ /* 0x000fe2000f8e9604 */
[----:B------:R-:W-:Y:S01]  /*11540*/  IMAD.WIDE.U32 R4, R5, -0x2daee0ad, RZ ;  /* 0xd2511f5305047825 */ /* 0x000fe200078e00ff */
[----:B-1----:R-:W-:Y:S03]  /*11550*/  F2FP.PACK_AB R140, R237, R211 ;  /* 0x000000d3ed8c723e */ /* 0x002fe600000000ff */
[----:B------:R-:W-:Y:S01]  /*11560*/  IMAD.WIDE.U32 R150, R0, -0x2daee0ad, RZ ;  /* 0xd2511f5300967825 */ /* 0x000fe200078e00ff */
[----:B------:R-:W-:Y:S03]  /*11570*/  PRMT R167, R140, 0x7632, R167 ;  /* 0x000076328ca77816 */ /* 0x000fe600000000a7 */
[--C-:B------:R-:W-:Y:S01]  /*11580*/  FFMA.FTZ R0, R9, c[0x0][0x23c], -R141.reuse ;  /* 0x00008f0009007a23 */ /* 0x100fe2000001088d */
[----:B------:R-:W-:Y:S01]  /*11590*/  LOP3.LUT R144, R151, UR16, R4, 0x96, !PT ;  /* 0x0000001097907c12 */ /* 0x000fe2000f8e9604 */
[----:B---3--:R-:W-:Y:S01]  /*115a0*/  FFMA.FTZ R3, R138, c[0x0][0x23c], -R141 ;  /* 0x00008f008a037a23 */ /* 0x008fe2000001088d */
[----:B------:R-:W-:Y:S01]  /*115b0*/  LOP3.LUT R4, R5, UR5, R6, 0x96, !PT ;  /* 0x0000000505047c12 */ /* 0x000fe2000f8e9606 */
[--C-:B------:R-:W-:Y:S01]  /*115c0*/  FFMA.FTZ R5, R10, c[0x0][0x23c], -R142.reuse ;  /* 0x00008f000a057a23 */ /* 0x100fe2000001088e */
[----:B------:R1:W-:Y:S01]  /*115d0*/  MUFU.EX2 R240, R0 ;  /* 0x0000000000f07308 */ /* 0x0003e20000000800 */
[----:B------:R-:W-:Y:S01]  /*115e0*/  FFMA.FTZ R6, R11, c[0x0][0x23c], -R142 ;  /* 0x00008f000b067a23 */ /* 0x000fe2000001088e */
[----:B------:R-:W-:Y:S01]  /*115f0*/  F2FP.PACK_AB R166, R238, R209 ;  /* 0x000000d1eea6723e */ /* 0x000fe200000000ff */
[----:B------:R-:W-:Y:S03]  /*11600*/  IMAD.WIDE.U32 R144, R144, -0x326172a9, RZ ;  /* 0xcd9e8d5790907825 */ /* 0x000fe600078e00ff */
[----:B------:R-:W-:Y:S01]  /*11610*/  PRMT R165, R166, 0x7632, R165 ;  /* 0x00007632a6a57816 */ /* 0x000fe200000000a5 */
[----:B------:R-:W-:Y:S01]  /*11620*/  IMAD.WIDE.U32 R146, R4, -0x326172a9, RZ ;  /* 0xcd9e8d5704927825 */ /* 0x000fe200078e00ff */
[C---:B------:R-:W-:Y:S02]  /*11630*/  LOP3.LUT R8, R144.reuse, 0xff, RZ, 0xc0, !PT ;  /* 0x000000ff90087812 */ /* 0x040fe400078ec0ff */
[----:B------:R3:W-:Y:S01]  /*11640*/  MUFU.EX2 R239, R5 ;  /* 0x0000000500ef7308 */ /* 0x0007e20000000800 */
[----:B------:R-:W-:Y:S09]  /*11650*/  SHF.R.U32.HI R7, RZ, 0x18, R144 ;  /* 0x00000018ff077819 */ /* 0x000ff20000011690 */
[----:B------:R4:W4:Y:S01]  /*11660*/  MUFU.EX2 R241, R3 ;  /* 0x0000000300f17308 */ /* 0x0009220000000800 */
[----:B-1----:R-:W-:Y:S09]  /*11670*/  LOP3.LUT R0, R144, 0xffff, RZ, 0xc0, !PT ;  /* 0x0000ffff90007812 */ /* 0x002ff200078ec0ff */
[----:B------:R1:W1:Y:S01]  /*11680*/  MUFU.EX2 R242, R6 ;  /* 0x0000000600f27308 */ /* 0x0002620000000800 */
[----:B---3--:R-:W-:Y:S02]  /*11690*/  SHF.R.U32.HI R5, RZ, 0x8, R0 ;  /* 0x00000008ff057819 */ /* 0x008fe40000011600 */
[----:B------:R-:W-:Y:S02]  /*116a0*/  FSEL R0, R101, RZ, P1 ;  /* 0x000000ff65007208 */ /* 0x000fe40000800000 */
[----:B------:R-:W-:Y:S03]  /*116b0*/  PRMT R8, R8, 0x5410, R5 ;  /* 0x0000541008087816 */ /* 0x000fe60000000005 */
[----:B------:R-:W-:Y:S01]  /*116c0*/  FADD.FTZ R0, -R0, R2 ;  /* 0x0000000200007221 */ /* 0x000fe20000010100 */
[----:B------:R-:W-:Y:S01]  /*116d0*/  FSEL R2, R100, RZ, P0 ;  /* 0x000000ff64027208 */ /* 0x000fe20000000000 */
[--C-:B------:R-:W-:Y:S01]  /*116e0*/  HSET2.LE.AND R138, R8, R170.reuse, PT ;  /* 0x000000aa088a7233 */ /* 0x100fe20003803000 */
[----:B----4-:R-:W-:Y:S01]  /*116f0*/  SHF.R.U32.HI R3, RZ, 0x10, R144 ;  /* 0x00000010ff037819 */ /* 0x010fe20000011690 */
[----:B------:R-:W-:Y:S01]  /*11700*/  FMUL.FTZ R0, R0, c[0x0][0x23c] ;  /* 0x00008f0000007a20 */ /* 0x000fe20000410000 */
[----:B------:R-:W-:Y:S02]  /*11710*/  F2FP.PACK_AB R164, R240, R241 ;  /* 0x000000f1f0a4723e */ /* 0x000fe400000000ff */
[----:B------:R-:W-:Y:S02]  /*11720*/  LOP3.LUT R4, R3, 0xff, RZ, 0xc0, !PT ;  /* 0x000000ff03047812 */ /* 0x000fe400078ec0ff */
[----:B------:R-:W-:Y:S02]  /*11730*/  LOP3.LUT R3, R145, UR28, R146, 0x96, !PT ;  /* 0x0000001c91037c12 */ /* 0x000fe4000f8e9692 */
[----:B------:R-:W-:Y:S02]  /*11740*/  PRMT R139, R4, 0x5410, R7 ;  /* 0x00005410048b7816 */ /* 0x000fe40000000007 */
[C---:B------:R-:W-:Y:S02]  /*11750*/  LOP3.LUT R7, R3.reuse, 0xff, RZ, 0xc0, !PT ;  /* 0x000000ff03077812 */ /* 0x040fe400078ec0ff */
[--C-:B-1----:R-:W-:Y:S01]  /*11760*/  SHF.R.U32.HI R6, RZ, 0x18, R3.reuse ;  /* 0x00000018ff067819 */ /* 0x102fe20000011603 */
[--C-:B------:R-:W-:Y:S01]  /*11770*/  HSET2.LE.AND R139, R139, R170.reuse, PT ;  /* 0x000000aa8b8b7233 */ /* 0x100fe20003803000 */
[----:B------:R-:W-:Y:S02]  /*11780*/  LOP3.LUT R4, R3, 0xffff, RZ, 0xc0, !PT ;  /* 0x0000ffff03047812 */ /* 0x000fe400078ec0ff */
[----:B------:R-:W-:Y:S02]  /*11790*/  SHF.R.U32.HI R5, RZ, 0x10, R3 ;  /* 0x00000010ff057819 */ /* 0x000fe40000011603 */
[----:B------:R1:W3:Y:S01]  /*117a0*/  MUFU.EX2 R3, R0 ;  /* 0x0000000000037308 */ /* 0x0002e20000000800 */
[----:B------:R-:W-:Y:S02]  /*117b0*/  SHF.R.U32.HI R4, RZ, 0x8, R4 ;  /* 0x00000008ff047819 */ /* 0x000fe40000011604 */
[----:B------:R-:W-:Y:S02]  /*117c0*/  LOP3.LUT R5, R5, 0xff, RZ, 0xc0, !PT ;  /* 0x000000ff05057812 */ /* 0x000fe400078ec0ff */
[----:B------:R-:W-:Y:S02]  /*117d0*/  PRMT R4, R7, 0x5410, R4 ;  /* 0x0000541007047816 */ /* 0x000fe40000000004 */
[----:B------:R-:W-:Y:S02]  /*117e0*/  PRMT R5, R5, 0x5410, R6 ;  /* 0x0000541005057816 */ /* 0x000fe40000000006 */
[----:B------:R-:W-:Y:S01]  /*117f0*/  F2FP.PACK_AB R169, R242, R239 ;  /* 0x000000eff2a9723e */ /* 0x000fe200000000ff */
[--C-:B------:R-:W-:Y:S01]  /*11800*/  HSET2.LE.AND R136, R4, R170.reuse, PT ;  /* 0x000000aa04887233 */ /* 0x100fe20003803000 */
[----:B------:R-:W-:Y:S01]  /*11810*/  PRMT R163, R164, 0x7632, R163 ;  /* 0x00007632a4a37816 */ /* 0x000fe200000000a3 */
[----:B------:R-:W-:Y:S01]  /*11820*/  HSET2.LE.AND R137, R5, R170, PT ;  /* 0x000000aa05897233 */ /* 0x000fe20003803000 */
[----:B------:R-:W-:Y:S01]  /*11830*/  PRMT R168, R169, 0x7632, R168 ;  /* 0x00007632a9a87816 */ /* 0x000fe200000000a8 */
[----:B------:R4:W3:Y:S01]  /*11840*/  LDL.S16 R170, [R1+0x64] ;  /* 0x0000640001aa7983 */ /* 0x0008e20000100600 */
[----:B-1----:R-:W-:Y:S01]  /*11850*/  FADD.FTZ R0, -R2, R102 ;  /* 0x0000006602007221 */ /* 0x002fe20000010100 */
[----:B------:R-:W-:Y:S01]  /*11860*/  PRMT R2, R140, 0x5410, R167 ;  /* 0x000054108c027816 */ /* 0x000fe200000000a7 */
[C---:B---3--:R-:W-:Y:S02]  /*11870*/  FMUL.FTZ R4, R3.reuse, R104 ;  /* 0x0000006803047220 */ /* 0x048fe40000410000 */
[----:B------:R-:W-:Y:S01]  /*11880*/  FMUL.FTZ R0, R0, c[0x0][0x23c] ;  /* 0x00008f0000007a20 */ /* 0x000fe20000410000 */
[----:B------:R-:W-:Y:S01]  /*11890*/  LOP3.LUT R136, R136, R2, RZ, 0xc0, !PT ;  /* 0x0000000288887212 */ /* 0x000fe200078ec0ff */
[C---:B------:R-:W-:Y:S01]  /*118a0*/  FMUL.FTZ R5, R3.reuse, R105 ;  /* 0x0000006903057220 */ /* 0x040fe20000410000 */
[----:B------:R-:W-:Y:S01]  /*118b0*/  PRMT R2, R166, 0x5410, R165 ;  /* 0x00005410a6027816 */ /* 0x000fe200000000a5 */
[----:B------:R-:W-:Y:S02]  /*118c0*/  FMUL.FTZ R8, R3, R108 ;  /* 0x0000006c03087220 */ /* 0x000fe40000410000 */
[----:B------:R-:W1:Y:S01]  /*118d0*/  MUFU.EX2 R0, R0 ;  /* 0x0000000000007308 */ /* 0x000e620000000800 */
[----:B------:R-:W-:Y:S01]  /*118e0*/  LOP3.LUT R137, R137, R2, RZ, 0xc0, !PT ;  /* 0x0000000289897212 */ /* 0x000fe200078ec0ff */
[C---:B------:R-:W-:Y:S01]  /*118f0*/  FMUL.FTZ R9, R3.reuse, R109 ;  /* 0x0000006d03097220 */ /* 0x040fe20000410000 */
[----:B------:R-:W-:Y:S01]  /*11900*/  PRMT R2, R164, 0x5410, R163 ;  /* 0x00005410a4027816 */ /* 0x000fe200000000a3 */
[C---:B------:R-:W-:Y:S02]  /*11910*/  FMUL.FTZ R16, R3.reuse, R116 ;  /* 0x0000007403107220 */ /* 0x040fe40000410000 */
[C---:B------:R-:W-:Y:S01]  /*11920*/  FMUL.FTZ R17, R3.reuse, R117 ;  /* 0x0000007503117220 */ /* 0x040fe20000410000 */
[----:B------:R-:W-:Y:S01]  /*11930*/  LOP3.LUT R138, R138, R2, RZ, 0xc0, !PT ;  /* 0x000000028a8a7212 */ /* 0x000fe200078ec0ff */
[----:B------:R-:W-:Y:S01]  /*11940*/  FMUL.FTZ R24, R3, R124 ;  /* 0x0000007c03187220 */ /* 0x000fe20000410000 */
[----:B------:R-:W-:Y:S01]  /*11950*/  PRMT R2, R169, 0x5410, R168 ;  /* 0x00005410a9027816 */ /* 0x000fe200000000a8 */
[C---:B------:R-:W-:Y:S02]  /*11960*/  FMUL.FTZ R25, R3.reuse, R125 ;  /* 0x0000007d03197220 */ /* 0x040fe40000410000 */
[----:B------:R-:W-:Y:S01]  /*11970*/  FMUL.FTZ R32, R3, R132 ;  /* 0x0000008403207220 */ /* 0x000fe20000410000 */
[----:B------:R-:W-:Y:S01]  /*11980*/  LOP3.LUT R139, R139, R2, RZ, 0xc0, !PT ;  /* 0x000000028b8b7212 */ /* 0x000fe200078ec0ff */
[--C-:B------:R-:W-:Y:S02]  /*11990*/  FFMA.FTZ R2, R143, c[0x0][0x23c], -R141.reuse ;  /* 0x00008f008f027a23 */ /* 0x100fe4000001088d */
[----:B------:R4:W3:Y:S01]  /*119a0*/  LDL.S16 R143, [R1+0x5c] ;  /* 0x00005c00018f7983 */ /* 0x0008e20000100600 */
[C---:B------:R-:W-:Y:S01]  /*119b0*/  FMUL.FTZ R33, R3.reuse, R133 ;  /* 0x0000008503217220 */ /* 0x040fe20000410000 */
[----:B------:R4:W-:Y:S01]  /*119c0*/  MUFU.EX2 R232, R2 ;  /* 0x0000000200e87308 */ /* 0x0009e20000000800 */
[C---:B------:R-:W-:Y:S01]  /*119d0*/  FMUL.FTZ R36, R3.reuse, R36 ;  /* 0x0000002403247220 */ /* 0x040fe20000410000 */
[----:B------:R-:W4:Y:S01]  /*119e0*/  LDC.U8 R133, c[0x0][0x2d8] ;  /* 0x0000b600ff857b82 */ /* 0x000f220000000000 */
[C---:B------:R-:W-:Y:S02]  /*119f0*/  FMUL.FTZ R37, R3.reuse, R37 ;  /* 0x0000002503257220 */ /* 0x040fe40000410000 */
[C---:B------:R-:W-:Y:S02]  /*11a00*/  FMUL.FTZ R40, R3.reuse, R40 ;  /* 0x0000002803287220 */ /* 0x040fe40000410000 */
[C---:B-1----:R-:W-:Y:S02]  /*11a10*/  FMUL.FTZ R6, R0.reuse, R106 ;  /* 0x0000006a00067220 */ /* 0x042fe40000410000 */
[C---:B------:R-:W-:Y:S02]  /*11a20*/  FMUL.FTZ R7, R0.reuse, R107 ;  /* 0x0000006b00077220 */ /* 0x040fe40000410000 */
[C---:B------:R-:W-:Y:S01]  /*11a30*/  FMUL.FTZ R35, R0.reuse, R135 ;  /* 0x0000008700237220 */ /* 0x040fe20000410000 */
[----:B------:R-:W1:Y:S01]  /*11a40*/  LDSM.16.MT88.4 R104, [R179+0xc000] ;  /* 0x00c00000b368783b */ /* 0x000e620000004200 */
[C---:B------:R-:W-:Y:S02]  /*11a50*/  FMUL.FTZ R10, R0.reuse, R110 ;  /* 0x0000006e000a7220 */ /* 0x040fe40000410000 */
[C---:B------:R-:W-:Y:S01]  /*11a60*/  FMUL.FTZ R11, R0.reuse, R111 ;  /* 0x0000006f000b7220 */ /* 0x040fe20000410000 */
[C---:B-----5:R-:W-:Y:S01]  /*11a70*/  HMMA.16816.F32 R4, R136.reuse, R12, R4 ;  /* 0x0000000c8804723c */ /* 0x060fe20000001804 */
[C---:B------:R-:W-:Y:S02]  /*11a80*/  FMUL.FTZ R19, R0.reuse, R119 ;  /* 0x0000007700137220 */ /* 0x040fe40000410000 */
[C---:B------:R-:W-:Y:S01]  /*11a90*/  FMUL.FTZ R18, R0.reuse, R118 ;  /* 0x0000007600127220 */ /* 0x040fe20000410000 */
[----:B------:R1:W5:Y:S01]  /*11aa0*/  LDL.S16 R135, [R1+0x60] ;  /* 0x0000600001877983 */ /* 0x0003620000100600 */
[----:B------:R-:W-:Y:S02]  /*11ab0*/  FMUL.FTZ R26, R0, R126 ;  /* 0x0000007e001a7220 */ /* 0x000fe40000410000 */
[C---:B------:R-:W-:Y:S01]  /*11ac0*/  FMUL.FTZ R12, R3.reuse, R112 ;  /* 0x00000070030c7220 */ /* 0x040fe20000410000 */
[C---:B------:R-:W-:Y:S01]  /*11ad0*/  HMMA.16816.F32 R8, R136.reuse, R14, R8 ;  /* 0x0000000e8808723c */ /* 0x040fe20000001808 */
[----:B------:R-:W-:Y:S01]  /*11ae0*/  FMUL.FTZ R13, R3, R113 ;  /* 0x00000071030d7220 */ /* 0x000fe20000410000 */
[----:B------:R-:W1:Y:S02]  /*11af0*/  LDSM.16.MT88.4 R108, [R177+0xe000] ;  /* 0x00e00000b16c783b */ /* 0x000e640000004200 */
[----:B----4-:R-:W-:Y:S02]  /*11b00*/  FFMA.FTZ R2, R152, c[0x0][0x23c], -R141 ;  /* 0x00008f0098027a23 */ /* 0x010fe4000001088d */
[C---:B------:R-:W-:Y:S02]  /*11b10*/  FMUL.FTZ R27, R0.reuse, R127 ;  /* 0x0000007f001b7220 */ /* 0x040fe40000410000 */
[C---:B------:R-:W-:Y:S01]  /*11b20*/  FMUL.FTZ R14, R0.reuse, R114 ;  /* 0x00000072000e7220 */ /* 0x040fe20000410000 */
[----:B------:R4:W4:Y:S03]  /*11b30*/  MUFU.EX2 R231, R2 ;  /* 0x0000000200e77308 */ /* 0x0009260000000800 */
[C---:B------:R-:W-:Y:S02]  /*11b40*/  FMUL.FTZ R15, R0.reuse, R115 ;  /* 0x00000073000f7220 */ /* 0x040fe40000410000 */
[----:B------:R-:W1:Y:S01]  /*11b50*/  LDSM.16.MT88.4 R112, [R178+0xe000] ;  /* 0x00e00000b270783b */ /* 0x000e620000004200 */
[C---:B------:R-:W-:Y:S01]  /*11b60*/  FMUL.FTZ R34, R0.reuse, R134 ;  /* 0x0000008600227220 */ /* 0x040fe20000410000 */
[----:B------:R-:W-:Y:S01]  /*11b70*/  PRMT R134, R133, 0x7054, R133 ;  /* 0x0000705485867816 */ /* 0x000fe20000000085 */
[C---:B------:R-:W-:Y:S02]  /*11b80*/  FMUL.FTZ R38, R0.reuse, R38 ;  /* 0x0000002600267220 */ /* 0x040fe40000410000 */
[C---:B------:R-:W-:Y:S01]  /*11b90*/  HMMA.16816.F32 R12, R136.reuse, R20, R12 ;  /* 0x00000014880c723c */ /* 0x040fe2000000180c */
[C---:B------:R-:W-:Y:S02]  /*11ba0*/  FMUL.FTZ R39, R0.reuse, R39 ;  /* 0x0000002700277220 */ /* 0x040fe40000410000 */
[C---:B------:R-:W-:Y:S02]  /*11bb0*/  FMUL.FTZ R41, R3.reuse, R41 ;  /* 0x0000002903297220 */ /* 0x040fe40000410000 */
[C---:B------:R-:W-:Y:S02]  /*11bc0*/  FMUL.FTZ R42, R0.reuse, R42 ;  /* 0x0000002a002a7220 */ /* 0x040fe40000410000 */
[C---:B------:R-:W-:Y:S01]  /*11bd0*/  FMUL.FTZ R20, R3.reuse, R120 ;  /* 0x0000007803147220 */ /* 0x040fe20000410000 */
[C---:B------:R-:W-:Y:S01]  /*11be0*/  HMMA.16816.F32 R16, R136.reuse, R22, R16 ;  /* 0x000000168810723c */ /* 0x040fe20000001810 */
[----:B------:R-:W-:Y:S03]  /*11bf0*/  FMUL.FTZ R21, R3, R121 ;  /* 0x0000007903157220 */ /* 0x000fe60000410000 */
[C---:B------:R-:W-:Y:S02]  /*11c00*/  FMUL.FTZ R43, R0.reuse, R43 ;  /* 0x0000002b002b7220 */ /* 0x040fe40000410000 */
[----:B----4-:R-:W-:Y:S01]  /*11c10*/  FFMA.FTZ R2, R153, c[0x0][0x23c], -R142 ;  /* 0x00008f0099027a23 */ /* 0x010fe2000001088e */
[----:B------:R-:W-:Y:S01]  /*11c20*/  F2FP.PACK_AB R159, R231, R232 ;  /* 0x000000e8e79f723e */ /* 0x000fe200000000ff */
[C---:B------:R-:W-:Y:S02]  /*11c30*/  FMUL.FTZ R22, R0.reuse, R122 ;  /* 0x0000007a00167220 */ /* 0x040fe40000410000 */
[----:B------:R4:W-:Y:S02]  /*11c40*/  MUFU.EX2 R230, R2 ;  /* 0x0000000200e67308 */ /* 0x0009e40000000800 */
[C---:B------:R-:W-:Y:S01]  /*11c50*/  FMUL.FTZ R23, R0.reuse, R123 ;  /* 0x0000007b00177220 */ /* 0x040fe20000410000 */
[----:B------:R-:W-:Y:S01]  /*11c60*/  PRMT R160, R159, 0x7632, R160 ;  /* 0x000076329fa07816 */ /* 0x000fe200000000a0 */
[C---:B------:R-:W-:Y:S02]  /*11c70*/  FMUL.FTZ R44, R3.reuse, R44 ;  /* 0x0000002c032c7220 */ /* 0x040fe40000410000 */
[C---:B------:R-:W-:Y:S02]  /*11c80*/  FMUL.FTZ R45, R3.reuse, R45 ;  /* 0x0000002d032d7220 */ /* 0x040fe40000410000 */
[C---:B------:R-:W-:Y:S01]  /*11c90*/  FMUL.FTZ R46, R0.reuse, R46 ;  /* 0x0000002e002e7220 */ /* 0x040fe20000410000 */
[C---:B------:R-:W-:Y:S01]  /*11ca0*/  HMMA.16816.F32 R20, R136.reuse, R28, R20 ;  /* 0x0000001c8814723c */ /* 0x040fe20000001814 */
[C---:B------:R-:W-:Y:S02]  /*11cb0*/  FMUL.FTZ R47, R0.reuse, R47 ;  /* 0x0000002f002f7220 */ /* 0x040fe40000410000 */
[C---:B------:R-:W-:Y:S02]  /*11cc0*/  FMUL.FTZ R48, R3.reuse, R48 ;  /* 0x0000003003307220 */ /* 0x040fe40000410000 */
[C---:B------:R-:W-:Y:S02]  /*11cd0*/  FMUL.FTZ R49, R3.reuse, R49 ;  /* 0x0000003103317220 */ /* 0x040fe40000410000 */
[C---:B------:R-:W-:Y:S01]  /*11ce0*/  FMUL.FTZ R28, R3.reuse, R128 ;  /* 0x00000080031c7220 */ /* 0x040fe20000410000 */
[C---:B------:R-:W-:Y:S01]  /*11cf0*/  HMMA.16816.F32 R24, R136.reuse, R30, R24 ;  /* 0x0000001e8818723c */ /* 0x040fe20000001818 */
[C---:B------:R-:W-:Y:S03]  /*11d00*/  FMUL.FTZ R29, R3.reuse, R129 ;  /* 0x00000081031d7220 */ /* 0x040fe60000410000 */
[C---:B------:R-:W-:Y:S02]  /*11d10*/  FMUL.FTZ R50, R0.reuse, R50 ;  /* 0x0000003200327220 */ /* 0x040fe40000410000 */
[C---:B------:R-:W-:Y:S02]  /*11d20*/  FMUL.FTZ R51, R0.reuse, R51 ;  /* 0x0000003300337220 */ /* 0x040fe40000410000 */
[C---:B------:R-:W-:Y:S04]  /*11d30*/  FMUL.FTZ R30, R0.reuse, R130 ;  /* 0x00000082001e7220 */ /* 0x040fe80000410000 */
[----:B------:R-:W-:Y:S02]  /*11d40*/  FMUL.FTZ R31, R0, R131 ;  /* 0x00000083001f7220 */ /* 0x000fe40000410000 */
[----:B----4-:R-:W-:Y:S02]  /*11d50*/  FFMA.FTZ R2, R154, c[0x0][0x23c], -R142 ;  /* 0x00008f009a027a23 */ /* 0x010fe4000001088e */
[C---:B------:R-:W-:Y:S02]  /*11d60*/  FMUL.FTZ R52, R3.reuse, R52 ;  /* 0x0000003403347220 */ /* 0x040fe40000410000 */
[----:B------:R-:W4:Y:S01]  /*11d70*/  MUFU.EX2 R229, R2 ;  /* 0x0000000200e57308 */ /* 0x000f220000000800 */
[C---:B-1----:R-:W-:Y:S01]  /*11d80*/  HMMA.16816.F32 R28, R136.reuse, R104, R28 ;  /* 0x00000068881c723c */ /* 0x042fe2000000181c */
[C---:B------:R-:W-:Y:S02]  /*11d90*/  FMUL.FTZ R53, R3.reuse, R53 ;  /* 0x0000003503357220 */ /* 0x040fe40000410000 */
[C---:B------:R-:W-:Y:S02]  /*11da0*/  FMUL.FTZ R54, R0.reuse, R54 ;  /* 0x0000003600367220 */ /* 0x040fe40000410000 */
[C---:B------:R-:W-:Y:S02]  /*11db0*/  FMUL.FTZ R55, R0.reuse, R55 ;  /* 0x0000003700377220 */ /* 0x040fe40000410000 */
[C---:B------:R-:W-:Y:S01]  /*11dc0*/  FMUL.FTZ R56, R3.reuse, R56 ;  /* 0x0000003803387220 */ /* 0x040fe20000410000 */
[C---:B------:R-:W-:Y:S01]  /*11dd0*/  HMMA.16816.F32 R32, R136.reuse, R106, R32 ;  /* 0x0000006a8820723c */ /* 0x040fe20000001820 */
[----:B------:R-:W1:Y:S03]  /*11de0*/  LDSM.16.MT88.4 R104, [R180+0xe000] ;  /* 0x00e00000b468783b */ /* 0x000e660000004200 */
[C---:B------:R-:W-:Y:S02]  /*11df0*/  FMUL.FTZ R57, R3.reuse, R57 ;  /* 0x0000003903397220 */ /* 0x040fe40000410000 */
[C---:B------:R-:W-:Y:S02]  /*11e00*/  FMUL.FTZ R58, R0.reuse, R58 ;  /* 0x0000003a003a7220 */ /* 0x040fe40000410000 */
[C---:B------:R-:W-:Y:S01]  /*11e10*/  HMMA.16816.F32 R36, R136.reuse, R108, R36 ;  /* 0x0000006c8824723c */ /* 0x040fe20000001824 */
[C---:B------:R-:W-:Y:S03]  /*11e20*/  FMUL.FTZ R59, R0.reuse, R59 ;  /* 0x0000003b003b7220 */ /* 0x040fe60000410000 */
[C---:B------:R-:W-:Y:S02]  /*11e30*/  FMUL.FTZ R60, R3.reuse, R60 ;  /* 0x0000003c033c7220 */ /* 0x040fe40000410000 */
[----:B------:R-:W-:Y:S01]  /*11e40*/  FMUL.FTZ R61, R3, R61 ;  /* 0x0000003d033d7220 */ /* 0x000fe20000410000 */
[----:B----4-:R-:W-:Y:S01]  /*11e50*/  F2FP.PACK_AB R162, R229, R230 ;  /* 0x000000e6e5a2723e */ /* 0x010fe200000000ff */
[C---:B------:R-:W-:Y:S01]  /*11e60*/  HMMA.16816.F32 R40, R136.reuse, R110, R40 ;  /* 0x0000006e8828723c */ /* 0x040fe20000001828 */
[----:B------:R-:W4:Y:S03]  /*11e70*/  LDSM.16.MT88.4 R108, [R179+0xe000] ;  /* 0x00e00000b36c783b */ /* 0x000f260000004200 */
[----:B------:R-:W-:Y:S01]  /*11e80*/  FMUL.FTZ R62, R0, R62 ;  /* 0x0000003e003e7220 */ /* 0x000fe20000410000 */
[----:B------:R-:W-:Y:S01]  /*11e90*/  PRMT R161, R162, 0x7632, R161 ;  /* 0x00007632a2a17816 */ /* 0x000fe200000000a1 */
[----:B------:R-:W-:Y:S01]  /*11ea0*/  FMUL.FTZ R63, R0, R63 ;  /* 0x0000003f003f7220 */ /* 0x000fe20000410000 */
[----:B------:R-:W-:Y:S01]  /*11eb0*/  LOP3.LUT R2, R247, UR4, RZ, 0x3c, !PT ;  /* 0x00000004f7027c12 */ /* 0x000fe2000f8e3cff */
[C---:B------:R-:W-:Y:S01]  /*11ec0*/  HMMA.16816.F32 R44, R136.reuse, R112, R44 ;  /* 0x00000070882c723c */ /* 0x040fe2000000182c */
[----:B------:R-:W-:Y:S01]  /*11ed0*/  FMUL.FTZ R64, R3, R64 ;  /* 0x0000004003407220 */ /* 0x000fe20000410000 */
[----:B------:R-:W-:Y:S02]  /*11ee0*/  UIADD3 UR4, UR23, 0x646e171e, URZ ;  /* 0x646e171e17047890 */ /* 0x000fe4000fffe03f */
[----:B------:R-:W-:Y:S04]  /*11ef0*/  IMAD.WIDE.U32 R120, R2, -0x326172a9, RZ ;  /* 0xcd9e8d5702787825 */ /* 0x000fe800078e00ff */
[C---:B------:R-:W-:Y:S01]  /*11f00*/  HMMA.16816.F32 R48, R136.reuse, R114, R48 ;  /* 0x000000728830723c */ /* 0x040fe20000001830 */
[----:B------:R-:W4:Y:S03]  /*11f10*/  LDSM.16.MT88.4 R112, [R177+0x10000] ;  /* 0x01000000b170783b */ /* 0x000f260000004200 */
[----:B------:R-:W-:Y:S01]  /*11f20*/  LOP3.LUT R122, R121, UR30, R214, 0x96, !PT ;  /* 0x0000001e797a7c12 */ /* 0x000fe2000f8e96d6 */
[----:B------:R-:W-:Y:S01]  /*11f30*/  FMUL.FTZ R65, R3, R65 ;  /* 0x0000004103417220 */ /* 0x000fe20000410000 */
[----:B------:R-:W-:Y:S01]  /*11f40*/  LOP3.LUT R123, R173, UR25, R120, 0x96, !PT ;  /* 0x00000019ad7b7c12 */ /* 0x000fe2000f8e9678 */
[C---:B------:R-:W-:Y:S01]  /*11f50*/  FMUL.FTZ R66, R0.reuse, R66 ;  /* 0x0000004200427220 */ /* 0x040fe20000410000 */
[----:B------:R-:W-:Y:S01]  /*11f60*/  UMOV UR25, UR8 ;  /* 0x0000000800197c82 */ /* 0x000fe20008000000 */
[C---:B-1----:R-:W-:Y:S01]  /*11f70*/  HMMA.16816.F32 R52, R136.reuse, R104, R52 ;  /* 0x000000688834723c */ /* 0x042fe20000001834 */
[----:B------:R1:W2:Y:S02]  /*11f80*/  LDL.S16 R214, [R1+0xc] ;  /* 0x00000c0001d67983 */ /* 0x0002a40000100600 */
[C---:B------:R-:W-:Y:S02]  /*11f90*/  FMUL.FTZ R67, R0.reuse, R67 ;  /* 0x0000004300437220 */ /* 0x040fe40000410000 */
[C---:B------:R-:W-:Y:S02]  /*11fa0*/  FMUL.FTZ R68, R3.reuse, R68 ;  /* 0x0000004403447220 */ /* 0x040fe40000410000 */
[C---:B------:R-:W-:Y:S01]  /*11fb0*/  FMUL.FTZ R69, R3.reuse, R69 ;  /* 0x0000004503457220 */ /* 0x040fe20000410000 */
[C---:B------:R-:W-:Y:S01]  /*11fc0*/  HMMA.16816.F32 R56, R136.reuse, R106, R56 ;  /* 0x0000006a8838723c */ /* 0x040fe20000001838 */
[----:B------:R-:W1:Y:S03]  /*11fd0*/  LDSM.16.MT88.4 R104, [R178+0x10000] ;  /* 0x01000000b268783b */ /* 0x000e660000004200 */
[C---:B------:R-:W-:Y:S02]  /*11fe0*/  FMUL.FTZ R70, R0.reuse, R70 ;  /* 0x0000004600467220 */ /* 0x040fe40000410000 */
[C---:B------:R-:W-:Y:S02]  /*11ff0*/  FMUL.FTZ R71, R0.reuse, R71 ;  /* 0x0000004700477220 */ /* 0x040fe40000410000 */
[C---:B----4-:R-:W-:Y:S01]  /*12000*/  HMMA.16816.F32 R60, R136.reuse, R108, R60 ;  /* 0x0000006c883c723c */ /* 0x050fe2000000183c */
[C---:B------:R-:W-:Y:S03]  /*12010*/  FMUL.FTZ R72, R3.reuse, R72 ;  /* 0x0000004803487220 */ /* 0x040fe60000410000 */
[----:B------:R-:W-:Y:S02]  /*12020*/  FMUL.FTZ R73, R3, R73 ;  /* 0x0000004903497220 */ /* 0x000fe40000410000 */
[C---:B------:R-:W-:Y:S02]  /*12030*/  FMUL.FTZ R74, R0.reuse, R74 ;  /* 0x0000004a004a7220 */ /* 0x040fe40000410000 */
[C---:B------:R-:W-:Y:S01]  /*12040*/  HMMA.16816.F32 R64, R136.reuse, R110, R64 ;  /* 0x0000006e8840723c */ /* 0x040fe20000001840 */
[----:B------:R-:W4:Y:S03]  /*12050*/  LDSM.16.MT88.4 R108, [R180+0x10000] ;  /* 0x01000000b46c783b */ /* 0x000f260000004200 */
[C---:B------:R-:W-:Y:S02]  /*12060*/  FMUL.FTZ R75, R0.reuse, R75 ;  /* 0x0000004b004b7220 */ /* 0x040fe40000410000 */
[--C-:B------:R-:W-:Y:S02]  /*12070*/  FFMA.FTZ R102, R155, c[0x0][0x23c], -R141.reuse ;  /* 0x00008f009b667a23 */ /* 0x100fe4000001088d */
[C---:B------:R-:W-:Y:S01]  /*12080*/  HMMA.16816.F32 R68, R136.reuse, R112, R68 ;  /* 0x000000708844723c */ /* 0x040fe20000001844 */
[C---:B------:R-:W-:Y:S01]  /*12090*/  FMUL.FTZ R76, R3.reuse, R76 ;  /* 0x0000004c034c7220 */ /* 0x040fe20000410000 */
[----:B------:R4:W-:Y:S02]  /*120a0*/  MUFU.EX2 R228, R102 ;  /* 0x0000006600e47308 */ /* 0x0009e40000000800 */
[C---:B------:R-:W-:Y:S02]  /*120b0*/  FMUL.FTZ R77, R3.reuse, R77 ;  /* 0x0000004d034d7220 */ /* 0x040fe40000410000 */
[C---:B------:R-:W-:Y:S02]  /*120c0*/  FMUL.FTZ R78, R0.reuse, R78 ;  /* 0x0000004e004e7220 */ /* 0x040fe40000410000 */
[C---:B------:R-:W-:Y:S01]  /*120d0*/  HMMA.16816.F32 R72, R136.reuse, R114, R72 ;  /* 0x000000728848723c */ /* 0x040fe20000001848 */
[C---:B------:R-:W-:Y:S03]  /*120e0*/  FMUL.FTZ R79, R0.reuse, R79 ;  /* 0x0000004f004f7220 */ /* 0x040fe60000410000 */
[C---:B------:R-:W-:Y:S02]  /*120f0*/  FMUL.FTZ R80, R3.reuse, R80 ;  /* 0x0000005003507220 */ /* 0x040fe40000410000 */
[----:B------:R-:W-:Y:S02]  /*12100*/  FMUL.FTZ R81, R3, R81 ;  /* 0x0000005103517220 */ /* 0x000fe40000410000 */
[----:B------:R-:W-:Y:S01]  /*12110*/  FFMA.FTZ R115, R157, c[0x0][0x23c], -R142 ;  /* 0x00008f009d737a23 */ /* 0x000fe2000001088e */
[C---:B-1----:R-:W-:Y:S03]  /*12120*/  HMMA.16816.F32 R76, R136.reuse, R104, R76 ;  /* 0x00000068884c723c */ /* 0x042fe6000000184c */
[----:B------:R1:W-:Y:S01]  /*12130*/  MUFU.EX2 R226, R115 ;  /* 0x0000007300e27308 */ /* 0x0003e20000000800 */
[C---:B------:R-:W-:Y:S02]  /*12140*/  FMUL.FTZ R82, R0.reuse, R82 ;  /* 0x0000005200527220 */ /* 0x040fe40000410000 */
[----:B------:R-:W-:Y:S02]  /*12150*/  FMUL.FTZ R83, R0, R83 ;  /* 0x0000005300537220 */ /* 0x000fe40000410000 */
[----:B------:R-:W-:Y:S01]  /*12160*/  FFMA.FTZ R104, R156, c[0x0][0x23c], -R141 ;  /* 0x00008f009c687a23 */ /* 0x000fe2000001088d */
[----:B----4-:R-:W-:Y:S03]  /*12170*/  LOP3.LUT R102, R147, UR20, R148, 0x96, !PT ;  /* 0x0000001493667c12 */ /* 0x010fe6000f8e9694 */
[C---:B------:R-:W-:Y:S01]  /*12180*/  FMUL.FTZ R84, R3.reuse, R84 ;  /* 0x0000005403547220 */ /* 0x040fe20000410000 */
[----:B------:R4:W4:Y:S01]  /*12190*/  MUFU.EX2 R227, R104 ;  /* 0x0000006800e37308 */ /* 0x0009220000000800 */
[----:B------:R-:W-:Y:S01]  /*121a0*/  IMAD.WIDE.U32 R102, R102, -0x2daee0ad, RZ ;  /* 0xd2511f5366667825 */ /* 0x000fe200078e00ff */
[C---:B------:R-:W-:Y:S03]  /*121b0*/  HMMA.16816.F32 R80, R136.reuse, R106, R80 ;  /* 0x0000006a8850723c */ /* 0x040fe60000001850 */
[C---:B------:R-:W-:Y:S01]  /*121c0*/  FMUL.FTZ R85, R3.reuse, R85 ;  /* 0x0000005503557220 */ /* 0x040fe20000410000 */
[----:B------:R-:W-:Y:S01]  /*121d0*/  LOP3.LUT R112, R102, 0xffff, RZ, 0xc0, !PT ;  /* 0x0000ffff66707812 */ /* 0x000fe200078ec0ff */
[----:B------:R-:W-:Y:S01]  /*121e0*/  FMUL.FTZ R86, R0, R86 ;  /* 0x0000005600567220 */ /* 0x000fe20000410000 */
[----:B------:R-:W-:Y:S01]  /*121f0*/  LOP3.LUT R118, R102, 0xff, RZ, 0xc0, !PT ;  /* 0x000000ff66767812 */ /* 0x000fe200078ec0ff */
[----:B------:R-:W-:Y:S01]  /*12200*/  FMUL.FTZ R87, R0, R87 ;  /* 0x0000005700577220 */ /* 0x000fe20000410000 */
[----:B------:R-:W-:Y:S01]  /*12210*/  SHF.R.U32.HI R117, RZ, 0x18, R102 ;  /* 0x00000018ff757819 */ /* 0x000fe20000011666 */
[----:B------:R-:W-:Y:S03]  /*12220*/  FMUL.FTZ R88, R3, R88 ;  /* 0x0000005803587220 */ /* 0x000fe60000410000 */
[----:B-1----:R-:W-:Y:S01]  /*12230*/  SHF.R.U32.HI R115, RZ, 0x8, R112 ;  /* 0x00000008ff737819 */ /* 0x002fe20000011670 */
[----:B------:R-:W-:Y:S01]  /*12240*/  FFMA.FTZ R112, R158, c[0x0][0x23c], -R142 ;  /* 0x00008f009e707a23 */ /* 0x000fe2000001088e */
[C---:B------:R-:W-:Y:S01]  /*12250*/  HMMA.16816.F32 R84, R136.reuse, R108, R84 ;  /* 0x0000006c8854723c */ /* 0x040fe20000001854 */
[----:B------:R-:W-:Y:S01]  /*12260*/  LOP3.LUT R2, R103, UR4, R150, 0x96, !PT ;  /* 0x0000000467027c12 */ /* 0x000fe2000f8e9696 */
[C---:B------:R-:W-:Y:S01]  /*12270*/  FMUL.FTZ R89, R3.reuse, R89 ;  /* 0x0000005903597220 */ /* 0x040fe20000410000 */
[----:B------:R1:W1:Y:S01]  /*12280*/  MUFU.EX2 R225, R112 ;  /* 0x0000007000e17308 */ /* 0x0002620000000800 */
[----:B------:R-:W-:Y:S01]  /*12290*/  PRMT R120, R118, 0x5410, R115 ;  /* 0x0000541076787816 */ /* 0x000fe20000000073 */
[C---:B------:R-:W-:Y:S01]  /*122a0*/  FMUL.FTZ R90, R0.reuse, R90 ;  /* 0x0000005a005a7220 */ /* 0x040fe20000410000 */
[----:B------:R-:W-:Y:S01]  /*122b0*/  SHF.R.U32.HI R114, RZ, 0x10, R102 ;  /* 0x00000010ff727819 */ /* 0x000fe20000011666 */
[----:B------:R-:W-:Y:S01]  /*122c0*/  FMUL.FTZ R91, R0, R91 ;  /* 0x0000005b005b7220 */ /* 0x000fe20000410000 */
[----:B----4-:R-:W4:Y:S01]  /*122d0*/  LDSM.16.MT88.4 R104, [R179+0x10000] ;  /* 0x01000000b368783b */ /* 0x010f220000004200 */
[----:B------:R-:W-:Y:S03]  /*122e0*/  LOP3.LUT R113, R2, 0xffff, RZ, 0xc0, !PT ;  /* 0x0000ffff02717812 */ /* 0x000fe600078ec0ff */
[----:B------:R-:W-:Y:S01]  /*122f0*/  LOP3.LUT R114, R114, 0xff, RZ, 0xc0, !PT ;  /* 0x000000ff72727812 */ /* 0x000fe200078ec0ff */
[C---:B------:R-:W-:Y:S01]  /*12300*/  FMUL.FTZ R92, R3.reuse, R92 ;  /* 0x0000005c035c7220 */ /* 0x040fe20000410000 */
[----:B------:R-:W-:Y:S01]  /*12310*/  SHF.R.U32.HI R113, RZ, 0x8, R113 ;  /* 0x00000008ff717819 */ /* 0x000fe20000011671 */
[C---:B------:R-:W-:Y:S01]  /*12320*/  HMMA.16816.F32 R88, R136.reuse, R110, R88 ;  /* 0x0000006e8858723c */ /* 0x040fe20000001858 */
[----:B------:R-:W-:Y:S01]  /*12330*/  LOP3.LUT R116, R2, 0xff, RZ, 0xc0, !PT ;  /* 0x000000ff02747812 */ /* 0x000fe200078ec0ff */
[----:B------:R-:W-:Y:S01]  /*12340*/  FMUL.FTZ R93, R3, R93 ;  /* 0x0000005d035d7220 */ /* 0x000fe20000410000 */
[----:B------:R-:W-:Y:S01]  /*12350*/  PRMT R121, R114, 0x5410, R117 ;  /* 0x0000541072797816 */ /* 0x000fe20000000075 */
[----:B------:R-:W-:Y:S01]  /*12360*/  FMUL.FTZ R94, R0, R94 ;  /* 0x0000005e005e7220 */ /* 0x000fe20000410000 */
[----:B------:R-:W-:Y:S01]  /*12370*/  PRMT R116, R116, 0x5410, R113 ;  /* 0x0000541074747816 */ /* 0x000fe20000000071 */
[----:B------:R-:W-:Y:S01]  /*12380*/  FMUL.FTZ R95, R0, R95 ;  /* 0x0000005f005f7220 */ /* 0x000fe20000410000 */
[--C-:B------:R-:W-:Y:S01]  /*12390*/  SHF.R.U32.HI R108, RZ, 0x18, R2.reuse ;  /* 0x00000018ff6c7819 */ /* 0x100fe20000011602 */
[--C-:B------:R-:W-:Y:S01]  /*123a0*/  HSET2.LE.AND R110, R120, R134.reuse, PT ;  /* 0x00000086786e7233 */ /* 0x100fe20003803000 */
[----:B------:R-:W-:Y:S03]  /*123b0*/  F2FP.PACK_AB R156, R227, R228 ;  /* 0x000000e4e39c723e */ /* 0x000fe600000000ff */
[----:B-1----:R-:W-:Y:S01]  /*123c0*/  SHF.R.U32.HI R112, RZ, 0x10, R2 ;  /* 0x00000010ff707819 */ /* 0x002fe20000011602 */
[----:B------:R-:W-:Y:S01]  /*123d0*/  FMUL.FTZ R96, R3, R96 ;  /* 0x0000006003607220 */ /* 0x000fe20000410000 */
[----:B------:R-:W-:Y:S01]  /*123e0*/  F2FP.PACK_AB R158, R225, R226 ;  /* 0x000000e2e19e723e */ /* 0x000fe200000000ff */
[----:B------:R-:W-:Y:S01]  /*123f0*/  FMUL.FTZ R97, R3, R97 ;  /* 0x0000006103617220 */ /* 0x000fe20000410000 */
[----:B------:R-:W-:Y:S01]  /*12400*/  LOP3.LUT R2, R112, 0xff, RZ, 0xc0, !PT ;  /* 0x000000ff70027812 */ /* 0x000fe200078ec0ff */
[--C-:B------:R-:W-:Y:S01]  /*12410*/  HSET2.LE.AND R111, R121, R134.reuse, PT ;  /* 0x00000086796f7233 */ /* 0x100fe20003803000 */
[----:B------:R-:W1:Y:S01]  /*12420*/  LDSM.16.MT88.4 R112, [R177+0xc800] ;  /* 0x00c80000b170783b */ /* 0x000e620000004200 */
[----:B------:R-:W-:Y:S01]  /*12430*/  PRMT R155, R156, 0x7632, R155 ;  /* 0x000076329c9b7816 */ /* 0x000fe2000000009b */
[----:B------:R-:W-:Y:S01]  /*12440*/  FMUL.FTZ R98, R0, R98 ;  /* 0x0000006200627220 */ /* 0x000fe20000410000 */
[----:B------:R-:W-:Y:S01]  /*12450*/  PRMT R109, R2, 0x5410, R108 ;  /* 0x00005410026d7816 */ /* 0x000fe2000000006c */
[--C-:B------:R-:W-:Y:S01]  /*12460*/  HSET2.LE.AND R108, R116, R134.reuse, PT ;  /* 0x00000086746c7233 */ /* 0x100fe20003803000 */
[----:B------:R-:W-:Y:S01]  /*12470*/  PRMT R2, R159, 0x5410, R160 ;  /* 0x000054109f027816 */ /* 0x000fe200000000a0 */
[----:B------:R-:W-:Y:S01]  /*12480*/  FMUL.FTZ R99, R0, R99 ;  /* 0x0000006300637220 */ /* 0x000fe20000410000 */
[----:B------:R-:W-:Y:S01]  /*12490*/  PRMT R157, R158, 0x7632, R157 ;  /* 0x000076329e9d7816 */ /* 0x000fe2000000009d */
[----:B------:R-:W3:Y:S01]  /*124a0*/  LDSM.16.MT88.4 R116, [R178+0xc800] ;  /* 0x00c80000b274783b */ /* 0x000ee20000004200 */
[--C-:B------:R-:W-:Y:S01]  /*124b0*/  HSET2.LE.AND R109, R109, R134.reuse, PT ;  /* 0x000000866d6d7233 */ /* 0x100fe20003803000 */
[----:B------:R-:W-:Y:S02]  /*124c0*/  LOP3.LUT R108, R108, R2, RZ, 0xc0, !PT ;  /* 0x000000026c6c7212 */ /* 0x000fe400078ec0ff */
[----:B------:R-:W-:Y:S01]  /*124d0*/  PRMT R2, R162, 0x5410, R161 ;  /* 0x00005410a2027816 */ /* 0x000fe200000000a1 */
[C---:B----4-:R-:W-:Y:S03]  /*124e0*/  HMMA.16816.F32 R92, R136.reuse, R104, R92 ;  /* 0x00000068885c723c */ /* 0x050fe6000000185c */
[----:B------:R-:W-:Y:S02]  /*124f0*/  LOP3.LUT R109, R109, R2, RZ, 0xc0, !PT ;  /* 0x000000026d6d7212 */ /* 0x000fe400078ec0ff */
[----:B------:R-:W-:Y:S04]  /*12500*/  PRMT R2, R156, 0x5410, R155 ;  /* 0x000054109c027816 */ /* 0x000fe8000000009b */
[----:B------:R-:W-:Y:S01]  /*12510*/  LOP3.LUT R110, R110, R2, RZ, 0xc0, !PT ;  /* 0x000000026e6e7212 */ /* 0x000fe200078ec0ff */
[----:B------:R-:W-:Y:S02]  /*12520*/  HMMA.16816.F32 R96, R136, R106, R96 ;  /* 0x0000006a8860723c */ /* 0x000fe40000001860 */
[----:B------:R-:W-:Y:S01]  /*12530*/  PRMT R2, R158, 0x5410, R157 ;  /* 0x000054109e027816 */ /* 0x000fe2000000009d */
[----:B------:R-:W-:Y:S03]  /*12540*/  IMAD.WIDE.U32 R104, R122, -0x2daee0ad, RZ ;  /* 0xd2511f537a687825 */ /* 0x000fe600078e00ff */
[----:B------:R-:W-:Y:S02]  /*12550*/  LOP3.LUT R111, R111, R2, RZ, 0xc0, !PT ;  /* 0x000000026f6f7212 */ /* 0x000fe400078ec0ff */
[----:B------:R-:W-:Y:S01]  /*12560*/  LOP3.LUT R2, R145, UR28, R146, 0x96, !PT ;  /* 0x0000001c91027c12 */ /* 0x000fe2000f8e9692 */
[----:B------:R-:W-:Y:S03]  /*12570*/  IMAD.WIDE.U32 R122, R123, -0x2daee0ad, RZ ;  /* 0xd2511f537b7a7825 */ /* 0x000fe600078e00ff */
[----:B------:R-:W-:Y:S02]  /*12580*/  LOP3.LUT R120, R105, UR31, R244, 0x96, !PT ;  /* 0x0000001f69787c12 */ /* 0x000fe4000f8e96f4 */
[----:B------:R-:W-:Y:S03]  /*12590*/  LOP3.LUT R124, R123, UR27, R104, 0x96, !PT ;  /* 0x0000001b7b7c7c12 */ /* 0x000fe6000f8e9668 */
[----:B------:R-:W-:Y:S01]  /*125a0*/  IMAD.WIDE.U32 R120, R120, -0x326172a9, RZ ;  /* 0xcd9e8d5778787825 */ /* 0x000fe200078e00ff */
[----:B------:R-:W4:Y:S01]  /*125b0*/  LDSM.16.MT88.4 R104, [R180+0xc800] ;  /* 0x00c80000b468783b */ /* 0x000f220000004200 */
[C---:B-1----:R-:W-:Y:S02]  /*125c0*/  HMMA.16816.F32 R4, R108.reuse, R112, R4 ;  /* 0x000000706c04723c */ /* 0x042fe40000001804 */
[----:B------:R-:W-:Y:S01]  /*125d0*/  IMAD.WIDE.U32 R124, R124, -0x326172a9, RZ ;  /* 0xcd9e8d577c7c7825 */ /* 0x000fe200078e00ff */
[----:B------:R-:W-:Y:S02]  /*125e0*/  LOP3.LUT R121, R121, UR29, R172, 0x96, !PT ;  /* 0x0000001d79797c12 */ /* 0x000fe4000f8e96ac */
[----:B------:R-:W-:Y:S02]  /*125f0*/  IADD3 R172, P0, R174, UR24, RZ ;  /* 0x00000018aeac7c10 */ /* 0x000fe4000ff1e0ff */
[----:B------:R-:W-:Y:S01]  /*12600*/  LOP3.LUT R123, R125, UR26, R120, 0x96, !PT ;  /* 0x0000001a7d7b7c12 */ /* 0x000fe2000f8e9678 */
[----:B------:R-:W-:Y:S01]  /*12610*/  IMAD.WIDE.U32 R120, R121, -0x2daee0ad, RZ ;  /* 0xd2511f5379787825 */ /* 0x000fe200078e00ff */
[C---:B------:R-:W-:Y:S01]  /*12620*/  LOP3.LUT R112, R2.reuse, 0xffff, RZ, 0xc0, !PT ;  /* 0x0000ffff02707812 */ /* 0x040fe200078ec0ff */
[C---:B------:R-:W-:Y:S02]  /*12630*/  HMMA.16816.F32 R8, R108.reuse, R114, R8 ;  /* 0x000000726c08723c */ /* 0x040fe40000001808 */
[----:B------:R-:W-:Y:S01]  /*12640*/  LOP3.LUT R113, R2, 0xff, RZ, 0xc0, !PT ;  /* 0x000000ff02717812 */ /* 0x000fe200078ec0ff */
[----:B------:R-:W-:Y:S01]  /*12650*/  IMAD.WIDE.U32 R130, R123, -0x2daee0ad, RZ ;  /* 0xd2511f537b827825 */ /* 0x000fe200078e00ff */
[----:B------:R-:W-:Y:S02]  /*12660*/  SHF.R.U32.HI R112, RZ, 0x8, R112 ;  /* 0x00000008ff707819 */ /* 0x000fe40000011670 */
[C---:B------:R-:W-:Y:S02]  /*12670*/  ISETP.GE.U32.AND P6, PT, R133.reuse, R113, PT ;  /* 0x000000718500720c */ /* 0x040fe40003fc6070 */
[C---:B---3--:R-:W-:Y:S01]  /*12680*/  HMMA.16816.F32 R12, R108.reuse, R116, R12 ;  /* 0x000000746c0c723c */ /* 0x048fe2000000180c */
[----:B------:R-:W-:Y:S03]  /*12690*/  LOP3.LUT R112, R112, 0xffff, RZ, 0xc0, !PT ;  /* 0x0000ffff70707812 */ /* 0x000fe600078ec0ff */
[--C-:B------:R-:W-:Y:S02]  /*126a0*/  SHF.R.U32.HI R113, RZ, 0x10, R2.reuse ;  /* 0x00000010ff717819 */ /* 0x100fe40000011602 */
[----:B------:R-:W-:Y:S02]  /*126b0*/  ISETP.GE.U32.AND P5, PT, R133, R112, PT ;  /* 0x000000708500720c */ /* 0x000fe40003fa6070 */
[----:B------:R-:W-:Y:S01]  /*126c0*/  SHF.R.U32.HI R2, RZ, 0x18, R2 ;  /* 0x00000018ff027819 */ /* 0x000fe20000011602 */
[C---:B------:R-:W-:Y:S03]  /*126d0*/  HMMA.16816.F32 R16, R108.reuse, R118, R16 ;  /* 0x000000766c10723c */ /* 0x040fe60000001810 */
[----:B------:R-:W-:Y:S01]  /*126e0*/  @!P6 HADD2 R143, -R140.H0_H0, -RZ.H0_H0 ;  /* 0xa00000ff8c8fe230 */ /* 0x000fe20000000900 */
[----:B------:R-:W-:Y:S02]  /*126f0*/  IADD3.X R173, R175, UR21, RZ, P0, !PT ;  /* 0x00000015afad7c10 */ /* 0x000fe400087fe4ff */
[----:B------:R-:W-:Y:S02]  /*12700*/  ISETP.GE.U32.AND P0, PT, R133, R2, PT ;  /* 0x000000028500720c */ /* 0x000fe40003f06070 */
[----:B------:R1:W-:Y:S01]  /*12710*/  @!P6 STL.S16 [R1+0x5c], R143 ;  /* 0x00005c8f0100e387 */ /* 0x0003e20000100600 */
[----:B------:R-:W-:Y:S03]  /*12720*/  PRMT R123, R143, 0x7610, R123 ;  /* 0x000076108f7b7816 */ /* 0x000fe6000000007b */
[----:B-----5:R-:W-:Y:S01]  /*12730*/  @!P5 HADD2 R135, -R167.H0_H0, -RZ.H0_H0 ;  /* 0xa00000ffa787d230 */ /* 0x020fe20000000900 */
[----:B------:R-:W-:Y:S01]  /*12740*/  LOP3.LUT R116, R144, 0xff, RZ, 0xc0, !PT ;  /* 0x000000ff90747812 */ /* 0x000fe200078ec0ff */
[C---:B----4-:R-:W-:Y:S01]  /*12750*/  HMMA.16816.F32 R20, R108.reuse, R104, R20 ;  /* 0x000000686c14723c */ /* 0x050fe20000001814 */
[----:B------:R-:W-:Y:S02]  /*12760*/  @!P6 PRMT R140, R123, 0x5410, RZ ;  /* 0x000054107b8ce816 */ /* 0x000fe400000000ff */
[----:B------:R3:W-:Y:S01]  /*12770*/  @!P5 STL.S16 [R1+0x60], R135 ;  /* 0x000060870100d387 */ /* 0x0007e20000100600 */
[----:B------:R-:W-:Y:S01]  /*12780*/  PRMT R2, R135, 0x7610, R2 ;  /* 0x0000761087027816 */ /* 0x000fe20000000002 */
[----:B------:R-:W-:Y:S01]  /*12790*/  @!P0 HADD2 R215, -R165.H0_H0, -RZ.H0_H0 ;  /* 0xa00000ffa5d78230 */ /* 0x000fe20000000900 */
[----:B------:R-:W-:Y:S01]  /*127a0*/  ISETP.GE.U32.AND P6, PT, R133, R116, PT ;  /* 0x000000748500720c */ /* 0x000fe20003fc6070 */
[----:B------:R-:W-:Y:S01]  /*127b0*/  STG.E.U16 [R174.64], R140 ;  /* 0x0000008cae007986 */ /* 0x000fe2000c101512 */
[----:B------:R-:W-:Y:S01]  /*127c0*/  @!P5 PRMT R167, R2, 0x5410, RZ ;  /* 0x0000541002a7d816 */ /* 0x000fe200000000ff */
[C---:B------:R-:W-:Y:S02]  /*127d0*/  HMMA.16816.F32 R24, R108.reuse, R106, R24 ;  /* 0x0000006a6c18723c */ /* 0x040fe40000001818 */
[----:B------:R-:W-:Y:S01]  /*127e0*/  LDSM.16.MT88.4 R116, [R177+0xe800] ;  /* 0x00e80000b174783b */ /* 0x000fe20000004200 */
[----:B------:R-:W-:Y:S02]  /*127f0*/  PRMT R105, R215, 0x7610, R105 ;  /* 0x00007610d7697816 */ /* 0x000fe40000000069 */
[----:B------:R-:W-:Y:S02]  /*12800*/  LOP3.LUT R122, R121, UR5, R122, 0x96, !PT ;  /* 0x00000005797a7c12 */ /* 0x000fe4000f8e967a */
[----:B------:R-:W-:Y:S02]  /*12810*/  LOP3.LUT R121, R113, 0xff, RZ, 0xc0, !PT ;  /* 0x000000ff71797812 */ /* 0x000fe400078ec0ff */
[----:B------:R-:W-:Y:S01]  /*12820*/  @!P0 PRMT R165, R105, 0x5410, RZ ;  /* 0x0000541069a58816 */ /* 0x000fe200000000ff */
[----:B-1----:R1:W4:Y:S01]  /*12830*/  LDL.S16 R143, [R1+0x54] ;  /* 0x00005400018f7983 */ /* 0x0023220000100600 */
[----:B------:R-:W-:Y:S01]  /*12840*/  ISETP.GE.U32.AND P1, PT, R133, R121, PT ;  /* 0x000000798500720c */ /* 0x000fe20003f26070 */
[----:B------:R-:W-:Y:S01]  /*12850*/  IMAD.WIDE.U32 R122, R122, -0x326172a9, RZ ;  /* 0xcd9e8d577a7a7825 */ /* 0x000fe200078e00ff */
[----:B------:R-:W-:Y:S01]  /*12860*/  LOP3.LUT R125, R131, UR16, R120, 0x96, !PT ;  /* 0x00000010837d7c12 */ /* 0x000fe2000f8e9678 */
[----:B------:R-:W5:Y:S01]  /*12870*/  LDSM.16.MT88.4 R112, [R179+0xc800] ;  /* 0x00c80000b370783b */ /* 0x000f620000004200 */
[--C-:B------:R-:W-:Y:S02]  /*12880*/  SHF.R.U32.HI R121, RZ, 0x18, R144.reuse ;  /* 0x00000018ff797819 */ /* 0x100fe40000011690 */
[----:B------:R-:W-:Y:S02]  /*12890*/  LOP3.LUT R120, R144, 0xffff, RZ, 0xc0, !PT ;  /* 0x0000ffff90787812 */ /* 0x000fe400078ec0ff */
[----:B------:R-:W-:Y:S02]  /*128a0*/  ISETP.GE.U32.AND P5, PT, R133, R121, PT ;  /* 0x000000798500720c */ /* 0x000fe40003fa6070 */
[----:B------:R-:W-:Y:S01]  /*128b0*/  SHF.R.U32.HI R144, RZ, 0x10, R144 ;  /* 0x00000010ff907819 */ /* 0x000fe20000011690 */
[----:B---3--:R1:W3:Y:S01]  /*128c0*/  LDL.S16 R135, [R1+0x50] ;  /* 0x0000500001877983 */ /* 0x0082e20000100600 */
[--C-:B------:R-:W-:Y:S01]  /*128d0*/  SHF.R.U32.HI R2, RZ, 0x8, R120.reuse ;  /* 0x00000008ff027819 */ /* 0x100fe20000011678 */
[----:B------:R-:W-:Y:S02]  /*128e0*/  @!P1 HADD2 R170, -R166.H0_H0, -RZ.H0_H0 ;  /* 0xa00000ffa6aa9230 */ /* 0x000fe40000000900 */
[----:B------:R-:W-:Y:S01]  /*128f0*/  STG.E.U16 [R174.64+0x2], R167 ;  /* 0x000002a7ae007986 */ /* 0x000fe2000c101512 */
[----:B------:R-:W-:Y:S02]  /*12900*/  LOP3.LUT R104, R2, 0xffff, RZ, 0xc0, !PT ;  /* 0x0000ffff02687812 */ /* 0x000fe400078ec0ff */
[----:B------:R-:W-:Y:S01]  /*12910*/  PRMT R120, R170, 0x7610, R120 ;  /* 0x00007610aa787816 */ /* 0x000fe20000000078 */
[----:B------:R1:W-:Y:S01]  /*12920*/  @!P1 STL.S16 [R1+0x64], R170 ;  /* 0x000064aa01009387 */ /* 0x0003e20000100600 */
[----:B------:R-:W-:Y:S02]  /*12930*/  LOP3.LUT R2, R103, UR4, R150, 0x96, !PT ;  /* 0x0000000467027c12 */ /* 0x000fe4000f8e9696 */
[----:B------:R-:W-:Y:S01]  /*12940*/  @!P1 PRMT R166, R120, 0x5410, RZ ;  /* 0x0000541078a69816 */ /* 0x000fe200000000ff */
[----:B------:R-:W-:Y:S01]  /*12950*/  STG.E.U16 [R172.64+0x2], R165 ;  /* 0x000002a5ac007986 */ /* 0x000fe2000c101512 */
[----:B------:R-:W-:Y:S01]  /*12960*/  ISETP.GE.U32.AND P1, PT, R133, R104, PT ;  /* 0x000000688500720c */ /* 0x000fe20003f26070 */
[----:B------:R-:W-:Y:S01]  /*12970*/  IMAD.WIDE.U32 R120, R125, -0x326172a9, RZ ;  /* 0xcd9e8d577d787825 */ /* 0x000fe200078e00ff */
[----:B------:R-:W-:Y:S01]  /*12980*/  LOP3.LUT R104, R144, 0xff, RZ, 0xc0, !PT ;  /* 0x000000ff90687812 */ /* 0x000fe200078ec0ff */
[----:B------:R-:W-:Y:S01]  /*12990*/  @!P0 STL.S16 [R1+0x3c], R215 ;  /* 0x00003cd701008387 */ /* 0x000fe20000100600 */
[----:B------:R-:W-:Y:S02]  /*129a0*/  LOP3.LUT R103, R102, 0xffff, RZ, 0xc0, !PT ;  /* 0x0000ffff66677812 */ /* 0x000fe400078ec0ff */
[----:B------:R-:W-:Y:S01]  /*129b0*/  ISETP.GE.U32.AND P0, PT, R133, R104, PT ;  /* 0x000000688500720c */ /* 0x000fe20003f06070 */
[----:B------:R2:W3:Y:S04]  /*129c0*/  LDL.S16 R139, [R1+0x4c] ;  /* 0x00004c00018b7983 */ /* 0x0004e80000100600 */
[----:B------:R2:W3:Y:S04]  /*129d0*/  LDL.S16 R138, [R1+0x48] ;  /* 0x00004800018a7983 */ /* 0x0004e80000100600 */
[----:B------:R-:W2:Y:S01]  /*129e0*/  LDSM.16.MT88.4 R104, [R178+0xe800] ;  /* 0x00e80000b268783b */ /* 0x000ea20000004200 */
[C---:B-----5:R-:W-:Y:S01]  /*129f0*/  HMMA.16816.F32 R28, R108.reuse, R112, R28 ;  /* 0x000000706c1c723c */ /* 0x060fe2000000181c */
[----:B-1----:R-:W-:Y:S02]  /*12a00*/  LOP3.LUT R170, R123, UR20, R124, 0x96, !PT ;  /* 0x000000147baa7c12 */ /* 0x002fe4000f8e967c */
[C---:B------:R-:W-:Y:S04]  /*12a10*/  LOP3.LUT R124, R2.reuse, 0xff, RZ, 0xc0, !PT ;  /* 0x000000ff027c7812 */ /* 0x040fe800078ec0ff */
[----:B------:R-:W-:Y:S01]  /*12a20*/  STG.E.U16 [R172.64], R166 ;  /* 0x000000a6ac007986 */ /* 0x000fe2000c101512 */
[----:B------:R-:W-:Y:S04]  /*12a30*/  LOP3.LUT R123, R121, UR28, R122, 0x96, !PT ;  /* 0x0000001c797b7c12 */ /* 0x000fe8000f8e967a */
[----:B------:R-:W-:Y:S01]  /*12a40*/  LOP3.LUT R112, R2, 0xffff, RZ, 0xc0, !PT ;  /* 0x0000ffff02707812 */ /* 0x000fe200078ec0ff */
[C---:B------:R-:W-:Y:S01]  /*12a50*/  HMMA.16816.F32 R32, R108.reuse, R114, R32 ;  /* 0x000000726c20723c */ /* 0x040fe20000001820 */
[----:B------:R-:W-:Y:S02]  /*12a60*/  SHF.R.U32.HI R113, RZ, 0x10, R2 ;  /* 0x00000010ff717819 */ /* 0x000fe40000011602 */
[----:B------:R-:W-:Y:S02]  /*12a70*/  SHF.R.U32.HI R112, RZ, 0x8, R112 ;  /* 0x00000008ff707819 */ /* 0x000fe40000011670 */
[----:B------:R-:W-:Y:S02]  /*12a80*/  LOP3.LUT R113, R113, 0xff, RZ, 0xc0, !PT ;  /* 0x000000ff71717812 */ /* 0x000fe400078ec0ff */
[----:B------:R-:W-:Y:S01]  /*12a90*/  LOP3.LUT R112, R112, 0xffff, RZ, 0xc0, !PT ;  /* 0x0000ffff70707812 */ /* 0x000fe200078ec0ff */
[C---:B------:R-:W-:Y:S01]  /*12aa0*/  HMMA.16816.F32 R36, R108.reuse, R116, R36 ;  /* 0x000000746c24723c */ /* 0x040fe20000001824 */
[----:B------:R-:W-:Y:S03]  /*12ab0*/  SHF.R.U32.HI R2, RZ, 0x18, R2 ;  /* 0x00000018ff027819 */ /* 0x000fe60000011602 */
[----:B------:R-:W-:Y:S03]  /*12ac0*/  LOP3.LUT R122, R121, UR28, R122, 0x96, !PT ;  /* 0x0000001c797a7c12 */ /* 0x000fe6000f8e967a */
[----:B------:R-:W-:Y:S01]  /*12ad0*/  LOP3.LUT R117, R102, 0xff, RZ, 0xc0, !PT ;  /* 0x000000ff66757812 */ /* 0x000fe200078ec0ff */
[C---:B------:R-:W-:Y:S01]  /*12ae0*/  HMMA.16816.F32 R40, R108.reuse, R118, R40 ;  /* 0x000000766c28723c */ /* 0x040fe20000001828 */
[----:B------:R-:W-:Y:S03]  /*12af0*/  FFMA.FTZ R116, R171, c[0x0][0x23c], -R141 ;  /* 0x00008f00ab747a23 */ /* 0x000fe6000001088d */
[----:B------:R-:W-:Y:S01]  /*12b00*/  IMAD.WIDE.U32 R170, R170, -0x2daee0ad, RZ ;  /* 0xd2511f53aaaa7825 */ /* 0x000fe200078e00ff */
[----:B------:R1:W-:Y:S03]  /*12b10*/  MUFU.EX2 R221, R116 ;  /* 0x0000007400dd7308 */ /* 0x0003e60000000800 */
[C---:B--2---:R-:W-:Y:S08]  /*12b20*/  HMMA.16816.F32 R44, R108.reuse, R104, R44 ;  /* 0x000000686c2c723c */ /* 0x044ff0000000182c */
[C---:B------:R-:W-:Y:S01]  /*12b30*/  HMMA.16816.F32 R48, R108.reuse, R106, R48 ;  /* 0x0000006a6c30723c */ /* 0x040fe20000001830 */
[----:B------:R-:W-:Y:S03]  /*12b40*/  LDSM.16.MT88.4 R104, [R177+0x10800] ;  /* 0x01080000b168783b */ /* 0x000fe60000004200 */
[----:B------:R-:W-:Y:S05]  /*12b50*/  @!P6 HADD2 R214, -R164.H0_H0, -RZ.H0_H0 ;  /* 0xa00000ffa4d6e230 */ /* 0x000fea0000000900 */
[----:B------:R-:W-:Y:S03]  /*12b60*/  @!P6 STL.S16 [R1+0xc], R214 ;  /* 0x00000cd60100e387 */ /* 0x000fe60000100600 */
[----:B------:R-:W-:Y:S01]  /*12b70*/  PRMT R136, R214, 0x7610, R136 ;  /* 0x00007610d6887816 */ /* 0x000fe20000000088 */
[----:B------:R2:W5:Y:S03]  /*12b80*/  LDL.S16 R137, [R1+0x8] ;  /* 0x0000080001897983 */ /* 0x0005660000100600 */
[----:B------:R-:W-:Y:S02]  /*12b90*/  @!P6 PRMT R164, R136, 0x5410, RZ ;  /* 0x0000541088a4e816 */ /* 0x000fe400000000ff */
[----:B------:R2:W2:Y:S01]  /*12ba0*/  LDL.S16 R136, [R1+0x44] ;  /* 0x0000440001887983 */ /* 0x0004a20000100600 */
[----:B------:R-:W-:Y:S03]  /*12bb0*/  ISETP.GE.U32.AND P6, PT, R133, R124, PT ;  /* 0x0000007c8500720c */ /* 0x000fe60003fc6070 */
[----:B------:R-:W-:Y:S01]  /*12bc0*/  STG.E.U16 [R174.64+0x10], R164 ;  /* 0x000010a4ae007986 */ /* 0x000fe2000c101512 */
[----:B----4-:R-:W-:Y:S05]  /*12bd0*/  @!P1 HADD2 R143, -R163.H0_H0, -RZ.H0_H0 ;  /* 0xa00000ffa38f9230 */ /* 0x010fea0000000900 */
[----:B------:R-:W-:Y:S01]  /*12be0*/  @!P1 STL.S16 [R1+0x54], R143 ;  /* 0x0000548f01009387 */ /* 0x000fe20000100600 */
[----:B------:R-:W-:Y:S04]  /*12bf0*/  PRMT R125, R143, 0x7610, R125 ;  /* 0x000076108f7d7816 */ /* 0x000fe8000000007d */
[----:B------:R-:W-:Y:S01]  /*12c00*/  @!P1 PRMT R163, R125, 0x5410, RZ ;  /* 0x000054107da39816 */ /* 0x000fe200000000ff */
[----:B---3--:R-:W-:Y:S01]  /*12c10*/  @!P0 HADD2 R135, -R169.H0_H0, -RZ.H0_H0 ;  /* 0xa00000ffa9878230 */ /* 0x008fe20000000900 */
[----:B------:R-:W-:Y:S03]  /*12c20*/  ISETP.GE.U32.AND P1, PT, R133, R113, PT ;  /* 0x000000718500720c */ /* 0x000fe60003f26070 */
[----:B------:R-:W-:Y:S01]  /*12c30*/  STG.E.U16 [R174.64+0x12], R163 ;  /* 0x000012a3ae007986 */ /* 0x000fe2000c101512 */
[----:B------:R-:W-:Y:S02]  /*12c40*/  SHF.R.U32.HI R125, RZ, 0x18, R102 ;  /* 0x00000018ff7d7819 */ /* 0x000fe40000011666 */
[----:B------:R-:W-:Y:S01]  /*12c50*/  PRMT R124, R135, 0x7610, R124 ;  /* 0x00007610877c7816 */ /* 0x000fe2000000007c */
[----:B------:R3:W-:Y:S03]  /*12c60*/  @!P0 STL.S16 [R1+0x50], R135 ;  /* 0x0000508701008387 */ /* 0x0007e60000100600 */
[----:B------:R-:W-:Y:S02]  /*12c70*/  @!P0 PRMT R169, R124, 0x5410, RZ ;  /* 0x000054107ca98816 */ /* 0x000fe400000000ff */
[----:B------:R-:W-:Y:S02]  /*12c80*/  ISETP.GE.U32.AND P0, PT, R133, R112, PT ;  /* 0x000000708500720c */ /* 0x000fe40003f06070 */
[----:B------:R-:W4:Y:S01]  /*12c90*/  LDSM.16.MT88.4 R112, [R180+0xe800] ;  /* 0x00e80000b470783b */ /* 0x000f220000004200 */
[----:B------:R-:W-:Y:S02]  /*12ca0*/  SHF.R.U32.HI R124, RZ, 0x10, R102 ;  /* 0x00000010ff7c7819 */ /* 0x000fe40000011666 */
[----:B------:R-:W-:Y:S01]  /*12cb0*/  SHF.R.U32.HI R102, RZ, 0x8, R103 ;  /* 0x00000008ff667819 */ /* 0x000fe20000011667 */
[----:B------:R-:W-:Y:S01]  /*12cc0*/  FFMA.FTZ R103, R205, c[0x0][0x23c], -R142 ;  /* 0x00008f00cd677a23 */ /* 0x000fe2000001088e */
[----:B------:R-:W-:Y:S03]  /*12cd0*/  @!P5 HADD2 R139, -R168.H0_H0, -RZ.H0_H0 ;  /* 0xa00000ffa88bd230 */ /* 0x000fe60000000900 */
[----:B------:R-:W-:Y:S01]  /*12ce0*/  STG.E.U16 [R172.64+0x10], R169 ;  /* 0x000010a9ac007986 */ /* 0x000fe2000c101512 */
[----:B------:R-:W-:Y:S01]  /*12cf0*/  MUFU.EX2 R219, R103 ;  /* 0x0000006700db7308 */ /* 0x000fe20000000800 */
[----:B------:R-:W-:Y:S01]  /*12d00*/  @!P6 HADD2 R138, -R159.H0_H0, -RZ.H0_H0 ;  /* 0xa00000ff9f8ae230 */ /* 0x000fe20000000900 */
[----:B------:R-:W-:Y:S04]  /*12d10*/  PRMT R132, R139, 0x7610, R132 ;  /* 0x000076108b847816 */ /* 0x000fe80000000084 */
[----:B------:R-:W-:Y:S02]  /*12d20*/  PRMT R131, R138, 0x7610, R131 ;  /* 0x000076108a837816 */ /* 0x000fe40000000083 */
[----:B------:R-:W-:Y:S01]  /*12d30*/  @!P5 PRMT R168, R132, 0x5410, RZ ;  /* 0x0000541084a8d816 */ /* 0x000fe200000000ff */
[----:B---3--:R3:W3:Y:S01]  /*12d40*/  LDL.S16 R135, [R1+0x1c] ;  /* 0x00001c0001877983 */ /* 0x0086e20000100600 */
[----:B------:R-:W-:Y:S03]  /*12d50*/  @!P6 PRMT R159, R131, 0x5410, RZ ;  /* 0x00005410839fe816 */ /* 0x000fe600000000ff */
[----:B------:R-:W-:Y:S01]  /*12d60*/  @!P5 STL.S16 [R1+0x4c], R139 ;  /* 0x00004c8b0100d387 */ /* 0x000fe20000100600 */
[C---:B------:R-:W-:Y:S01]  /*12d70*/  ISETP.GE.U32.AND P5, PT, R133.reuse, R2, PT ;  /* 0x000000028500720c */ /* 0x040fe20003fa6070 */
[----:B------:R-:W-:Y:S02]  /*12d80*/  FFMA.FTZ R2, R204, c[0x0][0x23c], -R141 ;  /* 0x00008f00cc027a23 */ /* 0x000fe4000001088d */
[----:B------:R-:W-:Y:S01]  /*12d90*/  @!P6 STL.S16 [R1+0x48], R138 ;  /* 0x0000488a0100e387 */ /* 0x000fe20000100600 */
[----:B------:R-:W-:Y:S01]  /*12da0*/  ISETP.GE.U32.AND P6, PT, R133, R117, PT ;  /* 0x000000758500720c */ /* 0x000fe20003fc6070 */
[----:B------:R4:W4:Y:S02]  /*12db0*/  MUFU.EX2 R220, R2 ;  /* 0x0000000200dc7308 */ /* 0x0009240000000800 */
[----:B------:R2:W3:Y:S04]  /*12dc0*/  LDL.S16 R132, [R1+0x4] ;  /* 0x0000040001847983 */ /* 0x0004e80000100600 */
[----:B------:R2:W3:Y:S04]  /*12dd0*/  LDL.S16 R131, [R1+0x18] ;  /* 0x0000180001837983 */ /* 0x0004e80000100600 */
[----:B-1----:R-:W1:Y:S01]  /*12de0*/  LDSM.16.MT88.4 R116, [R179+0xe800] ;  /* 0x00e80000b374783b */ /* 0x002e620000004200 */
[C---:B----4-:R-:W-:Y:S01]  /*12df0*/  HMMA.16816.F32 R52, R108.reuse, R112, R52 ;  /* 0x000000706c34723c */ /* 0x050fe20000001834 */
[----:B------:R-:W-:Y:S05]  /*12e00*/  @!P6 HADD2 R249, -R156.H0_H0, -RZ.H0_H0 ;  /* 0xa00000ff9cf9e230 */ /* 0x000fea0000000900 */
[----:B------:R-:W-:Y:S01]  /*12e10*/  @!P6 PRMT R156, R249, 0x5410, RZ ;  /* 0x00005410f99ce816 */ /* 0x000fe200000000ff */
[----:B------:R-:W-:Y:S01]  /*12e20*/  STG.E.U16 [R172.64+0x12], R168 ;  /* 0x000012a8ac007986 */ /* 0x000fe2000c101512 */
[C---:B------:R-:W-:Y:S03]  /*12e30*/  HMMA.16816.F32 R56, R108.reuse, R114, R56 ;  /* 0x000000726c38723c */ /* 0x040fe60000001838 */
[----:B------:R-:W-:Y:S01]  /*12e40*/  STG.E.U16 [R174.64+0x20], R159 ;  /* 0x0000209fae007986 */ /* 0x000fe2000c101512 */
[----:B------:R-:W-:Y:S02]  /*12e50*/  LOP3.LUT R2, R124, 0xff, RZ, 0xc0, !PT ;  /* 0x000000ff7c027812 */ /* 0x000fe400078ec0ff */
[----:B------:R-:W-:Y:S06]  /*12e60*/  F2FP.PACK_AB R154, R220, R221 ;  /* 0x000000dddc9a723e */ /* 0x000fec00000000ff */
[----:B------:R-:W-:Y:S01]  /*12e70*/  PRMT R153, R154, 0x7632, R153 ;  /* 0x000076329a997816 */ /* 0x000fe20000000099 */
[----:B-----5:R-:W-:Y:S01]  /*12e80*/  @!P0 HADD2 R137, -R160.H0_H0, -RZ.H0_H0 ;  /* 0xa00000ffa0898230 */ /* 0x020fe20000000900 */
[C---:B-1----:R-:W-:Y:S01]  /*12e90*/  HMMA.16816.F32 R60, R108.reuse, R116, R60 ;  /* 0x000000746c3c723c */ /* 0x042fe2000000183c */
[----:B--2---:R-:W-:Y:S03]  /*12ea0*/  @!P1 HADD2 R136, -R162.H0_H0, -RZ.H0_H0 ;  /* 0xa00000ffa2889230 */ /* 0x004fe60000000900 */
[----:B------:R-:W-:Y:S01]  /*12eb0*/  @!P0 STL.S16 [R1+0x8], R137 ;  /* 0x0000088901008387 */ /* 0x000fe20000100600 */
[----:B------:R-:W-:Y:S03]  /*12ec0*/  PRMT R129, R137, 0x7610, R129 ;  /* 0x0000761089817816 */ /* 0x000fe60000000081 */
[----:B------:R-:W-:Y:S01]  /*12ed0*/  @!P1 STL.S16 [R1+0x44], R136 ;  /* 0x0000448801009387 */ /* 0x000fe20000100600 */
[C---:B------:R-:W-:Y:S03]  /*12ee0*/  HMMA.16816.F32 R64, R108.reuse, R118, R64 ;  /* 0x000000766c40723c */ /* 0x040fe60000001840 */
[----:B------:R-:W-:Y:S02]  /*12ef0*/  @!P0 PRMT R160, R129, 0x5410, RZ ;  /* 0x0000541081a08816 */ /* 0x000fe400000000ff */
[----:B------:R1:W2:Y:S01]  /*12f00*/  LDL.S16 R129, [R1] ;  /* 0x0000000001817983 */ /* 0x0002a20000100600 */
[----:B------:R-:W-:Y:S02]  /*12f10*/  PRMT R126, R136, 0x7610, R126 ;  /* 0x00007610887e7816 */ /* 0x000fe4000000007e */
[C---:B------:R-:W-:Y:S01]  /*12f20*/  ISETP.GE.U32.AND P0, PT, R133.reuse, R2, PT ;  /* 0x000000028500720c */ /* 0x040fe20003f06070 */
[----:B------:R-:W-:Y:S01]  /*12f30*/  LDSM.16.MT88.4 R116, [R180+0x10800] ;  /* 0x01080000b474783b */ /* 0x000fe20000004200 */
[C---:B------:R-:W-:Y:S02]  /*12f40*/  HMMA.16816.F32 R68, R108.reuse, R104, R68 ;  /* 0x000000686c44723c */ /* 0x040fe40000001844 */
[----:B------:R-:W-:Y:S02]  /*12f50*/  @!P1 PRMT R162, R126, 0x5410, RZ ;  /* 0x000054107ea29816 */ /* 0x000fe400000000ff */
[----:B------:R-:W-:Y:S03]  /*12f60*/  LOP3.LUT R2, R102, 0xffff, RZ, 0xc0, !PT ;  /* 0x0000ffff66027812 */ /* 0x000fe600078ec0ff */
[----:B------:R-:W-:Y:S01]  /*12f70*/  SHF.R.U32.HI R104, RZ, 0x18, R120 ;  /* 0x00000018ff687819 */ /* 0x000fe20000011678 */
[C---:B------:R-:W-:Y:S01]  /*12f80*/  HMMA.16816.F32 R72, R108.reuse, R106, R72 ;  /* 0x0000006a6c48723c */ /* 0x040fe20000001848 */
[----:B------:R-:W-:Y:S01]  /*12f90*/  ISETP.GE.U32.AND P1, PT, R133, R2, PT ;  /* 0x000000028500720c */ /* 0x000fe20003f26070 */
[----:B------:R-:W-:Y:S02]  /*12fa0*/  STG.E.U16 [R174.64+0x22], R160 ;  /* 0x000022a0ae007986 */ /* 0x000fe4000c101512 */
[----:B------:R-:W-:Y:S01]  /*12fb0*/  FFMA.FTZ R2, R206, c[0x0][0x23c], -R142 ;  /* 0x00008f00ce027a23 */ /* 0x000fe2000001088e */
[----:B------:R-:W-:Y:S01]  /*12fc0*/  LOP3.LUT R105, R120, 0xffff, RZ, 0xc0, !PT ;  /* 0x0000ffff78697812 */ /* 0x000fe200078ec0ff */
[----:B------:R-:W-:Y:S02]  /*12fd0*/  STG.E.U16 [R172.64+0x20], R162 ;  /* 0x000020a2ac007986 */ /* 0x000fe4000c101512 */
[----:B------:R4:W5:Y:S04]  /*12fe0*/  MUFU.EX2 R218, R2 ;  /* 0x0000000200da7308 */ /* 0x0009680000000800 */
[----:B----4-:R-:W-:Y:S02]  /*12ff0*/  LOP3.LUT R2, R123, 0xffff, RZ, 0xc0, !PT ;  /* 0x0000ffff7b027812 */ /* 0x010fe400078ec0ff */
[----:B-----5:R-:W-:Y:S02]  /*13000*/  F2FP.PACK_AB R152, R218, R219 ;  /* 0x000000dbda98723e */ /* 0x020fe400000000ff */
[----:B------:R-:W-:Y:S02]  /*13010*/  SHF.R.U32.HI R103, RZ, 0x8, R2 ;  /* 0x00000008ff677819 */ /* 0x000fe40000011602 */
[----:B------:R-:W-:Y:S01]  /*13020*/  PRMT R151, R152, 0x7632, R151 ;  /* 0x0000763298977816 */ /* 0x000fe20000000097 */
[----:B---3--:R-:W-:Y:S05]  /*13030*/  @!P5 HADD2 R135, -R161.H0_H0, -RZ.H0_H0 ;  /* 0xa00000ffa187d230 */ /* 0x008fea0000000900 */
[----:B------:R-:W-:Y:S01]  /*13040*/  @!P5 STL.S16 [R1+0x1c], R135 ;  /* 0x00001c870100d387 */ /* 0x000fe20000100600 */
[----:B------:R-:W-:Y:S03]  /*13050*/  PRMT R102, R135, 0x7610, R102 ;  /* 0x0000761087667816 */ /* 0x000fe60000000066 */
[----:B------:R1:W3:Y:S01]  /*13060*/  LDL.S16 R126, [R1+0x14] ;  /* 0x00001400017e7983 */ /* 0x0002e20000100600 */
[----:B------:R-:W-:Y:S01]  /*13070*/  @!P5 PRMT R161, R102, 0x5410, RZ ;  /* 0x0000541066a1d816 */ /* 0x000fe200000000ff */
[----:B------:R-:W-:Y:S02]  /*13080*/  @!P1 HADD2 R132, -R155.H0_H0, -RZ.H0_H0 ;  /* 0xa00000ff9b849230 */ /* 0x000fe40000000900 */
[----:B------:R1:W4:Y:S01]  /*13090*/  LDL.S16 R124, [R1+0x10] ;  /* 0x00001000017c7983 */ /* 0x0003220000100600 */
[----:B------:R-:W-:Y:S01]  /*130a0*/  ISETP.GE.U32.AND P5, PT, R133, R125, PT ;  /* 0x0000007d8500720c */ /* 0x000fe20003fa6070 */
[----:B------:R-:W-:Y:S02]  /*130b0*/  @!P0 HADD2 R131, -R158.H0_H0, -RZ.H0_H0 ;  /* 0xa00000ff9e838230 */ /* 0x000fe40000000900 */
[----:B------:R-:W-:Y:S01]  /*130c0*/  @!P1 STL.S16 [R1+0x4], R132 ;  /* 0x0000048401009387 */ /* 0x000fe20000100600 */
[----:B------:R-:W-:Y:S02]  /*130d0*/  LOP3.LUT R102, R123, 0xff, RZ, 0xc0, !PT ;  /* 0x000000ff7b667812 */ /* 0x000fe400078ec0ff */
[----:B------:R-:W-:Y:S01]  /*130e0*/  PRMT R113, R132, 0x7610, R113 ;  /* 0x0000761084717816 */ /* 0x000fe20000000071 */
[----:B------:R-:W-:Y:S01]  /*130f0*/  @!P0 STL.S16 [R1+0x18], R131 ;  /* 0x0000188301008387 */ /* 0x000fe20000100600 */
[----:B------:R-:W-:Y:S02]  /*13100*/  PRMT R112, R131, 0x7610, R112 ;  /* 0x0000761083707816 */ /* 0x000fe40000000070 */
[----:B------:R-:W-:Y:S01]  /*13110*/  ISETP.GE.U32.AND P6, PT, R133, R102, PT ;  /* 0x000000668500720c */ /* 0x000fe20003fc6070 */
[----:B------:R-:W-:Y:S01]  /*13120*/  STG.E.U16 [R172.64+0x22], R161 ;  /* 0x000022a1ac007986 */ /* 0x000fe2000c101512 */
[----:B------:R-:W-:Y:S02]  /*13130*/  SHF.R.U32.HI R102, RZ, 0x10, R123 ;  /* 0x00000010ff667819 */ /* 0x000fe4000001167b */
[----:B------:R-:W-:Y:S01]  /*13140*/  @!P1 PRMT R155, R113, 0x5410, RZ ;  /* 0x00005410719b9816 */ /* 0x000fe200000000ff */
[----:B------:R-:W-:Y:S01]  /*13150*/  STG.E.U16 [R174.64+0x30], R156 ;  /* 0x0000309cae007986 */ /* 0x000fe2000c101512 */
[----:B------:R-:W-:Y:S02]  /*13160*/  LOP3.LUT R2, R102, 0xff, RZ, 0xc0, !PT ;  /* 0x000000ff66027812 */ /* 0x000fe400078ec0ff */
[----:B------:R-:W-:Y:S01]  /*13170*/  LOP3.LUT R102, R103, 0xffff, RZ, 0xc0, !PT ;  /* 0x0000ffff67667812 */ /* 0x000fe200078ec0ff */
[----:B------:R-:W-:Y:S01]  /*13180*/  FFMA.FTZ R103, R212, c[0x0][0x23c], -R141 ;  /* 0x00008f00d4677a23 */ /* 0x000fe2000001088d */
[C---:B------:R-:W-:Y:S01]  /*13190*/  ISETP.GE.U32.AND P1, PT, R133.reuse, R2, PT ;  /* 0x000000028500720c */ /* 0x040fe20003f26070 */
[----:B------:R-:W-:Y:S01]  /*131a0*/  STG.E.U16 [R174.64+0x32], R155 ;  /* 0x0000329bae007986 */ /* 0x000fe2000c101512 */
[----:B------:R-:W-:Y:S01]  /*131b0*/  @!P0 PRMT R158, R112, 0x5410, RZ ;  /* 0x00005410709e8816 */ /* 0x000fe200000000ff */
[----:B------:R-:W-:Y:S01]  /*131c0*/  @!P6 HADD2 R248, -R154.H0_H0, -RZ.H0_H0 ;  /* 0xa00000ff9af8e230 */ /* 0x000fe20000000900 */
[----:B------:R-:W-:Y:S01]  /*131d0*/  ISETP.GE.U32.AND P0, PT, R133, R102, PT ;  /* 0x000000668500720c */ /* 0x000fe20003f06070 */
[----:B------:R-:W5:Y:S01]  /*131e0*/  LDSM.16.MT88.4 R112, [R178+0x10800] ;  /* 0x01080000b270783b */ /* 0x000f620000004200 */
[C---:B------:R-:W-:Y:S01]  /*131f0*/  LOP3.LUT R2, R120.reuse, 0xff, RZ, 0xc0, !PT ;  /* 0x000000ff78027812 */ /* 0x040fe200078ec0ff */
[----:B------:R1:W-:Y:S01]  /*13200*/  MUFU.EX2 R216, R103 ;  /* 0x0000006700d87308 */ /* 0x0003e20000000800 */
[----:B------:R-:W-:Y:S02]  /*13210*/  SHF.R.U32.HI R123, RZ, 0x18, R123 ;  /* 0x00000018ff7b7819 */ /* 0x000fe4000001167b */
[----:B------:R-:W-:Y:S03]  /*13220*/  LOP3.LUT R125, R120, 0xff, RZ, 0xc0, !PT ;  /* 0x000000ff787d7812 */ /* 0x000fe600078ec0ff */
[----:B------:R-:W-:Y:S01]  /*13230*/  STG.E.U16 [R172.64+0x30], R158 ;  /* 0x0000309eac007986 */ /* 0x000fe2000c101512 */
[----:B--2---:R-:W-:Y:S05]  /*13240*/  @!P5 HADD2 R129, -R157.H0_H0, -RZ.H0_H0 ;  /* 0xa00000ff9d81d230 */ /* 0x004fea0000000900 */
[----:B------:R-:W-:Y:S01]  /*13250*/  @!P5 STL.S16 [R1], R129 ;  /* 0x000000810100d387 */ /* 0x000fe20000100600 */
[----:B------:R-:W-:Y:S01]  /*13260*/  PRMT R102, R129, 0x7610, R102 ;  /* 0x0000761081667816 */ /* 0x000fe20000000066 */
[C---:B-----5:R-:W-:Y:S02]  /*13270*/  HMMA.16816.F32 R76, R108.reuse, R112, R76 ;  /* 0x000000706c4c723c */ /* 0x060fe4000000184c */
[----:B------:R2:W5:Y:S01]  /*13280*/  LDL.S16 R131, [R1+0x58] ;  /* 0x0000580001837983 */ /* 0x0005620000100600 */
[----:B------:R-:W-:Y:S02]  /*13290*/  @!P5 PRMT R157, R102, 0x5410, RZ ;  /* 0x00005410669dd816 */ /* 0x000fe400000000ff */
[C---:B------:R-:W-:Y:S01]  /*132a0*/  ISETP.GE.U32.AND P5, PT, R133.reuse, R2, PT ;  /* 0x000000028500720c */ /* 0x040fe20003fa6070 */
[----:B------:R-:W-:Y:S01]  /*132b0*/  FFMA.FTZ R2, R208, c[0x0][0x23c], -R141 ;  /* 0x00008f00d0027a23 */ /* 0x000fe2000001088d */
[----:B------:R-:W-:Y:S01]  /*132c0*/  PRMT R102, R154, 0x5410, R153 ;  /* 0x000054109a667816 */ /* 0x000fe20000000099 */
[----:B------:R-:W-:Y:S01]  /*132d0*/  FFMA.FTZ R112, R210, c[0x0][0x23c], -R142 ;  /* 0x00008f00d2707a23 */ /* 0x000fe2000001088e */
[C---:B------:R-:W-:Y:S01]  /*132e0*/  HMMA.16816.F32 R80, R108.reuse, R114, R80 ;  /* 0x000000726c50723c */ /* 0x040fe20000001850 */
[----:B------:R2:W2:Y:S01]  /*132f0*/  MUFU.EX2 R217, R2 ;  /* 0x0000000200d97308 */ /* 0x0004a20000000800 */
[----:B------:R-:W-:Y:S01]  /*13300*/  STG.E.U16 [R172.64+0x32], R157 ;  /* 0x0000329dac007986 */ /* 0x000fe2000c101512 */
[----:B------:R-:W-:Y:S02]  /*13310*/  @!P6 PRMT R154, R248, 0x5410, RZ ;  /* 0x00005410f89ae816 */ /* 0x000fe400000000ff */
[----:B------:R-:W-:Y:S03]  /*13320*/  ISETP.GE.U32.AND P6, PT, R133, R123, PT ;  /* 0x0000007b8500720c */ /* 0x000fe60003fc6070 */
[C---:B------:R-:W-:Y:S01]  /*13330*/  HMMA.16816.F32 R84, R108.reuse, R116, R84 ;  /* 0x000000746c54723c */ /* 0x040fe20000001854 */
[----:B------:R-:W-:Y:S01]  /*13340*/  SHF.R.U32.HI R123, RZ, 0x10, R120 ;  /* 0x00000010ff7b7819 */ /* 0x000fe20000011678 */
[----:B------:R-:W-:Y:S01]  /*13350*/  STG.E.U16 [R174.64+0x40], R154 ;  /* 0x0000409aae007986 */ /* 0x000fe2000c101512 */
[----:B------:R3:W-:Y:S01]  /*13360*/  MUFU.EX2 R214, R112 ;  /* 0x0000007000d67308 */ /* 0x0007e20000000800 */
[----:B------:R-:W-:Y:S02]  /*13370*/  SHF.R.U32.HI R113, RZ, 0x18, R122 ;  /* 0x00000018ff717819 */ /* 0x000fe4000001167a */
[----:B-1----:R-:W-:Y:S02]  /*13380*/  LOP3.LUT R103, R123, 0xff, RZ, 0xc0, !PT ;  /* 0x000000ff7b677812 */ /* 0x002fe400078ec0ff */
[C---:B------:R-:W-:Y:S01]  /*13390*/  HMMA.16816.F32 R88, R108.reuse, R118, R88 ;  /* 0x000000766c58723c */ /* 0x040fe20000001858 */
[----:B------:R-:W-:Y:S01]  /*133a0*/  LOP3.LUT R123, R122, 0xff, RZ, 0xc0, !PT ;  /* 0x000000ff7a7b7812 */ /* 0x000fe200078ec0ff */
[----:B------:R-:W-:Y:S02]  /*133b0*/  LDSM.16.MT88.4 R116, [R180+0xd000] ;  /* 0x00d00000b474783b */ /* 0x000fe40000004200 */
[----:B--2---:R-:W-:Y:S02]  /*133c0*/  SHF.R.U32.HI R2, RZ, 0x10, R120 ;  /* 0x00000010ff027819 */ /* 0x004fe40000011678 */
[----:B------:R-:W-:Y:S02]  /*133d0*/  F2FP.PACK_AB R147, R216, R217 ;  /* 0x000000d9d893723e */ /* 0x000fe400000000ff */
[----:B------:R-:W-:Y:S04]  /*133e0*/  LOP3.LUT R2, R2, 0xff, RZ, 0xc0, !PT ;  /* 0x000000ff02027812 */ /* 0x000fe800078ec0ff */
[----:B------:R-:W-:Y:S01]  /*133f0*/  PRMT R148, R147, 0x7632, R148 ;  /* 0x0000763293947816 */ /* 0x000fe20000000094 */
[----:B---3--:R-:W-:Y:S02]  /*13400*/  @!P0 HADD2 R126, -R153.H0_H0, -RZ.H0_H0 ;  /* 0xa00000ff997e8230 */ /* 0x008fe40000000900 */
[----:B----4-:R-:W-:Y:S03]  /*13410*/  @!P1 HADD2 R124, -R152.H0_H0, -RZ.H0_H0 ;  /* 0xa00000ff987c9230 */ /* 0x010fe60000000900 */
[----:B------:R1:W-:Y:S01]  /*13420*/  @!P0 STL.S16 [R1+0x14], R126 ;  /* 0x0000147e01008387 */ /* 0x0003e20000100600 */
[----:B------:R-:W-:Y:S03]  /*13430*/  PRMT R128, R126, 0x7610, R128 ;  /* 0x000076107e807816 */ /* 0x000fe60000000080 */
[----:B------:R2:W-:Y:S01]  /*13440*/  @!P1 STL.S16 [R1+0x10], R124 ;  /* 0x0000107c01009387 */ /* 0x0005e20000100600 */
[----:B------:R-:W-:Y:S02]  /*13450*/  PRMT R127, R124, 0x7610, R127 ;  /* 0x000076107c7f7816 */ /* 0x000fe4000000007f */
[----:B------:R-:W-:Y:S01]  /*13460*/  @!P0 PRMT R153, R128, 0x5410, RZ ;  /* 0x0000541080998816 */ /* 0x000fe200000000ff */
[----:B------:R-:W3:Y:S01]  /*13470*/  LDL.LU R132, [R1+0x68] ;  /* 0x0000680001847983 */ /* 0x000ee20000300800 */
[----:B------:R-:W-:Y:S02]  /*13480*/  ISETP.GE.U32.AND P0, PT, R133, R2, PT ;  /* 0x000000028500720c */ /* 0x000fe40003f06070 */
[----:B------:R-:W-:Y:S01]  /*13490*/  PRMT R2, R152, 0x5410, R151 ;  /* 0x0000541098027816 */ /* 0x000fe20000000097 */
[----:B------:R-:W-:Y:S01]  /*134a0*/  STG.E.U16 [R174.64+0x42], R153 ;  /* 0x00004299ae007986 */ /* 0x000fe2000c101512 */
[----:B------:R-:W-:Y:S02]  /*134b0*/  @!P1 PRMT R152, R127, 0x5410, RZ ;  /* 0x000054107f989816 */ /* 0x000fe400000000ff */
[----:B------:R-:W-:Y:S01]  /*134c0*/  ISETP.GE.U32.AND P1, PT, R133, R104, PT ;  /* 0x000000688500720c */ /* 0x000fe20003f26070 */
[----:B------:R-:W4:Y:S01]  /*134d0*/  LDL.LU R127, [R1+0x78] ;  /* 0x00007800017f7983 */ /* 0x000f220000300800 */
[----:B------:R-:W-:Y:S02]  /*134e0*/  FFMA.FTZ R104, R207, c[0x0][0x23c], -R142 ;  /* 0x00008f00cf687a23 */ /* 0x000fe4000001088e */
[----:B------:R-:W-:Y:S01]  /*134f0*/  FFMA.FTZ R207, R222, c[0x0][0x23c], -R141 ;  /* 0x00008f00decf7a23 */ /* 0x000fe2000001088d */
[----:B------:R-:W-:Y:S01]  /*13500*/  STG.E.U16 [R172.64+0x40], R152 ;  /* 0x00004098ac007986 */ /* 0x000fe2000c101512 */
[----:B------:R2:W2:Y:S01]  /*13510*/  MUFU.EX2 R215, R104 ;  /* 0x0000006800d77308 */ /* 0x0004a20000000800 */
[----:B-1----:R-:W-:Y:S02]  /*13520*/  LOP3.LUT R126, R120, 0xffff, RZ, 0xc0, !PT ;  /* 0x0000ffff787e7812 */ /* 0x002fe400078ec0ff */
[----:B------:R-:W-:Y:S02]  /*13530*/  SHF.R.U32.HI R121, RZ, 0x10, R122 ;  /* 0x00000010ff797819 */ /* 0x000fe4000001167a */
[----:B--2---:R-:W-:Y:S02]  /*13540*/  SHF.R.U32.HI R124, RZ, 0x18, R120 ;  /* 0x00000018ff7c7819 */ /* 0x004fe40000011678 */
[----:B------:R-:W-:Y:S03]  /*13550*/  SHF.R.U32.HI R120, RZ, 0x8, R105 ;  /* 0x00000008ff787819 */ /* 0x000fe60000011669 */
[----:B------:R-:W-:Y:S01]  /*13560*/  MUFU.EX2 R207, R207 ;  /* 0x000000cf00cf7308 */ /* 0x000fe20000000800 */
[----:B------:R-:W-:Y:S02]  /*13570*/  PRMT R129, R103, 0x5410, R124 ;  /* 0x0000541067817816 */ /* 0x000fe4000000007c */
[----:B------:R-:W-:Y:S02]  /*13580*/  LOP3.LUT R103, R122, 0xffff, RZ, 0xc0, !PT ;  /* 0x0000ffff7a677812 */ /* 0x000fe400078ec0ff */
[----:B------:R-:W-:Y:S01]  /*13590*/  PRMT R128, R125, 0x5410, R120 ;  /* 0x000054107d807816 */ /* 0x000fe20000000078 */
[--C-:B------:R-:W-:Y:S01]  /*135a0*/  HSET2.LE.AND R115, R129, R134.reuse, PT ;  /* 0x0000008681737233 */ /* 0x100fe20003803000 */
[----:B------:R-:W-:Y:S02]  /*135b0*/  SHF.R.U32.HI R120, RZ, 0x8, R103 ;  /* 0x00000008ff787819 */ /* 0x000fe40000011667 */
[----:B------:R-:W-:Y:S02]  /*135c0*/  LOP3.LUT R112, R121, 0xff, RZ, 0xc0, !PT ;  /* 0x000000ff79707812 */ /* 0x000fe400078ec0ff */
[----:B------:R-:W-:Y:S01]  /*135d0*/  PRMT R114, R123, 0x5410, R120 ;  /* 0x000054107b727816 */ /* 0x000fe20000000078 */
[----:B------:R-:W1:Y:S01]  /*135e0*/  LDSM.16.MT88.4 R104, [R179+0x10800] ;  /* 0x01080000b368783b */ /* 0x000e620000004200 */
[----:B------:R-:W-:Y:S02]  /*135f0*/  SHF.R.U32.HI R103, RZ, 0x8, R126 ;  /* 0x00000008ff677819 */ /* 0x000fe4000001167e */
[----:B------:R-:W-:Y:S02]  /*13600*/  F2FP.PACK_AB R150, R214, R215 ;  /* 0x000000d7d696723e */ /* 0x000fe400000000ff */
[----:B------:R-:W-:Y:S02]  /*13610*/  LOP3.LUT R103, R103, 0xffff, RZ, 0xc0, !PT ;  /* 0x0000ffff67677812 */ /* 0x000fe400078ec0ff */
[----:B------:R-:W-:Y:S01]  /*13620*/  PRMT R113, R112, 0x5410, R113 ;  /* 0x0000541070717816 */ /* 0x000fe20000000071 */
[----:B------:R-:W2:Y:S01]  /*13630*/  LDSM.16.MT88.4 R120, [R177+0xd000] ;  /* 0x00d00000b178783b */ /* 0x000ea20000004200 */
[--C-:B------:R-:W-:Y:S01]  /*13640*/  HSET2.LE.AND R112, R114, R134.reuse, PT ;  /* 0x0000008672707233 */ /* 0x100fe20003803000 */
[----:B------:R-:W-:Y:S01]  /*13650*/  PRMT R149, R150, 0x7632, R149 ;  /* 0x0000763296957816 */ /* 0x000fe20000000095 */
[--C-:B------:R-:W-:Y:S02]  /*13660*/  HSET2.LE.AND R114, R128, R134.reuse, PT ;  /* 0x0000008680727233 */ /* 0x100fe40003803000 */
[--C-:B------:R-:W-:Y:S01]  /*13670*/  HSET2.LE.AND R113, R113, R134.reuse, PT ;  /* 0x0000008671717233 */ /* 0x100fe20003803000 */
[----:B------:R-:W-:Y:S04]  /*13680*/  LOP3.LUT R112, R112, R102, RZ, 0xc0, !PT ;  /* 0x0000006670707212 */ /* 0x000fe800078ec0ff */
[----:B------:R-:W-:Y:S01]  /*13690*/  LOP3.LUT R113, R113, R2, RZ, 0xc0, !PT ;  /* 0x0000000271717212 */ /* 0x000fe200078ec0ff */
[----:B------:R-:W-:Y:S01]  /*136a0*/  FFMA.FTZ R2, R236, c[0x0][0x23c], -R142 ;  /* 0x00008f00ec027a23 */ /* 0x000fe2000001088e */
[----:B-----5:R-:W-:Y:S03]  /*136b0*/  @!P6 HADD2 R131, -R151.H0_H0, -RZ.H0_H0 ;  /* 0xa00000ff9783e230 */ /* 0x020fe60000000900 */
[----:B------:R5:W-:Y:S02]  /*136c0*/  MUFU.EX2 R208, R2 ;  /* 0x0000000200d07308 */ /* 0x000be40000000800 */
[----:B------:R2:W-:Y:S01]  /*136d0*/  @!P6 STL.S16 [R1+0x58], R131 ;  /* 0x000058830100e387 */ /* 0x0005e20000100600 */
[----:B------:R-:W-:Y:S03]  /*136e0*/  PRMT R124, R131, 0x7610, R124 ;  /* 0x00007610837c7816 */ /* 0x000fe6000000007c */
[----:B------:R3:W4:Y:S01]  /*136f0*/  LDL.S16 R137, [R1+0x30] ;  /* 0x0000300001897983 */ /* 0x0007220000100600 */
[----:B------:R-:W-:Y:S02]  /*13700*/  @!P6 PRMT R151, R124, 0x5410, RZ ;  /* 0x000054107c97e816 */ /* 0x000fe400000000ff */
[----:B------:R-:W-:Y:S01]  /*13710*/  ISETP.GE.U32.AND P6, PT, R133, R103, PT ;  /* 0x000000678500720c */ /* 0x000fe20003fc6070 */
[----:B------:R3:W4:Y:S01]  /*13720*/  LDL.S16 R136, [R1+0x38] ;  /* 0x0000380001887983 */ /* 0x0007220000100600 */
[--C-:B------:R-:W-:Y:S02]  /*13730*/  FFMA.FTZ R103, R224, c[0x0][0x23c], -R141.reuse ;  /* 0x00008f00e0677a23 */ /* 0x100fe4000001088d */
[----:B------:R-:W3:Y:S01]  /*13740*/  LDC.U8 R224, c[0x0][0x2d8] ;  /* 0x0000b600ffe07b82 */ /* 0x000ee20000000000 */
[----:B------:R3:W4:Y:S01]  /*13750*/  LDL.S16 R143, [R1+0x40] ;  /* 0x00004000018f7983 */ /* 0x0007220000100600 */
[----:B------:R2:W-:Y:S01]  /*13760*/  MUFU.EX2 R210, R103 ;  /* 0x0000006700d27308 */ /* 0x0005e20000000800 */
[C---:B-1----:R-:W-:Y:S02]  /*13770*/  HMMA.16816.F32 R92, R108.reuse, R104, R92 ;  /* 0x000000686c5c723c */ /* 0x042fe4000000185c */
[----:B------:R1:W4:Y:S04]  /*13780*/  LDL.S16 R135, [R1+0x2c] ;  /* 0x00002c0001877983 */ /* 0x0003280000100600 */
[----:B------:R-:W-:Y:S01]  /*13790*/  STG.E.U16 [R172.64+0x42], R151 ;  /* 0x00004297ac007986 */ /* 0x000fe2000c101512 */
[----:B-----5:R-:W-:Y:S01]  /*137a0*/  LOP3.LUT R2, R171, UR4, R130, 0x96, !PT ;  /* 0x00000004ab027c12 */ /* 0x020fe2000f8e9682 */
[----:B------:R-:W-:Y:S02]  /*137b0*/  HMMA.16816.F32 R96, R108, R106, R96 ;  /* 0x0000006a6c60723c */ /* 0x000fe40000001860 */
[----:B------:R-:W-:Y:S02]  /*137c0*/  LDSM.16.MT88.4 R104, [R179+0xd000] ;  /* 0x00d00000b368783b */ /* 0x000fe40000004200 */
[--C-:B--2---:R-:W-:Y:S02]  /*137d0*/  FFMA.FTZ R131, R223, c[0x0][0x23c], -R141.reuse ;  /* 0x00008f00df837a23 */ /* 0x104fe4000001088d */
[----:B------:R-:W-:Y:S04]  /*137e0*/  FFMA.FTZ R141, R213, c[0x0][0x23c], -R141 ;  /* 0x00008f00d58d7a23 */ /* 0x000fe8000001088d */
[----:B------:R-:W-:Y:S01]  /*137f0*/  LDSM.16.MT88.4 R108, [R177+0xf000] ;  /* 0x00f00000b16c783b */ /* 0x000fe20000004200 */
[----:B------:R-:W2:Y:S01]  /*13800*/  MUFU.EX2 R206, R141 ;  /* 0x0000008d00ce7308 */ /* 0x000ea20000000800 */
[----:B------:R-:W-:Y:S02]  /*13810*/  LOP3.LUT R103, R170, 0xff, RZ, 0xc0, !PT ;  /* 0x000000ffaa677812 */ /* 0x000fe400078ec0ff */
[----:B--2---:R-:W-:Y:S04]  /*13820*/  F2FP.PACK_AB R146, R206, R207 ;  /* 0x000000cfce92723e */ /* 0x004fe800000000ff */
[----:B------:R-:W-:Y:S01]  /*13830*/  PRMT R145, R146, 0x7632, R145 ;  /* 0x0000763292917816 */ /* 0x000fe20000000091 */
[----:B---3--:R-:W-:Y:S01]  /*13840*/  FFMA.FTZ R132, R3, R132, R211 ;  /* 0x0000008403847223 */ /* 0x008fe200000100d3 */
[----:B------:R-:W-:Y:S01]  /*13850*/  SHF.R.U32.HI R3, RZ, 0x10, R170 ;  /* 0x00000010ff037819 */ /* 0x000fe200000116aa */
[----:B------:R-:W-:Y:S01]  /*13860*/  MUFU.EX2 R211, R131 ;  /* 0x0000008300d37308 */ /* 0x000fe20000000800 */
[----:B----4-:R-:W-:Y:S01]  /*13870*/  FFMA.FTZ R133, R0, R127, R209 ;  /* 0x0000007f00857223 */ /* 0x010fe200000100d1 */
[----:B------:R-:W-:Y:S01]  /*13880*/  PRMT R0, R147, 0x5410, R148 ;  /* 0x0000541093007816 */ /* 0x000fe20000000094 */
[----:B------:R-:W2:Y:S03]  /*13890*/  LDSM.16.MT88.4 R124, [R178+0xd000] ;  /* 0x00d00000b27c783b */ /* 0x000ea60000004200 */
[----:B------:R-:W-:Y:S02]  /*138a0*/  LOP3.LUT R114, R114, R0, RZ, 0xc0, !PT ;  /* 0x0000000072727212 */ /* 0x000fe400078ec0ff */
[----:B------:R-:W-:Y:S04]  /*138b0*/  PRMT R0, R150, 0x5410, R149 ;  /* 0x0000541096007816 */ /* 0x000fe80000000095 */
[----:B------:R-:W-:Y:S01]  /*138c0*/  LOP3.LUT R115, R115, R0, RZ, 0xc0, !PT ;  /* 0x0000000073737212 */ /* 0x000fe200078ec0ff */
[----:B------:R-:W-:Y:S04]  /*138d0*/  FFMA.FTZ R0, R233, c[0x0][0x23c], -R142 ;  /* 0x00008f00e9007a23 */ /* 0x000fe8000001088e */
[----:B------:R-:W3:Y:S02]  /*138e0*/  MUFU.EX2 R209, R0 ;  /* 0x0000000000d17308 */ /* 0x000ee40000000800 */
[C---:B------:R-:W-:Y:S08]  /*138f0*/  HMMA.16816.F32 R4, R112.reuse, R120, R4 ;  /* 0x000000787004723c */ /* 0x040ff00000001804 */
[C---:B------:R-:W-:Y:S01]  /*13900*/  HMMA.16816.F32 R8, R112.reuse, R122, R8 ;  /* 0x0000007a7008723c */ /* 0x040fe20000001808 */
[----:B------:R-:W4:Y:S03]  /*13910*/  LDSM.16.MT88.4 R120, [R178+0xf000] ;  /* 0x00f00000b278783b */ /* 0x000f260000004200 */
[----:B---3--:R-:W-:Y:S04]  /*13920*/  F2FP.PACK_AB R144, R208, R209 ;  /* 0x000000d1d090723e */ /* 0x008fe800000000ff */
[C---:B--2---:R-:W-:Y:S01]  /*13930*/  HMMA.16816.F32 R12, R112.reuse, R124, R12 ;  /* 0x0000007c700c723c */ /* 0x044fe2000000180c */
[----:B------:R-:W-:Y:S04]  /*13940*/  LOP3.LUT R0, R170, 0xffff, RZ, 0xc0, !PT ;  /* 0x0000ffffaa007812 */ /* 0x000fe800078ec0ff */
[----:B------:R-:W-:Y:S02]  /*13950*/  SHF.R.U32.HI R102, RZ, 0x8, R0 ;  /* 0x00000008ff667819 */ /* 0x000fe40000011600 */
[----:B------:R-:W-:Y:S01]  /*13960*/  LOP3.LUT R0, R171, UR4, R130, 0x96, !PT ;  /* 0x00000004ab007c12 */ /* 0x000fe2000f8e9682 */
[C---:B------:R-:W-:Y:S01]  /*13970*/  HMMA.16816.F32 R16, R112.reuse, R126, R16 ;  /* 0x0000007e7010723c */ /* 0x040fe20000001810 */
[----:B------:R-:W2:Y:S03]  /*13980*/  LDSM.16.MT88.4 R124, [R180+0xf000] ;  /* 0x00f00000b47c783b */ /* 0x000ea60000004200 */
[----:B------:R-:W-:Y:S02]  /*13990*/  PRMT R138, R103, 0x5410, R102 ;  /* 0x00005410678a7816 */ /* 0x000fe40000000066 */
[----:B------:R-:W-:Y:S02]  /*139a0*/  LOP3.LUT R102, R3, 0xff, RZ, 0xc0, !PT ;  /* 0x000000ff03667812 */ /* 0x000fe400078ec0ff */
[C---:B------:R-:W-:Y:S01]  /*139b0*/  HMMA.16816.F32 R20, R112.reuse, R116, R20 ;  /* 0x000000747014723c */ /* 0x040fe20000001814 */
[----:B------:R-:W-:Y:S03]  /*139c0*/  @!P5 HADD2 R137, -R147.H0_H0, -RZ.H0_H0 ;  /* 0xa00000ff9389d230 */ /* 0x000fe60000000900 */
[--C-:B------:R-:W-:Y:S01]  /*139d0*/  HSET2.LE.AND R138, R138, R134.reuse, PT ;  /* 0x000000868a8a7233 */ /* 0x100fe20003803000 */
[----:B------:R-:W-:Y:S01]  /*139e0*/  LOP3.LUT R3, R2, 0xff, RZ, 0xc0, !PT ;  /* 0x000000ff02037812 */ /* 0x000fe200078ec0ff */
[----:B------:R3:W-:Y:S01]  /*139f0*/  @!P5 STL.S16 [R1+0x30], R137 ;  /* 0x000030890100d387 */ /* 0x0007e20000100600 */
[----:B------:R-:W-:Y:S01]  /*13a00*/  @!P6 HADD2 R136, -R148.H0_H0, -RZ.H0_H0 ;  /* 0xa00000ff9488e230 */ /* 0x000fe20000000900 */
[C---:B------:R-:W-:Y:S01]  /*13a10*/  HMMA.16816.F32 R24, R112.reuse, R118, R24 ;  /* 0x000000767018723c */ /* 0x040fe20000001818 */
[----:B------:R-:W-:Y:S01]  /*13a20*/  @!P0 HADD2 R143, -R150.H0_H0, -RZ.H0_H0 ;  /* 0xa00000ff968f8230 */ /* 0x000fe20000000900 */
[----:B------:R-:W2:Y:S02]  /*13a30*/  LDSM.16.MT88.4 R116, [R179+0xf000] ;  /* 0x00f00000b374783b */ /* 0x000ea40000004200 */
[----:B------:R-:W-:Y:S01]  /*13a40*/  SHF.R.U32.HI R103, RZ, 0x18, R170 ;  /* 0x00000018ff677819 */ /* 0x000fe200000116aa */
[----:B------:R-:W-:Y:S03]  /*13a50*/  @!P1 HADD2 R135, -R149.H0_H0, -RZ.H0_H0 ;  /* 0xa00000ff95879230 */ /* 0x000fe60000000900 */
[C---:B------:R-:W-:Y:S01]  /*13a60*/  HMMA.16816.F32 R28, R112.reuse, R104, R28 ;  /* 0x00000068701c723c */ /* 0x040fe2000000181c */
[----:B------:R-:W-:Y:S01]  /*13a70*/  PRMT R139, R102, 0x5410, R103 ;  /* 0x00005410668b7816 */ /* 0x000fe20000000067 */
[----:B------:R-:W-:Y:S02]  /*13a80*/  @!P6 STL.S16 [R1+0x38], R136 ;  /* 0x000038880100e387 */ /* 0x000fe40000100600 */
[--C-:B------:R-:W-:Y:S02]  /*13a90*/  SHF.R.U32.HI R102, RZ, 0x10, R0.reuse ;  /* 0x00000010ff667819 */ /* 0x100fe40000011600 */
[----:B------:R-:W-:Y:S01]  /*13aa0*/  @!P0 STL.S16 [R1+0x40], R143 ;  /* 0x0000408f01008387 */ /* 0x000fe20000100600 */
[--C-:B------:R-:W-:Y:S01]  /*13ab0*/  HSET2.LE.AND R139, R139, R134.reuse, PT ;  /* 0x000000868b8b7233 */ /* 0x100fe20003803000 */
[C---:B------:R-:W-:Y:S01]  /*13ac0*/  HMMA.16816.F32 R32, R112.reuse, R106, R32 ;  /* 0x0000006a7020723c */ /* 0x040fe20000001820 */
[----:B------:R-:W-:Y:S01]  /*13ad0*/  SHF.R.U32.HI R103, RZ, 0x18, R0 ;  /* 0x00000018ff677819 */ /* 0x000fe20000011600 */
[----:B------:R-:W1:Y:S02]  /*13ae0*/  LDSM.16.MT88.4 R104, [R177+0x11000] ;  /* 0x01100000b168783b */ /* 0x000e640000004200 */
[----:B------:R-:W-:Y:S04]  /*13af0*/  LOP3.LUT R102, R102, 0xff, RZ, 0xc0, !PT ;  /* 0x000000ff66667812 */ /* 0x000fe800078ec0ff */
[C---:B------:R-:W-:Y:S02]  /*13b00*/  HMMA.16816.F32 R36, R112.reuse, R108, R36 ;  /* 0x0000006c7024723c */ /* 0x040fe40000001824 */
[----:B------:R-:W-:Y:S04]  /*13b10*/  @!P1 STL.S16 [R1+0x2c], R135 ;  /* 0x00002c8701009387 */ /* 0x000fe80000100600 */
[----:B------:R1:W5:Y:S02]  /*13b20*/  LDL.S16 R233, [R1+0x28] ;  /* 0x0000280001e97983 */ /* 0x0003640000100600 */
[C---:B------:R-:W-:Y:S02]  /*13b30*/  HMMA.16816.F32 R40, R112.reuse, R110, R40 ;  /* 0x0000006e7028723c */ /* 0x040fe40000001828 */
[----:B------:R1:W5:Y:S04]  /*13b40*/  LDL.S16 R223, [R1+0x24] ;  /* 0x0000240001df7983 */ /* 0x0003680000100600 */
[----:B------:R1:W5:Y:S02]  /*13b50*/  LDL.S16 R222, [R1+0x20] ;  /* 0x0000200001de7983 */ /* 0x0003640000100600 */
[C---:B----4-:R-:W-:Y:S02]  /*13b60*/  HMMA.16816.F32 R44, R112.reuse, R120, R44 ;  /* 0x00000078702c723c */ /* 0x050fe4000000182c */
[----:B------:R-:W4:Y:S05]  /*13b70*/  LDSM.16.MT88.4 R108, [R178+0x11000] ;  /* 0x01100000b26c783b */ /* 0x000f2a0000004200 */
[--C-:B------:R-:W-:Y:S01]  /*13b80*/  FFMA.FTZ R121, R235, c[0x0][0x23c], -R142.reuse ;  /* 0x00008f00eb797a23 */ /* 0x100fe2000001088e */
[C---:B------:R-:W-:Y:S01]  /*13b90*/  HMMA.16816.F32 R48, R112.reuse, R122, R48 ;  /* 0x0000007a7030723c */ /* 0x040fe20000001830 */
[----:B------:R-:W-:Y:S02]  /*13ba0*/  FFMA.FTZ R142, R234, c[0x0][0x23c], -R142 ;  /* 0x00008f00ea8e7a23 */ /* 0x000fe4000001088e */
[----:B------:R1:W5:Y:S01]  /*13bb0*/  LDL.S16 R234, [R1+0x34] ;  /* 0x0000340001ea7983 */ /* 0x0003620000100600 */
[----:B------:R-:W-:Y:S01]  /*13bc0*/  FADD.FTZ R120, R237, R132 ;  /* 0x00000084ed787221 */ /* 0x000fe20000010000 */
[----:B------:R-:W-:Y:S02]  /*13bd0*/  MUFU.EX2 R204, R142 ;  /* 0x0000008e00cc7308 */ /* 0x000fe40000000800 */
[----:B------:R-:W-:Y:S01]  /*13be0*/  PRMT R123, R137, 0x7610, R123 ;  /* 0x00007610897b7816 */ /* 0x000fe2000000007b */
[C---:B--2---:R-:W-:Y:S01]  /*13bf0*/  HMMA.16816.F32 R52, R112.reuse, R124, R52 ;  /* 0x0000007c7034723c */ /* 0x044fe20000001834 */
[----:B------:R-:W-:Y:S03]  /*13c00*/  PRMT R122, R136, 0x7610, R122 ;  /* 0x00007610887a7816 */ /* 0x000fe6000000007a */
[----:B------:R-:W-:Y:S02]  /*13c10*/  @!P5 PRMT R147, R123, 0x5410, RZ ;  /* 0x000054107b93d816 */ /* 0x000fe400000000ff */
[----:B------:R-:W-:Y:S01]  /*13c20*/  ISETP.GE.U32.AND P5, PT, R224, R3, PT ;  /* 0x00000003e000720c */ /* 0x000fe20003fa6070 */
[----:B------:R2:W1:Y:S01]  /*13c30*/  MUFU.EX2 R205, R121 ;  /* 0x0000007900cd7308 */ /* 0x0004620000000800 */
[C---:B------:R-:W-:Y:S01]  /*13c40*/  HMMA.16816.F32 R56, R112.reuse, R126, R56 ;  /* 0x0000007e7038723c */ /* 0x040fe20000001838 */
[----:B------:R-:W-:Y:S03]  /*13c50*/  LDSM.16.MT88.4 R124, [R180+0xd800] ;  /* 0x00d80000b47c783b */ /* 0x000fe60000004200 */
[----:B------:R-:W-:Y:S02]  /*13c60*/  @!P6 PRMT R148, R122, 0x5410, RZ ;  /* 0x000054107a94e816 */ /* 0x000fe400000000ff */
[--C-:B---3--:R-:W-:Y:S02]  /*13c70*/  PRMT R137, R102, 0x5410, R103.reuse ;  /* 0x0000541066897816 */ /* 0x108fe40000000067 */
[C---:B------:R-:W-:Y:S01]  /*13c80*/  HMMA.16816.F32 R60, R112.reuse, R116, R60 ;  /* 0x00000074703c723c */ /* 0x040fe2000000183c */
[----:B------:R-:W-:Y:S03]  /*13c90*/  STG.E.U16 [R174.64+0x50], R147 ;  /* 0x00005093ae007986 */ /* 0x000fe6000c101512 */
[--C-:B------:R-:W-:Y:S01]  /*13ca0*/  HSET2.LE.AND R137, R137, R134.reuse, PT ;  /* 0x0000008689897233 */ /* 0x100fe20003803000 */
[----:B------:R-:W-:Y:S01]  /*13cb0*/  STG.E.U16 [R174.64+0x52], R148 ;  /* 0x00005294ae007986 */ /* 0x000fe2000c101512 */
[----:B------:R-:W-:Y:S02]  /*13cc0*/  PRMT R103, R144, 0x7632, R103 ;  /* 0x0000763290677816 */ /* 0x000fe40000000067 */
[C---:B------:R-:W-:Y:S01]  /*13cd0*/  HMMA.16816.F32 R64, R112.reuse, R118, R64 ;  /* 0x000000767040723c */ /* 0x040fe20000001840 */
[----:B------:R-:W3:Y:S03]  /*13ce0*/  LDSM.16.MT88.4 R116, [R180+0x11000] ;  /* 0x01100000b474783b */ /* 0x000ee60000004200 */
[----:B------:R-:W-:Y:S02]  /*13cf0*/  F2FP.PACK_AB R102, R211, R210 ;  /* 0x000000d2d366723e */ /* 0x000fe400000000ff */
[C---:B------:R-:W-:Y:S02]  /*13d00*/  LOP3.LUT R3, R0.reuse, 0xffff, RZ, 0xc0, !PT ;  /* 0x0000ffff00037812 */ /* 0x040fe400078ec0ff */
[C---:B-1----:R-:W-:Y:S01]  /*13d10*/  HMMA.16816.F32 R68, R112.reuse, R104, R68 ;  /* 0x000000687044723c */ /* 0x042fe20000001844 */
[----:B--2---:R-:W-:Y:S02]  /*13d20*/  PRMT R121, R143, 0x7610, R121 ;  /* 0x000076108f797816 */ /* 0x004fe40000000079 */
[----:B------:R-:W-:Y:S01]  /*13d30*/  LDSM.16.MT88.4 R140, [R177+0xf800] ;  /* 0x00f80000b18c783b */ /* 0x000fe20000004200 */
[----:B------:R-:W-:Y:S02]  /*13d40*/  SHF.R.U32.HI R3, RZ, 0x8, R3 ;  /* 0x00000008ff037819 */ /* 0x000fe40000011603 */
[----:B------:R-:W-:Y:S02]  /*13d50*/  @!P0 PRMT R150, R121, 0x5410, RZ ;  /* 0x0000541079968816 */ /* 0x000fe400000000ff */
[C---:B------:R-:W-:Y:S01]  /*13d60*/  HMMA.16816.F32 R72, R112.reuse, R106, R72 ;  /* 0x0000006a7048723c */ /* 0x040fe20000001848 */
[----:B------:R-:W-:Y:S02]  /*13d70*/  LOP3.LUT R104, R0, 0xff, RZ, 0xc0, !PT ;  /* 0x000000ff00687812 */ /* 0x000fe400078ec0ff */
[----:B------:R-:W-:Y:S01]  /*13d80*/  STG.E.U16 [R172.64+0x50], R150 ;  /* 0x00005096ac007986 */ /* 0x000fe2000c101512 */
[--C-:B------:R-:W-:Y:S02]  /*13d90*/  SHF.R.U32.HI R0, RZ, 0x18, R2.reuse ;  /* 0x00000018ff007819 */ /* 0x100fe40000011602 */
[----:B------:R-:W-:Y:S01]  /*13da0*/  PRMT R136, R104, 0x5410, R3 ;  /* 0x0000541068887816 */ /* 0x000fe20000000003 */
[----:B------:R-:W-:Y:S01]  /*13db0*/  FADD.FTZ R3, R238, R133 ;  /* 0x00000085ee037221 */ /* 0x000fe20000010000 */
[C---:B----4-:R-:W-:Y:S01]  /*13dc0*/  HMMA.16816.F32 R76, R112.reuse, R108, R76 ;  /* 0x0000006c704c723c */ /* 0x050fe2000000184c */
[----:B------:R-:W1:Y:S01]  /*13dd0*/  LDSM.16.MT88.4 R104, [R179+0x11000] ;  /* 0x01100000b368783b */ /* 0x000e620000004200 */
[----:B------:R-:W-:Y:S02]  /*13de0*/  ISETP.GE.U32.AND P6, PT, R224, R0, PT ;  /* 0x00000000e000720c */ /* 0x000fe40003fc6070 */
[----:B------:R-:W-:Y:S01]  /*13df0*/  HSET2.LE.AND R136, R136, R134, PT ;  /* 0x0000008688887233 */ /* 0x000fe20003803000 */
[----:B------:R-:W-:Y:S02]  /*13e00*/  SHF.R.U32.HI R0, RZ, 0x10, R2 ;  /* 0x00000010ff007819 */ /* 0x000fe40000011602 */
[----:B------:R-:W-:Y:S01]  /*13e10*/  PRMT R108, R135, 0x7610, R108 ;  /* 0x00007610876c7816 */ /* 0x000fe2000000006c */
[C---:B------:R-:W-:Y:S01]  /*13e20*/  HMMA.16816.F32 R80, R112.reuse, R110, R80 ;  /* 0x0000006e7050723c */ /* 0x040fe20000001850 */
[----:B------:R-:W-:Y:S03]  /*13e30*/  LDSM.16.MT88.4 R132, [R179+0xd800] ;  /* 0x00d80000b384783b */ /* 0x000fe60000004200 */
[----:B------:R-:W-:Y:S02]  /*13e40*/  @!P1 PRMT R149, R108, 0x5410, RZ ;  /* 0x000054106c959816 */ /* 0x000fe400000000ff */
[----:B------:R-:W-:Y:S02]  /*13e50*/  LOP3.LUT R0, R0, 0xff, RZ, 0xc0, !PT ;  /* 0x000000ff00007812 */ /* 0x000fe400078ec0ff */
[----:B------:R-:W-:Y:S01]  /*13e60*/  LOP3.LUT R2, R2, 0xffff, RZ, 0xc0, !PT ;  /* 0x0000ffff02027812 */ /* 0x000fe200078ec0ff */
[C---:B---3--:R-:W-:Y:S01]  /*13e70*/  HMMA.16816.F32 R84, R112.reuse, R116, R84 ;  /* 0x000000747054723c */ /* 0x048fe20000001854 */
[----:B------:R-:W2:Y:S01]  /*13e80*/  LDSM.16.MT88.4 R108, [R177+0xd800] ;  /* 0x00d80000b16c783b */ /* 0x000ea20000004200 */
[----:B------:R-:W-:Y:S01]  /*13e90*/  ISETP.GE.U32.AND P0, PT, R224, R0, PT ;  /* 0x00000000e000720c */ /* 0x000fe20003f06070 */
[----:B------:R-:W-:Y:S01]  /*13ea0*/  FADD.FTZ R0, R241, R120 ;  /* 0x00000078f1007221 */ /* 0x000fe20000010000 */
[----:B------:R-:W-:Y:S03]  /*13eb0*/  SHF.R.U32.HI R2, RZ, 0x8, R2 ;  /* 0x00000008ff027819 */ /* 0x000fe60000011602 */
[----:B------:R-:W-:Y:S01]  /*13ec0*/  FADD.FTZ R213, R240, R0 ;  /* 0x00000000f0d57221 */ /* 0x000fe20000010000 */
[C---:B------:R-:W-:Y:S01]  /*13ed0*/  HMMA.16816.F32 R88, R112.reuse, R118, R88 ;  /* 0x000000767058723c */ /* 0x040fe20000001858 */
[----:B------:R-:W-:Y:S01]  /*13ee0*/  LOP3.LUT R2, R2, 0xffff, RZ, 0xc0, !PT ;  /* 0x0000ffff02027812 */ /* 0x000fe200078ec0ff */
[----:B------:R-:W3:Y:S03]  /*13ef0*/  LDSM.16.MT88.4 R116, [R178+0xd800] ;  /* 0x00d80000b274783b */ /* 0x000ee60000004200 */
[----:B------:R-:W-:Y:S01]  /*13f00*/  ISETP.GE.U32.AND P1, PT, R224, R2, PT ;  /* 0x00000002e000720c */ /* 0x000fe20003f26070 */
[--C-:B------:R-:W-:Y:S01]  /*13f10*/  FADD.FTZ R2, R239, R3.reuse ;  /* 0x00000003ef027221 */ /* 0x100fe20000010000 */
[----:B------:R-:W-:Y:S03]  /*13f20*/  PRMT R3, R102, 0x7632, R3 ;  /* 0x0000763266037816 */ /* 0x000fe60000000003 */
[----:B------:R-:W-:Y:S02]  /*13f30*/  STG.E.U16 [R172.64+0x52], R149 ;  /* 0x00005295ac007986 */ /* 0x000fe4000c101512 */
[----:B------:R-:W-:Y:S01]  /*13f40*/  FADD.FTZ R212, R242, R2 ;  /* 0x00000002f2d47221 */ /* 0x000fe20000010000 */
[----:B------:R-:W-:Y:S02]  /*13f50*/  F2FP.PACK_AB R2, R204, R205 ;  /* 0x000000cdcc02723e */ /* 0x000fe400000000ff */
[----:B------:R-:W-:Y:S01]  /*13f60*/  PRMT R120, R102, 0x5410, R3 ;  /* 0x0000541066787816 */ /* 0x000fe20000000003 */
[C---:B-1----:R-:W-:Y:S01]  /*13f70*/  HMMA.16816.F32 R92, R112.reuse, R104, R92 ;  /* 0x00000068705c723c */ /* 0x042fe2000000185c */
[----:B------:R-:W-:Y:S02]  /*13f80*/  PRMT R0, R2, 0x7632, R0 ;  /* 0x0000763202007816 */ /* 0x000fe40000000000 */
[----:B------:R-:W-:Y:S04]  /*13f90*/  LOP3.LUT R136, R136, R120, RZ, 0xc0, !PT ;  /* 0x0000007888887212 */ /* 0x000fe800078ec0ff */
[----:B------:R-:W-:Y:S01]  /*13fa0*/  PRMT R104, R144, 0x5410, R103 ;  /* 0x0000541090687816 */ /* 0x000fe20000000067 */
[----:B------:R-:W-:Y:S04]  /*13fb0*/  HMMA.16816.F32 R96, R112, R106, R96 ;  /* 0x0000006a7060723c */ /* 0x000fe80000001860 */
[----:B------:R-:W-:Y:S02]  /*13fc0*/  LOP3.LUT R137, R137, R104, RZ, 0xc0, !PT ;  /* 0x0000006889897212 */ /* 0x000fe400078ec0ff */
[----:B------:R-:W-:Y:S06]  /*13fd0*/  PRMT R104, R146, 0x5410, R145 ;  /* 0x0000541092687816 */ /* 0x000fec0000000091 */
[----:B------:R-:W-:Y:S02]  /*13fe0*/  LOP3.LUT R138, R138, R104, RZ, 0xc0, !PT ;  /* 0x000000688a8a7212 */ /* 0x000fe400078ec0ff */
[----:B------:R-:W-:Y:S04]  /*13ff0*/  PRMT R104, R2, 0x5410, R0 ;  /* 0x0000541002687816 */ /* 0x000fe80000000000 */
[----:B------:R-:W-:Y:S07]  /*14000*/  LOP3.LUT R139, R139, R104, RZ, 0xc0, !PT ;  /* 0x000000688b8b7212 */ /* 0x000fee00078ec0ff */
[C---:B--2---:R-:W-:Y:S01]  /*14010*/  HMMA.16816.F32 R104, R136.reuse, R108, R4 ;  /* 0x0000006c8868723c */ /* 0x044fe20000001804 */
[----:B------:R-:W1:Y:S07]  /*14020*/  LDSM.16.MT88.4 R4, [R178+0xf800] ;  /* 0x00f80000b204783b */ /* 0x000e6e0000004200 */
[C---:B------:R-:W-:Y:S01]  /*14030*/  HMMA.16816.F32 R108, R136.reuse, R110, R8 ;  /* 0x0000006e886c723c */ /* 0x040fe20000001808 */
[----:B------:R-:W2:Y:S07]  /*14040*/  LDSM.16.MT88.4 R8, [R180+0xf800] ;  /* 0x00f80000b408783b */ /* 0x000eae0000004200 */
[C---:B---3--:R-:W-:Y:S01]  /*14050*/  HMMA.16816.F32 R112, R136.reuse, R116, R12 ;  /* 0x000000748870723c */ /* 0x048fe2000000180c */
[----:B------:R-:W3:Y:S07]  /*14060*/  LDSM.16.MT88.4 R12, [R179+0xf800] ;  /* 0x00f80000b30c783b */ /* 0x000eee0000004200 */
[C---:B------:R-:W-:Y:S01]  /*14070*/  HMMA.16816.F32 R116, R136.reuse, R118, R16 ;  /* 0x000000768874723c */ /* 0x040fe20000001810 */
[----:B------:R-:W4:Y:S07]  /*14080*/  LDSM.16.MT88.4 R16, [R177+0x11800] ;  /* 0x01180000b110783b */ /* 0x000f2e0000004200 */
[C---:B------:R-:W-:Y:S08]  /*14090*/  HMMA.16816.F32 R120, R136.reuse, R124, R20 ;  /* 0x0000007c8878723c */ /* 0x040ff00000001814 */
[C---:B------:R-:W-:Y:S08]  /*140a0*/  HMMA.16816.F32 R124, R136.reuse, R126, R24 ;  /* 0x0000007e887c723c */ /* 0x040ff00000001818 */
[C---:B------:R-:W-:Y:S08]  /*140b0*/  HMMA.16816.F32 R128, R136.reuse, R132, R28 ;  /* 0x000000848880723c */ /* 0x040ff0000000181c */
[C---:B------:R-:W-:Y:S08]  /*140c0*/  HMMA.16816.F32 R132, R136.reuse, R134, R32 ;  /* 0x000000868884723c */ /* 0x040ff00000001820 */
[C---:B------:R-:W-:Y:S08]  /*140d0*/  HMMA.16816.F32 R36, R136.reuse, R140, R36 ;  /* 0x0000008c8824723c */ /* 0x040ff00000001824 */
[C---:B------:R-:W-:Y:S08]  /*140e0*/  HMMA.16816.F32 R40, R136.reuse, R142, R40 ;  /* 0x0000008e8828723c */ /* 0x040ff00000001828 */
[C---:B-1----:R-:W-:Y:S07]  /*140f0*/  HMMA.16816.F32 R44, R136.reuse, R4, R44 ;  /* 0x00000004882c723c */ /* 0x042fee000000182c */
[C---:B------:R-:W-:Y:S01]  /*14100*/  LOP3.LUT R5, R170.reuse, 0xff, RZ, 0xc0, !PT ;  /* 0x000000ffaa057812 */ /* 0x040fe200078ec0ff */
[C---:B------:R-:W-:Y:S01]  /*14110*/  HMMA.16816.F32 R48, R136.reuse, R6, R48 ;  /* 0x000000068830723c */ /* 0x040fe20000001830 */
[----:B------:R-:W-:Y:S06]  /*14120*/  LOP3.LUT R4, R170, 0xffff, RZ, 0xc0, !PT ;  /* 0x0000ffffaa047812 */ /* 0x000fec00078ec0ff */
[--C-:B------:R-:W-:Y:S01]  /*14130*/  SHF.R.U32.HI R6, RZ, 0x10, R170.reuse ;  /* 0x00000010ff067819 */ /* 0x100fe200000116aa */
[C---:B--2---:R-:W-:Y:S01]  /*14140*/  HMMA.16816.F32 R52, R136.reuse, R8, R52 ;  /* 0x000000088834723c */ /* 0x044fe20000001834 */
[----:B------:R-:W-:Y:S06]  /*14150*/  SHF.R.U32.HI R170, RZ, 0x18, R170 ;  /* 0x00000018ffaa7819 */ /* 0x000fec00000116aa */
[----:B------:R-:W-:Y:S01]  /*14160*/  LOP3.LUT R9, R6, 0xff, RZ, 0xc0, !PT ;  /* 0x000000ff06097812 */ /* 0x000fe200078ec0ff */
[C---:B------:R-:W-:Y:S08]  /*14170*/  HMMA.16816.F32 R56, R136.reuse, R10, R56 ;  /* 0x0000000a8838723c */ /* 0x040ff00000001838 */
[C---:B---3--:R-:W-:Y:S07]  /*14180*/  HMMA.16816.F32 R60, R136.reuse, R12, R60 ;  /* 0x0000000c883c723c */ /* 0x048fee000000183c */
[----:B------:R-:W-:Y:S01]  /*14190*/  FADD.FTZ R13, R232, R213 ;  /* 0x000000d5e80d7221 */ /* 0x000fe20000010000 */
[C---:B------:R-:W-:Y:S01]  /*141a0*/  HMMA.16816.F32 R64, R136.reuse, R14, R64 ;  /* 0x0000000e8840723c */ /* 0x040fe20000001840 */
[----:B------:R-:W-:Y:S07]  /*141b0*/  FADD.FTZ R12, R230, R212 ;  /* 0x000000d4e60c7221 */ /* 0x000fee0000010000 */
[C---:B----4-:R-:W-:Y:S07]  /*141c0*/  HMMA.16816.F32 R68, R136.reuse, R16, R68 ;  /* 0x000000108844723c */ /* 0x050fee0000001844 */
[----:B------:R-:W-:Y:S01]  /*141d0*/  FADD.FTZ R17, R231, R13 ;  /* 0x0000000de7117221 */ /* 0x000fe20000010000 */
[C---:B------:R-:W-:Y:S01]  /*141e0*/  HMMA.16816.F32 R72, R136.reuse, R18, R72 ;  /* 0x000000128848723c */ /* 0x040fe20000001848 */
[----:B------:R-:W-:Y:S02]  /*141f0*/  FADD.FTZ R16, R229, R12 ;  /* 0x0000000ce5107221 */ /* 0x000fe40000010000 */
[----:B------:R-:W-:Y:S01]  /*14200*/  LDSM.16.MT88.4 R12, [R179+0x11800] ;  /* 0x01180000b30c783b */ /* 0x000fe20000004200 */
[----:B------:R-:W-:Y:S02]  /*14210*/  FADD.FTZ R17, R228, R17 ;  /* 0x00000011e4117221 */ /* 0x000fe40000010000 */
[----:B------:R-:W-:Y:S02]  /*14220*/  FADD.FTZ R16, R226, R16 ;  /* 0x00000010e2107221 */ /* 0x000fe40000010000 */
[----:B------:R-:W-:Y:S04]  /*14230*/  FADD.FTZ R17, R227, R17 ;  /* 0x00000011e3117221 */ /* 0x000fe80000010000 */
[----:B------:R-:W-:Y:S01]  /*14240*/  FADD.FTZ R16, R225, R16 ;  /* 0x00000010e1107221 */ /* 0x000fe20000010000 */
[----:B-----5:R-:W-:Y:S02]  /*14250*/  @!P1 HADD2 R233, -R3.H0_H0, -RZ.H0_H0 ;  /* 0xa00000ff03e99230 */ /* 0x020fe40000000900 */
[----:B------:R-:W-:Y:S03]  /*14260*/  @!P0 HADD2 R223, -R144.H0_H0, -RZ.H0_H0 ;  /* 0xa00000ff90df8230 */ /* 0x000fe60000000900 */
[----:B------:R-:W-:Y:S01]  /*14270*/  PRMT R23, R233, 0x7610, R23 ;  /* 0x00007610e9177816 */ /* 0x000fe20000000017 */
[----:B------:R-:W-:Y:S01]  /*14280*/  @!P6 HADD2 R222, -R103.H0_H0, -RZ.H0_H0 ;  /* 0xa00000ff67dee230 */ /* 0x000fe20000000900 */
[----:B------:R-:W-:Y:S02]  /*14290*/  PRMT R22, R223, 0x7610, R22 ;  /* 0x00007610df167816 */ /* 0x000fe40000000016 */
[----:B------:R-:W-:Y:S02]  /*142a0*/  @!P1 PRMT R3, R23, 0x5410, RZ ;  /* 0x0000541017039816 */ /* 0x000fe400000000ff */
[----:B------:R-:W-:Y:S02]  /*142b0*/  @!P0 PRMT R144, R22, 0x5410, RZ ;  /* 0x0000541016908816 */ /* 0x000fe400000000ff */
[----:B------:R-:W-:Y:S01]  /*142c0*/  PRMT R21, R222, 0x7610, R21 ;  /* 0x00007610de157816 */ /* 0x000fe20000000015 */
[----:B------:R-:W-:Y:S03]  /*142d0*/  STG.E.U16 [R174.64+0x62], R3 ;  /* 0x00006203ae007986 */ /* 0x000fe6000c101512 */
[----:B------:R-:W-:Y:S01]  /*142e0*/  @!P6 PRMT R103, R21, 0x5410, RZ ;  /* 0x000054101567e816 */ /* 0x000fe200000000ff */
[----:B------:R-:W-:Y:S05]  /*142f0*/  @!P5 HADD2 R234, -R102.H0_H0, -RZ.H0_H0 ;  /* 0xa00000ff66ead230 */ /* 0x000fea0000000900 */
[----:B------:R-:W-:Y:S01]  /*14300*/  @!P5 STL.S16 [R1+0x34], R234 ;  /* 0x000034ea0100d387 */ /* 0x000fe20000100600 */
[----:B------:R-:W-:Y:S03]  /*14310*/  PRMT R20, R234, 0x7610, R20 ;  /* 0x00007610ea147816 */ /* 0x000fe60000000014 */
[----:B------:R-:W-:Y:S01]  /*14320*/  @!P1 STL.S16 [R1+0x28], R233 ;  /* 0x000028e901009387 */ /* 0x000fe20000100600 */
[----:B------:R-:W-:Y:S02]  /*14330*/  @!P5 PRMT R102, R20, 0x5410, RZ ;  /* 0x000054101466d816 */ /* 0x000fe400000000ff */
[C---:B------:R-:W-:Y:S01]  /*14340*/  ISETP.GE.U32.AND P5, PT, R224.reuse, R5, PT ;  /* 0x00000005e000720c */ /* 0x040fe20003fa6070 */
[----:B------:R-:W-:Y:S01]  /*14350*/  @!P0 STL.S16 [R1+0x24], R223 ;  /* 0x000024df01008387 */ /* 0x000fe20000100600 */
[----:B------:R-:W-:Y:S02]  /*14360*/  SHF.R.U32.HI R20, RZ, 0x8, R4 ;  /* 0x00000008ff147819 */ /* 0x000fe40000011604 */
[----:B------:R-:W-:Y:S01]  /*14370*/  ISETP.GE.U32.AND P1, PT, R224, R9, PT ;  /* 0x00000009e000720c */ /* 0x000fe20003f26070 */
[----:B------:R-:W1:Y:S01]  /*14380*/  LDSM.16.MT88.4 R4, [R178+0x11800] ;  /* 0x01180000b204783b */ /* 0x000e620000004200 */
[----:B------:R-:W-:Y:S04]  /*14390*/  LOP3.LUT R8, R20, 0xffff, RZ, 0xc0, !PT ;  /* 0x0000ffff14087812 */ /* 0x000fe800078ec0ff */
[C---:B------:R-:W-:Y:S03]  /*143a0*/  ISETP.GE.U32.AND P0, PT, R224.reuse, R8, PT ;  /* 0x00000008e000720c */ /* 0x040fe60003f06070 */
[----:B------:R-:W-:Y:S01]  /*143b0*/  @!P6 STL.S16 [R1+0x20], R222 ;  /* 0x000020de0100e387 */ /* 0x000fe20000100600 */
[----:B------:R-:W-:Y:S01]  /*143c0*/  ISETP.GE.U32.AND P6, PT, R224, R170, PT ;  /* 0x000000aae000720c */ /* 0x000fe20003fc6070 */
[----:B------:R-:W-:Y:S02]  /*143d0*/  @!P5 HADD2 R243, -R146.H0_H0, -RZ.H0_H0 ;  /* 0xa00000ff92f3d230 */ /* 0x000fe40000000900 */
[----:B------:R-:W2:Y:S01]  /*143e0*/  LDSM.16.MT88.4 R8, [R180+0x11800] ;  /* 0x01180000b408783b */ /* 0x000ea20000004200 */
[----:B------:R-:W-:Y:S02]  /*143f0*/  @!P1 HADD2 R251, -R2.H0_H0, -RZ.H0_H0 ;  /* 0xa00000ff02fb9230 */ /* 0x000fe40000000900 */
[----:B------:R-:W-:Y:S03]  /*14400*/  @!P5 PRMT R146, R243, 0x5410, RZ ;  /* 0x00005410f392d816 */ /* 0x000fe600000000ff */
[----:B------:R-:W-:Y:S01]  /*14410*/  @!P0 HADD2 R252, -R145.H0_H0, -RZ.H0_H0 ;  /* 0xa00000ff91fc8230 */ /* 0x000fe20000000900 */
[----:B------:R-:W-:Y:S01]  /*14420*/  @!P1 PRMT R2, R251, 0x5410, RZ ;  /* 0x00005410fb029816 */ /* 0x000fe200000000ff */
[----:B------:R3:W-:Y:S02]  /*14430*/  STG.E.U16 [R174.64+0x60], R102 ;  /* 0x00006066ae007986 */ /* 0x0007e4000c101512 */
[----:B------:R-:W-:Y:S01]  /*14440*/  @!P6 HADD2 R250, -R0.H0_H0, -RZ.H0_H0 ;  /* 0xa00000ff00fae230 */ /* 0x000fe20000000900 */
[----:B------:R-:W-:Y:S01]  /*14450*/  @!P0 PRMT R145, R252, 0x5410, RZ ;  /* 0x00005410fc918816 */ /* 0x000fe200000000ff */
[----:B------:R-:W-:Y:S01]  /*14460*/  STG.E.U16 [R172.64+0x60], R144 ;  /* 0x00006090ac007986 */ /* 0x000fe2000c101512 */
[----:B------:R-:W-:Y:S02]  /*14470*/  PLOP3.LUT P0, PT, PT, PT, UP0, 0x80, 0x0 ;  /* 0x000000000000781c */ /* 0x000fe40003f0f008 */
[----:B------:R-:W-:Y:S01]  /*14480*/  @!P6 PRMT R0, R250, 0x5410, RZ ;  /* 0x00005410fa00e816 */ /* 0x000fe200000000ff */
[----:B------:R-:W-:Y:S04]  /*14490*/  STG.E.U16 [R172.64+0x62], R103 ;  /* 0x00006267ac007986 */ /* 0x000fe8000c101512 */
[----:B------:R-:W-:Y:S04]  /*144a0*/  STG.E.U16 [R174.64+0x70], R146 ;  /* 0x00007092ae007986 */ /* 0x000fe8000c101512 */
[----:B------:R-:W-:Y:S01]  /*144b0*/  STG.E.U16 [R174.64+0x72], R145 ;  /* 0x00007291ae007986 */ /* 0x000fe2000c101512 */
[C---:B-1----:R-:W-:Y:S03]  /*144c0*/  HMMA.16816.F32 R76, R136.reuse, R4, R76 ;  /* 0x00000004884c723c */ /* 0x042fe6000000184c */
[----:B------:R1:W-:Y:S04]  /*144d0*/  STG.E.U16 [R172.64+0x70], R2 ;  /* 0x00007002ac007986 */ /* 0x0003e8000c101512 */
[----:B------:R4:W-:Y:S01]  /*144e0*/  STG.E.U16 [R172.64+0x72], R0 ;  /* 0x00007200ac007986 */ /* 0x0009e2000c101512 */
[----:B------:R-:W-:Y:S01]  /*144f0*/  FADD.FTZ R5, R221, R17 ;  /* 0x00000011dd057221 */ /* 0x000fe20000010000 */
[C---:B------:R-:W-:Y:S03]  /*14500*/  HMMA.16816.F32 R80, R136.reuse, R6, R80 ;  /* 0x000000068850723c */ /* 0x040fe60000001850 */
[----:B------:R-:W-:Y:S02]  /*14510*/  FADD.FTZ R4, R219, R16 ;  /* 0x00000010db047221 */ /* 0x000fe40000010000 */
[----:B------:R-:W-:Y:S02]  /*14520*/  FADD.FTZ R16, R220, R5 ;  /* 0x00000005dc107221 */ /* 0x000fe40000010000 */
[----:B------:R-:W-:Y:S01]  /*14530*/  FADD.FTZ R5, R218, R4 ;  /* 0x00000004da057221 */ /* 0x000fe20000010000 */
[C---:B--2---:R-:W-:Y:S01]  /*14540*/  HMMA.16816.F32 R84, R136.reuse, R8, R84 ;  /* 0x000000088854723c */ /* 0x044fe20000001854 */
[----:B------:R-:W-:Y:S03]  /*14550*/  FADD.FTZ R4, R217, R16 ;  /* 0x00000010d9047221 */ /* 0x000fe60000010000 */
[----:B------:R-:W-:Y:S02]  /*14560*/  FADD.FTZ R5, R215, R5 ;  /* 0x00000005d7057221 */ /* 0x000fe40000010000 */
[----:B------:R-:W-:Y:S02]  /*14570*/  FADD.FTZ R4, R216, R4 ;  /* 0x00000004d8047221 */ /* 0x000fe40000010000 */
[C---:B------:R-:W-:Y:S01]  /*14580*/  HMMA.16816.F32 R88, R136.reuse, R10, R88 ;  /* 0x0000000a8858723c */ /* 0x040fe20000001858 */
[----:B------:R-:W-:Y:S03]  /*14590*/  FADD.FTZ R5, R214, R5 ;  /* 0x00000005d6057221 */ /* 0x000fe60000010000 */
[----:B------:R-:W-:Y:S02]  /*145a0*/  FADD.FTZ R4, R210, R4 ;  /* 0x00000004d2047221 */ /* 0x000fe40000010000 */
[----:B---3--:R-:W-:Y:S02]  /*145b0*/  IMAD.MOV.U32 R102, RZ, RZ, R100 ;  /* 0x000000ffff667224 */ /* 0x008fe400078e0064 */
[C---:B------:R-:W-:Y:S01]  /*145c0*/  HMMA.16816.F32 R92, R136.reuse, R12, R92 ;  /* 0x0000000c885c723c */ /* 0x040fe2000000185c */
[----:B-1----:R-:W-:Y:S03]  /*145d0*/  FADD.FTZ R2, R211, R4 ;  /* 0x00000004d3027221 */ /* 0x002fe60000010000 */
[----:B----4-:R-:W-:Y:S02]  /*145e0*/  FADD.FTZ R0, R209, R5 ;  /* 0x00000005d1007221 */ /* 0x010fe40000010000 */
[----:B------:R-:W-:Y:S01]  /*145f0*/  FADD.FTZ R2, R207, R2 ;  /* 0x00000002cf027221 */ /* 0x000fe20000010000 */
[----:B------:R-:W-:Y:S01]  /*14600*/  IADD3 R207, P1, R174, -0x80, RZ ;  /* 0xffffff80aecf7810 */ /* 0x000fe20007f3e0ff */
[----:B------:R-:W-:Y:S01]  /*14610*/  FADD.FTZ R0, R208, R0 ;  /* 0x00000000d0007221 */ /* 0x000fe20000010000 */
[----:B------:R-:W-:Y:S03]  /*14620*/  HMMA.16816.F32 R96, R136, R14, R96 ;  /* 0x0000000e8860723c */ /* 0x000fe60000001860 */
[----:B------:R-:W-:Y:S01]  /*14630*/  FADD.FTZ R2, R206, R2 ;  /* 0x00000002ce027221 */ /* 0x000fe20000010000 */
[----:B------:R-:W-:Y:S01]  /*14640*/  IADD3.X R103, R175, -0x1, RZ, P1, !PT ;  /* 0xffffffffaf677810 */ /* 0x000fe20000ffe4ff */
[----:B------:R-:W-:Y:S03]  /*14650*/  FADD.FTZ R0, R205, R0 ;  /* 0x00000000cd007221 */ /* 0x000fe60000010000 */
[----:B------:R1:W-:Y:S01]  /*14660*/  STL [R1+0x68], R2 ;  /* 0x0000680201007387 */ /* 0x0003e20000100800 */
[----:B------:R-:W-:Y:S05]  /*14670*/  FADD.FTZ R0, R204, R0 ;  /* 0x00000000cc007221 */ /* 0x000fea0000010000 */
[----:B------:R2:W-:Y:S01]  /*14680*/  STL [R1+0x78], R0 ;  /* 0x0000780001007387 */ /* 0x0005e20000100800 */
[----:B-1----:R-:W-:Y:S01]  /*14690*/  IMAD.MOV.U32 R2, RZ, RZ, R101 ;  /* 0x000000ffff027224 */ /* 0x002fe200078e0065 */
[----:B--2---:R-:W-:-:S05]  /*146a0*/  @P0 BRA `(.L_x_1091) ;  /* 0xffffb14000000947 */ /* 0x004fca000383ffff */
.L_x_1090:
[----:B------:R-:W2:Y:S04]  /*146b0*/  LDL.LU R4, [R1+0x68] ;  /* 0x0000680001047983 */ /* 0x000ea80000300800 */
[----:B------:R-:W3:Y:S01]  /*146c0*/  S2R R140, SR_TID.X ;  /* 0x00000000008c7919 */ /* 0x000ee20000002100 */
[----:B------:R-:W4:Y:S01]  /*146d0*/  S2UR UR6, SR_CTAID.Y ;  /* 0x00000000000679c3 */ /* 0x000f220000002600 */
[----:B------:R-:W-:-:S02]  /*146e0*/  UISETP.NE.AND UP3, UPT, UR11, -0x1, UPT ;  /* 0xffffffff0b00788c */ /* 0x000fc4000bf65270 */
[----:B------:R-:W2:Y:S01]  /*146f0*/  LDL.LU R3, [R1+0x78] ;  /* 0x0000780001037983 */ /* 0x000ea20000300800 */
[----:B------:R-:W-:Y:S01]  /*14700*/  ULDC.64 UR4, c[0x0][0x1e8] ;  /* 0x00007a0000047ab9 */ /* 0x000fe20000000a00 */
[----:B------:R-:W-:Y:S01]  /*14710*/  BSSY B0, `(.L_x_1094) ;  /* 0x0000144000007945 */ /* 0x000fe20003800000 */
[----:B------:R-:W-:Y:S02]  /*14720*/  ULDC.U8 UR9, c[0x0][0x329] ;  /* 0x0000ca4000097ab9 */ /* 0x000fe40000000000 */
[----:B------:R-:W-:Y:S01]  /*14730*/  UISETP.NE.AND UP1, UPT, UR9, URZ, UPT ;  /* 0x0000003f0900728c */ /* 0x000fe2000bf25270 */
[----:B------:R-:W1:Y:S01]  /*14740*/  S2UR UR10, SR_CTAID.Z ;  /* 0x00000000000a79c3 */ /* 0x000e620000002700 */
[----:B------:R-:W-:Y:S02]  /*14750*/  ULDC UR8, c[0x0][0x214] ;  /* 0x0000850000087ab9 */ /* 0x000fe40000000800 */
[----:B------:R-:W-:Y:S02]  /*14760*/  @UP3 UIMAD.WIDE.U32 UR20, UR11, UR4, URZ ;  /* 0x000000040b1432a5 */ /* 0x000fe4000f8e003f */
[----:B------:R-:W-:-:S02]  /*14770*/  UMOV UR24, URZ ;  /* 0x0000003f00187c82 */ /* 0x000fc40008000000 */
[----:B------:R-:W-:Y:S02]  /*14780*/  @UP3 UIMAD UR7, UR11, UR5, UR21 ;  /* 0x000000050b0732a4 */ /* 0x000fe4000f8e0215 */
[----:B------:R-:W-:Y:S02]  /*14790*/  UMOV UR25, URZ ;  /* 0x0000003f00197c82 */ /* 0x000fe40008000000 */
[----:B------:R-:W-:Y:S02]  /*147a0*/  ULDC.64 UR4, c[0x0][0x1e0] ;  /* 0x0000780000047ab9 */ /* 0x000fe40000000a00 */
[----:B------:R-:W-:Y:S01]  /*147b0*/  @UP1 ULDC UR13, c[0x0][0x210] ;  /* 0x00008400000d1ab9 */ /* 0x000fe20000000800 */
[----:B---3--:R-:W-:Y:S01]  /*147c0*/  SHF.R.S32.HI R141, RZ, 0x1f, R140 ;  /* 0x0000001fff8d7819 */ /* 0x008fe2000001148c */
[----:B----4-:R-:W-:Y:S02]  /*147d0*/  @!UP3 USHF.R.S32.HI UR12, URZ, 0x1f, UR6 ;  /* 0x0000001f3f0cb899 */ /* 0x010fe40008011406 */
[----:B------:R-:W-:Y:S01]  /*147e0*/  @!UP3 UIMAD.WIDE.U32 UR22, UR6, UR4, URZ ;  /* 0x000000040616b2a5 */ /* 0x000fe2000f8e003f */
[CC--:B------:R-:W-:Y:S01]  /*147f0*/  LEA.HI R5, R141.reuse, R140.reuse, RZ, 0x2 ;  /* 0x0000008c8d057211 */ /* 0x0c0fe200078f10ff */
[----:B------:R-:W-:Y:S01]  /*14800*/  @!UP3 UIMAD UR12, UR12, UR4, URZ ;  /* 0x000000040c0cb2a4 */ /* 0x000fe2000f8e023f */
[----:B------:R-:W-:Y:S01]  /*14810*/  LEA.HI R139, R141, R140, RZ, 0x5 ;  /* 0x0000008c8d8b7211 */ /* 0x000fe200078f28ff */
[----:B------:R-:W-:-:S02]  /*14820*/  @UP1 UIMAD UR13, UR13, UR8, URZ ;  /* 0x000000080d0d12a4 */ /* 0x000fc4000f8e023f */
[----:B------:R-:W-:Y:S01]  /*14830*/  ULDC.U8 UR4, c[0x0][0x328] ;  /* 0x0000ca0000047ab9 */ /* 0x000fe20000000000 */
[----:B------:R-:W-:Y:S01]  /*14840*/  SHF.R.S32.HI R6, RZ, 0x5, R139 ;  /* 0x00000005ff067819 */ /* 0x000fe2000001148b */
        /* <DEDUP_REMOVED lines=8> */
[----:B------:R-:W-:Y:S02]  /*148d0*/  @UP1 UMOV UR5, 0x1 ;  /* 0x0000000100051882 */ /* 0x000fe40000000000 */
[----:B------:R-:W-:Y:S02]  /*148e0*/  @!UP1 UIMAD UR5, UR13, UR4, URZ ;  /* 0x000000040d0592a4 */ /* 0x000fe4000f8e023f */
[----:B------:R-:W-:Y:S02]  /*148f0*/  @UP1 ULDC UR15, c[0x0][0x210] ;  /* 0x00008400000f1ab9 */ /* 0x000fe40000000800 */
[----:B------:R-:W-:-:S02]  /*14900*/  UIMAD UR5, UR6, UR5, URZ ;  /* 0x00000005060572a4 */ /* 0x000fc4000f8e023f */
[----:B------:R-:W-:Y:S02]  /*14910*/  @!UP1 UMOV UR15, 0x1 ;  /* 0x00000001000f9882 */ /* 0x000fe40000000000 */
[----:B------:R-:W-:Y:S02]  /*14920*/  @!UP0 UIMAD UR11, UR6, UR8, URZ ;  /* 0x00000008060b82a4 */ /* 0x000fe4000f8e023f */
[----:B------:R-:W-:Y:S02]  /*14930*/  USEL UR5, UR5, URZ, UP4 ;  /* 0x0000003f05057287 */ /* 0x000fe4000a000000 */
[----:B------:R-:W-:Y:S02]  /*14940*/  @!UP4 USHF.R.S32.HI UR25, URZ, 0x1f, UR11 ;  /* 0x0000001f3f19c899 */ /* 0x000fe4000801140b */
[----:B---3--:R-:W-:Y:S02]  /*14950*/  UIMAD UR4, UR9, UR15, URZ ;  /* 0x0000000f090472a4 */ /* 0x008fe4000f8e023f */
[----:B-1----:R-:W-:-:S02]  /*14960*/  UIMAD UR13, UR10, UR13, UR5 ;  /* 0x0000000d0a0d72a4 */ /* 0x002fc4000f8e0205 */
[----:B------:R-:W-:Y:S02]  /*14970*/  USHF.L.U32 UR4, UR4, 0x6, URZ ;  /* 0x0000000604047899 */ /* 0x000fe4000800063f */
[----:B------:R-:W-:Y:S02]  /*14980*/  @!UP4 UMOV UR24, UR11 ;  /* 0x0000000b0018cc82 */ /* 0x000fe40008000000 */
[----:B------:R-:W-:Y:S02]  /*14990*/  USHF.R.S32.HI UR5, URZ, 0x1f, UR4 ;  /* 0x0000001f3f057899 */ /* 0x000fe40008011404 */
[----:B------:R-:W-:Y:S02]  /*149a0*/  USHF.R.S32.HI UR6, URZ, 0x1f, UR13 ;  /* 0x0000001f3f067899 */ /* 0x000fe4000801140d */
[----:B------:R-:W-:Y:S02]  /*149b0*/  UIADD3 UR4, UP1, UP0, UR4, UR24, UR13 ;  /* 0x0000001804047290 */ /* 0x000fe4000f83e00d */
[----:B------:R-:W-:-:S02]  /*149c0*/  @!UP3 UIADD3 UR7, UR23, UR12, URZ ;  /* 0x0000000c1707b290 */ /* 0x000fc4000fffe03f */
[----:B------:R-:W-:Y:S02]  /*149d0*/  UIADD3.X UR5, UR5, UR25, UR6, UP1, UP0 ;  /* 0x0000001905057290 */ /* 0x000fe40008fe0406 */
[----:B------:R-:W-:Y:S01]  /*149e0*/  @!UP3 UMOV UR20, UR22 ;  /* 0x000000160014bc82 */ /* 0x000fe20008000000 */
[----:B--2---:R-:W1:Y:S04]  /*149f0*/  SHFL.BFLY PT, R2, R4, 0x2, 0x1f ;  /* 0x0c401f0004027f89 */ /* 0x004e6800000e0000 */
[----:B------:R-:W2:Y:S01]  /*14a00*/  SHFL.BFLY PT, R0, R3, 0x2, 0x1f ;  /* 0x0c401f0003007f89 */ /* 0x000ea200000e0000 */
[----:B-1----:R-:W-:-:S05]  /*14a10*/  FADD.FTZ R2, R2, R4 ;  /* 0x0000000402027221 */ /* 0x002fca0000010000 */
[----:B------:R-:W1:Y:S01]  /*14a20*/  SHFL.BFLY PT, R4, R2, 0x1, 0x1f ;  /* 0x0c201f0002047f89 */ /* 0x000e6200000e0000 */
[----:B--2---:R-:W-:-:S05]  /*14a30*/  FADD.FTZ R0, R0, R3 ;  /* 0x0000000300007221 */ /* 0x004fca0000010000 */
[----:B------:R-:W2:Y:S01]  /*14a40*/  SHFL.BFLY PT, R3, R0, 0x1, 0x1f ;  /* 0x0c201f0000037f89 */ /* 0x000ea200000e0000 */
[----:B-1----:R-:W-:Y:S01]  /*14a50*/  FADD.FTZ R103, R2, R4 ;  /* 0x0000000402677221 */ /* 0x002fe20000010000 */
[----:B------:R-:W-:Y:S02]  /*14a60*/  MOV R2, 0x3f800000 ;  /* 0x3f80000000027802 */ /* 0x000fe40000000f00 */
[----:B------:R-:W-:Y:S02]  /*14a70*/  SHF.R.S32.HI R4, RZ, 0x1f, R5 ;  /* 0x0000001fff047819 */ /* 0x000fe40000011405 */
[----:B------:R-:W-:Y:S01]  /*14a80*/  FSETP.NE.FTZ.AND P4, PT, R103, RZ, PT ;  /* 0x000000ff6700720b */ /* 0x000fe20003f95000 */
[----:B--2---:R-:W-:Y:S01]  /*14a90*/  FADD.FTZ R102, R0, R3 ;  /* 0x0000000300667221 */ /* 0x004fe20000010000 */
[----:B------:R-:W-:Y:S02]  /*14aa0*/  MOV R3, 0x3f800000 ;  /* 0x3f80000000037802 */ /* 0x000fe40000000f00 */
[----:B------:R-:W-:-:S02]  /*14ab0*/  SHF.R.S32.HI R0, RZ, 0x2, R5 ;  /* 0x00000002ff007819 */ /* 0x000fc40000011405 */
[----:B------:R-:W-:Y:S02]  /*14ac0*/  FSETP.NE.FTZ.AND P3, PT, R102, RZ, PT ;  /* 0x000000ff6600720b */ /* 0x000fe40003f75000 */
[----:B------:R-:W-:Y:S02]  /*14ad0*/  LEA.HI R4, R4, R0, RZ, 0x3 ;  /* 0x0000000004047211 */ /* 0x000fe400078f18ff */
[----:B------:R-:W-:-:S03]  /*14ae0*/  LOP3.LUT R5, R5, 0x3ffffffc, RZ, 0xc0, !PT ;  /* 0x3ffffffc05057812 */ /* 0x000fc600078ec0ff */
[----:B------:R-:W1:Y:S01]  /*14af0*/  @P4 MUFU.RCP R2, R103 ;  /* 0x0000006700024308 */ /* 0x000e620000001000 */
[----:B------:R-:W-:Y:S02]  /*14b00*/  LOP3.LUT R4, R4, 0xfffffff8, RZ, 0xc0, !PT ;  /* 0xfffffff804047812 */ /* 0x000fe400078ec0ff */
[----:B------:R-:W-:Y:S02]  /*14b10*/  IADD3 R5, -R5, R140, RZ ;  /* 0x0000008c05057210 */ /* 0x000fe40007ffe1ff */
[----:B------:R-:W-:Y:S02]  /*14b20*/  IADD3 R17, R0, -R4, RZ ;  /* 0x8000000400117210 */ /* 0x000fe40007ffe0ff */
[----:B------:R-:W-:Y:S01]  /*14b30*/  LEA R138, R6, R5, 0x9 ;  /* 0x00000005068a7211 */ /* 0x000fe200078e48ff */
[----:B------:R-:W2:Y:S01]  /*14b40*/  @P3 MUFU.RCP R3, R102 ;  /* 0x0000006600033308 */ /* 0x000ea20000001000 */
[----:B------:R-:W-:Y:S01]  /*14b50*/  R2P PR, R17, 0x6 ;  /* 0x0000000611007804 */ /* 0x000fe20000000000 */
[----:B-1----:R-:W-:-:S04]  /*14b60*/  FMUL.FTZ R2, R2, c[0x0][0x2dc] ;  /* 0x0000b70002027a20 */ /* 0x002fc80000410000 */
[C---:B------:R-:W-:Y:S02]  /*14b70*/  FMUL.FTZ R137, R2.reuse, R104 ;  /* 0x0000006802897220 */ /* 0x040fe40000410000 */
[C---:B------:R-:W-:Y:S02]  /*14b80*/  FMUL.FTZ R4, R2.reuse, R105 ;  /* 0x0000006902047220 */ /* 0x040fe40000410000 */
[----:B--2---:R-:W-:Y:S02]  /*14b90*/  FMUL.FTZ R0, R3, c[0x0][0x2dc] ;  /* 0x0000b70003007a20 */ /* 0x004fe40000410000 */
[----:B------:R-:W-:Y:S01]  /*14ba0*/  FMUL.FTZ R136, R2, R108 ;  /* 0x0000006c02887220 */ /* 0x000fe20000410000 */
[----:B------:R-:W-:Y:S01]  /*14bb0*/  F2FP.PACK_AB R4, R4, R137 ;  /* 0x000000890404723e */ /* 0x000fe200000000ff */
[C---:B------:R-:W-:Y:S02]  /*14bc0*/  FMUL.FTZ R5, R2.reuse, R109 ;  /* 0x0000006d02057220 */ /* 0x040fe40000410000 */
[----:B------:R-:W-:-:S02]  /*14bd0*/  FMUL.FTZ R23, R2, R37 ;  /* 0x0000002502177220 */ /* 0x000fc40000410000 */
        /* <DEDUP_REMOVED lines=17> */
[C---:B------:R-:W-:Y:S02]  /*14cf0*/  FMUL.FTZ R133, R2.reuse, R133 ;  /* 0x0000008502857220 */ /* 0x040fe40000410000 */
        /* <DEDUP_REMOVED lines=12> */
[C---:B------:R-:W-:Y:S02]  /*14dc0*/  FMUL.FTZ R37, R2.reuse, R57 ;  /* 0x0000003902257220 */ /* 0x040fe40000410000 */
        /* <DEDUP_REMOVED lines=26> */
[----:B------:R-:W-:Y:S02]  /*14f70*/  FMUL.FTZ R97, R2, R97 ;  /* 0x0000006102617220 */ /* 0x000fe40000410000 */
        /* <DEDUP_REMOVED lines=8> */
[C---:B------:R-:W-:Y:S01]  /*15000*/  FMUL.FTZ R110, R0.reuse, R110 ;  /* 0x0000006e006e7220 */ /* 0x040fe20000410000 */
[----:B------:R-:W-:Y:S01]  /*15010*/  LOP3.LUT R2, R17, 0x1, RZ, 0xc0, !PT ;  /* 0x0000000111027812 */ /* 0x000fe200078ec0ff */
[C---:B------:R-:W-:Y:S01]  /*15020*/  FMUL.FTZ R9, R0.reuse, R111 ;  /* 0x0000006f00097220 */ /* 0x040fe20000410000 */
[----:B------:R-:W-:Y:S01]  /*15030*/  F2FP.PACK_AB R3, R3, R106 ;  /* 0x0000006a0303723e */ /* 0x000fe200000000ff */
[----:B------:R-:W-:Y:S01]  /*15040*/  FMUL.FTZ R114, R0, R114 ;  /* 0x0000007200727220 */ /* 0x000fe20000410000 */
[----:B------:R-:W-:Y:S01]  /*15050*/  ISETP.NE.U32.AND P0, PT, R2, 0x1, PT ;  /* 0x000000010200780c */ /* 0x000fe20003f05070 */
        /* <DEDUP_REMOVED lines=24> */
[C---:B------:R-:W-:Y:S01]  /*151e0*/  FMUL.FTZ R54, R0.reuse, R54 ;  /* 0x0000003600367220 */ /* 0x040fe20000410000 */
[----:B------:R-:W-:Y:S01]  /*151f0*/  MOV R8, 0x20 ;  /* 0x0000002000087802 */ /* 0x000fe20000000f00 */
[----:B------:R-:W-:Y:S01]  /*15200*/  FMUL.FTZ R38, R0, R55 ;  /* 0x0000003700267220 */ /* 0x000fe20000410000 */
[----:B------:R-:W-:Y:S01]  /*15210*/  F2FP.PACK_AB R42, R42, R6 ;  /* 0x000000062a2a723e */ /* 0x000fe200000000ff */
[----:B------:R-:W-:Y:S01]  /*15220*/  FMUL.FTZ R58, R0, R58 ;  /* 0x0000003a003a7220 */ /* 0x000fe20000410000 */
[----:B------:R-:W-:Y:S01]  /*15230*/  SEL R8, R8, 0xffffffe0, !P1 ;  /* 0xffffffe008087807 */ /* 0x000fe20004800000 */
[C---:B------:R-:W-:Y:S01]  /*15240*/  FMUL.FTZ R36, R0.reuse, R59 ;  /* 0x0000003b00247220 */ /* 0x040fe20000410000 */
[----:B------:R-:W-:Y:S01]  /*15250*/  MOV R6, 0x40 ;  /* 0x0000004000067802 */ /* 0x000fe20000000f00 */
[C---:B------:R-:W-:Y:S01]  /*15260*/  FMUL.FTZ R62, R0.reuse, R62 ;  /* 0x0000003e003e7220 */ /* 0x040fe20000410000 */
[----:B------:R-:W-:Y:S01]  /*15270*/  F2FP.PACK_AB R47, R23, R109 ;  /* 0x0000006d172f723e */ /* 0x000fe200000000ff */
[----:B------:R-:W-:Y:S01]  /*15280*/  FMUL.FTZ R34, R0, R63 ;  /* 0x0000003f00227220 */ /* 0x000fe20000410000 */
[----:B------:R-:W-:Y:S01]  /*15290*/  SEL R6, R6, 0xffffffc0, !P2 ;  /* 0xffffffc006067807 */ /* 0x000fe20005000000 */
        /* <DEDUP_REMOVED lines=33> */
[----:B------:R-:W-:Y:S02]  /*154b0*/  SHF.L.U32 R0, R17, 0x6, RZ ;  /* 0x0000000611007819 */ /* 0x000fe400000006ff */
[----:B------:R-:W-:Y:S02]  /*154c0*/  F2FP.PACK_AB R18, R18, R94 ;  /* 0x0000005e1212723e */ /* 0x000fe400000000ff */
[----:B------:R-:W-:Y:S02]  /*154d0*/  LOP3.LUT R0, R0, 0x1c0, RZ, 0xc0, !PT ;  /* 0x000001c000007812 */ /* 0x000fe400078ec0ff */
[----:B------:R-:W-:-:S02]  /*154e0*/  F2FP.PACK_AB R17, R97, R96 ;  /* 0x000000606111723e */ /* 0x000fc400000000ff */
[----:B------:R-:W-:Y:S02]  /*154f0*/  LEA.HI R0, R0, R0, RZ, 0x1d ;  /* 0x0000000000007211 */ /* 0x000fe400078fe8ff */
[----:B------:R-:W-:Y:S02]  /*15500*/  F2FP.PACK_AB R16, R99, R98 ;  /* 0x000000626310723e */ /* 0x000fe400000000ff */
[----:B------:R-:W-:-:S04]  /*15510*/  LEA R0, R138, R0, 0x1 ;  /* 0x000000008a007211 */ /* 0x000fc800078e08ff */
[----:B------:R-:W-:-:S04]  /*15520*/  SHF.L.U32 R0, R0, 0x1, RZ ;  /* 0x0000000100007819 */ /* 0x000fc800000006ff */
[C---:B------:R-:W-:Y:S01]  /*15530*/  IADD3 R2, R0.reuse, -0x10, RZ ;  /* 0xfffffff000027810 */ /* 0x040fe20007ffe0ff */
[----:B------:R1:W-:Y:S01]  /*15540*/  STS [R0+0x400], R3 ;  /* 0x0004000300007388 */ /* 0x0003e20000000800 */
[----:B------:R-:W-:-:S03]  /*15550*/  @P0 IADD3 R2, R0, 0x10, RZ ;  /* 0x0000001000020810 */ /* 0x000fc60007ffe0ff */
[----:B------:R2:W-:Y:S04]  /*15560*/  STS [R0], R4 ;  /* 0x0000000400007388 */ /* 0x0005e80000000800 */
[----:B------:R3:W-:Y:S04]  /*15570*/  STS [R2], R5 ;  /* 0x0000000502007388 */ /* 0x0007e80000000800 */
[----:B------:R-:W-:Y:S01]  /*15580*/  STS [R2+0x400], R9 ;  /* 0x0004000902007388 */ /* 0x000fe20000000800 */
[----:B-1----:R-:W-:Y:S02]  /*15590*/  IADD3 R3, R0, R8, RZ ;  /* 0x0000000800037210 */ /* 0x002fe40007ffe0ff */
[----:B------:R-:W-:-:S02]  /*155a0*/  IADD3 R8, R8, R2, RZ ;  /* 0x0000000208087210 */ /* 0x000fc40007ffe0ff */
[-C--:B--2---:R-:W-:Y:S01]  /*155b0*/  IADD3 R4, R3, R6.reuse, RZ ;  /* 0x0000000603047210 */ /* 0x084fe20007ffe0ff */
[----:B------:R1:W-:Y:S01]  /*155c0*/  STS [R3], R7 ;  /* 0x0000000703007388 */ /* 0x0003e20000000800 */
[----:B---3--:R-:W-:-:S03]  /*155d0*/  IADD3 R5, R0, R6, RZ ;  /* 0x0000000600057210 */ /* 0x008fc60007ffe0ff */
[----:B------:R-:W-:Y:S04]  /*155e0*/  STS [R3+0x400], R11 ;  /* 0x0004000b03007388 */ /* 0x000fe80000000800 */
[----:B------:R-:W-:Y:S04]  /*155f0*/  STS [R8], R10 ;  /* 0x0000000a08007388 */ /* 0x000fe80000000800 */
[----:B------:R-:W-:Y:S04]  /*15600*/  STS [R8+0x400], R13 ;  /* 0x0004000d08007388 */ /* 0x000fe80000000800 */
[----:B------:R-:W-:Y:S04]  /*15610*/  STS [R5], R12 ;  /* 0x0000000c05007388 */ /* 0x000fe80000000800 */
[----:B------:R-:W-:Y:S01]  /*15620*/  STS [R5+0x400], R15 ;  /* 0x0004000f05007388 */ /* 0x000fe20000000800 */
[----:B-1----:R-:W-:-:S02]  /*15630*/  IADD3 R7, R6, R2, RZ ;  /* 0x0000000206077210 */ /* 0x002fc40007ffe0ff */
[----:B------:R-:W-:-:S03]  /*15640*/  IADD3 R6, R8, R6, RZ ;  /* 0x0000000608067210 */ /* 0x000fc60007ffe0ff */
        /* <DEDUP_REMOVED lines=27> */
[----:B------:R3:W-:Y:S04]  /*15800*/  STS [R3+0x4400], R26 ;  /* 0x0044001a03007388 */ /* 0x0007e80000000800 */
[----:B------:R-:W-:Y:S04]  /*15810*/  STS [R8+0x4000], R25 ;  /* 0x0040001908007388 */ /* 0x000fe80000000800 */
[----:B------:R4:W-:Y:S01]  /*15820*/  STS [R8+0x4400], R24 ;  /* 0x0044001808007388 */ /* 0x0009e20000000800 */
[----:B-1----:R-:W-:-:S03]  /*15830*/  LOP3.LUT R0, R139, 0xffffffe0, RZ, 0xc0, !PT ;  /* 0xffffffe08b007812 */ /* 0x002fc600078ec0ff */
[----:B------:R-:W-:Y:S01]  /*15840*/  STS [R5+0x4000], R23 ;  /* 0x0040001705007388 */ /* 0x000fe20000000800 */
[----:B------:R-:W-:-:S03]  /*15850*/  IADD3 R0, R140, -R0, RZ ;  /* 0x800000008c007210 */ /* 0x000fc60007ffe0ff */
[----:B------:R-:W-:Y:S01]  /*15860*/  STS [R5+0x4400], R22 ;  /* 0x0044001605007388 */ /* 0x000fe20000000800 */
[----:B--2---:R-:W1:Y:S01]  /*15870*/  @P4 MUFU.LG2 R2, R103 ;  /* 0x0000006700024308 */ /* 0x004e620000000c00 */
[----:B------:R-:W-:Y:S02]  /*15880*/  LOP3.LUT P0, RZ, R0, 0x3, RZ, 0xc0, !PT ;  /* 0x0000000300ff7812 */ /* 0x000fe4000780c0ff */
[----:B------:R-:W-:Y:S04]  /*15890*/  STS [R7+0x4000], R21 ;  /* 0x0040001507007388 */ /* 0x000fe80000000800 */
[----:B------:R2:W-:Y:S01]  /*158a0*/  STS [R7+0x4400], R20 ;  /* 0x0044001407007388 */ /* 0x0005e20000000800 */
[----:B---3--:R-:W3:Y:S03]  /*158b0*/  @P3 MUFU.LG2 R3, R102 ;  /* 0x0000006600033308 */ /* 0x008ee60000000c00 */
[----:B------:R2:W-:Y:S04]  /*158c0*/  STS [R4+0x4000], R19 ;  /* 0x0040001304007388 */ /* 0x0005e80000000800 */
[----:B------:R2:W-:Y:S01]  /*158d0*/  STS [R4+0x4400], R18 ;  /* 0x0044001204007388 */ /* 0x0005e20000000800 */
[----:B-1----:R-:W-:Y:S01]  /*158e0*/  @P4 FMUL.FTZ R2, R2, 0.69314718246459960938 ;  /* 0x3f31721802024820 */ /* 0x002fe20000410000 */
[----:B----4-:R-:W-:-:S02]  /*158f0*/  MOV R8, 0x7f800000 ;  /* 0x7f80000000087802 */ /* 0x010fc40000000f00 */
[----:B------:R1:W-:Y:S04]  /*15900*/  STS [R6+0x4000], R17 ;  /* 0x0040001106007388 */ /* 0x0003e80000000800 */
[----:B------:R1:W-:Y:S01]  /*15910*/  STS [R6+0x4400], R16 ;  /* 0x0044001006007388 */ /* 0x0003e20000000800 */
[----:B---3--:R-:W-:-:S03]  /*15920*/  @P3 FMUL.FTZ R0, R3, 0.69314718246459960938 ;  /* 0x3f31721803003820 */ /* 0x008fc60000410000 */
[----:B------:R-:W-:Y:S01]  /*15930*/  BAR.SYNC.DEFER_BLOCKING 0x0 ;  /* 0x0000000000007b1d */ /* 0x000fe20000010000 */
[----:B------:R-:W-:Y:S01]  /*15940*/  @P3 FFMA.FTZ R8, R100, c[0x0][0x238], R0 ;  /* 0x00008e0064083a23 */ /* 0x000fe20000010000 */
[----:B--2---:R-:W-:Y:S01]  /*15950*/  MOV R7, 0x7f800000 ;  /* 0x7f80000000077802 */ /* 0x004fe20000000f00 */
[----:B------:R-:W-:-:S03]  /*15960*/  @P4 FFMA.FTZ R7, R101, c[0x0][0x238], R2 ;  /* 0x00008e0065074a23 */ /* 0x000fc60000010002 */
        /* <DEDUP_REMOVED lines=13> */
[----:B--23--:R-:W2:Y:S01]  /*15a40*/  LDL.LU R142, [R1+0xc4] ;  /* 0x0000c400018e7983 */ /* 0x00cea20000300800 */
[----:B------:R-:W-:Y:S01]  /*15a50*/  UIMAD UR6, UR9, -0x40, UR17 ;  /* 0xffffffc0090678a4 */ /* 0x000fe2000f8e0211 */
[----:B--2---:R-:W-:-:S05]  /*15a60*/  IADD3 R0, R142, 0x8, RZ ;  /* 0x000000088e007810 */ /* 0x004fca0007ffe0ff */
[----:B------:R-:W-:Y:S02]  /*15a70*/  ISETP.GE.AND P3, PT, R142, UR6, PT ;  /* 0x000000068e007c0c */ /* 0x000fe4000bf66270 */
[----:B------:R-:W-:-:S11]  /*15a80*/  ISETP.GE.AND P2, PT, R0, UR6, PT ;  /* 0x0000000600007c0c */ /* 0x000fd6000bf46270 */
[----:B------:R-:W-:Y:S02]  /*15a90*/  @!P3 IMAD R2, R142, UR15, RZ ;  /* 0x0000000f8e02bc24 */ /* 0x000fe4000f8e02ff */
[----:B------:R-:W-:-:S03]  /*15aa0*/  @!P2 IMAD R0, R0, UR15, RZ ;  /* 0x0000000f0000ac24 */ /* 0x000fc6000f8e02ff */
[----:B------:R-:W-:Y:S02]  /*15ab0*/  @!P3 IADD3 R3, P1, R2, UR4, RZ ;  /* 0x000000040203bc10 */ /* 0x000fe4000ff3e0ff */
[----:B-1----:R-:W-:Y:S02]  /*15ac0*/  @!P2 IADD3 R6, P0, R0, UR4, RZ ;  /* 0x000000040006ac10 */ /* 0x002fe4000ff1e0ff */
        /* <DEDUP_REMOVED lines=8> */
.L_x_1095:
[----:B--23--:R-:W-:Y:S05]  /*15b50*/  BSYNC B0 ;  /* 0x0000000000007941 */ /* 0x00cfea0003800000 */
.L_x_1094:
[----:B------:R-:W2:Y:S04]  /*15b60*/  LDL.64 R64, [R1+0x88] ;  /* 0x0000880001407983 */ /* 0x000ea80000100a00 */
[----:B------:R3:W5:Y:S04]  /*15b70*/  LDL R14, [R1+0x98] ;  /* 0x00009800010e7983 */ /* 0x0007680000100800 */
[----:B------:R3:W5:Y:S01]  /*15b80*/  LDL R13, [R1+0x9c] ;  /* 0x00009c00010d7983 */ /* 0x0007620000100800 */
[----:B------:R-:W-:Y:S01]  /*15b90*/  LEA.HI R12, R141, R140, RZ, 0x3 ;  /* 0x0000008c8d0c7211 */ /* 0x000fe200078f18ff */
[----:B------:R-:W-:Y:S01]  /*15ba0*/  UIMAD UR9, UR9, -0x40, UR17 ;  /* 0xffffffc0090978a4 */ /* 0x000fe2000f8e0211 */
[----:B------:R-:W-:Y:S01]  /*15bb0*/  BSSY B0, `(.L_x_1096) ;  /* 0x0000022000007945 */ /* 0x000fe20003800000 */
[----:B------:R-:W4:Y:S01]  /*15bc0*/  S2R R0, SR_TID.X ;  /* 0x0000000000007919 */ /* 0x000f220000002100 */
[----:B-1----:R-:W-:Y:S01]  /*15bd0*/  SHF.R.S32.HI R3, RZ, 0x3, R12 ;  /* 0x00000003ff037819 */ /* 0x002fe2000001140c */
[----:B------:R-:W-:-:S02]  /*15be0*/  USHF.R.S32.HI UR6, URZ, 0x1f, UR10 ;  /* 0x0000001f3f067899 */ /* 0x000fc4000801140a */
[----:B------:R-:W1:Y:S01]  /*15bf0*/  S2R R10, SR_CTAID.Z ;  /* 0x00000000000a7919 */ /* 0x000e620000002700 */
[----:B------:R-:W-:Y:S02]  /*15c00*/  ULDC.64 UR4, c[0x0][0x1f0] ;  /* 0x00007c0000047ab9 */ /* 0x000fe40000000a00 */
[----:B------:R-:W-:-:S04]  /*15c10*/  UIMAD UR4, UR6, UR4, URZ ;  /* 0x00000004060472a4 */ /* 0x000fc8000f8e023f */
[----:B------:R-:W-:Y:S01]  /*15c20*/  UIMAD UR4, UR10, UR5, UR4 ;  /* 0x000000050a0472a4 */ /* 0x000fe2000f8e0204 */
[----:B----4-:R-:W-:-:S04]  /*15c30*/  SHF.R.S32.HI R2, RZ, 0x1f, R0 ;  /* 0x0000001fff027819 */ /* 0x010fc80000011400 */
[----:B------:R-:W-:-:S04]  /*15c40*/  LEA.HI R2, R2, R0, RZ, 0x3 ;  /* 0x0000000002027211 */ /* 0x000fc800078f18ff */
[----:B------:R-:W-:Y:S02]  /*15c50*/  SHF.R.S32.HI R2, RZ, 0x3, R2 ;  /* 0x00000003ff027819 */ /* 0x000fe40000011402 */
[----:B--2---:R-:W-:Y:S02]  /*15c60*/  SHF.R.S32.HI R0, RZ, 0x1f, R64 ;  /* 0x0000001fff007819 */ /* 0x004fe40000011440 */
[----:B------:R-:W-:-:S04]  /*15c70*/  IADD3 R4, P0, R64, UR20, RZ ;  /* 0x0000001440047c10 */ /* 0x000fc8000ff1e0ff */
[----:B------:R-:W-:Y:S01]  /*15c80*/  IADD3.X R5, R0, UR7, RZ, P0, !PT ;  /* 0x0000000700057c10 */ /* 0x000fe200087fe4ff */
[----:B------:R-:W-:Y:S01]  /*15c90*/  IMAD.U32 R0, RZ, RZ, UR14 ;  /* 0x0000000eff007e24 */ /* 0x000fe2000f8e00ff */
[----:B------:R-:W-:Y:S02]  /*15ca0*/  ISETP.GE.AND P0, PT, R3, UR9, PT ;  /* 0x0000000903007c0c */ /* 0x000fe4000bf06270 */
[----:B------:R-:W-:Y:S01]  /*15cb0*/  SHF.R.S32.HI R3, RZ, 0x1f, R2 ;  /* 0x0000001fff037819 */ /* 0x000fe20000011402 */
[----:B-1----:R-:W-:-:S04]  /*15cc0*/  IMAD.WIDE.U32 R10, R10, c[0x0][0x1f0], R4 ;  /* 0x00007c000a0a7a25 */ /* 0x002fc800078e0004 */
[----:B------:R-:W-:Y:S01]  /*15cd0*/  IMAD.WIDE R2, R0, 0x40, R2 ;  /* 0x0000004000027825 */ /* 0x000fe200078e0202 */
[----:B------:R-:W-:-:S05]  /*15ce0*/  IADD3 R9, R11, UR4, RZ ;  /* 0x000000040b097c10 */ /* 0x000fca000fffe0ff */
[----:B------:R-:W-:Y:S05]  /*15cf0*/  @P0 BRA `(.L_x_1097) ;  /* 0x000000d000000947 */ /* 0x000fea0003800000 */
[----:B---3--:R-:W-:Y:S01]  /*15d00*/  IMAD R0, R3, c[0x0][0x1e8], RZ ;  /* 0x00007a0003007a24 */ /* 0x008fe200078e02ff */
        /* <DEDUP_REMOVED lines=12> */
.L_x_1097:
[----:B---3--:R-:W-:Y:S05]  /*15dd0*/  BSYNC B0 ;  /* 0x0000000000007941 */ /* 0x008fea0003800000 */
.L_x_1096:
        /* <DEDUP_REMOVED lines=20> */
.L_x_1099:
[----:B------:R-:W-:Y:S05]  /*15f20*/  BSYNC B0 ;  /* 0x0000000000007941 */ /* 0x000fea0003800000 */
.L_x_1098:
        /* <DEDUP_REMOVED lines=20> */
.L_x_1101:
[----:B------:R-:W-:Y:S05]  /*16070*/  BSYNC B0 ;  /* 0x0000000000007941 */ /* 0x000fea0003800000 */
.L_x_1100:
        /* <DEDUP_REMOVED lines=21> */
.L_x_1102:
        /* <DEDUP_REMOVED lines=11> */
.L_x_1298:


//--------------------- .text._ZN5flash16flash_fwd_kernelI23Flash_fwd_kernel_traitsILi192ELi64ELi64ELi4ELb0ELb0EN7cutlass6half_tE19Flash_kernel_traitsILi192ELi64ELi64ELi4ES3_EELb0ELb0ELb1ELb0ELb0ELb0ELb1ELb0EEEvNS_16Flash_fwd_paramsE --------------------------
	.section	.text._ZN5flash16flash_fwd_kernelI23Flash_fwd_kernel_traitsILi192ELi64ELi64ELi4ELb0ELb0EN7cutlass6half_tE19Flash_kernel_traitsILi192ELi64ELi64ELi4ES3_EELb0ELb0ELb1ELb0ELb0ELb0ELb1ELb0EEEvNS_16Flash_fwd_paramsE,"ax",@progbits
	.sectioninfo	@"SHI_REGISTERS=254"
	.align	128
        .global         _ZN5flash16flash_fwd_kernelI23Flash_fwd_kernel_traitsILi192ELi64ELi64ELi4ELb0ELb0EN7cutlass6half_tE19Flash_kernel_traitsILi192ELi64ELi64ELi4ES3_EELb0ELb0ELb1ELb0ELb0ELb0ELb1ELb0EEEvNS_16Flash_fwd_paramsE
        .type           _ZN5flash16flash_fwd_kernelI23Flash_fwd_kernel_traitsILi192ELi64ELi64ELi4ELb0ELb0EN7cutlass6half_tE19Flash_kernel_traitsILi192ELi64ELi64ELi4ES3_EELb0ELb0ELb1ELb0ELb0ELb0ELb1ELb0EEEvNS_16Flash_fwd_paramsE,@function
        .size           _ZN5flash16flash_fwd_kernelI23Flash_fwd_kernel_traitsILi192ELi64ELi64ELi4ELb0ELb0EN7cutlass6half_tE19Flash_kernel_traitsILi192ELi64ELi64ELi4ES3_EELb0ELb0ELb1ELb0ELb0ELb0ELb1ELb0EEEvNS_16Flash_fwd_paramsE,(.L_x_1299 - _ZN5flash16flash_fwd_kernelI23Flash_fwd_kernel_traitsILi192ELi64ELi64ELi4ELb0ELb0EN7cutlass6half_tE19Flash_kernel_traitsILi192ELi64ELi64ELi4ES3_EELb0ELb0ELb1ELb0ELb0ELb0ELb1ELb0EEEvNS_16Flash_fwd_paramsE)
        .other          _ZN5flash16flash_fwd_kernelI23Flash_fwd_kernel_traitsILi192ELi64ELi64ELi4ELb0ELb0EN7cutlass6half_tE19Flash_kernel_traitsILi192ELi64ELi64ELi4ES3_EELb0ELb0ELb1ELb0ELb0ELb0ELb1ELb0EEEvNS_16Flash_fwd_paramsE,@"STO_CUDA_ENTRY STV_DEFAULT"
_ZN5flash16flash_fwd_kernelI23Flash_fwd_kernel_traitsILi192ELi64ELi64ELi4ELb0ELb0EN7cutlass6half_tE19Flash_kernel_traitsILi192ELi64ELi64ELi4ES3_EELb0ELb0ELb1ELb0ELb0ELb0ELb1ELb0EEEvNS_16Flash_fwd_paramsE:
.text._ZN5flash16flash_fwd_kernelI23Flash_fwd_kernel_traitsILi192ELi64ELi64ELi4ELb0ELb0EN7cutlass6half_tE19Flash_kernel_traitsILi192ELi64ELi64ELi4ES3_EELb0ELb0ELb1ELb0ELb0ELb0ELb1ELb0EEEvNS_16Flash_fwd_paramsE:
        /* <DEDUP_REMOVED lines=56> */
.L_x_1103:
[----:B------:R-:W-:Y:S02]  /*0380*/  ULDC UR6, c[0x0][0x218] ;  /* 0x0000860000067ab9 */ /* 0x000fe40000000800 */
.L_x_1104:
        /* <DEDUP_REMOVED lines=64> */
[----:B------:R-:W-:-:S02]  /*0790*/  @!UP0 UIMAD UR21, UR21, UR4, URZ ;  /* 0x00000004151582a4 */ /* 0x000fc4000f8e023f */
[----:B------:R-:W-:Y:S01]  /*07a0*/  @UP0 UIMAD UR7, UR11, UR7, UR9 ;  /* 0x000000070b0702a4 */ /* 0x000fe2000f8e0209 */
[----:B------:R-:W-:Y:S01]  /*07b0*/  IMAD.WIDE R16, R17, 0x40, R14 ;  /* 0x0000004011107825 */ /* 0x000fe200078e020e */
[----:B------:R-:W-:Y:S01]  /*07c0*/  ULDC UR10, c[0x0][0x214] ;  /* 0x00008500000a7ab9 */ /* 0x000fe20000000800 */
[C---:B------:R-:W-:Y:S01]  /*07d0*/  IADD3 R7, R8.reuse, 0x40, RZ ;  /* 0x0000004008077810 */ /* 0x040fe20007ffe0ff */
[----:B------:R-:W-:Y:S01]  /*07e0*/  @UP1 ULDC UR16, c[0x0][0x210] ;  /* 0x0000840000101ab9 */ /* 0x000fe20000000800 */
[----:B------:R-:W-:Y:S01]  /*07f0*/  IADD3 R6, R8, 0x80, RZ ;  /* 0x0000008008067810 */ /* 0x000fe20007ffe0ff */
[----:B------:R-:W-:Y:S02]  /*0800*/  @!UP0 UIMAD.WIDE.U32 UR24, UR12, UR4, URZ ;  /* 0x000000040c1882a5 */ /* 0x000fe4000f8e003f */
[----:B------:R-:W-:Y:S02]  /*0810*/  ULDC UR9, c[0x0][0x234] ;  /* 0x00008d0000097ab9 */ /* 0x000fe40000000800 */
[----:B------:R-:W-:-:S02]  /*0820*/  @UP1 UIMAD UR16, UR16, UR10, URZ ;  /* 0x0000000a101012a4 */ /* 0x000fc4000f8e023f */
[----:B------:R-:W-:Y:S02]  /*0830*/  @!UP1 USEL UR16, UR10, UR9, !UP2 ;  /* 0x000000090a109287 */ /* 0x000fe4000d000000 */
[----:B------:R-:W-:Y:S02]  /*0840*/  @!UP0 UIMAD UR21, UR12, UR5, UR21 ;  /* 0x000000050c1582a4 */ /* 0x000fe4000f8e0215 */
[----:B------:R-:W-:Y:S02]  /*0850*/  ULDC UR6, c[0x0][0x1c0] ;  /* 0x0000700000067ab9 */ /* 0x000fe40000000800 */
[----:B------:R-:W-:Y:S02]  /*0860*/  @UP1 UMOV UR20, 0x1 ;  /* 0x0000000100141882 */ /* 0x000fe40000000000 */
[----:B------:R-:W-:Y:S02]  /*0870*/  @!UP1 UIMAD UR20, UR16, UR6, URZ ;  /* 0x00000006101492a4 */ /* 0x000fe4000f8e023f */
[----:B------:R-:W-:-:S02]  /*0880*/  USHF.R.S32.HI UR22, URZ, 0x1f, UR13 ;  /* 0x0000001f3f167899 */ /* 0x000fc4000801140d */
[----:B------:R-:W-:Y:S02]  /*0890*/  @!UP0 UMOV UR8, UR24 ;  /* 0x0000001800088c82 */ /* 0x000fe40008000000 */
[----:B------:R-:W-:Y:S01]  /*08a0*/  @!UP0 UIADD3 UR7, UR25, UR21, URZ ;  /* 0x0000001519078290 */ /* 0x000fe2000fffe03f */
[C---:B------:R-:W-:Y:S01]  /*08b0*/  IADD3 R2, P0, R8.reuse, UR8, RZ ;  /* 0x0000000808027c10 */ /* 0x040fe2000ff1e0ff */
[----:B------:R-:W-:Y:S02]  /*08c0*/  UIADD3 UR17, -UR15, UR17, URZ ;  /* 0x000000110f117290 */ /* 0x000fe4000fffe13f */
[----:B------:R-:W-:Y:S02]  /*08d0*/  @!UP3 UIMAD UR23, UR12, UR10, URZ ;  /* 0x0000000a0c17b2a4 */ /* 0x000fe4000f8e023f */
[----:B------:R-:W-:Y:S01]  /*08e0*/  UIMAD UR20, UR12, UR20, URZ ;  /* 0x000000140c1472a4 */ /* 0x000fe2000f8e023f */
[----:B------:R-:W-:Y:S01]  /*08f0*/  LEA.HI.X.SX32 R3, R8, UR7, 0x1, P0 ;  /* 0x0000000708037c11 */ /* 0x000fe200080f0eff */
[----:B------:R-:W-:Y:S01]  /*0900*/  ULDC.64 UR4, c[0x0][0x1f0] ;  /* 0x00007c0000047ab9 */ /* 0x000fe20000000a00 */
[----:B------:R-:W-:Y:S01]  /*0910*/  ISETP.GE.AND P0, PT, R14, UR17, PT ;  /* 0x000000110e007c0c */ /* 0x000fe2000bf06270 */
[----:B------:R-:W-:-:S02]  /*0920*/  UIMAD UR4, UR22, UR4, URZ ;  /* 0x00000004160472a4 */ /* 0x000fc4000f8e023f */
[----:B------:R-:W-:Y:S01]  /*0930*/  @!UP3 USEL UR23, UR23, UR11, !UP0 ;  /* 0x0000000b1717b287 */ /* 0x000fe2000c000000 */
[----:B-1----:R-:W-:Y:S01]  /*0940*/  IMAD.WIDE.U32 R10, R10, c[0x0][0x1f0], R2 ;  /* 0x00007c000a0a7a25 */ /* 0x002fe200078e0002 */
[----:B------:R-:W-:Y:S02]  /*0950*/  @UP1 ULDC UR22, c[0x0][0x210] ;  /* 0x0000840000161ab9 */ /* 0x000fe40000000800 */
[----:B------:R-:W-:Y:S02]  /*0960*/  USEL UR20, UR20, URZ, UP3 ;  /* 0x0000003f14147287 */ /* 0x000fe40009800000 */
[----:B------:R-:W-:Y:S02]  /*0970*/  @!UP1 UMOV UR22, 0x1 ;  /* 0x0000000100169882 */ /* 0x000fe40000000000 */
[----:B------:R-:W-:Y:S02]  /*0980*/  UIMAD UR15, UR15, UR22, URZ ;  /* 0x000000160f0f72a4 */ /* 0x000fe4000f8e023f */
[----:B------:R-:W-:-:S02]  /*0990*/  UIMAD UR16, UR13, UR16, UR20 ;  /* 0x000000100d1072a4 */ /* 0x000fc4000f8e0214 */
[----:B------:R-:W-:Y:S02]  /*09a0*/  UMOV UR26, URZ ;  /* 0x0000003f001a7c82 */ /* 0x000fe40008000000 */
        /* <DEDUP_REMOVED lines=23> */
.L_x_1107:
[----:B------:R-:W-:Y:S05]  /*0b20*/  BSYNC B0 ;  /* 0x0000000000007941 */ /* 0x000fea0003800000 */
.L_x_1106:
        /* <DEDUP_REMOVED lines=20> */
.L_x_1109:
[----:B------:R-:W-:Y:S05]  /*0c70*/  BSYNC B0 ;  /* 0x0000000000007941 */ /* 0x000fea0003800000 */
.L_x_1108:
        /* <DEDUP_REMOVED lines=20> */
.L_x_1111:
[----:B------:R-:W-:Y:S05]  /*0dc0*/  BSYNC B0 ;  /* 0x0000000000007941 */ /* 0x000fea0003800000 */
.L_x_1110:
        /* <DEDUP_REMOVED lines=19> */
.L_x_1113:
[----:B------:R-:W-:Y:S05]  /*0f00*/  BSYNC B0 ;  /* 0x0000000000007941 */ /* 0x000fea0003800000 */
.L_x_1112:
        /* <DEDUP_REMOVED lines=35> */
.L_x_1105:
        /* <DEDUP_REMOVED lines=32> */
.L_x_1114:
        /* <DEDUP_REMOVED lines=44> */
.L_x_1115:
        /* <DEDUP_REMOVED lines=33> */
[----:B------:R-:W-:Y:S01]  /*1810*/  IADD3 R10, P0, R214, UR6, RZ ;  /* 0x00000006d60a7c10 */ /* 0x000fe2000ff1e0ff */
[----:B------:R-:W-:Y:S01]  /*1820*/  UIADD3 UR6, -UR15, UR17, URZ ;  /* 0x000000110f067290 */ /* 0x000fe2000fffe13f */
[----:B------:R-:W-:Y:S01]  /*1830*/  LEA.HI R5, R0, R7, RZ, 0x3 ;  /* 0x0000000700057211 */ /* 0x000fe200078f18ff */
[----:B------:R-:W-:Y:S01]  /*1840*/  IMAD.SHL.U32 R9, R201, 0x8, RZ ;  /* 0x00000008c9097824 */ /* 0x000fe200078e00ff */
[----:B------:R-:W-:-:S02]  /*1850*/  LEA.HI R6, R3, R4, RZ, 0x6 ;  /* 0x0000000403067211 */ /* 0x000fc400078f30ff */
[C---:B------:R-:W-:Y:S01]  /*1860*/  LOP3.LUT R0, R5.reuse, 0xfffffff8, RZ, 0xc0, !PT ;  /* 0xfffffff805007812 */ /* 0x040fe200078ec0ff */
[----:B------:R-:W-:Y:S01]  /*1870*/  IMAD.SHL.U32 R5, R5, 0x40, RZ ;  /* 0x0000004005057824 */ /* 0x000fe200078e00ff */
[----:B------:R-:W-:Y:S01]  /*1880*/  IADD3.X R11, R215, UR20, RZ, P0, !PT ;  /* 0x00000014d70b7c10 */ /* 0x000fe200087fe4ff */
[----:B------:R-:W-:Y:S01]  /*1890*/  IMAD.SHL.U32 R6, R6, 0x8, RZ ;  /* 0x0000000806067824 */ /* 0x000fe200078e00ff */
[----:B------:R-:W-:Y:S01]  /*18a0*/  IADD3 R206, P1, R12, UR24, RZ ;  /* 0x000000180cce7c10 */ /* 0x000fe2000ff3e0ff */
[----:B------:R-:W-:Y:S01]  /*18b0*/  IMAD.IADD R0, R7, 0x1, -R0 ;  /* 0x0000000107007824 */ /* 0x000fe200078e0a00 */
[----:B------:R-:W-:Y:S01]  /*18c0*/  IADD3 R204, R214, 0x40, RZ ;  /* 0x00000040d6cc7810 */ /* 0x000fe20007ffe0ff */
[----:B-1----:R-:W-:Y:S01]  /*18d0*/  IMAD.WIDE.U32 R16, R16, c[0x0][0x1a8], R10 ;  /* 0x00006a0010107a25 */ /* 0x002fe200078e000a */
[----:B------:R-:W-:Y:S02]  /*18e0*/  LOP3.LUT R205, R205, 0xfffffe00, R6, 0xf8, !PT ;  /* 0xfffffe00cdcd7812 */ /* 0x000fe400078ef806 */
[C---:B------:R-:W-:Y:S01]  /*18f0*/  LOP3.LUT P3, RZ, R0.reuse, 0x4, RZ, 0xc0, !PT ;  /* 0x0000000400ff7812 */ /* 0x040fe2000786c0ff */
[----:B------:R-:W-:Y:S01]  /*1900*/  IMAD R7, R15, c[0x0][0x1a0], RZ ;  /* 0x000068000f077a24 */ /* 0x000fe200078e02ff */
[----:B------:R-:W-:Y:S01]  /*1910*/  LOP3.LUT P2, RZ, R0, 0x2, RZ, 0xc0, !PT ;  /* 0x0000000200ff7812 */ /* 0x000fe2000784c0ff */
[----:B------:R-:W-:Y:S01]  /*1920*/  IMAD.WIDE.U32 R10, R14, c[0x0][0x1a0], R214 ;  /* 0x000068000e0a7a25 */ /* 0x000fe200078e00d6 */
[----:B------:R-:W-:-:S02]  /*1930*/  IADD3.X R207, R13, UR7, R8, P1, !PT ;  /* 0x000000070dcf7c10 */ /* 0x000fc40008ffe408 */
[----:B------:R-:W-:Y:S01]  /*1940*/  IADD3 R203, R214, 0x80, RZ ;  /* 0x00000080d6cb7810 */ /* 0x000fe20007ffe0ff */
[----:B------:R-:W-:Y:S01]  /*1950*/  IMAD.SHL.U32 R0, R0, 0x40, RZ ;  /* 0x0000004000007824 */ /* 0x000fe200078e00ff */
[----:B------:R-:W-:Y:S01]  /*1960*/  IADD3 R6, P0, R10, UR26, RZ ;  /* 0x0000001a0a067c10 */ /* 0x000fe2000ff1e0ff */
[----:B------:R-:W-:Y:S02]  /*1970*/  IMAD R7, R14, c[0x0][0x1a4], R7 ;  /* 0x000069000e077a24 */ /* 0x000fe400078e0207 */
[----:B------:R-:W-:Y:S01]  /*1980*/  IMAD.WIDE.U32 R206, R134, c[0x0][0x1b0], R206 ;  /* 0x00006c0086ce7a25 */ /* 0x000fe200078e00ce */
[----:B------:R-:W-:Y:S02]  /*1990*/  LOP3.LUT R0, R0, 0x1c0, RZ, 0xc0, !PT ;  /* 0x000001c000007812 */ /* 0x000fe400078ec0ff */
        /* <DEDUP_REMOVED lines=8> */
[----:B------:R-:W-:Y:S01]  /*1a20*/  LEA.HI R6, R3, R4, RZ, 0x5 ;  /* 0x0000000403067211 */ /* 0x000fe200078f28ff */
[----:B------:R-:W-:Y:S01]  /*1a30*/  IMAD.MOV.U32 R7, RZ, RZ, 0x10 ;  /* 0x00000010ff077424 */ /* 0x000fe200078e00ff */
[----:B------:R-:W-:Y:S01]  /*1a40*/  LOP3.LUT R0, R9, R0, RZ, 0x3c, !PT ;  /* 0x0000000009007212 */ /* 0x000fe200078e3cff */
[----:B------:R-:W-:Y:S01]  /*1a50*/  IMAD.SHL.U32 R205, R205, 0x2, RZ ;  /* 0x00000002cdcd7824 */ /* 0x000fe200078e00ff */
[----:B------:R-:W-:Y:S01]  /*1a60*/  SHF.R.S32.HI R89, RZ, 0x5, R6 ;  /* 0x00000005ff597819 */ /* 0x000fe20000011406 */
[----:B------:R-:W-:Y:S01]  /*1a70*/  IMAD.IADD R209, R207, 0x1, R209 ;  /* 0x00000001cfd17824 */ /* 0x000fe200078e02d1 */
[----:B------:R-:W-:Y:S01]  /*1a80*/  LOP3.LUT R0, R0, 0xfffffe00, R5, 0xf8, !PT ;  /* 0xfffffe0000007812 */ /* 0x000fe200078ef805 */
[----:B------:R-:W-:Y:S01]  /*1a90*/  IMAD.MOV.U32 R5, RZ, RZ, 0x20 ;  /* 0x00000020ff057424 */ /* 0x000fe200078e00ff */
[----:B------:R-:W-:Y:S01]  /*1aa0*/  IADD3 R13, R17, UR4, RZ ;  /* 0x00000004110d7c10 */ /* 0x000fe2000fffe0ff */
[----:B------:R-:W-:Y:S01]  /*1ab0*/  IMAD.IADD R219, R135, 0x1, R219 ;  /* 0x0000000187db7824 */ /* 0x000fe200078e02db */
[----:B------:R-:W-:-:S02]  /*1ac0*/  SEL R7, R7, 0xfffffff0, !P2 ;  /* 0xfffffff007077807 */ /* 0x000fc40005000000 */
[----:B------:R-:W-:Y:S01]  /*1ad0*/  SEL R5, R5, 0xffffffe0, !P3 ;  /* 0xffffffe005057807 */ /* 0x000fe20005800000 */
        /* <DEDUP_REMOVED lines=31> */
.L_x_1117:
[----:B------:R-:W-:Y:S05]  /*1cd0*/  BSYNC B0 ;  /* 0x0000000000007941 */ /* 0x000fea0003800000 */
.L_x_1116:
        /* <DEDUP_REMOVED lines=37> */
.L_x_1119:
[----:B------:R-:W-:Y:S05]  /*1f30*/  BSYNC B0 ;  /* 0x0000000000007941 */ /* 0x000fea0003800000 */
.L_x_1118:
        /* <DEDUP_REMOVED lines=37> */
.L_x_1121:
[----:B------:R-:W-:Y:S05]  /*2190*/  BSYNC B0 ;  /* 0x0000000000007941 */ /* 0x000fea0003800000 */
.L_x_1120:
        /* <DEDUP_REMOVED lines=40> */
.L_x_1123:
[----:B------:R-:W-:Y:S05]  /*2420*/  BSYNC B0 ;  /* 0x0000000000007941 */ /* 0x000fea0003800000 */
.L_x_1122:
        /* <DEDUP_REMOVED lines=37> */
.L_x_1125:
[----:B------:R-:W-:Y:S05]  /*2680*/  BSYNC B0 ;  /* 0x0000000000007941 */ /* 0x000fea0003800000 */
.L_x_1124:
        /* <DEDUP_REMOVED lines=33> */
.L_x_1127:
[----:B------:R-:W-:Y:S05]  /*28a0*/  BSYNC B0 ;  /* 0x0000000000007941 */ /* 0x000fea0003800000 */
.L_x_1126:
[----:B------:R-:W-:Y:S01]  /*28b0*/  ISETP.GE.AND P0, PT, R9, UR12, PT ;  /* 0x0000000c09007c0c */ /* 0x000fe2000bf06270 */
[----:B------:R-:W-:-:S12]  /*28c0*/  BSSY B0, `(.L_x_1128) ;  /* 0x000001f000007945 */ /* 0x000fd80003800000 */
        /* <DEDUP_REMOVED lines=30> */
.L_x_1129:
[----:B------:R-:W-:Y:S05]  /*2ab0*/  BSYNC B0 ;  /* 0x0000000000007941 */ /* 0x000fea0003800000 */
.L_x_1128:
[----:B------:R-:W-:Y:S01]  /*2ac0*/  ISETP.GE.AND P0, PT, R8, UR12, PT ;  /* 0x0000000c08007c0c */ /* 0x000fe2000bf06270 */
[----:B------:R-:W-:Y:S01]  /*2ad0*/  ULDC.64 UR4, c[0x0][0x1a0] ;  /* 0x0000680000047ab9 */ /* 0x000fe20000000a00 */
[----:B------:R-:W-:Y:S01]  /*2ae0*/  LOP3.LUT R11, R6, 0xffffffe0, RZ, 0xc0, !PT ;  /* 0xffffffe0060b7812 */ /* 0x000fe200078ec0ff */
[----:B------:R-:W-:Y:S01]  /*2af0*/  USHF.L.U64.HI UR22, UR4, UR22, UR5 ;  /* 0x0000001604167299 */ /* 0x000fe20008010205 */
[----:B------:R-:W-:Y:S01]  /*2b00*/  BSSY B0, `(.L_x_1130) ;  /* 0x0000023000007945 */ /* 0x000fe20003800000 */
[----:B------:R-:W-:Y:S02]  /*2b10*/  USHF.L.U32 UR23, UR4, 0x6, URZ ;  /* 0x0000000604177899 */ /* 0x000fe4000800063f */
[----:B------:R-:W-:-:S06]  /*2b20*/  IMAD.IADD R11, R4, 0x1, -R11 ;  /* 0x00000001040b7824 */ /* 0x000fcc00078e0a0b */
        /* <DEDUP_REMOVED lines=11> */
[C---:B-12---:R-:W-:Y:S02]  /*2be0*/  @!P3 LEA R16, P4, R20.reuse, c[0x0][0x168], 0x1 ;  /* 0x00005a001410ba11 */ /* 0x046fe400078808ff */
        /* <DEDUP_REMOVED lines=20> */
.L_x_1131:
[----:B------:R-:W-:Y:S05]  /*2d30*/  BSYNC B0 ;  /* 0x0000000000007941 */ /* 0x000fea0003800000 */
.L_x_1130:
[----:B------:R-:W0:Y:S01]  /*2d40*/  LDGDEPBAR ;  /* 0x00000000000079af */ /* 0x000e220000000000 */
[----:B------:R-:W-:Y:S01]  /*2d50*/  ISETP.GE.AND P0, PT, R14, UR12, PT ;  /* 0x0000000c0e007c0c */ /* 0x000fe2000bf06270 */
[----:B------:R-:W-:Y:S01]  /*2d60*/  UIMAD UR5, UR22, UR13, URZ ;  /* 0x0000000d160572a4 */ /* 0x000fe2000f8e023f */
[----:B-123--:R-:W-:Y:S01]  /*2d70*/  IMAD.U32 R17, RZ, RZ, UR13 ;  /* 0x0000000dff117e24 */ /* 0x00efe2000f8e00ff */
[----:B------:R-:W-:Y:S01]  /*2d80*/  SHF.R.S32.HI R6, RZ, 0x1f, R11 ;  /* 0x0000001fff067819 */ /* 0x000fe2000001140b */
[----:B------:R-:W-:Y:S01]  /*2d90*/  IMAD.MOV.U32 R218, RZ, RZ, R134 ;  /* 0x000000ffffda7224 */ /* 0x000fe200078e0086 */
[----:B------:R-:W-:Y:S01]  /*2da0*/  UIMAD UR5, UR24, UR23, UR5 ;  /* 0x00000017180572a4 */ /* 0x000fe2000f8e0205 */
[----:B------:R-:W-:Y:S01]  /*2db0*/  BSSY B0, `(.L_x_1132) ;  /* 0x0000024000007945 */ /* 0x000fe20003800000 */
[----:B------:R-:W-:Y:S01]  /*2dc0*/  LEA.HI R6, R6, R11, RZ, 0x2 ;  /* 0x0000000b06067211 */ /* 0x000fe200078f10ff */
[----:B------:R-:W-:-:S03]  /*2dd0*/  IMAD.WIDE.U32 R16, R17, UR23, R218 ;  /* 0x0000001711107c25 */ /* 0x000fc6000f8e00da */
[----:B------:R-:W-:Y:S02]  /*2de0*/  SHF.R.S32.HI R6, RZ, 0x2, R6 ;  /* 0x00000002ff067819 */ /* 0x000fe40000011406 */
        /* <DEDUP_REMOVED lines=32> */
.L_x_1133:
[----:B------:R-:W-:Y:S05]  /*2ff0*/  BSYNC B0 ;  /* 0x0000000000007941 */ /* 0x000fea0003800000 */
.L_x_1132:
        /* <DEDUP_REMOVED lines=36> */
.L_x_1135:
[----:B------:R-:W-:Y:S05]  /*3240*/  BSYNC B0 ;  /* 0x0000000000007941 */ /* 0x000fea0003800000 */
.L_x_1134:
        /* <DEDUP_REMOVED lines=35> */
.L_x_1137:
[----:B------:R-:W-:Y:S05]  /*3480*/  BSYNC B0 ;  /* 0x0000000000007941 */ /* 0x000fea0003800000 */
.L_x_1136:
        /* <DEDUP_REMOVED lines=37> */
.L_x_1139:
[----:B------:R-:W-:Y:S05]  /*36e0*/  BSYNC B0 ;  /* 0x0000000000007941 */ /* 0x000fea0003800000 */
.L_x_1138:
[C---:B------:R-:W-:Y:S01]  /*36f0*/  IMAD.SHL.U32 R8, R2.reuse, 0x40, RZ ;  /* 0x0000004002087824 */ /* 0x040fe200078e00ff */
[----:B------:R-:W-:Y:S01]  /*3700*/  R2P PR, R2, 0x6 ;  /* 0x0000000602007804 */ /* 0x000fe20000000000 */
[----:B------:R-:W-:Y:S01]  /*3710*/  IMAD.SHL.U32 R14, R14, 0x8, RZ ;  /* 0x000000080e0e7824 */ /* 0x000fe200078e00ff */
[----:B------:R-:W-:Y:S01]  /*3720*/  UIADD3 UR12, UR16, 0x1, -UR17 ;  /* 0x00000001100c7890 */ /* 0x000fe2000fffe811 */
[C---:B------:R-:W-:Y:S01]  /*3730*/  IMAD R202, R89.reuse, 0x400, R0 ;  /* 0x0000040059ca7824 */ /* 0x040fe200078e0200 */
[----:B------:R-:W-:Y:S01]  /*3740*/  LOP3.LUT R9, R8, 0x1c0, RZ, 0xc0, !PT ;  /* 0x000001c008097812 */ /* 0x000fe200078ec0ff */
[----:B------:R-:W-:Y:S01]  /*3750*/  IMAD.SHL.U32 R216, R4, 0x2, RZ ;  /* 0x0000000204d87824 */ /* 0x000fe200078e00ff */
[----:B------:R-:W-:Y:S01]  /*3760*/  LEA R89, R89, UR15, 0x4 ;  /* 0x0000000f59597c11 */ /* 0x000fe2000f8e20ff */
[----:B------:R-:W-:Y:S01]  /*3770*/  IMAD.SHL.U32 R202, R202, 0x2, RZ ;  /* 0x00000002caca7824 */ /* 0x000fe200078e00ff */
[----:B------:R-:W-:Y:S01]  /*3780*/  LOP3.LUT R8, R9, 0x8, R14, 0xf8, !PT ;  /* 0x0000000809087812 */ /* 0x000fe200078ef80e */
[----:B------:R-:W-:Y:S01]  /*3790*/  ULDC UR5, c[0x0][0x2e4] ;  /* 0x0000b90000057ab9 */ /* 0x000fe20000000800 */
[----:B------:R-:W-:Y:S01]  /*37a0*/  SHF.R.U32.HI R9, RZ, 0x3, R9 ;  /* 0x00000003ff097819 */ /* 0x000fe20000011609 */
[--C-:B------:R-:W-:Y:S01]  /*37b0*/  IMAD R200, R7, 0x2, R202.reuse ;  /* 0x0000000207c87824 */ /* 0x100fe200078e02ca */
[----:B------:R-:W-:Y:S01]  /*37c0*/  LDSM.16.M88.4 R68, [R202] ;  /* 0x00000000ca44783b */ /* 0x000fe20000000200 */
[C---:B------:R-:W-:Y:S01]  /*37d0*/  IMAD R198, R5.reuse, 0x2, R202 ;  /* 0x0000000205c67824 */ /* 0x040fe200078e02ca */
[----:B------:R-:W-:Y:S01]  /*37e0*/  LOP3.LUT R8, R8, R9, RZ, 0x3c, !PT ;  /* 0x0000000908087212 */ /* 0x000fe200078e3cff */
[----:B------:R-:W-:Y:S01]  /*37f0*/  IMAD R197, R5, 0x2, R200 ;  /* 0x0000000205c57824 */ /* 0x000fe200078e02c8 */
[----:B--2---:R-:W-:Y:S01]  /*3800*/  LDSM.16.M88.4 R20, [R200] ;  /* 0x00000000c814783b */ /* 0x004fe20000000200 */
[----:B------:R-:W-:Y:S01]  /*3810*/  LOP3.LUT R216, R216, 0x6, RZ, 0xc0, !PT ;  /* 0x00000006d8d87812 */ /* 0x000fe200078ec0ff */
[----:B------:R-:W-:Y:S01]  /*3820*/  ULDC UR4, c[0x0][0x2e8] ;  /* 0x0000ba0000047ab9 */ /* 0x000fe20000000800 */
[----:B------:R-:W-:Y:S01]  /*3830*/  IMAD R201, R201, 0x200, R8 ;  /* 0x00000200c9c97824 */ /* 0x000fe200078e0208 */
[----:B------:R-:W-:Y:S01]  /*3840*/  LDSM.16.M88.4 R64, [R197] ;  /* 0x00000000c540783b */ /* 0x000fe20000000200 */
[----:B------:R-:W-:Y:S01]  /*3850*/  UIADD3 UR5, UR16, -UR5, -UR17 ;  /* 0x8000000510057290 */ /* 0x000fe2000fffe811 */
[----:B------:R-:W-:Y:S01]  /*3860*/  IMAD.IADD R6, R6, 0x1, R89 ;  /* 0x0000000106067824 */ /* 0x000fe200078e0259 */
[----:B------:R-:W-:Y:S01]  /*3870*/  UIADD3 UR4, UR12, UR4, URZ ;  /* 0x000000040c047290 */ /* 0x000fe2000fffe03f */
[----:B------:R-:W-:Y:S01]  /*3880*/  IMAD.SHL.U32 R201, R201, 0x2, RZ ;  /* 0x00000002c9c97824 */ /* 0x000fe200078e00ff */
[----:B-1----:R-:W-:Y:S01]  /*3890*/  LDSM.16.M88.4 R8, [R198] ;  /* 0x00000000c608783b */ /* 0x002fe20000000200 */
[----:B------:R-:W-:Y:S01]  /*38a0*/  UISETP.GT.AND UP0, UPT, UR13, UR9, UPT ;  /* 0x000000090d00728c */ /* 0x000fe2000bf04270 */
[----:B------:R-:W-:-:S02]  /*38b0*/  IADD3 R213, R6, UR5, RZ ;  /* 0x0000000506d57c10 */ /* 0x000fc4000fffe0ff */
[----:B------:R-:W1:Y:S01]  /*38c0*/  LDSM.16.M88.4 R40, [R201+0x6000] ;  /* 0x00600000c928783b */ /* 0x000e620000000200 */
[C---:B------:R-:W-:Y:S02]  /*38d0*/  IADD3 R2, R201.reuse, 0x6000, RZ ;  /* 0x00006000c9027810 */ /* 0x040fe40007ffe0ff */
[----:B------:R-:W-:Y:S01]  /*38e0*/  IADD3 R199, R201, 0x6020, RZ ;  /* 0x00006020c9c77810 */ /* 0x000fe20007ffe0ff */
[----:B------:R-:W2:Y:S01]  /*38f0*/  LDSM.16.M88.4 R32, [R201+0x6800] ;  /* 0x00680000c920783b */ /* 0x000ea20000000200 */
[----:B------:R-:W-:Y:S01]  /*3900*/  @P1 IADD3 R199, R2, -0x20, RZ ;  /* 0xffffffe002c71810 */ /* 0x000fe20007ffe0ff */
[----:B------:R-:W-:Y:S01]  /*3910*/  IMAD.MOV.U32 R2, RZ, RZ, 0x40 ;  /* 0x00000040ff027424 */ /* 0x000fe200078e00ff */
[C---:B------:R-:W-:Y:S01]  /*3920*/  IADD3 R212, R6.reuse, UR4, RZ ;  /* 0x0000000406d47c10 */ /* 0x040fe2000fffe0ff */
[----:B------:R-:W5:Y:S01]  /*3930*/  LDSM.16.M88.4 R76, [R201+0x7000] ;  /* 0x00700000c94c783b */ /* 0x000f620000000200 */
[----:B------:R-:W-:Y:S02]  /*3940*/  IADD3 R6, R6, 0x8, RZ ;  /* 0x0000000806067810 */ /* 0x000fe40007ffe0ff */
[----:B------:R-:W-:Y:S01]  /*3950*/  SEL R2, R2, 0xffffffc0, !P2 ;  /* 0xffffffc002027807 */ /* 0x000fe20005000000 */
[----:B------:R-:W3:Y:S01]  /*3960*/  LDSM.16.M88.4 R60, [R201+0x7800] ;  /* 0x00780000c93c783b */ /* 0x000ee20000000200 */
[----:B------:R-:W-:-:S02]  /*3970*/  IADD3 R210, R6, UR4, RZ ;  /* 0x0000000406d27c10 */ /* 0x000fc4000fffe0ff */
[----:B------:R-:W-:Y:S01]  /*3980*/  IMNMX R212, R212, UR16, PT ;  /* 0x00000010d4d47c17 */ /* 0x000fe2000b800200 */
[----:B------:R-:W4:Y:S01]  /*3990*/  LDSM.16.M88.4 R56, [R199] ;  /* 0x00000000c738783b */ /* 0x000f220000000200 */
[----:B------:R-:W-:Y:S01]  /*39a0*/  IMAD.IADD R195, R201, 0x1, R2 ;  /* 0x00000001c9c37824 */ /* 0x000fe200078e0202 */
[----:B------:R-:W-:Y:S01]  /*39b0*/  IADD3 R211, R6, UR5, RZ ;  /* 0x0000000506d37c10 */ /* 0x000fe2000fffe0ff */
[----:B------:R-:W-:Y:S01]  /*39c0*/  IMAD.IADD R188, R2, 0x1, R199 ;  /* 0x0000000102bc7824 */ /* 0x000fe200078e02c7 */
[----:B------:R-:W3:Y:S01]  /*39d0*/  LDSM.16.M88.4 R52, [R199+0x800] ;  /* 0x00080000c734783b */ /* 0x000ee20000000200 */
[----:B------:R-:W-:Y:S02]  /*39e0*/  IMNMX R210, R210, UR16, PT ;  /* 0x00000010d2d27c17 */ /* 0x000fe4000b800200 */
[----:B------:R-:W-:Y:S01]  /*39f0*/  IMNMX R213, RZ, R213, !PT ;  /* 0x000000d5ffd57217 */ /* 0x000fe20007800200 */
[----:B------:R-:W3:Y:S01]  /*3a00*/  LDSM.16.M88.4 R48, [R199+0x1000] ;  /* 0x00100000c730783b */ /* 0x000ee20000000200 */
[----:B------:R-:W-:-:S02]  /*3a10*/  IMNMX R211, RZ, R211, !PT ;  /* 0x000000d3ffd37217 */ /* 0x000fc40007800200 */
[C---:B------:R-:W-:Y:S01]  /*3a20*/  IADD3 R191, R199.reuse, 0x800, RZ ;  /* 0x00000800c7bf7810 */ /* 0x040fe20007ffe0ff */
[----:B------:R-:W3:Y:S01]  /*3a30*/  LDSM.16.M88.4 R16, [R195+0x6000] ;  /* 0x00600000c310783b */ /* 0x000ee20000000200 */
[C---:B------:R-:W-:Y:S02]  /*3a40*/  IADD3 R190, R199.reuse, 0x1000, RZ ;  /* 0x00001000c7be7810 */ /* 0x040fe40007ffe0ff */
[C---:B------:R-:W-:Y:S01]  /*3a50*/  IADD3 R189, R199.reuse, 0x1800, RZ ;  /* 0x00001800c7bd7810 */ /* 0x040fe20007ffe0ff */
[----:B------:R-:W3:Y:S01]  /*3a60*/  LDSM.16.M88.4 R24, [R199+0x1800] ;  /* 0x00180000c718783b */ /* 0x000ee20000000200 */
[C---:B------:R-:W-:Y:S02]  /*3a70*/  IADD3 R187, R199.reuse, 0x2000, RZ ;  /* 0x00002000c7bb7810 */ /* 0x040fe40007ffe0ff */
[C---:B------:R-:W-:Y:S01]  /*3a80*/  IADD3 R186, R199.reuse, 0x2800, RZ ;  /* 0x00002800c7ba7810 */ /* 0x040fe20007ffe0ff */
[----:B------:R-:W3:Y:S01]  /*3a90*/  LDSM.16.M88.4 R12, [R195+0x6800] ;  /* 0x00680000c30c783b */ /* 0x000ee20000000200 */
[----:B------:R-:W-:-:S02]  /*3aa0*/  IADD3 R185, R199, 0x3000, RZ ;  /* 0x00003000c7b97810 */ /* 0x000fc40007ffe0ff */
[C---:B------:R-:W-:Y:S01]  /*3ab0*/  IADD3 R184, R199.reuse, 0x3800, RZ ;  /* 0x00003800c7b87810 */ /* 0x040fe20007ffe0ff */
[C---:B-1----:R-:W-:Y:S01]  /*3ac0*/  HMMA.16816.F32 R44, R68.reuse, R40, RZ ;  /* 0x00000028442c723c */ /* 0x042fe200000018ff */
[----:B------:R-:W1:Y:S01]  /*3ad0*/  LDSM.16.M88.4 R84, [R195+0x7000] ;  /* 0x00700000c354783b */ /* 0x000e620000000200 */
[C---:B------:R-:W-:Y:S02]  /*3ae0*/  IADD3 R183, R199.reuse, 0x4000, RZ ;  /* 0x00004000c7b77810 */ /* 0x040fe40007ffe0ff */
[C---:B------:R-:W-:Y:S01]  /*3af0*/  IADD3 R182, R199.reuse, 0x4800, RZ ;  /* 0x00004800c7b67810 */ /* 0x040fe20007ffe0ff */
[----:B------:R-:W-:Y:S01]  /*3b00*/  LDSM.16.M88.4 R80, [R195+0x7800] ;  /* 0x00780000c350783b */ /* 0x000fe20000000200 */
[C---:B------:R-:W-:Y:S02]  /*3b10*/  IADD3 R181, R199.reuse, 0x5000, RZ ;  /* 0x00005000c7b57810 */ /* 0x040fe40007ffe0ff */
[----:B------:R-:W-:Y:S01]  /*3b20*/  HMMA.16816.F32 R40, R68, R42, RZ ;  /* 0x0000002a4428723c */ /* 0x000fe200000018ff */
[----:B------:R-:W0:Y:S01]  /*3b30*/  LDGDEPBAR ;  /* 0x00000000000079af */ /* 0x000e220000000000 */
[----:B------:R-:W-:-:S06]  /*3b40*/  IADD3 R180, R199, 0x5800, RZ ;  /* 0x00005800c7b47810 */ /* 0x000fcc0007ffe0ff */
[C---:B--2---:R-:W-:Y:S08]  /*3b50*/  HMMA.16816.F32 R36, R68.reuse, R32, RZ ;  /* 0x000000204424723c */ /* 0x044ff000000018ff */
[C---:B------:R-:W-:Y:S08]  /*3b60*/  HMMA.16816.F32 R32, R68.reuse, R34, RZ ;  /* 0x000000224420723c */ /* 0x040ff000000018ff */
[C---:B-----5:R-:W-:Y:S08]  /*3b70*/  HMMA.16816.F32 R28, R68.reuse, R76, RZ ;  /* 0x0000004c441c723c */ /* 0x060ff000000018ff */
[C---:B------:R-:W-:Y:S08]  /*3b80*/  HMMA.16816.F32 R76, R68.reuse, R78, RZ ;  /* 0x0000004e444c723c */ /* 0x040ff000000018ff */
[----:B---3--:R-:W-:Y:S08]  /*3b90*/  HMMA.16816.F32 R72, R68, R60, RZ ;  /* 0x0000003c4448723c */ /* 0x008ff000000018ff */
[C---:B----4-:R-:W-:Y:S08]  /*3ba0*/  HMMA.16816.F32 R44, R20.reuse, R56, R44 ;  /* 0x00000038142c723c */ /* 0x050ff0000000182c */
[----:B------:R-:W-:Y:S01]  /*3bb0*/  HMMA.16816.F32 R40, R20, R58, R40 ;  /* 0x0000003a1428723c */ /* 0x000fe20000001828 */
[----:B------:R-:W-:Y:S07]  /*3bc0*/  LDSM.16.M88.4 R56, [R188+0x800] ;  /* 0x00080000bc38783b */ /* 0x000fee0000000200 */
[----:B------:R-:W-:Y:S01]  /*3bd0*/  HMMA.16816.F32 R68, R68, R62, RZ ;  /* 0x0000003e4444723c */ /* 0x000fe200000018ff */
[----:B------:R-:W2:Y:S07]  /*3be0*/  LDSM.16.M88.4 R60, [R188] ;  /* 0x00000000bc3c783b */ /* 0x000eae0000000200 */
[C---:B------:R-:W-:Y:S08]  /*3bf0*/  HMMA.16816.F32 R36, R20.reuse, R52, R36 ;  /* 0x000000341424723c */ /* 0x040ff00000001824 */
[C---:B------:R-:W-:Y:S01]  /*3c00*/  HMMA.16816.F32 R32, R20.reuse, R54, R32 ;  /* 0x000000361420723c */ /* 0x040fe20000001820 */
[----:B------:R-:W3:Y:S07]  /*3c10*/  LDSM.16.M88.4 R52, [R188+0x1000] ;  /* 0x00100000bc34783b */ /* 0x000eee0000000200 */
[C---:B------:R-:W-:Y:S08]  /*3c20*/  HMMA.16816.F32 R28, R20.reuse, R48, R28 ;  /* 0x00000030141c723c */ /* 0x040ff0000000181c */
[----:B------:R-:W-:Y:S01]  /*3c30*/  HMMA.16816.F32 R76, R20, R50, R76 ;  /* 0x00000032144c723c */ /* 0x000fe2000000184c */
[----:B------:R-:W-:Y:S07]  /*3c40*/  LDSM.16.M88.4 R48, [R188+0x1800] ;  /* 0x00180000bc30783b */ /* 0x000fee0000000200 */
[C---:B------:R-:W-:Y:S08]  /*3c50*/  HMMA.16816.F32 R44, R8.reuse, R16, R44 ;  /* 0x00000010082c723c */ /* 0x040ff0000000182c */
[----:B------:R-:W-:Y:S01]  /*3c60*/  HMMA.16816.F32 R40, R8, R18, R40 ;  /* 0x000000120828723c */ /* 0x000fe20000001828 */
[----:B------:R-:W-:Y:S07]  /*3c70*/  LDSM.16.M88.4 R16, [R201+0x8800] ;  /* 0x00880000c910783b */ /* 0x000fee0000000200 */
[C---:B------:R-:W-:Y:S08]  /*3c80*/  HMMA.16816.F32 R72, R20.reuse, R24, R72 ;  /* 0x000000181448723c */ /* 0x040ff00000001848 */
[----:B------:R-:W-:Y:S01]  /*3c90*/  HMMA.16816.F32 R68, R20, R26, R68 ;  /* 0x0000001a1444723c */ /* 0x000fe20000001844 */
[----:B------:R-:W-:Y:S04]  /*3ca0*/  LDSM.16.M88.4 R24, [R202+0x2000] ;  /* 0x00200000ca18783b */ /* 0x000fe80000000200 */
[----:B------:R-:W4:Y:S03]  /*3cb0*/  LDSM.16.M88.4 R20, [R201+0x8000] ;  /* 0x00800000c914783b */ /* 0x000f260000000200 */
[C---:B------:R-:W-:Y:S08]  /*3cc0*/  HMMA.16816.F32 R36, R8.reuse, R12, R36 ;  /* 0x0000000c0824723c */ /* 0x040ff00000001824 */
[C---:B------:R-:W-:Y:S01]  /*3cd0*/  HMMA.16816.F32 R32, R8.reuse, R14, R32 ;  /* 0x0000000e0820723c */ /* 0x040fe20000001820 */
[----:B------:R-:W5:Y:S07]  /*3ce0*/  LDSM.16.M88.4 R12, [R201+0x9000] ;  /* 0x00900000c90c783b */ /* 0x000f6e0000000200 */
[C---:B-1----:R-:W-:Y:S08]  /*3cf0*/  HMMA.16816.F32 R28, R8.reuse, R84, R28 ;  /* 0x00000054081c723c */ /* 0x042ff0000000181c */
[----:B------:R-:W-:Y:S01]  /*3d00*/  HMMA.16816.F32 R76, R8, R86, R76 ;  /* 0x00000056084c723c */ /* 0x000fe2000000184c */
[----:B------:R-:W-:Y:S07]  /*3d10*/  LDSM.16.M88.4 R84, [R201+0xb000] ;  /* 0x00b00000c954783b */ /* 0x000fee0000000200 */
[C---:B--2---:R-:W-:Y:S08]  /*3d20*/  HMMA.16816.F32 R44, R64.reuse, R60, R44 ;  /* 0x0000003c402c723c */ /* 0x044ff0000000182c */
[----:B------:R-:W-:Y:S01]  /*3d30*/  HMMA.16816.F32 R40, R64, R62, R40 ;  /* 0x0000003e4028723c */ /* 0x000fe20000001828 */
[----:B------:R-:W-:Y:S07]  /*3d40*/  LDSM.16.M88.4 R60, [R201+0x9800] ;  /* 0x00980000c93c783b */ /* 0x000fee0000000200 */
[C---:B------:R-:W-:Y:S08]  /*3d50*/  HMMA.16816.F32 R72, R8.reuse, R80, R72 ;  /* 0x000000500848723c */ /* 0x040ff00000001848 */
[----:B------:R-:W-:Y:S01]  /*3d60*/  HMMA.16816.F32 R68, R8, R82, R68 ;  /* 0x000000520844723c */ /* 0x000fe20000001844 */
[----:B------:R-:W-:Y:S07]  /*3d70*/  LDSM.16.M88.4 R8, [R199+0x2000] ;  /* 0x00200000c708783b */ /* 0x000fee0000000200 */
[C---:B------:R-:W-:Y:S08]  /*3d80*/  HMMA.16816.F32 R36, R64.reuse, R56, R36 ;  /* 0x000000384024723c */ /* 0x040ff00000001824 */
[C---:B------:R-:W-:Y:S08]  /*3d90*/  HMMA.16816.F32 R32, R64.reuse, R58, R32 ;  /* 0x0000003a4020723c */ /* 0x040ff00000001820 */
[C---:B---3--:R-:W-:Y:S01]  /*3da0*/  HMMA.16816.F32 R56, R64.reuse, R52, R28 ;  /* 0x000000344038723c */ /* 0x048fe2000000181c */
[----:B------:R-:W1:Y:S07]  /*3db0*/  LDSM.16.M88.4 R28, [R200+0x2000] ;  /* 0x00200000c81c783b */ /* 0x000e6e0000000200 */
[----:B------:R-:W-:Y:S01]  /*3dc0*/  HMMA.16816.F32 R76, R64, R54, R76 ;  /* 0x00000036404c723c */ /* 0x000fe2000000184c */
[----:B------:R-:W-:Y:S07]  /*3dd0*/  LDSM.16.M88.4 R52, [R199+0x3000] ;  /* 0x00300000c734783b */ /* 0x000fee0000000200 */
[C---:B----4-:R-:W-:Y:S08]  /*3de0*/  HMMA.16816.F32 R44, R24.reuse, R20, R44 ;  /* 0x00000014182c723c */ /* 0x050ff0000000182c */
[----:B------:R-:W-:Y:S01]  /*3df0*/  HMMA.16816.F32 R40, R24, R22, R40 ;  /* 0x000000161828723c */ /* 0x000fe20000001828 */
[----:B------:R-:W-:Y:S07]  /*3e00*/  LDSM.16.M88.4 R20, [R195+0x8000] ;  /* 0x00800000c314783b */ /* 0x000fee0000000200 */
[C---:B------:R-:W-:Y:S08]  /*3e10*/  HMMA.16816.F32 R72, R64.reuse, R48, R72 ;  /* 0x000000304048723c */ /* 0x040ff00000001848 */
[----:B------:R-:W-:Y:S01]  /*3e20*/  HMMA.16816.F32 R68, R64, R50, R68 ;  /* 0x000000324044723c */ /* 0x000fe20000001844 */
[----:B------:R-:W-:Y:S04]  /*3e30*/  LDSM.16.M88.4 R48, [R198+0x2000] ;  /* 0x00200000c630783b */ /* 0x000fe80000000200 */
[----:B------:R-:W-:Y:S03]  /*3e40*/  LDSM.16.M88.4 R64, [R195+0x9000] ;  /* 0x00900000c340783b */ /* 0x000fe60000000200 */
[C---:B------:R-:W-:Y:S08]  /*3e50*/  HMMA.16816.F32 R36, R24.reuse, R16, R36 ;  /* 0x000000101824723c */ /* 0x040ff00000001824 */
[C---:B------:R-:W-:Y:S01]  /*3e60*/  HMMA.16816.F32 R32, R24.reuse, R18, R32 ;  /* 0x000000121820723c */ /* 0x040fe20000001820 */
[----:B------:R-:W2:Y:S07]  /*3e70*/  LDSM.16.M88.4 R16, [R199+0x2800] ;  /* 0x00280000c710783b */ /* 0x000eae0000000200 */
[C---:B-----5:R-:W-:Y:S08]  /*3e80*/  HMMA.16816.F32 R56, R24.reuse, R12, R56 ;  /* 0x0000000c1838723c */ /* 0x060ff00000001838 */
[----:B------:R-:W-:Y:S01]  /*3e90*/  HMMA.16816.F32 R76, R24, R14, R76 ;  /* 0x0000000e184c723c */ /* 0x000fe2000000184c */
[----:B------:R-:W3:Y:S07]  /*3ea0*/  LDSM.16.M88.4 R12, [R199+0x3800] ;  /* 0x00380000c70c783b */ /* 0x000eee0000000200 */
[C---:B-1----:R-:W-:Y:S08]  /*3eb0*/  HMMA.16816.F32 R44, R28.reuse, R8, R44 ;  /* 0x000000081c2c723c */ /* 0x042ff0000000182c */
[----:B------:R-:W-:Y:S01]  /*3ec0*/  HMMA.16816.F32 R40, R28, R10, R40 ;  /* 0x0000000a1c28723c */ /* 0x000fe20000001828 */
[----:B------:R-:W-:Y:S07]  /*3ed0*/  LDSM.16.M88.4 R8, [R195+0x9800] ;  /* 0x00980000c308783b */ /* 0x000fee0000000200 */
[C---:B------:R-:W-:Y:S01]  /*3ee0*/  HMMA.16816.F32 R80, R24.reuse, R60, R72 ;  /* 0x0000003c1850723c */ /* 0x040fe20000001848 */
[----:B------:R-:W1:Y:S07]  /*3ef0*/  LDSM.16.M88.4 R72, [R195+0x8800] ;  /* 0x00880000c348783b */ /* 0x000e6e0000000200 */
[----:B------:R-:W-:Y:S01]  /*3f00*/  HMMA.16816.F32 R68, R24, R62, R68 ;  /* 0x0000003e1844723c */ /* 0x000fe20000001844 */
[----:B------:R-:W-:Y:S04]  /*3f10*/  LDSM.16.M88.4 R60, [R197+0x2000] ;  /* 0x00200000c53c783b */ /* 0x000fe80000000200 */
[----:B------:R-:W4:Y:S03]  /*3f20*/  LDSM.16.M88.4 R24, [R188+0x2000] ;  /* 0x00200000bc18783b */ /* 0x000f260000000200 */
[C---:B--2---:R-:W-:Y:S08]  /*3f30*/  HMMA.16816.F32 R36, R28.reuse, R16, R36 ;  /* 0x000000101c24723c */ /* 0x044ff00000001824 */
[----:B------:R-:W-:Y:S01]  /*3f40*/  HMMA.16816.F32 R32, R28, R18, R32 ;  /* 0x000000121c20723c */ /* 0x000fe20000001820 */
[----:B------:R-:W-:Y:S07]  /*3f50*/  LDSM.16.M88.4 R16, [R201+0xa000] ;  /* 0x00a00000c910783b */ /* 0x000fee0000000200 */
[C---:B------:R-:W-:Y:S08]  /*3f60*/  HMMA.16816.F32 R44, R48.reuse, R20, R44 ;  /* 0x00000014302c723c */ /* 0x040ff0000000182c */
[----:B------:R-:W-:Y:S01]  /*3f70*/  HMMA.16816.F32 R40, R48, R22, R40 ;  /* 0x000000163028723c */ /* 0x000fe20000001828 */
[----:B------:R-:W-:Y:S07]  /*3f80*/  LDSM.16.M88.4 R20, [R188+0x3000] ;  /* 0x00300000bc14783b */ /* 0x000fee0000000200 */
[C---:B---3--:R-:W-:Y:S08]  /*3f90*/  HMMA.16816.F32 R80, R28.reuse, R12, R80 ;  /* 0x0000000c1c50723c */ /* 0x048ff00000001850 */
[C---:B------:R-:W-:Y:S01]  /*3fa0*/  HMMA.16816.F32 R68, R28.reuse, R14, R68 ;  /* 0x0000000e1c44723c */ /* 0x040fe20000001844 */
[----:B------:R-:W2:Y:S07]  /*3fb0*/  LDSM.16.M88.4 R12, [R188+0x2800] ;  /* 0x00280000bc0c783b */ /* 0x000eae0000000200 */
[C---:B------:R-:W-:Y:S08]  /*3fc0*/  HMMA.16816.F32 R56, R28.reuse, R52, R56 ;  /* 0x000000341c38723c */ /* 0x040ff00000001838 */
[----:B------:R-:W-:Y:S01]  /*3fd0*/  HMMA.16816.F32 R76, R28, R54, R76 ;  /* 0x000000361c4c723c */ /* 0x000fe2000000184c */
[----:B------:R-:W3:Y:S04]  /*3fe0*/  LDSM.16.M88.4 R52, [R202+0x4000] ;  /* 0x00400000ca34783b */ /* 0x000ee80000000200 */
[----:B------:R-:W-:Y:S03]  /*3ff0*/  LDSM.16.M88.4 R28, [R199+0x4000] ;  /* 0x00400000c71c783b */ /* 0x000fe60000000200 */
[C---:B-1----:R-:W-:Y:S08]  /*4000*/  HMMA.16816.F32 R36, R48.reuse, R72, R36 ;  /* 0x000000483024723c */ /* 0x042ff00000001824 */
[----:B------:R-:W-:Y:S01]  /*4010*/  HMMA.16816.F32 R32, R48, R74, R32 ;  /* 0x0000004a3020723c */ /* 0x000fe20000001820 */
[----:B------:R-:W-:Y:S07]  /*4020*/  LDSM.16.M88.4 R72, [R188+0x3800] ;  /* 0x00380000bc48783b */ /* 0x000fee0000000200 */
[C---:B----4-:R-:W-:Y:S08]  /*4030*/  HMMA.16816.F32 R44, R60.reuse, R24, R44 ;  /* 0x000000183c2c723c */ /* 0x050ff0000000182c */
[----:B------:R-:W-:Y:S01]  /*4040*/  HMMA.16816.F32 R40, R60, R26, R40 ;  /* 0x0000001a3c28723c */ /* 0x000fe20000001828 */
[----:B------:R-:W1:Y:S07]  /*4050*/  LDSM.16.M88.4 R24, [R201+0xa800] ;  /* 0x00a80000c918783b */ /* 0x000e6e0000000200 */
[C---:B------:R-:W-:Y:S08]  /*4060*/  HMMA.16816.F32 R56, R48.reuse, R64, R56 ;  /* 0x000000403038723c */ /* 0x040ff00000001838 */
[----:B------:R-:W-:Y:S01]  /*4070*/  HMMA.16816.F32 R76, R48, R66, R76 ;  /* 0x00000042304c723c */ /* 0x000fe2000000184c */
[----:B------:R-:W4:Y:S07]  /*4080*/  LDSM.16.M88.4 R64, [R200+0x4000] ;  /* 0x00400000c840783b */ /* 0x000f2e0000000200 */
[----:B--2---:R-:W-:Y:S08]  /*4090*/  HMMA.16816.F32 R36, R60, R12, R36 ;  /* 0x0000000c3c24723c */ /* 0x004ff00000001824 */
[----:B---3--:R-:W-:Y:S08]  /*40a0*/  HMMA.16816.F32 R44, R52, R16, R44 ;  /* 0x00000010342c723c */ /* 0x008ff0000000182c */
[----:B------:R-:W-:Y:S01]  /*40b0*/  HMMA.16816.F32 R32, R60, R14, R32 ;  /* 0x0000000e3c20723c */ /* 0x000fe20000001820 */
[----:B------:R-:W2:Y:S07]  /*40c0*/  LDSM.16.M88.4 R12, [R199+0x4800] ;  /* 0x00480000c70c783b */ /* 0x000eae0000000200 */
[----:B------:R-:W-:Y:S01]  /*40d0*/  HMMA.16816.F32 R40, R52, R18, R40 ;  /* 0x000000123428723c */ /* 0x000fe20000001828 */
[----:B------:R-:W-:Y:S07]  /*40e0*/  LDSM.16.M88.4 R16, [R197+0x4000] ;  /* 0x00400000c510783b */ /* 0x000fee0000000200 */
[C---:B------:R-:W-:Y:S08]  /*40f0*/  HMMA.16816.F32 R80, R48.reuse, R8, R80 ;  /* 0x000000083050723c */ /* 0x040ff00000001850 */
[----:B------:R-:W-:Y:S01]  /*4100*/  HMMA.16816.F32 R68, R48, R10, R68 ;  /* 0x0000000a3044723c */ /* 0x000fe20000001844 */
[----:B------:R-:W-:Y:S04]  /*4110*/  LDSM.16.M88.4 R8, [R198+0x4000] ;  /* 0x00400000c608783b */ /* 0x000fe80000000200 */
[----:B------:R-:W3:Y:S03]  /*4120*/  LDSM.16.M88.4 R48, [R195+0xa000] ;  /* 0x00a00000c330783b */ /* 0x000ee60000000200 */
[----:B------:R-:W-:Y:S08]  /*4130*/  HMMA.16816.F32 R56, R60, R20, R56 ;  /* 0x000000143c38723c */ /* 0x000ff00000001838 */
[----:B-1----:R-:W-:Y:S08]  /*4140*/  HMMA.16816.F32 R36, R52, R24, R36 ;  /* 0x000000183424723c */ /* 0x002ff00000001824 */
[----:B------:R-:W-:Y:S01]  /*4150*/  HMMA.16816.F32 R76, R60, R22, R76 ;  /* 0x000000163c4c723c */ /* 0x000fe2000000184c */
[----:B------:R-:W-:Y:S07]  /*4160*/  LDSM.16.M88.4 R20, [R188+0x4000] ;  /* 0x00400000bc14783b */ /* 0x000fee0000000200 */
[C---:B----4-:R-:W-:Y:S08]  /*4170*/  HMMA.16816.F32 R44, R64.reuse, R28, R44 ;  /* 0x0000001c402c723c */ /* 0x050ff0000000182c */
[----:B------:R-:W-:Y:S01]  /*4180*/  HMMA.16816.F32 R40, R64, R30, R40 ;  /* 0x0000001e4028723c */ /* 0x000fe20000001828 */
[----:B------:R-:W-:Y:S07]  /*4190*/  LDSM.16.M88.4 R28, [R201+0xb800] ;  /* 0x00b80000c91c783b */ /* 0x000fee0000000200 */
[----:B------:R-:W-:Y:S01]  /*41a0*/  HMMA.16816.F32 R32, R52, R26, R32 ;  /* 0x0000001a3420723c */ /* 0x000fe20000001820 */
[----:B------:R-:W1:Y:S07]  /*41b0*/  LDSM.16.M88.4 R24, [R199+0x5000] ;  /* 0x00500000c718783b */ /* 0x000e6e0000000200 */
[C---:B------:R-:W-:Y:S08]  /*41c0*/  HMMA.16816.F32 R80, R60.reuse, R72, R80 ;  /* 0x000000483c50723c */ /* 0x040ff00000001850 */
[----:B------:R-:W-:Y:S01]  /*41d0*/  HMMA.16816.F32 R68, R60, R74, R68 ;  /* 0x0000004a3c44723c */ /* 0x000fe20000001844 */
[----:B------:R-:W4:Y:S07]  /*41e0*/  LDSM.16.M88.4 R60, [R195+0xa800] ;  /* 0x00a80000c33c783b */ /* 0x000f2e0000000200 */
[----:B------:R-:W-:Y:S01]  /*41f0*/  HMMA.16816.F32 R72, R52, R84, R56 ;  /* 0x000000543448723c */ /* 0x000fe20000001838 */
[----:B------:R-:W-:Y:S07]  /*4200*/  LDSM.16.M88.4 R56, [R188+0x4800] ;  /* 0x00480000bc38783b */ /* 0x000fee0000000200 */
[----:B--2---:R-:W-:Y:S08]  /*4210*/  HMMA.16816.F32 R36, R64, R12, R36 ;  /* 0x0000000c4024723c */ /* 0x004ff00000001824 */
[----:B------:R-:W-:Y:S08]  /*4220*/  HMMA.16816.F32 R76, R52, R86, R76 ;  /* 0x00000056344c723c */ /* 0x000ff0000000184c */
[C---:B---3--:R-:W-:Y:S08]  /*4230*/  HMMA.16816.F32 R44, R8.reuse, R48, R44 ;  /* 0x00000030082c723c */ /* 0x048ff0000000182c */
[----:B------:R-:W-:Y:S01]  /*4240*/  HMMA.16816.F32 R40, R8, R50, R40 ;  /* 0x000000320828723c */ /* 0x000fe20000001828 */
[----:B------:R-:W-:Y:S07]  /*4250*/  LDSM.16.M88.4 R48, [R199+0x5800] ;  /* 0x00580000c730783b */ /* 0x000fee0000000200 */
[C---:B------:R-:W-:Y:S01]  /*4260*/  HMMA.16816.F32 R32, R64.reuse, R14, R32 ;  /* 0x0000000e4020723c */ /* 0x040fe20000001820 */
[----:B------:R-:W2:Y:S07]  /*4270*/  LDSM.16.M88.4 R12, [R195+0xb000] ;  /* 0x00b00000c30c783b */ /* 0x000eae0000000200 */
[----:B-1----:R-:W-:Y:S08]  /*4280*/  HMMA.16816.F32 R72, R64, R24, R72 ;  /* 0x000000184048723c */ /* 0x002ff00000001848 */
[----:B----4-:R-:W-:Y:S08]  /*4290*/  HMMA.16816.F32 R36, R8, R60, R36 ;  /* 0x0000003c0824723c */ /* 0x010ff00000001824 */
[----:B------:R-:W-:Y:S08]  /*42a0*/  HMMA.16816.F32 R76, R64, R26, R76 ;  /* 0x0000001a404c723c */ /* 0x000ff0000000184c */
[C---:B------:R-:W-:Y:S08]  /*42b0*/  HMMA.16816.F32 R44, R16.reuse, R20, R44 ;  /* 0x00000014102c723c */ /* 0x040ff0000000182c */
[----:B------:R-:W-:Y:S01]  /*42c0*/  HMMA.16816.F32 R40, R16, R22, R40 ;  /* 0x000000161028723c */ /* 0x000fe20000001828 */
[----:B------:R-:W1:Y:S07]  /*42d0*/  LDSM.16.M88.4 R20, [R188+0x5000] ;  /* 0x00500000bc14783b */ /* 0x000e6e0000000200 */
[----:B------:R-:W-:Y:S08]  /*42e0*/  HMMA.16816.F32 R80, R52, R28, R80 ;  /* 0x0000001c3450723c */ /* 0x000ff00000001850 */
[----:B--2---:R-:W-:Y:S01]  /*42f0*/  HMMA.16816.F32 R72, R8, R12, R72 ;  /* 0x0000000c0848723c */ /* 0x004fe20000001848 */
[----:B------:R-:W-:-:S02]  /*4300*/  FMUL.FTZ R28, R44, c[0x0][0x2ec] ;  /* 0x0000bb002c1c7a20 */ /* 0x000fc40000410000 */
[----:B------:R-:W-:Y:S02]  /*4310*/  FMUL.FTZ R25, R47, c[0x0][0x2ec] ;  /* 0x0000bb002f197a20 */ /* 0x000fe40000410000 */
[----:B------:R-:W-:Y:S02]  /*4320*/  FMUL.FTZ R2, R45, c[0x0][0x2ec] ;  /* 0x0000bb002d027a20 */ /* 0x000fe40000410000 */
[----:B------:R-:W2:Y:S01]  /*4330*/  MUFU.TANH R28, R28 ;  /* 0x0000001c001c7308 */ /* 0x000ea20000002400 */
[----:B------:R-:W-:Y:S01]  /*4340*/  HMMA.16816.F32 R36, R16, R56, R36 ;  /* 0x000000381024723c */ /* 0x000fe20000001824 */
[----:B------:R-:W-:Y:S02]  /*4350*/  FMUL.FTZ R26, R40, c[0x0][0x2ec] ;  /* 0x0000bb00281a7a20 */ /* 0x000fe40000410000 */
[----:B------:R-:W-:Y:S02]  /*4360*/  FMUL.FTZ R24, R46, c[0x0][0x2ec] ;  /* 0x0000bb002e187a20 */ /* 0x000fe40000410000 */
[----:B------:R-:W-:-:S02]  /*4370*/  FMUL.FTZ R27, R41, c[0x0][0x2ec] ;  /* 0x0000bb00291b7a20 */ /* 0x000fc40000410000 */
[----:B------:R-:W3:Y:S01]  /*4380*/  MUFU.TANH R25, R25 ;  /* 0x0000001900197308 */ /* 0x000ee20000002400 */
[----:B------:R-:W-:Y:S01]  /*4390*/  HMMA.16816.F32 R76, R8, R14, R76 ;  /* 0x0000000e084c723c */ /* 0x000fe2000000184c */
[----:B------:R-:W4:Y:S01]  /*43a0*/  LDSM.16.M88.4 R12, [R195+0xb800] ;  /* 0x00b80000c30c783b */ /* 0x000f220000000200 */
[----:B------:R-:W-:-:S05]  /*43b0*/  FMUL.FTZ R29, R42, c[0x0][0x2ec] ;  /* 0x0000bb002a1d7a20 */ /* 0x000fca0000410000 */
[----:B------:R-:W-:Y:S01]  /*43c0*/  MUFU.TANH R2, R2 ;  /* 0x0000000200027308 */ /* 0x000fe20000002400 */
[----:B------:R-:W-:Y:S07]  /*43d0*/  HMMA.16816.F32 R68, R52, R30, R68 ;  /* 0x0000001e3444723c */ /* 0x000fee0000001844 */
[----:B------:R-:W5:Y:S01]  /*43e0*/  MUFU.TANH R24, R24 ;  /* 0x0000001800187308 */ /* 0x000f620000002400 */
[----:B------:R-:W-:Y:S01]  /*43f0*/  HMMA.16816.F32 R80, R64, R48, R80 ;  /* 0x000000304050723c */ /* 0x000fe20000001850 */
[----:B------:R-:W-:-:S02]  /*4400*/  FMUL.FTZ R36, R36, c[0x0][0x2ec] ;  /* 0x0000bb0024247a20 */ /* 0x000fc40000410000 */
[----:B------:R-:W-:Y:S02]  /*4410*/  FMUL.FTZ R30, R43, c[0x0][0x2ec] ;  /* 0x0000bb002b1e7a20 */ /* 0x000fe40000410000 */
[----:B------:R-:W-:Y:S02]  /*4420*/  FMUL.FTZ R38, R38, c[0x0][0x2ec] ;  /* 0x0000bb0026267a20 */ /* 0x000fe40000410000 */
[----:B------:R2:W-:Y:S01]  /*4430*/  MUFU.TANH R40, R36 ;  /* 0x0000002400287308 */ /* 0x0005e20000002400 */
[----:B-1----:R-:W-:Y:S01]  /*4440*/  HMMA.16816.F32 R72, R16, R20, R72 ;  /* 0x000000141048723c */ /* 0x002fe20000001848 */
[----:B------:R-:W-:Y:S02]  /*4450*/  FMUL.FTZ R39, R39, c[0x0][0x2ec] ;  /* 0x0000bb0027277a20 */ /* 0x000fe40000410000 */
[----:B------:R-:W-:-:S04]  /*4460*/  FMUL.FTZ R37, R37, c[0x0][0x2ec] ;  /* 0x0000bb0025257a20 */ /* 0x000fc80000410000 */
[----:B------:R-:W-:Y:S01]  /*4470*/  IMAD.U32 R21, RZ, RZ, UR13 ;  /* 0x0000000dff157e24 */ /* 0x000fe2000f8e00ff */
[----:B------:R-:W-:Y:S01]  /*4480*/  HMMA.16816.F32 R32, R8, R62, R32 ;  /* 0x0000003e0820723c */ /* 0x000fe20000001820 */
[----:B------:R-:W1:Y:S02]  /*4490*/  MUFU.TANH R26, R26 ;  /* 0x0000001a001a7308 */ /* 0x000e640000002400 */
[----:B--2---:R-:W-:-:S05]  /*44a0*/  IMAD R36, R21, 0x40, R216 ;  /* 0x0000004015247824 */ /* 0x004fca00078e02d8 */
[----:B------:R-:W-:Y:S01]  /*44b0*/  HMMA.16816.F32 R76, R16, R22, R76 ;  /* 0x00000016104c723c */ /* 0x000fe2000000184c */
[----:B------:R-:W2:Y:S01]  /*44c0*/  LDSM.16.M88.4 R20, [R188+0x5800] ;  /* 0x00580000bc14783b */ /* 0x000ea20000000200 */
[----:B------:R-:W-:Y:S01]  /*44d0*/  MUFU.TANH R27, R27 ;  /* 0x0000001b001b7308 */ /* 0x000fe20000002400 */
[----:B------:R-:W-:-:S04]  /*44e0*/  DEPBAR.LE SB0, 0x0 ;  /* 0x000080000000791a */ /* 0x000fc80000000000 */
[C---:B------:R-:W-:Y:S01]  /*44f0*/  IADD3 R4, R36.reuse, 0x8, RZ ;  /* 0x0000000824047810 */ /* 0x040fe20007ffe0ff */
[----:B------:R-:W-:Y:S01]  /*4500*/  HMMA.16816.F32 R68, R64, R50, R68 ;  /* 0x000000324044723c */ /* 0x000fe20000001844 */
[-C--:B------:R-:W-:Y:S01]  /*4510*/  ISETP.GE.AND P5, PT, R36, R212.reuse, PT ;  /* 0x000000d42400720c */ /* 0x080fe20003fa6270 */
[----:B------:R-:W1:Y:S01]  /*4520*/  MUFU.TANH R29, R29 ;  /* 0x0000001d001d7308 */ /* 0x000e620000002400 */
[----:B------:R-:W-:Y:S01]  /*4530*/  ISETP.GE.AND P1, PT, R4, R212, PT ;  /* 0x000000d40400720c */ /* 0x000fe20003f26270 */
[----:B------:R-:W-:Y:S01]  /*4540*/  FMUL.FTZ R72, R72, c[0x0][0x2ec] ;  /* 0x0000bb0048487a20 */ /* 0x000fe20000410000 */
[-C--:B------:R-:W-:Y:S01]  /*4550*/  ISETP.GE.AND P0, PT, R4, R210.reuse, PT ;  /* 0x000000d20400720c */ /* 0x080fe20003f06270 */
[----:B------:R-:W-:Y:S01]  /*4560*/  FMUL.FTZ R75, R75, c[0x0][0x2ec] ;  /* 0x0000bb004b4b7a20 */ /* 0x000fe20000410000 */
[----:B------:R-:W-:Y:S01]  /*4570*/  IADD3 R6, R36, 0x1, RZ ;  /* 0x0000000124067810 */ /* 0x000fe20007ffe0ff */
[----:B----4-:R-:W-:Y:S01]  /*4580*/  HMMA.16816.F32 R80, R8, R12, R80 ;  /* 0x0000000c0850723c */ /* 0x010fe20000001850 */
[C---:B------:R-:W-:Y:S01]  /*4590*/  ISETP.LT.OR P1, PT, R4.reuse, R213, P1 ;  /* 0x000000d50400720c */ /* 0x040fe20000f21670 */
[----:B------:R-:W4:Y:S01]  /*45a0*/  MUFU.TANH R30, R30 ;  /* 0x0000001e001e7308 */ /* 0x000f220000002400 */
[----:B------:R-:W-:Y:S01]  /*45b0*/  ISETP.LT.OR P0, PT, R4, R211, P0 ;  /* 0x000000d30400720c */ /* 0x000fe20000701670 */
[----:B------:R-:W-:Y:S01]  /*45c0*/  FMUL.FTZ R74, R74, c[0x0][0x2ec] ;  /* 0x0000bb004a4a7a20 */ /* 0x000fe20000410000 */
[C---:B------:R-:W-:Y:S01]  /*45d0*/  ISETP.LT.OR P5, PT, R36.reuse, R213, P5 ;  /* 0x000000d52400720c */ /* 0x040fe20002fa1670 */
[----:B------:R-:W-:Y:S01]  /*45e0*/  FMUL.FTZ R73, R73, c[0x0][0x2ec] ;  /* 0x0000bb0049497a20 */ /* 0x000fe20000410000 */
[----:B------:R-:W-:Y:S01]  /*45f0*/  IADD3 R4, R36, 0x9, RZ ;  /* 0x0000000924047810 */ /* 0x000fe20007ffe0ff */
[----:B------:R-:W-:Y:S01]  /*4600*/  HMMA.16816.F32 R32, R16, R58, R32 ;  /* 0x0000003a1020723c */ /* 0x000fe20000001820 */
[----:B------:R-:W-:Y:S01]  /*4610*/  ISETP.GE.AND P4, PT, R6, R210, PT ;  /* 0x000000d20600720c */ /* 0x000fe20003f86270 */
[----:B------:R1:W1:Y:S01]  /*4620*/  MUFU.TANH R41, R38 ;  /* 0x0000002600297308 */ /* 0x0002620000002400 */
[----:B------:R-:W-:Y:S01]  /*4630*/  FSEL R31, R28, -INF , !P5 ;  /* 0xff8000001c1f7808 */ /* 0x000fe20006800000 */
[----:B------:R-:W-:Y:S01]  /*4640*/  FMUL.FTZ R76, R76, c[0x0][0x2ec] ;  /* 0x0000bb004c4c7a20 */ /* 0x000fe20000410000 */
[-C--:B------:R-:W-:Y:S01]  /*4650*/  ISETP.GE.AND P6, PT, R6, R212.reuse, PT ;  /* 0x000000d40600720c */ /* 0x080fe20003fc6270 */
[----:B------:R-:W-:Y:S01]  /*4660*/  FMUL.FTZ R77, R77, c[0x0][0x2ec] ;  /* 0x0000bb004d4d7a20 */ /* 0x000fe20000410000 */
[C---:B------:R-:W-:Y:S01]  /*4670*/  ISETP.GE.AND P2, PT, R4.reuse, R212, PT ;  /* 0x000000d40400720c */ /* 0x040fe20003f46270 */
[----:B------:R-:W-:Y:S01]  /*4680*/  HMMA.16816.F32 R68, R8, R14, R68 ;  /* 0x0000000e0844723c */ /* 0x000fe20000001844 */
[-C--:B------:R-:W-:Y:S01]  /*4690*/  ISETP.GE.AND P3, PT, R4, R210.reuse, PT ;  /* 0x000000d20400720c */ /* 0x080fe20003f66270 */
[----:B------:R-:W-:Y:S01]  /*46a0*/  MUFU.TANH R167, R72 ;  /* 0x0000004800a77308 */ /* 0x000fe20000002400 */
[----:B------:R-:W-:Y:S01]  /*46b0*/  ISETP.GE.AND P5, PT, R36, R210, PT ;  /* 0x000000d22400720c */ /* 0x000fe20003fa6270 */
[----:B------:R-:W-:Y:S01]  /*46c0*/  FMUL.FTZ R78, R78, c[0x0][0x2ec] ;  /* 0x0000bb004e4e7a20 */ /* 0x000fe20000410000 */
[----:B------:R-:W-:Y:S01]  /*46d0*/  ISETP.LT.OR P4, PT, R6, R211, P4 ;  /* 0x000000d30600720c */ /* 0x000fe20002781670 */
[----:B------:R-:W-:Y:S01]  /*46e0*/  FMUL.FTZ R79, R79, c[0x0][0x2ec] ;  /* 0x0000bb004f4f7a20 */ /* 0x000fe20000410000 */
[----:B------:R-:W-:Y:S01]  /*46f0*/  IADD3 R12, R36, 0x10, RZ ;  /* 0x00000010240c7810 */ /* 0x000fe20007ffe0ff */
[----:B--2---:R-:W-:Y:S01]  /*4700*/  HMMA.16816.F32 R80, R16, R20, R80 ;  /* 0x000000141050723c */ /* 0x004fe20000001850 */
[-C--:B------:R-:W-:Y:S01]  /*4710*/  ISETP.LT.OR P6, PT, R6, R213.reuse, P6 ;  /* 0x000000d50600720c */ /* 0x080fe200037c1670 */
[----:B------:R-:W-:Y:S01]  /*4720*/  MUFU.TANH R39, R39 ;  /* 0x0000002700277308 */ /* 0x000fe20000002400 */
[----:B------:R-:W-:-:S02]  /*4730*/  ISETP.LT.OR P2, PT, R4, R213, P2 ;  /* 0x000000d50400720c */ /* 0x000fc40001741670 */
[----:B------:R-:W-:-:S03]  /*4740*/  ISETP.LT.OR P3, PT, R4, R211, P3 ;  /* 0x000000d30400720c */ /* 0x000fc60001f61670 */
[----:B-1----:R-:W-:Y:S01]  /*4750*/  FMUL.FTZ R38, R32, c[0x0][0x2ec] ;  /* 0x0000bb0020267a20 */ /* 0x002fe20000410000 */
[C---:B------:R-:W-:Y:S01]  /*4760*/  ISETP.LT.OR P5, PT, R36.reuse, R211, P5 ;  /* 0x000000d32400720c */ /* 0x040fe20002fa1670 */
[----:B------:R-:W-:Y:S01]  /*4770*/  FMUL.FTZ R32, R33, c[0x0][0x2ec] ;  /* 0x0000bb0021207a20 */ /* 0x000fe20000410000 */
[----:B------:R-:W-:Y:S01]  /*4780*/  IADD3 R4, R36, 0x11, RZ ;  /* 0x0000001124047810 */ /* 0x000fe20007ffe0ff */
[----:B------:R-:W-:Y:S01]  /*4790*/  FMUL.FTZ R33, R34, c[0x0][0x2ec] ;  /* 0x0000bb0022217a20 */ /* 0x000fe20000410000 */
[----:B---3--:R-:W-:Y:S01]  /*47a0*/  FSEL R6, R25, -INF , !P4 ;  /* 0xff80000019067808 */ /* 0x008fe20006000000 */
[----:B------:R-:W1:Y:S01]  /*47b0*/  MUFU.TANH R38, R38 ;  /* 0x0000002600267308 */ /* 0x000e620000002400 */
[----:B------:R-:W-:Y:S01]  /*47c0*/  ISETP.GE.AND P4, PT, R12, R210, PT ;  /* 0x000000d20c00720c */ /* 0x000fe20003f86270 */
[----:B------:R-:W-:Y:S01]  /*47d0*/  HMMA.16816.F32 R68, R16, R22, R68 ;  /* 0x000000161044723c */ /* 0x000fe20000001844 */
[----:B-----5:R-:W-:Y:S01]  /*47e0*/  FSEL R24, R24, -INF , !P5 ;  /* 0xff80000018187808 */ /* 0x020fe20006800000 */
[----:B------:R-:W-:Y:S01]  /*47f0*/  FMUL.FTZ R34, R35, c[0x0][0x2ec] ;  /* 0x0000bb0023227a20 */ /* 0x000fe20000410000 */
[----:B------:R-:W-:-:S02]  /*4800*/  FSEL R28, R2, -INF , !P6 ;  /* 0xff800000021c7808 */ /* 0x000fc40007000000 */
[----:B------:R-:W-:Y:S01]  /*4810*/  FSEL R25, R26, -INF , !P1 ;  /* 0xff8000001a197808 */ /* 0x000fe20004800000 */
[----:B------:R-:W2:Y:S01]  /*4820*/  MUFU.TANH R32, R32 ;  /* 0x0000002000207308 */ /* 0x000ea20000002400 */
[-C--:B------:R-:W-:Y:S02]  /*4830*/  ISETP.GE.AND P5, PT, R12, R212.reuse, PT ;  /* 0x000000d40c00720c */ /* 0x080fe40003fa6270 */
[----:B------:R-:W-:Y:S01]  /*4840*/  ISETP.GE.AND P6, PT, R4, R212, PT ;  /* 0x000000d40400720c */ /* 0x000fe20003fc6270 */
[----:B------:R-:W-:Y:S01]  /*4850*/  FMUL.FTZ R82, R82, c[0x0][0x2ec] ;  /* 0x0000bb0052527a20 */ /* 0x000fe20000410000 */
[----:B------:R-:W-:Y:S01]  /*4860*/  ISETP.GE.AND P1, PT, R4, R210, PT ;  /* 0x000000d20400720c */ /* 0x000fe20003f26270 */
[----:B------:R-:W-:Y:S01]  /*4870*/  FMUL.FTZ R80, R80, c[0x0][0x2ec] ;  /* 0x0000bb0050507a20 */ /* 0x000fe20000410000 */
[----:B------:R-:W-:Y:S01]  /*4880*/  ISETP.LT.OR P4, PT, R12, R211, P4 ;  /* 0x000000d30c00720c */ /* 0x000fe20002781670 */
[----:B------:R-:W3:Y:S01]  /*4890*/  MUFU.TANH R37, R37 ;  /* 0x0000002500257308 */ /* 0x000ee20000002400 */
[C---:B------:R-:W-:Y:S01]  /*48a0*/  IADD3 R8, R36.reuse, 0x18, RZ ;  /* 0x0000001824087810 */ /* 0x040fe20007ffe0ff */
[----:B------:R-:W-:Y:S01]  /*48b0*/  FMUL.FTZ R81, R81, c[0x0][0x2ec] ;  /* 0x0000bb0051517a20 */ /* 0x000fe20000410000 */
[C---:B------:R-:W-:Y:S01]  /*48c0*/  IADD3 R9, R36.reuse, 0x19, RZ ;  /* 0x0000001924097810 */ /* 0x040fe20007ffe0ff */
[----:B------:R-:W-:Y:S01]  /*48d0*/  FMUL.FTZ R83, R83, c[0x0][0x2ec] ;  /* 0x0000bb0053537a20 */ /* 0x000fe20000410000 */
[----:B------:R-:W-:-:S02]  /*48e0*/  IADD3 R10, R36, 0x20, RZ ;  /* 0x00000020240a7810 */ /* 0x000fc40007ffe0ff */
[-C--:B------:R-:W-:Y:S01]  /*48f0*/  ISETP.LT.OR P5, PT, R12, R213.reuse, P5 ;  /* 0x000000d50c00720c */ /* 0x080fe20002fa1670 */
[----:B------:R-:W5:Y:S01]  /*4900*/  MUFU.TANH R172, R75 ;  /* 0x0000004b00ac7308 */ /* 0x000f620000002400 */
[----:B------:R-:W-:Y:S01]  /*4910*/  ISETP.LT.OR P6, PT, R4, R213, P6 ;  /* 0x000000d50400720c */ /* 0x000fe200037c1670 */
[----:B------:R-:W-:Y:S01]  /*4920*/  FMUL.FTZ R68, R68, c[0x0][0x2ec] ;  /* 0x0000bb0044447a20 */ /* 0x000fe20000410000 */
[----:B------:R-:W-:Y:S01]  /*4930*/  ISETP.LT.OR P1, PT, R4, R211, P1 ;  /* 0x000000d30400720c */ /* 0x000fe20000f21670 */
[----:B------:R-:W-:Y:S01]  /*4940*/  FMUL.FTZ R69, R69, c[0x0][0x2ec] ;  /* 0x0000bb0045457a20 */ /* 0x000fe20000410000 */
[----:B------:R-:W-:Y:S01]  /*4950*/  FSEL R4, R29, -INF , !P0 ;  /* 0xff8000001d047808 */ /* 0x000fe20004000000 */
[----:B------:R-:W-:Y:S01]  /*4960*/  FMUL.FTZ R70, R70, c[0x0][0x2ec] ;  /* 0x0000bb0046467a20 */ /* 0x000fe20000410000 */
[----:B------:R-:W-:Y:S01]  /*4970*/  FSEL R27, R27, -INF , !P2 ;  /* 0xff8000001b1b7808 */ /* 0x000fe20005000000 */
[----:B------:R-:W1:Y:S01]  /*4980*/  MUFU.TANH R33, R33 ;  /* 0x0000002100217308 */ /* 0x000e620000002400 */
[----:B----4-:R-:W-:Y:S01]  /*4990*/  FSEL R2, R30, -INF , !P3 ;  /* 0xff8000001e027808 */ /* 0x010fe20005800000 */
[----:B------:R-:W-:Y:S01]  /*49a0*/  FMUL.FTZ R71, R71, c[0x0][0x2ec] ;  /* 0x0000bb0047477a20 */ /* 0x000fe20000410000 */
[----:B------:R-:W-:-:S02]  /*49b0*/  FSEL R14, R41, -INF , !P4 ;  /* 0xff800000290e7808 */ /* 0x000fc40006000000 */
[CC--:B------:R-:W-:Y:S02]  /*49c0*/  ISETP.GE.AND P0, PT, R8.reuse, R212.reuse, PT ;  /* 0x000000d40800720c */ /* 0x0c0fe40003f06270 */
[C---:B------:R-:W-:Y:S01]  /*49d0*/  ISETP.GE.AND P2, PT, R9.reuse, R212, PT ;  /* 0x000000d40900720c */ /* 0x040fe20003f46270 */
[----:B------:R-:W4:Y:S01]  /*49e0*/  MUFU.TANH R34, R34 ;  /* 0x0000002200227308 */ /* 0x000f220000002400 */
[----:B------:R-:W-:Y:S02]  /*49f0*/  ISETP.GE.AND P3, PT, R8, R210, PT ;  /* 0x000000d20800720c */ /* 0x000fe40003f66270 */
[----:B------:R-:W-:Y:S02]  /*4a00*/  ISETP.GE.AND P4, PT, R10, R212, PT ;  /* 0x000000d40a00720c */ /* 0x000fe40003f86270 */
[----:B------:R-:W-:Y:S02]  /*4a10*/  FSEL R11, R40, -INF , !P5 ;  /* 0xff800000280b7808 */ /* 0x000fe40006800000 */
[----:B------:R-:W-:Y:S01]  /*4a20*/  ISETP.GE.AND P5, PT, R9, R210, PT ;  /* 0x000000d20900720c */ /* 0x000fe20003fa6270 */
[----:B------:R-:W2:Y:S01]  /*4a30*/  MUFU.TANH R162, R74 ;  /* 0x0000004a00a27308 */ /* 0x000ea20000002400 */
[----:B------:R-:W-:-:S02]  /*4a40*/  ISETP.LT.OR P0, PT, R8, R213, P0 ;  /* 0x000000d50800720c */ /* 0x000fc40000701670 */
[----:B------:R-:W-:Y:S02]  /*4a50*/  ISETP.LT.OR P3, PT, R8, R211, P3 ;  /* 0x000000d30800720c */ /* 0x000fe40001f61670 */
[CC--:B------:R-:W-:Y:S02]  /*4a60*/  ISETP.LT.OR P2, PT, R9.reuse, R213.reuse, P2 ;  /* 0x000000d50900720c */ /* 0x0c0fe40001741670 */
[----:B------:R-:W-:Y:S01]  /*4a70*/  ISETP.LT.OR P4, PT, R10, R213, P4 ;  /* 0x000000d50a00720c */ /* 0x000fe20002781670 */
[----:B------:R-:W3:Y:S01]  /*4a80*/  MUFU.TANH R166, R82 ;  /* 0x0000005200a67308 */ /* 0x000ee20000002400 */
[C---:B------:R-:W-:Y:S02]  /*4a90*/  IADD3 R8, R36.reuse, 0x21, RZ ;  /* 0x0000002124087810 */ /* 0x040fe40007ffe0ff */
[----:B------:R-:W-:Y:S02]  /*4aa0*/  IADD3 R16, R36, 0x29, RZ ;  /* 0x0000002924107810 */ /* 0x000fe40007ffe0ff */
[----:B------:R-:W-:-:S02]  /*4ab0*/  ISETP.LT.OR P5, PT, R9, R211, P5 ;  /* 0x000000d30900720c */ /* 0x000fc40002fa1670 */
[----:B-1----:R-:W-:Y:S01]  /*4ac0*/  FSEL R9, R38, -INF , !P0 ;  /* 0xff80000026097808 */ /* 0x002fe20004000000 */
[----:B------:R-:W1:Y:S01]  /*4ad0*/  MUFU.TANH R159, R73 ;  /* 0x00000049009f7308 */ /* 0x000e620000002400 */
[----:B--2---:R-:W-:Y:S02]  /*4ae0*/  FSEL R13, R32, -INF , !P2 ;  /* 0xff800000200d7808 */ /* 0x004fe40005000000 */
[----:B------:R-:W-:Y:S02]  /*4af0*/  FSEL R167, R167, -INF , !P4 ;  /* 0xff800000a7a77808 */ /* 0x000fe40006000000 */
[----:B------:R-:W-:Y:S02]  /*4b00*/  ISETP.GE.AND P0, PT, R8, R210, PT ;  /* 0x000000d20800720c */ /* 0x000fe40003f06270 */
[C---:B------:R-:W-:Y:S01]  /*4b10*/  ISETP.GE.AND P2, PT, R16.reuse, R212, PT ;  /* 0x000000d41000720c */ /* 0x040fe20003f46270 */
[----:B------:R-:W2:Y:S01]  /*4b20*/  MUFU.TANH R165, R76 ;  /* 0x0000004c00a57308 */ /* 0x000ea20000002400 */
[----:B------:R-:W-:-:S02]  /*4b30*/  ISETP.GE.AND P4, PT, R16, R210, PT ;  /* 0x000000d21000720c */ /* 0x000fc40003f86270 */
[----:B------:R-:W-:Y:S02]  /*4b40*/  ISETP.LT.OR P0, PT, R8, R211, P0 ;  /* 0x000000d30800720c */ /* 0x000fe40000701670 */
[C---:B------:R-:W-:Y:S02]  /*4b50*/  ISETP.LT.OR P2, PT, R16.reuse, R213, P2 ;  /* 0x000000d51000720c */ /* 0x040fe40001741670 */
[----:B------:R-:W-:Y:S01]  /*4b60*/  ISETP.LT.OR P4, PT, R16, R211, P4 ;  /* 0x000000d31000720c */ /* 0x000fe20002781670 */
[----:B------:R-:W-:Y:S01]  /*4b70*/  MUFU.TANH R161, R77 ;  /* 0x0000004d00a17308 */ /* 0x000fe20000002400 */
[----:B------:R-:W-:Y:S02]  /*4b80*/  FSEL R12, R39, -INF , !P1 ;  /* 0xff800000270c7808 */ /* 0x000fe40004800000 */
[----:B------:R-:W-:Y:S02]  /*4b90*/  IADD3 R16, R36, 0x30, RZ ;  /* 0x0000003024107810 */ /* 0x000fe40007ffe0ff */
[----:B------:R-:W-:-:S02]  /*4ba0*/  ISETP.GE.AND P1, PT, R10, R210, PT ;  /* 0x000000d20a00720c */ /* 0x000fc40003f26270 */
[----:B---3--:R-:W-:Y:S01]  /*4bb0*/  FSEL R15, R37, -INF , !P6 ;  /* 0xff800000250f7808 */ /* 0x008fe20007000000 */
[----:B------:R-:W3:Y:S01]  /*4bc0*/  MUFU.TANH R164, R78 ;  /* 0x0000004e00a47308 */ /* 0x000ee20000002400 */
[----:B-----5:R-:W-:Y:S02]  /*4bd0*/  FSEL R172, R172, -INF , !P0 ;  /* 0xff800000acac7808 */ /* 0x020fe40004000000 */
[----:B------:R-:W-:Y:S02]  /*4be0*/  ISETP.GE.AND P6, PT, R8, R212, PT ;  /* 0x000000d40800720c */ /* 0x000fe40003fc6270 */
[----:B------:R-:W-:Y:S02]  /*4bf0*/  ISETP.GE.AND P0, PT, R16, R210, PT ;  /* 0x000000d21000720c */ /* 0x000fe40003f06270 */
[----:B------:R-:W-:Y:S01]  /*4c00*/  ISETP.LT.OR P1, PT, R10, R211, P1 ;  /* 0x000000d30a00720c */ /* 0x000fe20000f21670 */
[----:B------:R-:W5:Y:S01]  /*4c10*/  MUFU.TANH R170, R79 ;  /* 0x0000004f00aa7308 */ /* 0x000f620000002400 */
[----:B------:R-:W-:-:S02]  /*4c20*/  IADD3 R17, R36, 0x28, RZ ;  /* 0x0000002824117810 */ /* 0x000fc40007ffe0ff */
[----:B------:R-:W-:Y:S02]  /*4c30*/  ISETP.LT.OR P6, PT, R8, R213, P6 ;  /* 0x000000d50800720c */ /* 0x000fe400037c1670 */
[----:B------:R-:W-:Y:S02]  /*4c40*/  ISETP.LT.OR P0, PT, R16, R211, P0 ;  /* 0x000000d31000720c */ /* 0x000fe40000701670 */
[----:B------:R-:W-:Y:S01]  /*4c50*/  FSEL R10, R33, -INF , !P3 ;  /* 0xff800000210a7808 */ /* 0x000fe20005800000 */
[----:B------:R-:W1:Y:S01]  /*4c60*/  MUFU.TANH R171, R80 ;  /* 0x0000005000ab7308 */ /* 0x000e620000002400 */
[----:B----4-:R-:W-:Y:S02]  /*4c70*/  FSEL R8, R34, -INF , !P5 ;  /* 0xff80000022087808 */ /* 0x010fe40006800000 */
[----:B------:R-:W-:Y:S02]  /*4c80*/  FSEL R162, R162, -INF , !P1 ;  /* 0xff800000a2a27808 */ /* 0x000fe40004800000 */
[----:B------:R-:W-:-:S02]  /*4c90*/  ISETP.GE.AND P3, PT, R17, R212, PT ;  /* 0x000000d41100720c */ /* 0x000fc40003f66270 */
[C---:B------:R-:W-:Y:S01]  /*4ca0*/  ISETP.GE.AND P5, PT, R17.reuse, R210, PT ;  /* 0x000000d21100720c */ /* 0x040fe20003fa6270 */
[----:B------:R-:W4:Y:S01]  /*4cb0*/  MUFU.TANH R169, R81 ;  /* 0x0000005100a97308 */ /* 0x000f220000002400 */
[----:B------:R-:W-:Y:S02]  /*4cc0*/  ISETP.GE.AND P1, PT, R16, R212, PT ;  /* 0x000000d41000720c */ /* 0x000fe40003f26270 */
[----:B------:R-:W-:Y:S02]  /*4cd0*/  FSEL R166, R166, -INF , !P0 ;  /* 0xff800000a6a67808 */ /* 0x000fe40004000000 */
[----:B------:R-:W-:Y:S02]  /*4ce0*/  PLOP3.LUT P0, PT, PT, PT, UP0, 0x80, 0x0 ;  /* 0x000000000000781c */ /* 0x000fe40003f0f008 */
[C---:B------:R-:W-:Y:S01]  /*4cf0*/  ISETP.LT.OR P3, PT, R17.reuse, R213, P3 ;  /* 0x000000d51100720c */ /* 0x040fe20001f61670 */
[----:B------:R-:W4:Y:S01]  /*4d00*/  MUFU.TANH R142, R83 ;  /* 0x00000053008e7308 */ /* 0x000f220000002400 */
[----:B------:R-:W-:-:S02]  /*4d10*/  ISETP.LT.OR P5, PT, R17, R211, P5 ;  /* 0x000000d31100720c */ /* 0x000fc40002fa1670 */
[----:B------:R-:W-:Y:S02]  /*4d20*/  ISETP.LT.OR P1, PT, R16, R213, P1 ;  /* 0x000000d51000720c */ /* 0x000fe40000f21670 */
[C---:B------:R-:W-:Y:S02]  /*4d30*/  IADD3 R17, R36.reuse, 0x31, RZ ;  /* 0x0000003124117810 */ /* 0x040fe40007ffe0ff */
[C---:B------:R-:W-:Y:S01]  /*4d40*/  IADD3 R16, R36.reuse, 0x38, RZ ;  /* 0x0000003824107810 */ /* 0x040fe20007ffe0ff */
[----:B------:R-:W4:Y:S01]  /*4d50*/  MUFU.TANH R143, R68 ;  /* 0x00000044008f7308 */ /* 0x000f220000002400 */
[----:B------:R-:W-:Y:S02]  /*4d60*/  IADD3 R36, R36, 0x39, RZ ;  /* 0x0000003924247810 */ /* 0x000fe40007ffe0ff */
[----:B-1----:R-:W-:Y:S02]  /*4d70*/  FSEL R159, R159, -INF , !P6 ;  /* 0xff8000009f9f7808 */ /* 0x002fe40007000000 */
[----:B--2---:R-:W-:-:S02]  /*4d80*/  FSEL R165, R165, -INF , !P3 ;  /* 0xff800000a5a57808 */ /* 0x004fc40005800000 */
[----:B---3--:R-:W-:Y:S01]  /*4d90*/  FSEL R164, R164, -INF , !P5 ;  /* 0xff800000a4a47808 */ /* 0x008fe20006800000 */
[----:B------:R-:W-:Y:S01]  /*4da0*/  MUFU.TANH R141, R69 ;  /* 0x00000045008d7308 */ /* 0x000fe20000002400 */
[----:B------:R-:W-:Y:S02]  /*4db0*/  FSEL R161, R161, -INF , !P2 ;  /* 0xff800000a1a17808 */ /* 0x000fe40005000000 */
[----:B-----5:R-:W-:Y:S02]  /*4dc0*/  FSEL R170, R170, -INF , !P4 ;  /* 0xff800000aaaa7808 */ /* 0x020fe40006000000 */
[----:B------:R-:W-:Y:S02]  /*4dd0*/  FSEL R171, R171, -INF , !P1 ;  /* 0xff800000abab7808 */ /* 0x000fe40004800000 */
[C---:B------:R-:W-:Y:S01]  /*4de0*/  ISETP.GE.AND P6, PT, R17.reuse, R212, PT ;  /* 0x000000d41100720c */ /* 0x040fe20003fc6270 */
[----:B------:R-:W1:Y:S01]  /*4df0*/  MUFU.TANH R140, R70 ;  /* 0x00000046008c7308 */ /* 0x000e620000002400 */
[----:B------:R-:W-:Y:S01]  /*4e00*/  BAR.SYNC.DEFER_BLOCKING 0x0 ;  /* 0x0000000000007b1d */ /* 0x000fe20000010000 */
[----:B------:R-:W-:-:S02]  /*4e10*/  ISETP.GE.AND P3, PT, R17, R210, PT ;  /* 0x000000d21100720c */ /* 0x000fc40003f66270 */
[C---:B------:R-:W-:Y:S02]  /*4e20*/  ISETP.GE.AND P5, PT, R16.reuse, R212, PT ;  /* 0x000000d41000720c */ /* 0x040fe40003fa6270 */
[----:B------:R-:W-:Y:S02]  /*4e30*/  ISETP.GE.AND P2, PT, R16, R210, PT ;  /* 0x000000d21000720c */ /* 0x000fe40003f46270 */
[----:B------:R-:W2:Y:S01]  /*4e40*/  MUFU.TANH R160, R71 ;  /* 0x0000004700a07308 */ /* 0x000ea20000002400 */
        /* <DEDUP_REMOVED lines=8> */
[----:B----4-:R-:W-:Y:S02]  /*4ed0*/  FSEL R169, R169, -INF , !P6 ;  /* 0xff800000a9a97808 */ /* 0x010fe40007000000 */
[----:B------:R-:W-:-:S02]  /*4ee0*/  FSEL R142, R142, -INF , !P3 ;  /* 0xff8000008e8e7808 */ /* 0x000fc40005800000 */
[----:B------:R-:W-:Y:S02]  /*4ef0*/  FSEL R143, R143, -INF , !P5 ;  /* 0xff8000008f8f7808 */ /* 0x000fe40006800000 */
[----:B-1----:R-:W-:Y:S02]  /*4f00*/  FSEL R140, R140, -INF , !P2 ;  /* 0xff8000008c8c7808 */ /* 0x002fe40005000000 */
[----:B------:R-:W-:Y:S02]  /*4f10*/  FSEL R141, R141, -INF , !P4 ;  /* 0xff8000008d8d7808 */ /* 0x000fe40006000000 */
[----:B--2---:R-:W-:Y:S01]  /*4f20*/  FSEL R160, R160, -INF , !P1 ;  /* 0xff800000a0a07808 */ /* 0x004fe20004800000 */
        /* <DEDUP_REMOVED lines=102> */
.L_x_1142:
[----:B------:R-:W-:Y:S05]  /*5590*/  BSYNC B0 ;  /* 0x0000000000007941 */ /* 0x000fea0003800000 */
.L_x_1141:
[----:B------:R-:W0:Y:S02]  /*55a0*/  LDGDEPBAR ;  /* 0x00000000000079af */ /* 0x000e240000000000 */
.L_x_1140:
        /* <DEDUP_REMOVED lines=311> */
[----:B------:R-:W-:Y:S01]  /*6920*/  MOV R4, R134 ;  /* 0x0000008600047202 */ /* 0x000fe20000000f00 */
[----:B------:R-:W-:Y:S01]  /*6930*/  IMAD.U32 R0, RZ, RZ, UR13 ;  /* 0x0000000dff007e24 */ /* 0x000fe2000f8e00ff */
[----:B------:R-:W-:Y:S01]  /*6940*/  UISETP.GT.AND UP0, UPT, UR13, UR9, UPT ;  /* 0x000000090d00728c */ /* 0x000fe2000bf04270 */
[----:B------:R-:W-:Y:S01]  /*6950*/  IMAD.MOV.U32 R5, RZ, RZ, R219 ;  /* 0x000000ffff057224 */ /* 0x000fe200078e00db */
[----:B------:R-:W-:-:S03]  /*6960*/  UIMAD UR4, UR5, UR23, UR4 ;  /* 0x00000017050472a4 */ /* 0x000fc6000f8e0204 */
        /* <DEDUP_REMOVED lines=94> */
[----:B----4-:R-:W3:Y:S04]  /*6f50*/  LDSM.16.M88.4 R4, [R201+0x6000] ;  /* 0x00600000c904783b */ /* 0x010ee80000000200 */
[----:B------:R-:W5:Y:S04]  /*6f60*/  LDSM.16.M88.4 R32, [R201+0x6800] ;  /* 0x00680000c920783b */ /* 0x000f680000000200 */
[----:B------:R-:W-:Y:S04]  /*6f70*/  LDSM.16.M88.4 R164, [R200] ;  /* 0x00000000c8a4783b */ /* 0x000fe80000000200 */
[----:B------:R-:W4:Y:S04]  /*6f80*/  LDSM.16.M88.4 R136, [R199] ;  /* 0x00000000c788783b */ /* 0x000f280000000200 */
[----:B------:R-:W4:Y:S04]  /*6f90*/  LDSM.16.M88.4 R148, [R201+0x7000] ;  /* 0x00700000c994783b */ /* 0x000f280000000200 */
[----:B------:R-:W4:Y:S04]  /*6fa0*/  LDSM.16.M88.4 R140, [R201+0x7800] ;  /* 0x00780000c98c783b */ /* 0x000f280000000200 */
[----:B------:R-:W4:Y:S04]  /*6fb0*/  LDSM.16.M88.4 R28, [R191] ;  /* 0x00000000bf1c783b */ /* 0x000f280000000200 */
[----:B------:R-:W-:Y:S04]  /*6fc0*/  LDSM.16.M88.4 R160, [R198] ;  /* 0x00000000c6a0783b */ /* 0x000fe80000000200 */
[----:B-1----:R-:W1:Y:S04]  /*6fd0*/  LDSM.16.M88.4 R16, [R195+0x6000] ;  /* 0x00600000c310783b */ /* 0x002e680000000200 */
[----:B------:R-:W1:Y:S01]  /*6fe0*/  LDSM.16.M88.4 R24, [R190] ;  /* 0x00000000be18783b */ /* 0x000e620000000200 */
[C---:B---3--:R-:W-:Y:S03]  /*6ff0*/  HMMA.16816.F32 R8, R168.reuse, R4, RZ ;  /* 0x00000004a808723c */ /* 0x048fe600000018ff */
[----:B------:R-:W3:Y:S04]  /*7000*/  LDSM.16.M88.4 R172, [R189] ;  /* 0x00000000bdac783b */ /* 0x000ee80000000200 */
[----:B--2---:R-:W2:Y:S01]  /*7010*/  LDSM.16.M88.4 R12, [R195+0x6800] ;  /* 0x00680000c30c783b */ /* 0x004ea20000000200 */
[C---:B------:R-:W-:Y:S03]  /*7020*/  HMMA.16816.F32 R4, R168.reuse, R6, RZ ;  /* 0x00000006a804723c */ /* 0x040fe600000018ff */
[----:B------:R-:W-:Y:S04]  /*7030*/  LDSM.16.M88.4 R156, [R195+0x7000] ;  /* 0x00700000c39c783b */ /* 0x000fe80000000200 */
[----:B------:R-:W-:Y:S01]  /*7040*/  LDSM.16.M88.4 R176, [R195+0x7800] ;  /* 0x00780000c3b0783b */ /* 0x000fe20000000200 */
[C---:B-----5:R-:W-:Y:S03]  /*7050*/  HMMA.16816.F32 R20, R168.reuse, R32, RZ ;  /* 0x00000020a814723c */ /* 0x060fe600000018ff */
[----:B------:R-:W-:Y:S04]  /*7060*/  LDSM.16.M88.4 R224, [R188+0x3800] ;  /* 0x00380000bce0783b */ /* 0x000fe80000000200 */
[----:B------:R-:W0:Y:S01]  /*7070*/  LDGDEPBAR ;  /* 0x00000000000079af */ /* 0x000e220000000000 */
[----:B------:R-:W-:Y:S08]  /*7080*/  HMMA.16816.F32 R32, R168, R34, RZ ;  /* 0x00000022a820723c */ /* 0x000ff000000018ff */
[----:B----4-:R-:W-:Y:S08]  /*7090*/  HMMA.16816.F32 R8, R164, R136, R8 ;  /* 0x00000088a408723c */ /* 0x010ff00000001808 */
[C---:B------:R-:W-:Y:S08]  /*70a0*/  HMMA.16816.F32 R152, R168.reuse, R148, RZ ;  /* 0x00000094a898723c */ /* 0x040ff000000018ff */
[C---:B------:R-:W-:Y:S08]  /*70b0*/  HMMA.16816.F32 R148, R168.reuse, R150, RZ ;  /* 0x00000096a894723c */ /* 0x040ff000000018ff */
[----:B------:R-:W-:Y:S08]  /*70c0*/  HMMA.16816.F32 R144, R168, R140, RZ ;  /* 0x0000008ca890723c */ /* 0x000ff000000018ff */
[----:B------:R-:W-:Y:S01]  /*70d0*/  HMMA.16816.F32 R4, R164, R138, R4 ;  /* 0x0000008aa404723c */ /* 0x000fe20000001804 */
[----:B------:R-:W-:Y:S07]  /*70e0*/  LDSM.16.M88.4 R136, [R197] ;  /* 0x00000000c588783b */ /* 0x000fee0000000200 */
[----:B------:R-:W-:Y:S01]  /*70f0*/  HMMA.16816.F32 R168, R168, R142, RZ ;  /* 0x0000008ea8a8723c */ /* 0x000fe200000018ff */
[----:B------:R-:W4:Y:S07]  /*7100*/  LDSM.16.M88.4 R140, [R188] ;  /* 0x00000000bc8c783b */ /* 0x000f2e0000000200 */
[C---:B------:R-:W-:Y:S08]  /*7110*/  HMMA.16816.F32 R20, R164.reuse, R28, R20 ;  /* 0x0000001ca414723c */ /* 0x040ff00000001814 */
[----:B------:R-:W-:Y:S01]  /*7120*/  HMMA.16816.F32 R32, R164, R30, R32 ;  /* 0x0000001ea420723c */ /* 0x000fe20000001820 */
[----:B------:R-:W5:Y:S07]  /*7130*/  LDSM.16.M88.4 R28, [R188+0x800] ;  /* 0x00080000bc1c783b */ /* 0x000f6e0000000200 */
[C---:B-1----:R-:W-:Y:S08]  /*7140*/  HMMA.16816.F32 R8, R160.reuse, R16, R8 ;  /* 0x00000010a008723c */ /* 0x042ff00000001808 */
[----:B------:R-:W-:Y:S01]  /*7150*/  HMMA.16816.F32 R4, R160, R18, R4 ;  /* 0x00000012a004723c */ /* 0x000fe20000001804 */
        /* <DEDUP_REMOVED lines=9> */
[----:B------:R-:W-:Y:S01]  /*71f0*/  HMMA.16816.F32 R32, R160, R14, R32 ;  /* 0x0000000ea020723c */ /* 0x000fe20000001820 */
[----:B------:R-:W2:Y:S07]  /*7200*/  LDSM.16.M88.4 R12, [R201+0x8800] ;  /* 0x00880000c90c783b */ /* 0x000eae0000000200 */
[C---:B----4-:R-:W-:Y:S08]  /*7210*/  HMMA.16816.F32 R8, R136.reuse, R140, R8 ;  /* 0x0000008c8808723c */ /* 0x050ff00000001808 */
[----:B------:R-:W-:Y:S01]  /*7220*/  HMMA.16816.F32 R4, R136, R142, R4 ;  /* 0x0000008e8804723c */ /* 0x000fe20000001804 */
[----:B------:R-:W-:Y:S07]  /*7230*/  LDSM.16.M88.4 R140, [R187] ;  /* 0x00000000bb8c783b */ /* 0x000fee0000000200 */
[C---:B------:R-:W-:Y:S08]  /*7240*/  HMMA.16816.F32 R152, R160.reuse, R156, R152 ;  /* 0x0000009ca098723c */ /* 0x040ff00000001898 */
[C---:B------:R-:W-:Y:S01]  /*7250*/  HMMA.16816.F32 R148, R160.reuse, R158, R148 ;  /* 0x0000009ea094723c */ /* 0x040fe20000001894 */
[----:B------:R-:W-:Y:S07]  /*7260*/  LDSM.16.M88.4 R156, [R201+0x9000] ;  /* 0x00900000c99c783b */ /* 0x000fee0000000200 */
[C---:B------:R-:W-:Y:S08]  /*7270*/  HMMA.16816.F32 R144, R160.reuse, R176, R144 ;  /* 0x000000b0a090723c */ /* 0x040ff00000001890 */
[----:B------:R-:W-:Y:S01]  /*7280*/  HMMA.16816.F32 R168, R160, R178, R168 ;  /* 0x000000b2a0a8723c */ /* 0x000fe200000018a8 */
[----:B------:R-:W4:Y:S04]  /*7290*/  LDSM.16.M88.4 R160, [R200+0x2000] ;  /* 0x00200000c8a0783b */ /* 0x000f280000000200 */
[----:B------:R-:W2:Y:S03]  /*72a0*/  LDSM.16.M88.4 R176, [R201+0x9800] ;  /* 0x00980000c9b0783b */ /* 0x000ea60000000200 */
[C---:B-----5:R-:W-:Y:S08]  /*72b0*/  HMMA.16816.F32 R20, R136.reuse, R28, R20 ;  /* 0x0000001c8814723c */ /* 0x060ff00000001814 */
[----:B------:R-:W-:Y:S01]  /*72c0*/  HMMA.16816.F32 R32, R136, R30, R32 ;  /* 0x0000001e8820723c */ /* 0x000fe20000001820 */
[----:B------:R-:W5:Y:S07]  /*72d0*/  LDSM.16.M88.4 R28, [R186] ;  /* 0x00000000ba1c783b */ /* 0x000f6e0000000200 */
[C---:B-1----:R-:W-:Y:S08]  /*72e0*/  HMMA.16816.F32 R8, R172.reuse, R16, R8 ;  /* 0x00000010ac08723c */ /* 0x042ff00000001808 */
[----:B------:R-:W-:Y:S01]  /*72f0*/  HMMA.16816.F32 R4, R172, R18, R4 ;  /* 0x00000012ac04723c */ /* 0x000fe20000001804 */
[----:B------:R-:W-:Y:S07]  /*7300*/  LDSM.16.M88.4 R16, [R195+0x8000] ;  /* 0x00800000c310783b */ /* 0x000fee0000000200 */
        /* <DEDUP_REMOVED lines=8> */
[----:B------:R-:W-:Y:S01]  /*7390*/  HMMA.16816.F32 R32, R172, R14, R32 ;  /* 0x0000000eac20723c */ /* 0x000fe20000001820 */
[----:B------:R-:W2:Y:S07]  /*73a0*/  LDSM.16.M88.4 R12, [R195+0x8800] ;  /* 0x00880000c30c783b */ /* 0x000eae0000000200 */
[C---:B----4-:R-:W-:Y:S08]  /*73b0*/  HMMA.16816.F32 R8, R160.reuse, R140, R8 ;  /* 0x0000008ca008723c */ /* 0x050ff00000001808 */
        /* <DEDUP_REMOVED lines=11> */
[----:B------:R-:W4:Y:S07]  /*7470*/  LDSM.16.M88.4 R28, [R188+0x2000] ;  /* 0x00200000bc1c783b */ /* 0x000f2e0000000200 */
        /* <DEDUP_REMOVED lines=8> */
[----:B------:R-:W-:Y:S04]  /*7500*/  LDSM.16.M88.4 R164, [R202+0x4000] ;  /* 0x00400000caa4783b */ /* 0x000fe80000000200 */
[----:B------:R-:W-:Y:S03]  /*7510*/  LDSM.16.M88.4 R160, [R201+0xb000] ;  /* 0x00b00000c9a0783b */ /* 0x000fe60000000200 */
[C---:B--2---:R-:W-:Y:S08]  /*7520*/  HMMA.16816.F32 R20, R136.reuse, R12, R20 ;  /* 0x0000000c8814723c */ /* 0x044ff00000001814 */
[----:B------:R-:W-:Y:S01]  /*7530*/  HMMA.16816.F32 R32, R136, R14, R32 ;  /* 0x0000000e8820723c */ /* 0x000fe20000001820 */
[----:B------:R-:W1:Y:S07]  /*7540*/  LDSM.16.M88.4 R12, [R201+0xa000] ;  /* 0x00a00000c90c783b */ /* 0x000e6e0000000200 */
[C---:B----4-:R-:W-:Y:S08]  /*7550*/  HMMA.16816.F32 R8, R172.reuse, R28, R8 ;  /* 0x0000001cac08723c */ /* 0x050ff00000001808 */
        /* <DEDUP_REMOVED lines=106> */
[----:B------:R-:W1:Y:S01]  /*7c00*/  MUFU.TANH R4, R4 ;  /* 0x0000000400047308 */ /* 0x000e620000002400 */
[----:B------:R-:W-:-:S02]  /*7c10*/  FMUL.FTZ R157, R169, c[0x0][0x2ec] ;  /* 0x0000bb00a99d7a20 */ /* 0x000fc40000410000 */
[----:B------:R-:W-:Y:S02]  /*7c20*/  FMUL.FTZ R141, R170, c[0x0][0x2ec] ;  /* 0x0000bb00aa8d7a20 */ /* 0x000fe40000410000 */
[----:B-----5:R-:W-:-:S03]  /*7c30*/  FMUL.FTZ R153, R171, c[0x0][0x2ec] ;  /* 0x0000bb00ab997a20 */ /* 0x020fc60000410000 */
[----:B------:R1:W1:Y:S08]  /*7c40*/  MUFU.TANH R227, R152 ;  /* 0x0000009800e37308 */ /* 0x0002700000002400 */
[----:B------:R1:W1:Y:S08]  /*7c50*/  MUFU.TANH R177, R154 ;  /* 0x0000009a00b17308 */ /* 0x0002700000002400 */
[----:B------:R1:W1:Y:S08]  /*7c60*/  MUFU.TANH R223, R160 ;  /* 0x000000a000df7308 */ /* 0x0002700000002400 */
[----:B------:R-:W1:Y:S08]  /*7c70*/  MUFU.TANH R179, R179 ;  /* 0x000000b300b37308 */ /* 0x000e700000002400 */
[----:B------:R1:W1:Y:S08]  /*7c80*/  MUFU.TANH R173, R162 ;  /* 0x000000a200ad7308 */ /* 0x0002700000002400 */
[----:B------:R-:W1:Y:S08]  /*7c90*/  MUFU.TANH R5, R5 ;  /* 0x0000000500057308 */ /* 0x000e700000002400 */
        /* <DEDUP_REMOVED lines=10> */
[----:B--234-:R-:W-:Y:S01]  /*7d40*/  UIADD3 UR12, UR8, -0x3, URZ ;  /* 0xfffffffd080c7890 */ /* 0x01cfe2000fffe03f */
        /* <DEDUP_REMOVED lines=25> */
[----:B------:R-:W-:Y:S02]  /*7ee0*/  @!P4 LEA R16, P0, R6, c[0x0][0x168], 0x1 ;  /* 0x00005a000610ca11 */ /* 0x000fe400078008ff */
[----:B------:R-:W-:Y:S01]  /*7ef0*/  IADD3.X R7, R12, UR7, RZ, P5, !PT ;  /* 0x000000070c077c10 */ /* 0x000fe2000affe4ff */
[----:B------:R-:W-:Y:S01]  /*7f00*/  @!PT LDS RZ, [RZ] ;  /* 0x00000000fffff984 */ /* 0x000fe20000000800 */
[----:B------:R-:W-:Y:S01]  /*7f10*/  @!PT LDS RZ, [RZ] ;  /* 0x00000000fffff984 */ /* 0x000fe20000000800 */
[----:B------:R-:W-:Y:S01]  /*7f20*/  @!PT LDS RZ, [RZ] ;  /* 0x00000000fffff984 */ /* 0x000fe20000000800 */
[----:B------:R4:W-:Y:S01]  /*7f30*/  @!P3 LDGSTS.E.BYPASS.LTC128B.128 [R205+0x8000], [R24.64+0x80] ;  /* 0x0800008018cdbfae */ /* 0x0009e2000b901d52 */
[C---:B------:R-:W-:Y:S02]  /*7f40*/  @!P3 LEA R30, P5, R6.reuse, c[0x0][0x168], 0x1 ;  /* 0x00005a00061eba11 */ /* 0x040fe400078a08ff */
[C---:B------:R-:W-:Y:S01]  /*7f50*/  @!P4 LEA.HI.X R17, R6.reuse, c[0x0][0x16c], R7, 0x1, P0 ;  /* 0x00005b000611ca11 */ /* 0x040fe200000f0c07 */
[----:B------:R2:W-:Y:S01]  /*7f60*/  @P2 STS.128 [R205+0xa000], RZ ;  /* 0x00a000ffcd002388 */ /* 0x0005e20000000c00 */
[----:B------:R-:W-:-:S02]  /*7f70*/  @!P2 LEA R28, P0, R6, c[0x0][0x168], 0x1 ;  /* 0x00005a00061caa11 */ /* 0x000fc400078008ff */
[C---:B------:R-:W-:Y:S01]  /*7f80*/  IADD3 R12, P1, R6.reuse, UR6, RZ ;  /* 0x00000006060c7c10 */ /* 0x040fe2000ff3e0ff */
[----:B------:R-:W-:Y:S01]  /*7f90*/  @!PT LDS RZ, [RZ] ;  /* 0x00000000fffff984 */ /* 0x000fe20000000800 */
[----:B------:R-:W-:Y:S01]  /*7fa0*/  @!PT LDS RZ, [RZ] ;  /* 0x00000000fffff984 */ /* 0x000fe20000000800 */
[----:B------:R-:W-:Y:S01]  /*7fb0*/  @!PT LDS RZ, [RZ] ;  /* 0x00000000fffff984 */ /* 0x000fe20000000800 */
[----:B------:R5:W-:Y:S01]  /*7fc0*/  @!P2 LDGSTS.E.BYPASS.LTC128B.128 [R205+0xa000], [R18.64+0x100] ;  /* 0x0a00010012cdafae */ /* 0x000be2000b901d52 */
[C-C-:B------:R-:W-:Y:S02]  /*7fd0*/  @!P3 LEA.HI.X R31, R6.reuse, c[0x0][0x16c], R7.reuse, 0x1, P5 ;  /* 0x00005b00061fba11 */ /* 0x140fe400028f0c07 */
[----:B------:R-:W-:Y:S01]  /*7fe0*/  @!P2 LEA.HI.X R29, R6, c[0x0][0x16c], R7, 0x1, P0 ;  /* 0x00005b00061daa11 */ /* 0x000fe200000f0c07 */
[----:B------:R2:W-:Y:S01]  /*7ff0*/  @P4 STS.128 [R205+0x6800], RZ ;  /* 0x006800ffcd004388 */ /* 0x0005e20000000c00 */
[----:B------:R-:W-:Y:S02]  /*8000*/  IADD3.X R7, R7, UR7, RZ, P1, !PT ;  /* 0x0000000707077c10 */ /* 0x000fe40008ffe4ff */
[C---:B------:R-:W-:Y:S01]  /*8010*/  IADD3 R6, P6, R12.reuse, UR6, RZ ;  /* 0x000000060c067c10 */ /* 0x040fe2000ffde0ff */
[----:B------:R-:W-:Y:S01]  /*8020*/  @!PT LDS RZ, [RZ] ;  /* 0x00000000fffff984 */ /* 0x000fe20000000800 */
[----:B------:R-:W-:Y:S01]  /*8030*/  @!PT LDS RZ, [RZ] ;  /* 0x00000000fffff984 */ /* 0x000fe20000000800 */
[----:B------:R-:W-:Y:S01]  /*8040*/  @!PT LDS RZ, [RZ] ;  /* 0x00000000fffff984 */ /* 0x000fe20000000800 */
[----:B------:R1:W-:Y:S01]  /*8050*/  @!P4 LDGSTS.E.BYPASS.LTC128B.128 [R205+0x6800], [R16.64] ;  /* 0x0680000010cdcfae */ /* 0x0003e2000b901d52 */
[----:B---3--:R-:W-:-:S03]  /*8060*/  @!P4 LEA R14, P5, R12, c[0x0][0x168], 0x1 ;  /* 0x00005a000c0eca11 */ /* 0x008fc600078a08ff */
[----:B------:R2:W-:Y:S01]  /*8070*/  @P3 STS.128 [R205+0x8800], RZ ;  /* 0x008800ffcd003388 */ /* 0x0005e20000000c00 */
[----:B------:R-:W-:-:S03]  /*8080*/  @!P4 LEA.HI.X R15, R12, c[0x0][0x16c], R7, 0x1, P5 ;  /* 0x00005b000c0fca11 */ /* 0x000fc600028f0c07 */
[----:B------:R-:W-:Y:S01]  /*8090*/  @!PT LDS RZ, [RZ] ;  /* 0x00000000fffff984 */ /* 0x000fe20000000800 */
[----:B------:R-:W-:Y:S01]  /*80a0*/  @!PT LDS RZ, [RZ] ;  /* 0x00000000fffff984 */ /* 0x000fe20000000800 */
[----:B------:R-:W-:Y:S01]  /*80b0*/  @!PT LDS RZ, [RZ] ;  /* 0x00000000fffff984 */ /* 0x000fe20000000800 */
[----:B------:R2:W-:Y:S01]  /*80c0*/  @!P3 LDGSTS.E.BYPASS.LTC128B.128 [R205+0x8800], [R30.64+0x80] ;  /* 0x088000801ecdbfae */ /* 0x0005e2000b901d52 */
[----:B------:R-:W-:Y:S02]  /*80d0*/  @!P4 LEA R26, P5, R6, c[0x0][0x168], 0x1 ;  /* 0x00005a00061aca11 */ /* 0x000fe400078a08ff */
[C---:B----4-:R-:W-:Y:S01]  /*80e0*/  @!P3 LEA R24, P0, R12.reuse, c[0x0][0x168], 0x1 ;  /* 0x00005a000c18ba11 */ /* 0x050fe200078008ff */
[----:B------:R2:W-:Y:S03]  /*80f0*/  @P2 STS.128 [R205+0xa800], RZ ;  /* 0x00a800ffcd002388 */ /* 0x0005e60000000c00 */
[C---:B------:R-:W-:Y:S01]  /*8100*/  @!P3 LEA.HI.X R25, R12.reuse, c[0x0][0x16c], R7, 0x1, P0 ;  /* 0x00005b000c19ba11 */ /* 0x040fe200000f0c07 */
[----:B------:R-:W-:Y:S01]  /*8110*/  @!PT LDS RZ, [RZ] ;  /* 0x00000000fffff984 */ /* 0x000fe20000000800 */
[----:B------:R-:W-:Y:S01]  /*8120*/  @!PT LDS RZ, [RZ] ;  /* 0x00000000fffff984 */ /* 0x000fe20000000800 */
[----:B------:R-:W-:Y:S01]  /*8130*/  @!PT LDS RZ, [RZ] ;  /* 0x00000000fffff984 */ /* 0x000fe20000000800 */
[----:B------:R2:W-:Y:S01]  /*8140*/  @!P2 LDGSTS.E.BYPASS.LTC128B.128 [R205+0xa800], [R28.64+0x100] ;  /* 0x0a8001001ccdafae */ /* 0x0005e2000b901d52 */
[----:B-----5:R-:W-:-:S03]  /*8150*/  @!P2 LEA R18, P1, R12, c[0x0][0x168], 0x1 ;  /* 0x00005a000c12aa11 */ /* 0x020fc600078208ff */
[----:B------:R2:W-:Y:S01]  /*8160*/  @P4 STS.128 [R205+0x7000], RZ ;  /* 0x007000ffcd004388 */ /* 0x0005e20000000c00 */
[----:B------:R-:W-:-:S03]  /*8170*/  @!P2 LEA.HI.X R19, R12, c[0x0][0x16c], R7, 0x1, P1 ;  /* 0x00005b000c13aa11 */ /* 0x000fc600008f0c07 */
[----:B------:R-:W-:Y:S01]  /*8180*/  @!PT LDS RZ, [RZ] ;  /* 0x00000000fffff984 */ /* 0x000fe20000000800 */
[----:B------:R-:W-:Y:S01]  /*8190*/  @!PT LDS RZ, [RZ] ;  /* 0x00000000fffff984 */ /* 0x000fe20000000800 */
[----:B------:R-:W-:Y:S01]  /*81a0*/  @!PT LDS RZ, [RZ] ;  /* 0x00000000fffff984 */ /* 0x000fe20000000800 */
[----:B------:R2:W-:Y:S01]  /*81b0*/  @!P4 LDGSTS.E.BYPASS.LTC128B.128 [R205+0x7000], [R14.64] ;  /* 0x070000000ecdcfae */ /* 0x0005e2000b901d52 */
[----:B------:R-:W-:Y:S02]  /*81c0*/  IADD3.X R7, R7, UR7, RZ, P6, !PT ;  /* 0x0000000707077c10 */ /* 0x000fe4000b7fe4ff */
[C---:B-1----:R-:W-:Y:S01]  /*81d0*/  @!P3 LEA R16, P0, R6.reuse, c[0x0][0x168], 0x1 ;  /* 0x00005a000610ba11 */ /* 0x042fe200078008ff */
        /* <DEDUP_REMOVED lines=30> */
.L_x_1146:
[----:B------:R-:W-:Y:S05]  /*83c0*/  BSYNC B0 ;  /* 0x0000000000007941 */ /* 0x000fea0003800000 */
.L_x_1145:
[----:B------:R-:W0:Y:S02]  /*83d0*/  LDGDEPBAR ;  /* 0x00000000000079af */ /* 0x000e240000000000 */
.L_x_1144:
[----:B--234-:R-:W-:-:S04]  /*83e0*/  IMAD.U32 R7, RZ, RZ, UR13 ;  /* 0x0000000dff077e24 */ /* 0x01cfc8000f8e00ff */
[----:B------:R-:W-:-:S05]  /*83f0*/  IMAD R6, R7, 0x40, R216 ;  /* 0x0000004007067824 */ /* 0x000fca00078e02d8 */
[C---:B------:R-:W-:Y:S02]  /*8400*/  IADD3 R11, R6.reuse, 0x1, RZ ;  /* 0x00000001060b7810 */ /* 0x040fe40007ffe0ff */
[CC--:B------:R-:W-:Y:S02]  /*8410*/  ISETP.GE.AND P3, PT, R6.reuse, R212.reuse, PT ;  /* 0x000000d40600720c */ /* 0x0c0fe40003f66270 */
[C---:B------:R-:W-:Y:S02]  /*8420*/  ISETP.GE.AND P2, PT, R11.reuse, R212, PT ;  /* 0x000000d40b00720c */ /* 0x040fe40003f46270 */
[C---:B------:R-:W-:Y:S02]  /*8430*/  ISETP.GE.AND P5, PT, R11.reuse, R210, PT ;  /* 0x000000d20b00720c */ /* 0x040fe40003fa6270 */
[----:B------:R-:W-:Y:S02]  /*8440*/  IADD3 R7, R6, 0x8, RZ ;  /* 0x0000000806077810 */ /* 0x000fe40007ffe0ff */
[----:B------:R-:W-:-:S02]  /*8450*/  ISETP.LT.OR P2, PT, R11, R213, P2 ;  /* 0x000000d50b00720c */ /* 0x000fc40001741670 */
[----:B------:R-:W-:Y:S02]  /*8460*/  ISETP.LT.OR P5, PT, R11, R211, P5 ;  /* 0x000000d30b00720c */ /* 0x000fe40002fa1670 */
[C---:B------:R-:W-:Y:S02]  /*8470*/  ISETP.LT.OR P3, PT, R6.reuse, R213, P3 ;  /* 0x000000d50600720c */ /* 0x040fe40001f61670 */
[C---:B------:R-:W-:Y:S02]  /*8480*/  IADD3 R11, R6.reuse, 0x9, RZ ;  /* 0x00000009060b7810 */ /* 0x040fe40007ffe0ff */
[C---:B------:R-:W-:Y:S02]  /*8490*/  ISETP.GE.AND P1, PT, R7.reuse, R212, PT ;  /* 0x000000d40700720c */ /* 0x040fe40003f26270 */
[-C--:B------:R-:W-:Y:S02]  /*84a0*/  ISETP.GE.AND P4, PT, R7, R210.reuse, PT ;  /* 0x000000d20700720c */ /* 0x080fe40003f86270 */
[----:B------:R-:W-:-:S02]  /*84b0*/  ISETP.GE.AND P6, PT, R6, R210, PT ;  /* 0x000000d20600720c */ /* 0x000fc40003fc6270 */
[----:B------:R-:W-:Y:S02]  /*84c0*/  FSEL R15, R0, -INF , !P3 ;  /* 0xff800000000f7808 */ /* 0x000fe40005800000 */
[C---:B------:R-:W-:Y:S02]  /*84d0*/  ISETP.GE.AND P0, PT, R11.reuse, R212, PT ;  /* 0x000000d40b00720c */ /* 0x040fe40003f06270 */
[----:B------:R-:W-:Y:S02]  /*84e0*/  ISETP.GE.AND P3, PT, R11, R210, PT ;  /* 0x000000d20b00720c */ /* 0x000fe40003f66270 */
[C---:B------:R-:W-:Y:S02]  /*84f0*/  ISETP.LT.OR P1, PT, R7.reuse, R213, P1 ;  /* 0x000000d50700720c */ /* 0x040fe40000f21670 */
[-C--:B------:R-:W-:Y:S02]  /*8500*/  ISETP.LT.OR P4, PT, R7, R211.reuse, P4 ;  /* 0x000000d30700720c */ /* 0x080fe40002781670 */
[----:B------:R-:W-:-:S02]  /*8510*/  ISETP.LT.OR P6, PT, R6, R211, P6 ;  /* 0x000000d30600720c */ /* 0x000fc400037c1670 */
[----:B-1----:R-:W-:Y:S02]  /*8520*/  FSEL R13, R2, -INF , !P2 ;  /* 0xff800000020d7808 */ /* 0x002fe40005000000 */
[C---:B------:R-:W-:Y:S02]  /*8530*/  IADD3 R7, R6.reuse, 0x10, RZ ;  /* 0x0000001006077810 */ /* 0x040fe40007ffe0ff */
[----:B------:R-:W-:Y:S02]  /*8540*/  IADD3 R2, R6, 0x11, RZ ;  /* 0x0000001106027810 */ /* 0x000fe40007ffe0ff */
[C---:B------:R-:W-:Y:S02]  /*8550*/  ISETP.LT.OR P0, PT, R11.reuse, R213, P0 ;  /* 0x000000d50b00720c */ /* 0x040fe40000701670 */
[----:B------:R-:W-:Y:S02]  /*8560*/  ISETP.LT.OR P3, PT, R11, R211, P3 ;  /* 0x000000d30b00720c */ /* 0x000fe40001f61670 */
[----:B------:R-:W-:-:S02]  /*8570*/  FSEL R133, R133, -INF , !P6 ;  /* 0xff80000085857808 */ /* 0x000fc40007000000 */
[----:B------:R-:W-:Y:S02]  /*8580*/  FSEL R11, R136, -INF , !P5 ;  /* 0xff800000880b7808 */ /* 0x000fe40006800000 */
[----:B------:R-:W-:Y:S02]  /*8590*/  FSEL R137, R137, -INF , !P1 ;  /* 0xff80000089897808 */ /* 0x000fe40004800000 */
[CC--:B------:R-:W-:Y:S02]  /*85a0*/  ISETP.GE.AND P6, PT, R7.reuse, R212.reuse, PT ;  /* 0x000000d40700720c */ /* 0x0c0fe40003fc6270 */
[C---:B------:R-:W-:Y:S02]  /*85b0*/  ISETP.GE.AND P5, PT, R2.reuse, R212, PT ;  /* 0x000000d40200720c */ /* 0x040fe40003fa6270 */
[----:B------:R-:W-:Y:S02]  /*85c0*/  ISETP.GE.AND P1, PT, R2, R210, PT ;  /* 0x000000d20200720c */ /* 0x000fe40003f26270 */
[----:B------:R-:W-:-:S02]  /*85d0*/  ISETP.LT.OR P6, PT, R7, R213, P6 ;  /* 0x000000d50700720c */ /* 0x000fc400037c1670 */
[C---:B------:R-:W-:Y:S02]  /*85e0*/  ISETP.LT.OR P5, PT, R2.reuse, R213, P5 ;  /* 0x000000d50200720c */ /* 0x040fe40002fa1670 */
[-C--:B------:R-:W-:Y:S02]  /*85f0*/  ISETP.LT.OR P1, PT, R2, R211.reuse, P1 ;  /* 0x000000d30200720c */ /* 0x080fe40000f21670 */
[C---:B------:R-:W-:Y:S02]  /*8600*/  ISETP.GE.AND P2, PT, R7.reuse, R210, PT ;  /* 0x000000d20700720c */ /* 0x040fe40003f46270 */
[----:B------:R-:W-:Y:S02]  /*8610*/  IADD3 R2, R6, 0x19, RZ ;  /* 0x0000001906027810 */ /* 0x000fe40007ffe0ff */
[----:B------:R-:W-:Y:S02]  /*8620*/  FSEL R35, R20, -INF , !P6 ;  /* 0xff80000014237808 */ /* 0x000fe40007000000 */
[----:B------:R-:W-:-:S02]  /*8630*/  ISETP.LT.OR P2, PT, R7, R211, P2 ;  /* 0x000000d30700720c */ /* 0x000fc40001741670 */
[----:B------:R-:W-:Y:S02]  /*8640*/  ISETP.GE.AND P6, PT, R2, R210, PT ;  /* 0x000000d20200720c */ /* 0x000fe40003fc6270 */
[----:B------:R-:W-:Y:S02]  /*8650*/  FSEL R27, R8, -INF , !P2 ;  /* 0xff800000081b7808 */ /* 0x000fe40005000000 */
[----:B------:R-:W-:Y:S02]  /*8660*/  ISETP.LT.OR P6, PT, R2, R211, P6 ;  /* 0x000000d30200720c */ /* 0x000fe400037c1670 */
[----:B------:R-:W-:Y:S02]  /*8670*/  FMNMX.FTZ R8, R132, R15, !PT ;  /* 0x0000000f84087209 */ /* 0x000fe40007810000 */
[----:B------:R-:W-:Y:S02]  /*8680*/  FSEL R33, R21, -INF , !P5 ;  /* 0xff80000015217808 */ /* 0x000fe40006800000 */
[----:B------:R-:W-:-:S02]  /*8690*/  FSEL R21, R4, -INF , !P6 ;  /* 0xff80000004157808 */ /* 0x000fc40007000000 */
[----:B------:R-:W-:Y:S02]  /*86a0*/  IADD3 R0, R6, 0x18, RZ ;  /* 0x0000001806007810 */ /* 0x000fe40007ffe0ff */
[----:B------:R-:W-:Y:S02]  /*86b0*/  FMNMX.FTZ R4, R13, R8, !PT ;  /* 0x000000080d047209 */ /* 0x000fe40007810000 */
[----:B------:R-:W-:Y:S02]  /*86c0*/  FSEL R139, R139, -INF , !P4 ;  /* 0xff8000008b8b7808 */ /* 0x000fe40006000000 */
[----:B------:R-:W-:Y:S02]  /*86d0*/  FSEL R17, R138, -INF , !P0 ;  /* 0xff8000008a117808 */ /* 0x000fe40004000000 */
[C---:B------:R-:W-:Y:S02]  /*86e0*/  ISETP.GE.AND P4, PT, R0.reuse, R212, PT ;  /* 0x000000d40000720c */ /* 0x040fe40003f86270 */
[----:B------:R-:W-:-:S02]  /*86f0*/  ISETP.GE.AND P0, PT, R0, R210, PT ;  /* 0x000000d20000720c */ /* 0x000fc40003f06270 */
[----:B------:R-:W-:Y:S02]  /*8700*/  FMNMX.FTZ R4, R137, R4, !PT ;  /* 0x0000000489047209 */ /* 0x000fe40007810000 */
[C---:B------:R-:W-:Y:S02]  /*8710*/  ISETP.LT.OR P4, PT, R0.reuse, R213, P4 ;  /* 0x000000d50000720c */ /* 0x040fe40002781670 */
[----:B------:R-:W-:Y:S02]  /*8720*/  ISETP.LT.OR P0, PT, R0, R211, P0 ;  /* 0x000000d30000720c */ /* 0x000fe40000701670 */
[----:B------:R-:W-:Y:S02]  /*8730*/  FSEL R7, R148, -INF , !P3 ;  /* 0xff80000094077808 */ /* 0x000fe40005800000 */
[----:B------:R-:W-:Y:S02]  /*8740*/  FMNMX.FTZ R4, R17, R4, !PT ;  /* 0x0000000411047209 */ /* 0x000fe40007810000 */
[----:B------:R-:W-:-:S02]  /*8750*/  IADD3 R0, R6, 0x20, RZ ;  /* 0x0000002006007810 */ /* 0x000fc40007ffe0ff */
[----:B------:R-:W-:Y:S02]  /*8760*/  ISETP.GE.AND P3, PT, R2, R212, PT ;  /* 0x000000d40200720c */ /* 0x000fe40003f66270 */
[----:B------:R-:W-:Y:S02]  /*8770*/  FMNMX.FTZ R8, R35, R4, !PT ;  /* 0x0000000423087209 */ /* 0x000fe40007810000 */
[C---:B------:R-:W-:Y:S02]  /*8780*/  ISETP.GE.AND P2, PT, R0.reuse, R212, PT ;  /* 0x000000d40000720c */ /* 0x040fe40003f46270 */
[----:B------:R-:W-:Y:S02]  /*8790*/  ISETP.GE.AND P5, PT, R0, R210, PT ;  /* 0x000000d20000720c */ /* 0x000fe40003fa6270 */
[----:B------:R-:W-:Y:S02]  /*87a0*/  ISETP.LT.OR P3, PT, R2, R213, P3 ;  /* 0x000000d50200720c */ /* 0x000fe40001f61670 */
[----:B------:R-:W-:-:S02]  /*87b0*/  FMNMX.FTZ R4, R3, R133, !PT ;  /* 0x0000008503047209 */ /* 0x000fc40007810000 */
[----:B------:R-:W-:Y:S02]  /*87c0*/  IADD3 R2, R6, 0x21, RZ ;  /* 0x0000002106027810 */ /* 0x000fe40007ffe0ff */
[----:B------:R-:W-:Y:S02]  /*87d0*/  FSEL R31, R23, -INF , !P4 ;  /* 0xff800000171f7808 */ /* 0x000fe40006000000 */
[----:B------:R-:W-:Y:S02]  /*87e0*/  FMNMX.FTZ R8, R33, R8, !PT ;  /* 0x0000000821087209 */ /* 0x000fe40007810000 */
[C---:B------:R-:W-:Y:S02]  /*87f0*/  ISETP.LT.OR P2, PT, R0.reuse, R213, P2 ;  /* 0x000000d50000720c */ /* 0x040fe40001741670 */
[----:B------:R-:W-:Y:S02]  /*8800*/  ISETP.LT.OR P5, PT, R0, R211, P5 ;  /* 0x000000d30000720c */ /* 0x000fe40002fa1670 */
[----:B------:R-:W-:-:S02]  /*8810*/  FSEL R25, R9, -INF , !P1 ;  /* 0xff80000009197808 */ /* 0x000fc40004800000 */
[----:B------:R-:W-:Y:S02]  /*8820*/  FMNMX.FTZ R4, R11, R4, !PT ;  /* 0x000000040b047209 */ /* 0x000fe40007810000 */
[----:B------:R-:W-:Y:S02]  /*8830*/  IADD3 R0, R6, 0x28, RZ ;  /* 0x0000002806007810 */ /* 0x000fe40007ffe0ff */
[C---:B------:R-:W-:Y:S02]  /*8840*/  ISETP.GE.AND P1, PT, R2.reuse, R212, PT ;  /* 0x000000d40200720c */ /* 0x040fe40003f26270 */
[----:B------:R-:W-:Y:S02]  /*8850*/  ISETP.GE.AND P4, PT, R2, R210, PT ;  /* 0x000000d20200720c */ /* 0x000fe40003f86270 */
[----:B------:R-:W-:Y:S02]  /*8860*/  FSEL R29, R22, -INF , !P3 ;  /* 0xff800000161d7808 */ /* 0x000fe40005800000 */
[----:B------:R-:W-:-:S02]  /*8870*/  FMNMX.FTZ R8, R31, R8, !PT ;  /* 0x000000081f087209 */ /* 0x000fc40007810000 */
[----:B------:R-:W-:Y:S02]  /*8880*/  FSEL R23, R10, -INF , !P0 ;  /* 0xff8000000a177808 */ /* 0x000fe40004000000 */
[----:B------:R-:W-:Y:S02]  /*8890*/  FMNMX.FTZ R4, R139, R4, !PT ;  /* 0x000000048b047209 */ /* 0x000fe40007810000 */
[C---:B------:R-:W-:Y:S02]  /*88a0*/  ISETP.GE.AND P0, PT, R0.reuse, R212, PT ;  /* 0x000000d40000720c */ /* 0x040fe40003f06270 */
[----:B------:R-:W-:Y:S02]  /*88b0*/  ISETP.GE.AND P3, PT, R0, R210, PT ;  /* 0x000000d20000720c */ /* 0x000fe40003f66270 */
[C---:B------:R-:W-:Y:S02]  /*88c0*/  ISETP.LT.OR P1, PT, R2.reuse, R213, P1 ;  /* 0x000000d50200720c */ /* 0x040fe40000f21670 */
[----:B------:R-:W-:-:S02]  /*88d0*/  ISETP.LT.OR P4, PT, R2, R211, P4 ;  /* 0x000000d30200720c */ /* 0x000fc40002781670 */
[----:B------:R-:W-:Y:S02]  /*88e0*/  IADD3 R2, R6, 0x29, RZ ;  /* 0x0000002906027810 */ /* 0x000fe40007ffe0ff */
[----:B------:R-:W-:Y:S02]  /*88f0*/  FSEL R227, R227, -INF , !P2 ;  /* 0xff800000e3e37808 */ /* 0x000fe40005000000 */
[----:B------:R-:W-:Y:S02]  /*8900*/  FMNMX.FTZ R8, R29, R8, !PT ;  /* 0x000000081d087209 */ /* 0x000fe40007810000 */
[----:B------:R-:W-:Y:S02]  /*8910*/  FMNMX.FTZ R4, R7, R4, !PT ;  /* 0x0000000407047209 */ /* 0x000fe40007810000 */
[C---:B------:R-:W-:Y:S02]  /*8920*/  ISETP.LT.OR P0, PT, R0.reuse, R213, P0 ;  /* 0x000000d50000720c */ /* 0x040fe40000701670 */
[----:B------:R-:W-:-:S02]  /*8930*/  ISETP.LT.OR P3, PT, R0, R211, P3 ;  /* 0x000000d30000720c */ /* 0x000fc40001f61670 */
[----:B------:R-:W-:Y:S02]  /*8940*/  IADD3 R0, R6, 0x30, RZ ;  /* 0x0000003006007810 */ /* 0x000fe40007ffe0ff */
[C---:B------:R-:W-:Y:S02]  /*8950*/  ISETP.GE.AND P6, PT, R2.reuse, R212, PT ;  /* 0x000000d40200720c */ /* 0x040fe40003fc6270 */
[----:B------:R-:W-:Y:S02]  /*8960*/  ISETP.GE.AND P2, PT, R2, R210, PT ;  /* 0x000000d20200720c */ /* 0x000fe40003f46270 */
[----:B------:R-:W-:Y:S02]  /*8970*/  FSEL R225, R225, -INF , !P1 ;  /* 0xff800000e1e17808 */ /* 0x000fe40004800000 */
[----:B------:R-:W-:Y:S02]  /*8980*/  FMNMX.FTZ R8, R227, R8, !PT ;  /* 0x00000008e3087209 */ /* 0x000fe40007810000 */
[----:B------:R-:W-:-:S02]  /*8990*/  FMNMX.FTZ R4, R27, R4, !PT ;  /* 0x000000041b047209 */ /* 0x000fc40007810000 */
[----:B------:R-:W-:Y:S02]  /*89a0*/  FSEL R177, R177, -INF , !P5 ;  /* 0xff800000b1b17808 */ /* 0x000fe40006800000 */
[C---:B------:R-:W-:Y:S02]  /*89b0*/  ISETP.GE.AND P5, PT, R0.reuse, R212, PT ;  /* 0x000000d40000720c */ /* 0x040fe40003fa6270 */
[----:B------:R-:W-:Y:S02]  /*89c0*/  ISETP.GE.AND P1, PT, R0, R210, PT ;  /* 0x000000d20000720c */ /* 0x000fe40003f26270 */
[C---:B------:R-:W-:Y:S02]  /*89d0*/  ISETP.LT.OR P6, PT, R2.reuse, R213, P6 ;  /* 0x000000d50200720c */ /* 0x040fe400037c1670 */
[----:B------:R-:W-:Y:S02]  /*89e0*/  ISETP.LT.OR P2, PT, R2, R211, P2 ;  /* 0x000000d30200720c */ /* 0x000fe40001741670 */
[----:B------:R-:W-:-:S02]  /*89f0*/  IADD3 R2, R6, 0x31, RZ ;  /* 0x0000003106027810 */ /* 0x000fc40007ffe0ff */
[----:B------:R-:W-:Y:S02]  /*8a00*/  FSEL R223, R223, -INF , !P0 ;  /* 0xff800000dfdf7808 */ /* 0x000fe40004000000 */
[----:B------:R-:W-:Y:S02]  /*8a10*/  FMNMX.FTZ R8, R225, R8, !PT ;  /* 0x00000008e1087209 */ /* 0x000fe40007810000 */
[----:B------:R-:W-:Y:S02]  /*8a20*/  FMNMX.FTZ R4, R25, R4, !PT ;  /* 0x0000000419047209 */ /* 0x000fe40007810000 */
[C---:B------:R-:W-:Y:S02]  /*8a30*/  ISETP.LT.OR P5, PT, R0.reuse, R213, P5 ;  /* 0x000000d50000720c */ /* 0x040fe40002fa1670 */
[----:B------:R-:W-:Y:S02]  /*8a40*/  ISETP.LT.OR P1, PT, R0, R211, P1 ;  /* 0x000000d30000720c */ /* 0x000fe40000f21670 */
[----:B------:R-:W-:-:S02]  /*8a50*/  FSEL R175, R175, -INF , !P4 ;  /* 0xff800000afaf7808 */ /* 0x000fc40006000000 */
[----:B------:R-:W-:Y:S02]  /*8a60*/  IADD3 R0, R6, 0x38, RZ ;  /* 0x0000003806007810 */ /* 0x000fe40007ffe0ff */
[----:B------:R-:W-:Y:S02]  /*8a70*/  ISETP.GE.AND P4, PT, R2, R212, PT ;  /* 0x000000d40200720c */ /* 0x000fe40003f86270 */
[----:B------:R-:W-:Y:S02]  /*8a80*/  FSEL R179, R179, -INF , !P6 ;  /* 0xff800000b3b37808 */ /* 0x000fe40007000000 */
[----:B------:R-:W-:Y:S02]  /*8a90*/  FMNMX.FTZ R8, R223, R8, !PT ;  /* 0x00000008df087209 */ /* 0x000fe40007810000 */
[----:B------:R-:W-:Y:S02]  /*8aa0*/  FMNMX.FTZ R4, R23, R4, !PT ;  /* 0x0000000417047209 */ /* 0x000fe40007810000 */
[----:B------:R-:W-:-:S02]  /*8ab0*/  ISETP.GE.AND P6, PT, R0, R212, PT ;  /* 0x000000d40000720c */ /* 0x000fc40003fc6270 */
[----:B------:R-:W-:Y:S02]  /*8ac0*/  FSEL R163, R163, -INF , !P5 ;  /* 0xff800000a3a37808 */ /* 0x000fe40006800000 */
[-C--:B------:R-:W-:Y:S02]  /*8ad0*/  ISETP.LT.OR P4, PT, R2, R213.reuse, P4 ;  /* 0x000000d50200720c */ /* 0x080fe40002781670 */
[----:B------:R-:W-:Y:S02]  /*8ae0*/  FMNMX.FTZ R8, R179, R8, !PT ;  /* 0x00000008b3087209 */ /* 0x000fe40007810000 */
[----:B------:R-:W-:Y:S02]  /*8af0*/  FMNMX.FTZ R4, R21, R4, !PT ;  /* 0x0000000415047209 */ /* 0x000fe40007810000 */
[----:B------:R-:W-:Y:S02]  /*8b00*/  ISETP.LT.OR P6, PT, R0, R213, P6 ;  /* 0x000000d50000720c */ /* 0x000fe400037c1670 */
[----:B------:R-:W-:-:S02]  /*8b10*/  FSEL R161, R161, -INF , !P4 ;  /* 0xff800000a1a17808 */ /* 0x000fc40006000000 */
[----:B------:R-:W-:Y:S02]  /*8b20*/  FMNMX.FTZ R8, R163, R8, !PT ;  /* 0x00000008a3087209 */ /* 0x000fe40007810000 */
[----:B------:R-:W-:Y:S02]  /*8b30*/  FMNMX.FTZ R4, R177, R4, !PT ;  /* 0x00000004b1047209 */ /* 0x000fe40007810000 */
[----:B------:R-:W-:Y:S02]  /*8b40*/  IADD3 R6, R6, 0x39, RZ ;  /* 0x0000003906067810 */ /* 0x000fe40007ffe0ff */
[----:B------:R-:W-:Y:S02]  /*8b50*/  FSEL R159, R159, -INF , !P6 ;  /* 0xff8000009f9f7808 */ /* 0x000fe40007000000 */
[----:B------:R-:W-:Y:S02]  /*8b60*/  FMNMX.FTZ R8, R161, R8, !PT ;  /* 0x00000008a1087209 */ /* 0x000fe40007810000 */
[----:B------:R-:W-:-:S02]  /*8b70*/  FSEL R173, R173, -INF , !P3 ;  /* 0xff800000adad7808 */ /* 0x000fc40005800000 */
[----:B------:R-:W-:Y:S02]  /*8b80*/  FMNMX.FTZ R4, R175, R4, !PT ;  /* 0x00000004af047209 */ /* 0x000fe40007810000 */
[----:B------:R-:W-:Y:S02]  /*8b90*/  ISETP.GE.AND P5, PT, R6, R212, PT ;  /* 0x000000d40600720c */ /* 0x000fe40003fa6270 */
[----:B------:R-:W-:Y:S02]  /*8ba0*/  FMNMX.FTZ R10, R159, R8, !PT ;  /* 0x000000089f0a7209 */ /* 0x000fe40007810000 */
[-C--:B------:R-:W-:Y:S02]  /*8bb0*/  ISETP.GE.AND P3, PT, R0, R210.reuse, PT ;  /* 0x000000d20000720c */ /* 0x080fe40003f66270 */
[----:B------:R-:W-:Y:S02]  /*8bc0*/  ISETP.GE.AND P0, PT, R2, R210, PT ;  /* 0x000000d20200720c */ /* 0x000fe40003f06270 */
[----:B------:R-:W-:-:S02]  /*8bd0*/  FSEL R171, R5, -INF , !P2 ;  /* 0xff80000005ab7808 */ /* 0x000fc40005000000 */
[----:B------:R-:W-:Y:S02]  /*8be0*/  FMNMX.FTZ R8, R173, R4, !PT ;  /* 0x00000004ad087209 */ /* 0x000fe40007810000 */
[----:B------:R-:W-:Y:S02]  /*8bf0*/  ISETP.LT.OR P5, PT, R6, R213, P5 ;  /* 0x000000d50600720c */ /* 0x000fe40002fa1670 */
[-C--:B------:R-:W-:Y:S02]  /*8c00*/  ISETP.LT.OR P3, PT, R0, R211.reuse, P3 ;  /* 0x000000d30000720c */ /* 0x080fe40001f61670 */
[----:B------:R-:W-:Y:S02]  /*8c10*/  ISETP.LT.OR P0, PT, R2, R211, P0 ;  /* 0x000000d30200720c */ /* 0x000fe40000701670 */
[----:B------:R-:W-:Y:S02]  /*8c20*/  FSEL R155, R155, -INF , !P1 ;  /* 0xff8000009b9b7808 */ /* 0x000fe40004800000 */
[----:B------:R-:W-:-:S02]  /*8c30*/  FMNMX.FTZ R0, R171, R8, !PT ;  /* 0x00000008ab007209 */ /* 0x000fc40007810000 */
[----:B------:R-:W-:Y:S02]  /*8c40*/  FSEL R157, R157, -INF , !P5 ;  /* 0xff8000009d9d7808 */ /* 0x000fe40006800000 */
[C---:B------:R-:W-:Y:S02]  /*8c50*/  ISETP.GE.AND P1, PT, R6.reuse, R210, PT ;  /* 0x000000d20600720c */ /* 0x040fe40003f26270 */
[----:B------:R-:W-:Y:S02]  /*8c60*/  FSEL R143, R143, -INF , !P0 ;  /* 0xff8000008f8f7808 */ /* 0x000fe40004000000 */
[----:B------:R-:W-:Y:S02]  /*8c70*/  FMNMX.FTZ R0, R155, R0, !PT ;  /* 0x000000009b007209 */ /* 0x000fe40007810000 */
[----:B------:R-:W-:Y:S02]  /*8c80*/  FMNMX.FTZ R4, R157, R10, !PT ;  /* 0x0000000a9d047209 */ /* 0x000fe40007810000 */
[----:B------:R-:W-:-:S02]  /*8c90*/  ISETP.LT.OR P1, PT, R6, R211, P1 ;  /* 0x000000d30600720c */ /* 0x000fc40000f21670 */
[----:B------:R-:W-:Y:S01]  /*8ca0*/  FSEL R141, R141, -INF , !P3 ;  /* 0xff8000008d8d7808 */ /* 0x000fe20005800000 */
[----:B------:R-:W1:Y:S01]  /*8cb0*/  SHFL.BFLY PT, R5, R4, 0x2, 0x1f ;  /* 0x0c401f0004057f89 */ /* 0x000e6200000e0000 */
        /* <DEDUP_REMOVED lines=9> */
[----:B-1----:R-:W-:-:S04]  /*8d50*/  FMNMX.FTZ R149, R4, R149, !PT ;  /* 0x0000009504957209 */ /* 0x002fc80007810000 */
[C---:B------:R-:W-:Y:S01]  /*8d60*/  FSETP.NEU.FTZ.AND P1, PT, R149.reuse, -INF , PT ;  /* 0xff8000009500780b */ /* 0x040fe20003f3d000 */
[----:B------:R-:W-:-:S05]  /*8d70*/  FMUL.FTZ R140, R149, c[0x0][0x23c] ;  /* 0x00008f00958c7a20 */ /* 0x000fca0000410000 */
[----:B------:R-:W-:Y:S02]  /*8d80*/  FSEL R140, R140, RZ, P1 ;  /* 0x000000ff8c8c7208 */ /* 0x000fe40000800000 */
[----:B--2---:R-:W-:-:S03]  /*8d90*/  FMNMX.FTZ R148, R5, R148, !PT ;  /* 0x0000009405947209 */ /* 0x004fc60007810000 */
[--C-:B------:R-:W-:Y:S01]  /*8da0*/  FFMA.FTZ R147, R15, c[0x0][0x23c], -R140.reuse ;  /* 0x00008f000f937a23 */ /* 0x100fe2000001088c */
[----:B------:R-:W-:Y:S01]  /*8db0*/  FSEL R5, R149, RZ, P1 ;  /* 0x000000ff95057208 */ /* 0x000fe20000800000 */
[--C-:B------:R-:W-:Y:S01]  /*8dc0*/  FFMA.FTZ R146, R13, c[0x0][0x23c], -R140.reuse ;  /* 0x00008f000d927a23 */ /* 0x100fe2000001088c */
[C---:B------:R-:W-:Y:S01]  /*8dd0*/  FSETP.NEU.FTZ.AND P0, PT, R148.reuse, -INF , PT ;  /* 0xff8000009400780b */ /* 0x040fe20003f1d000 */
[----:B------:R-:W1:Y:S01]  /*8de0*/  LDSM.16.MT88.4 R12, [R194+0xc000] ;  /* 0x00c00000c20c783b */ /* 0x000e620000004200 */
[C---:B------:R-:W-:Y:S01]  /*8df0*/  FMUL.FTZ R152, R148.reuse, c[0x0][0x23c] ;  /* 0x00008f0094987a20 */ /* 0x040fe20000410000 */
[----:B------:R-:W-:Y:S01]  /*8e00*/  MUFU.EX2 R147, R147 ;  /* 0x0000009300937308 */ /* 0x000fe20000000800 */
[----:B------:R-:W-:Y:S01]  /*8e10*/  FSEL R6, R148, RZ, P0 ;  /* 0x000000ff94067208 */ /* 0x000fe20000000000 */
[----:B------:R-:W-:Y:S02]  /*8e20*/  FADD.FTZ R4, R132, -R5 ;  /* 0x8000000584047221 */ /* 0x000fe40000010000 */
[----:B------:R-:W-:Y:S01]  /*8e30*/  FSEL R152, R152, RZ, P0 ;  /* 0x000000ff98987208 */ /* 0x000fe20000000000 */
[----:B------:R-:W-:-:S02]  /*8e40*/  FFMA.FTZ R145, R137, c[0x0][0x23c], -R140 ;  /* 0x00008f0089917a23 */ /* 0x000fc4000001088c */
[----:B------:R-:W-:Y:S01]  /*8e50*/  FADD.FTZ R6, R3, -R6 ;  /* 0x8000000603067221 */ /* 0x000fe20000010000 */
[----:B------:R-:W2:Y:S01]  /*8e60*/  MUFU.EX2 R146, R146 ;  /* 0x0000009200927308 */ /* 0x000ea20000000800 */
[----:B------:R-:W-:Y:S02]  /*8e70*/  FFMA.FTZ R144, R17, c[0x0][0x23c], -R140 ;  /* 0x00008f0011907a23 */ /* 0x000fe4000001088c */
[--C-:B------:R-:W-:Y:S01]  /*8e80*/  FFMA.FTZ R133, R133, c[0x0][0x23c], -R152.reuse ;  /* 0x00008f0085857a23 */ /* 0x100fe20000010898 */
[----:B------:R-:W3:Y:S01]  /*8e90*/  LDSM.16.MT88.4 R16, [R196+0xc000] ;  /* 0x00c00000c410783b */ /* 0x000ee20000004200 */
[--C-:B------:R-:W-:Y:S02]  /*8ea0*/  FFMA.FTZ R2, R11, c[0x0][0x23c], -R152.reuse ;  /* 0x00008f000b027a23 */ /* 0x100fe40000010898 */
[--C-:B------:R-:W-:Y:S01]  /*8eb0*/  FFMA.FTZ R0, R139, c[0x0][0x23c], -R152.reuse ;  /* 0x00008f008b007a23 */ /* 0x100fe20000010898 */
[----:B------:R-:W-:Y:S01]  /*8ec0*/  MUFU.EX2 R145, R145 ;  /* 0x0000009100917308 */ /* 0x000fe20000000800 */
[----:B------:R-:W-:Y:S01]  /*8ed0*/  FFMA.FTZ R151, R7, c[0x0][0x23c], -R152 ;  /* 0x00008f0007977a23 */ /* 0x000fe20000010898 */
[----:B------:R-:W4:Y:S01]  /*8ee0*/  LDSM.16.MT88.4 R8, [R193+0xc000] ;  /* 0x00c00000c108783b */ /* 0x000f220000004200 */
[----:B------:R-:W-:-:S02]  /*8ef0*/  FMUL.FTZ R150, R4, c[0x0][0x23c] ;  /* 0x00008f0004967a20 */ /* 0x000fc40000410000 */
[----:B------:R-:W-:Y:S01]  /*8f00*/  FMUL.FTZ R132, R6, c[0x0][0x23c] ;  /* 0x00008f0006847a20 */ /* 0x000fe20000410000 */
[----:B------:R-:W-:Y:S01]  /*8f10*/  LDSM.16.MT88.4 R136, [R194+0xc800] ;  /* 0x00c80000c288783b */ /* 0x000fe20000004200 */
[--C-:B------:R-:W-:Y:S01]  /*8f20*/  FFMA.FTZ R3, R35, c[0x0][0x23c], -R140.reuse ;  /* 0x00008f0023037a23 */ /* 0x100fe2000001088c */
[----:B------:R-:W5:Y:S01]  /*8f30*/  MUFU.EX2 R144, R144 ;  /* 0x0000009000907308 */ /* 0x000f620000000800 */
[----:B--2---:R-:W-:Y:S01]  /*8f40*/  F2FP.PACK_AB R4, R146, R147 ;  /* 0x000000939204723e */ /* 0x004fe200000000ff */
[--C-:B------:R-:W-:Y:S02]  /*8f50*/  FFMA.FTZ R154, R33, c[0x0][0x23c], -R140.reuse ;  /* 0x00008f00219a7a23 */ /* 0x100fe4000001088c */
[--C-:B------:R-:W-:Y:S01]  /*8f60*/  FFMA.FTZ R156, R31, c[0x0][0x23c], -R140.reuse ;  /* 0x00008f001f9c7a23 */ /* 0x100fe2000001088c */
[----:B------:R-:W-:Y:S01]  /*8f70*/  LDSM.16.MT88.4 R32, [R193+0xc800] ;  /* 0x00c80000c120783b */ /* 0x000fe20000004200 */
[----:B------:R-:W-:Y:S02]  /*8f80*/  FFMA.FTZ R165, R29, c[0x0][0x23c], -R140 ;  /* 0x00008f001da57a23 */ /* 0x000fe4000001088c */
[----:B------:R-:W-:Y:S01]  /*8f90*/  MUFU.EX2 R133, R133 ;  /* 0x0000008500857308 */ /* 0x000fe20000000800 */
[--C-:B------:R-:W-:Y:S01]  /*8fa0*/  FFMA.FTZ R158, R27, c[0x0][0x23c], -R152.reuse ;  /* 0x00008f001b9e7a23 */ /* 0x100fe20000010898 */
[----:B------:R-:W-:Y:S01]  /*8fb0*/  LDSM.16.MT88.4 R28, [R192+0xc800] ;  /* 0x00c80000c01c783b */ /* 0x000fe20000004200 */
[----:B------:R-:W-:-:S02]  /*8fc0*/  FFMA.FTZ R167, R25, c[0x0][0x23c], -R152 ;  /* 0x00008f0019a77a23 */ /* 0x000fc40000010898 */
[--C-:B------:R-:W-:Y:S01]  /*8fd0*/  FFMA.FTZ R160, R23, c[0x0][0x23c], -R152.reuse ;  /* 0x00008f0017a07a23 */ /* 0x100fe20000010898 */
[----:B------:R-:W-:Y:S01]  /*8fe0*/  LDSM.16.MT88.4 R24, [R196+0xe800] ;  /* 0x00e80000c418783b */ /* 0x000fe20000004200 */
[----:B------:R-:W-:Y:S01]  /*8ff0*/  FFMA.FTZ R169, R21, c[0x0][0x23c], -R152 ;  /* 0x00008f0015a97a23 */ /* 0x000fe20000010898 */
[----:B------:R-:W2:Y:S01]  /*9000*/  MUFU.EX2 R2, R2 ;  /* 0x0000000200027308 */ /* 0x000ea20000000800 */
[----:B-----5:R-:W-:Y:S01]  /*9010*/  F2FP.PACK_AB R6, R144, R145 ;  /* 0x000000919006723e */ /* 0x020fe200000000ff */
[----:B------:R-:W-:Y:S01]  /*9020*/  LDSM.16.MT88.4 R20, [R194+0xe800] ;  /* 0x00e80000c214783b */ /* 0x000fe20000004200 */
        /* <DEDUP_REMOVED lines=8> */
[----:B------:R-:W5:Y:S01]  /*90b0*/  MUFU.EX2 R151, R151 ;  /* 0x0000009700977308 */ /* 0x000f620000000800 */
[----:B--2---:R-:W-:Y:S01]  /*90c0*/  F2FP.PACK_AB R5, R2, R133 ;  /* 0x000000850205723e */ /* 0x004fe200000000ff */
[----:B------:R-:W-:Y:S02]  /*90d0*/  FFMA.FTZ R171, R171, c[0x0][0x23c], -R152 ;  /* 0x00008f00abab7a23 */ /* 0x000fe40000010898 */
[----:B------:R-:W-:Y:S02]  /*90e0*/  FFMA.FTZ R172, R157, c[0x0][0x23c], -R140 ;  /* 0x00008f009dac7a23 */ /* 0x000fe4000001088c */
[----:B------:R-:W-:-:S02]  /*90f0*/  FFMA.FTZ R155, R155, c[0x0][0x23c], -R152 ;  /* 0x00008f009b9b7a23 */ /* 0x000fc40000010898 */
[----:B------:R-:W2:Y:S01]  /*9100*/  MUFU.EX2 R150, R150 ;  /* 0x0000009600967308 */ /* 0x000ea20000000800 */
[--C-:B------:R-:W-:Y:S02]  /*9110*/  FFMA.FTZ R174, R143, c[0x0][0x23c], -R152.reuse ;  /* 0x00008f008fae7a23 */ /* 0x100fe40000010898 */
[----:B------:R-:W-:Y:S02]  /*9120*/  FFMA.FTZ R157, R141, c[0x0][0x23c], -R152 ;  /* 0x00008f008d9d7a23 */ /* 0x000fe40000010898 */
[--C-:B------:R-:W-:Y:S02]  /*9130*/  FFMA.FTZ R163, R163, c[0x0][0x23c], -R140.reuse ;  /* 0x00008f00a3a37a23 */ /* 0x100fe4000001088c */
[--C-:B------:R-:W-:Y:S01]  /*9140*/  FFMA.FTZ R170, R161, c[0x0][0x23c], -R140.reuse ;  /* 0x00008f00a1aa7a23 */ /* 0x100fe2000001088c */
[----:B------:R-:W1:Y:S01]  /*9150*/  MUFU.EX2 R132, R132 ;  /* 0x0000008400847308 */ /* 0x000e620000000800 */
[----:B-----5:R-:W-:Y:S01]  /*9160*/  F2FP.PACK_AB R7, R151, R0 ;  /* 0x000000009707723e */ /* 0x020fe200000000ff */
[----:B------:R-:W-:-:S02]  /*9170*/  FFMA.FTZ R159, R159, c[0x0][0x23c], -R140 ;  /* 0x00008f009f9f7a23 */ /* 0x000fc4000001088c */
[----:B------:R-:W-:Y:S01]  /*9180*/  FFMA.FTZ R152, R153, c[0x0][0x23c], -R152 ;  /* 0x00008f0099987a23 */ /* 0x000fe20000010898 */
[----:B------:R-:W-:Y:S01]  /*9190*/  LDSM.16.MT88.4 R140, [R194+0xd800] ;  /* 0x00d80000c28c783b */ /* 0x000fe20000004200 */
[-C--:B--2---:R-:W-:Y:S02]  /*91a0*/  FMUL.FTZ R120, R120, R150.reuse ;  /* 0x0000009678787220 */ /* 0x084fe40000410000 */
[----:B------:R-:W-:Y:S01]  /*91b0*/  MUFU.EX2 R3, R3 ;  /* 0x0000000300037308 */ /* 0x000fe20000000800 */
[-C--:B------:R-:W-:Y:S02]  /*91c0*/  FMUL.FTZ R121, R121, R150.reuse ;  /* 0x0000009679797220 */ /* 0x080fe40000410000 */
[-C--:B------:R-:W-:Y:S02]  /*91d0*/  FMUL.FTZ R116, R116, R150.reuse ;  /* 0x0000009674747220 */ /* 0x080fe40000410000 */
[----:B------:R-:W-:Y:S02]  /*91e0*/  FMUL.FTZ R117, R117, R150 ;  /* 0x0000009675757220 */ /* 0x000fe40000410000 */
[-C--:B-1----:R-:W-:Y:S01]  /*91f0*/  FMUL.FTZ R122, R122, R132.reuse ;  /* 0x000000847a7a7220 */ /* 0x082fe20000410000 */
[----:B------:R-:W1:Y:S01]  /*9200*/  MUFU.EX2 R154, R154 ;  /* 0x0000009a009a7308 */ /* 0x000e620000000800 */
[----:B------:R-:W-:-:S02]  /*9210*/  FMUL.FTZ R123, R123, R132 ;  /* 0x000000847b7b7220 */ /* 0x000fc40000410000 */
[-C--:B------:R-:W-:Y:S02]  /*9220*/  FMUL.FTZ R118, R118, R132.reuse ;  /* 0x0000008476767220 */ /* 0x080fe40000410000 */
[----:B------:R-:W-:Y:S02]  /*9230*/  FMUL.FTZ R119, R119, R132 ;  /* 0x0000008477777220 */ /* 0x000fe40000410000 */
[-C--:B------:R-:W-:Y:S01]  /*9240*/  FMUL.FTZ R128, R128, R150.reuse ;  /* 0x0000009680807220 */ /* 0x080fe20000410000 */
[----:B------:R-:W-:Y:S01]  /*9250*/  HMMA.16816.F32 R120, R4, R12, R120 ;  /* 0x0000000c0478723c */ /* 0x000fe20000001878 */
[----:B------:R-:W-:Y:S01]  /*9260*/  FMUL.FTZ R129, R129, R150 ;  /* 0x0000009681817220 */ /* 0x000fe20000410000 */
[----:B------:R-:W-:Y:S01]  /*9270*/  MUFU.EX2 R156, R156 ;  /* 0x0000009c009c7308 */ /* 0x000fe20000000800 */
[-C--:B------:R-:W-:Y:S02]  /*9280*/  FMUL.FTZ R130, R130, R132.reuse ;  /* 0x0000008482827220 */ /* 0x080fe40000410000 */
[----:B------:R-:W-:-:S02]  /*9290*/  FMUL.FTZ R131, R131, R132 ;  /* 0x0000008483837220 */ /* 0x000fc40000410000 */
[-C--:B------:R-:W-:Y:S01]  /*92a0*/  FMUL.FTZ R124, R124, R150.reuse ;  /* 0x000000967c7c7220 */ /* 0x080fe20000410000 */
[C---:B------:R-:W-:Y:S01]  /*92b0*/  HMMA.16816.F32 R116, R4.reuse, R14, R116 ;  /* 0x0000000e0474723c */ /* 0x040fe20000001874 */
[----:B------:R-:W2:Y:S01]  /*92c0*/  LDSM.16.MT88.4 R12, [R196+0xe000] ;  /* 0x00e00000c40c783b */ /* 0x000ea20000004200 */
[----:B------:R-:W-:Y:S01]  /*92d0*/  FMUL.FTZ R125, R125, R150 ;  /* 0x000000967d7d7220 */ /* 0x000fe20000410000 */
[----:B------:R-:W5:Y:S01]  /*92e0*/  MUFU.EX2 R165, R165 ;  /* 0x000000a500a57308 */ /* 0x000f620000000800 */
[-C--:B------:R-:W-:Y:S02]  /*92f0*/  FMUL.FTZ R126, R126, R132.reuse ;  /* 0x000000847e7e7220 */ /* 0x080fe40000410000 */
[----:B------:R-:W-:Y:S02]  /*9300*/  FMUL.FTZ R127, R127, R132 ;  /* 0x000000847f7f7220 */ /* 0x000fe40000410000 */
[-C--:B------:R-:W-:Y:S01]  /*9310*/  FMUL.FTZ R112, R112, R150.reuse ;  /* 0x0000009670707220 */ /* 0x080fe20000410000 */
[----:B---3--:R-:W-:Y:S01]  /*9320*/  HMMA.16816.F32 R128, R4, R16, R128 ;  /* 0x000000100480723c */ /* 0x008fe20000001880 */
[----:B------:R-:W-:Y:S01]  /*9330*/  FMUL.FTZ R113, R113, R150 ;  /* 0x0000009671717220 */ /* 0x000fe20000410000 */
[----:B------:R-:W-:Y:S01]  /*9340*/  MUFU.EX2 R158, R158 ;  /* 0x0000009e009e7308 */ /* 0x000fe20000000800 */
[----:B------:R-:W-:-:S02]  /*9350*/  FMUL.FTZ R114, R114, R132 ;  /* 0x0000008472727220 */ /* 0x000fc40000410000 */
[----:B------:R-:W-:Y:S02]  /*9360*/  FMUL.FTZ R115, R115, R132 ;  /* 0x0000008473737220 */ /* 0x000fe40000410000 */
        /* <DEDUP_REMOVED lines=8> */
[----:B----4-:R-:W-:Y:S01]  /*93f0*/  HMMA.16816.F32 R112, R4, R8, R112 ;  /* 0x000000080470723c */ /* 0x010fe20000001870 */
[----:B------:R-:W-:-:S02]  /*9400*/  FMUL.FTZ R37, R37, R150 ;  /* 0x0000009625257220 */ /* 0x000fc40000410000 */
[-C--:B------:R-:W-:Y:S01]  /*9410*/  FMUL.FTZ R38, R38, R132.reuse ;  /* 0x0000008426267220 */ /* 0x080fe20000410000 */
[----:B------:R-:W-:Y:S01]  /*9420*/  MUFU.EX2 R160, R160 ;  /* 0x000000a000a07308 */ /* 0x000fe20000000800 */
[----:B------:R-:W-:Y:S02]  /*9430*/  FMUL.FTZ R39, R39, R132 ;  /* 0x0000008427277220 */ /* 0x000fe40000410000 */
[-C--:B------:R-:W-:Y:S01]  /*9440*/  FMUL.FTZ R40, R40, R150.reuse ;  /* 0x0000009628287220 */ /* 0x080fe20000410000 */
[----:B------:R-:W-:Y:S01]  /*9450*/  HMMA.16816.F32 R108, R4, R10, R108 ;  /* 0x0000000a046c723c */ /* 0x000fe2000000186c */
[----:B------:R-:W4:Y:S01]  /*9460*/  LDSM.16.MT88.4 R8, [R194+0xe000] ;  /* 0x00e00000c208783b */ /* 0x000f220000004200 */
        /* <DEDUP_REMOVED lines=109> */
[----:B----4-:R-:W-:Y:S03]  /*9b40*/  HMMA.16816.F32 R92, R4, R8, R92 ;  /* 0x00000008045c723c */ /* 0x010fe6000000185c */
[----:B------:R-:W-:-:S04]  /*9b50*/  FADD.FTZ R146, R146, R147 ;  /* 0x0000009392927221 */ /* 0x000fc80000010000 */
[----:B------:R-:W-:Y:S01]  /*9b60*/  FADD.FTZ R145, R145, R146 ;  /* 0x0000009291917221 */ /* 0x000fe20000010000 */
[----:B------:R-:W-:Y:S01]  /*9b70*/  HMMA.16816.F32 R96, R4, R10, R96 ;  /* 0x0000000a0460723c */ /* 0x000fe20000001860 */
[----:B------:R-:W-:Y:S02]  /*9b80*/  LDSM.16.MT88.4 R8, [R192+0xe800] ;  /* 0x00e80000c008783b */ /* 0x000fe40000004200 */
[----:B------:R-:W-:-:S04]  /*9b90*/  FADD.FTZ R144, R144, R145 ;  /* 0x0000009190907221 */ /* 0x000fc80000010000 */
[C---:B-1----:R-:W-:Y:S01]  /*9ba0*/  F2FP.PACK_AB R4, R154.reuse, R3 ;  /* 0x000000039a04723e */ /* 0x042fe200000000ff */
[----:B------:R-:W-:Y:S01]  /*9bb0*/  FADD.FTZ R3, R3, R144 ;  /* 0x0000009003037221 */ /* 0x000fe20000010000 */
[----:B-----5:R-:W-:Y:S02]  /*9bc0*/  F2FP.PACK_AB R6, R165, R156 ;  /* 0x0000009ca506723e */ /* 0x020fe400000000ff */
[----:B------:R-:W-:Y:S01]  /*9bd0*/  F2FP.PACK_AB R5, R167, R158 ;  /* 0x0000009ea705723e */ /* 0x000fe200000000ff */
[----:B------:R-:W-:Y:S01]  /*9be0*/  FADD.FTZ R3, R154, R3 ;  /* 0x000000039a037221 */ /* 0x000fe20000010000 */
[----:B------:R-:W-:-:S03]  /*9bf0*/  F2FP.PACK_AB R7, R169, R160 ;  /* 0x000000a0a907723e */ /* 0x000fc600000000ff */
[----:B------:R-:W-:Y:S01]  /*9c00*/  FADD.FTZ R156, R156, R3 ;  /* 0x000000039c9c7221 */ /* 0x000fe20000010000 */
[----:B------:R-:W-:-:S03]  /*9c10*/  MOV R3, R148 ;  /* 0x0000009400037202 */ /* 0x000fc60000000f00 */
[----:B--2---:R-:W-:Y:S01]  /*9c20*/  HMMA.16816.F32 R128, R4, R12, R128 ;  /* 0x0000000c0480723c */ /* 0x004fe20000001880 */
        /* <DEDUP_REMOVED lines=41> */
[----:B------:R-:W-:-:S07]  /*9ec0*/  F2FP.PACK_AB R7, R171, R168 ;  /* 0x000000a8ab07723e */ /* 0x000fce00000000ff */
[C---:B-1----:R-:W-:Y:S08]  /*9ed0*/  HMMA.16816.F32 R128, R4.reuse, R12, R128 ;  /* 0x0000000c0480723c */ /* 0x042ff00000001880 */
        /* <DEDUP_REMOVED lines=35> */
[----:B------:R-:W-:-:S02]  /*a110*/  F2FP.PACK_AB R4, R170, R163 ;  /* 0x000000a3aa04723e */ /* 0x000fc400000000ff */
[----:B------:R-:W-:Y:S02]  /*a120*/  F2FP.PACK_AB R6, R172, R159 ;  /* 0x0000009fac06723e */ /* 0x000fe400000000ff */
[----:B------:R-:W-:Y:S02]  /*a130*/  F2FP.PACK_AB R5, R174, R155 ;  /* 0x0000009bae05723e */ /* 0x000fe400000000ff */
[----:B------:R-:W-:-:S07]  /*a140*/  F2FP.PACK_AB R7, R152, R157 ;  /* 0x0000009d9807723e */ /* 0x000fce00000000ff */
[C---:B--2---:R-:W-:Y:S07]  /*a150*/  HMMA.16816.F32 R60, R4.reuse, R16, R60 ;  /* 0x00000010043c723c */ /* 0x044fee000000183c */
[----:B------:R-:W-:Y:S01]  /*a160*/  FFMA.FTZ R17, R217, R132, R133 ;  /* 0x00000084d9117223 */ /* 0x000fe20000010085 */
[----:B---3--:R-:W-:Y:S01]  /*a170*/  HMMA.16816.F32 R128, R4, R8, R128 ;  /* 0x000000080480723c */ /* 0x008fe20000001880 */
[----:B------:R-:W-:Y:S02]  /*a180*/  IMAD.MOV.U32 R132, RZ, RZ, R149 ;  /* 0x000000ffff847224 */ /* 0x000fe400078e0095 */
[----:B------:R-:W-:-:S04]  /*a190*/  FADD.FTZ R17, R2, R17 ;  /* 0x0000001102117221 */ /* 0x000fc80000010000 */
[----:B------:R-:W-:Y:S01]  /*a1a0*/  FADD.FTZ R0, R0, R17 ;  /* 0x0000001100007221 */ /* 0x000fe20000010000 */
[C---:B------:R-:W-:Y:S01]  /*a1b0*/  HMMA.16816.F32 R124, R4.reuse, R10, R124 ;  /* 0x0000000a047c723c */ /* 0x040fe2000000187c */
[----:B------:R-:W2:Y:S02]  /*a1c0*/  LDSM.16.MT88.4 R8, [R194+0x11800] ;  /* 0x01180000c208783b */ /* 0x000ea40000004200 */
[----:B------:R-:W-:Y:S02]  /*a1d0*/  FADD.FTZ R151, R151, R0 ;  /* 0x0000000097977221 */ /* 0x000fe40000010000 */
[----:B------:R-:W-:Y:S02]  /*a1e0*/  FADD.FTZ R0, R164, R225 ;  /* 0x000000e1a4007221 */ /* 0x000fe40000010000 */
[----:B------:R-:W-:Y:S01]  /*a1f0*/  FADD.FTZ R158, R158, R151 ;  /* 0x000000979e9e7221 */ /* 0x000fe20000010000 */
[----:B----4-:R-:W-:Y:S01]  /*a200*/  HMMA.16816.F32 R36, R4, R24, R36 ;  /* 0x000000180424723c */ /* 0x010fe20000001824 */
[----:B------:R-:W-:-:S02]  /*a210*/  FADD.FTZ R0, R179, R0 ;  /* 0x00000000b3007221 */ /* 0x000fc40000010000 */
[----:B------:R-:W-:Y:S02]  /*a220*/  FADD.FTZ R167, R167, R158 ;  /* 0x0000009ea7a77221 */ /* 0x000fe40000010000 */
[----:B------:R-:W-:Y:S02]  /*a230*/  FADD.FTZ R163, R163, R0 ;  /* 0x00000000a3a37221 */ /* 0x000fe40000010000 */
[----:B------:R-:W-:Y:S01]  /*a240*/  FADD.FTZ R160, R160, R167 ;  /* 0x000000a7a0a07221 */ /* 0x000fe20000010000 */
[----:B------:R-:W-:Y:S01]  /*a250*/  HMMA.16816.F32 R40, R4, R26, R40 ;  /* 0x0000001a0428723c */ /* 0x000fe20000001828 */
[----:B------:R-:W3:Y:S01]  /*a260*/  LDSM.16.MT88.4 R24, [R193+0x11800] ;  /* 0x01180000c118783b */ /* 0x000ee20000004200 */
[----:B------:R-:W-:Y:S02]  /*a270*/  FADD.FTZ R170, R170, R163 ;  /* 0x000000a3aaaa7221 */ /* 0x000fe40000010000 */
[----:B------:R-:W-:Y:S02]  /*a280*/  FADD.FTZ R169, R169, R160 ;  /* 0x000000a0a9a97221 */ /* 0x000fe40000010000 */
[----:B------:R-:W-:-:S02]  /*a290*/  FADD.FTZ R159, R159, R170 ;  /* 0x000000aa9f9f7221 */ /* 0x000fc40000010000 */
[----:B-1----:R-:W-:Y:S01]  /*a2a0*/  HMMA.16816.F32 R68, R4, R12, R68 ;  /* 0x0000000c0444723c */ /* 0x002fe20000001844 */
[----:B------:R-:W-:Y:S02]  /*a2b0*/  FADD.FTZ R166, R166, R169 ;  /* 0x000000a9a6a67221 */ /* 0x000fe40000010000 */
[----:B------:R-:W-:Y:S02]  /*a2c0*/  FADD.FTZ R221, R172, R159 ;  /* 0x0000009facdd7221 */ /* 0x000fe40000010000 */
[----:B------:R-:W-:-:S03]  /*a2d0*/  FADD.FTZ R175, R175, R166 ;  /* 0x000000a6afaf7221 */ /* 0x000fc60000010000 */
[----:B------:R-:W-:Y:S01]  /*a2e0*/  HMMA.16816.F32 R72, R4, R14, R72 ;  /* 0x0000000e0448723c */ /* 0x000fe20000001848 */
[----:B------:R-:W1:Y:S01]  /*a2f0*/  LDSM.16.MT88.4 R12, [R192+0x11800] ;  /* 0x01180000c00c783b */ /* 0x000e620000004200 */
[----:B------:R-:W-:-:S04]  /*a300*/  FADD.FTZ R2, R168, R175 ;  /* 0x000000afa8027221 */ /* 0x000fc80000010000 */
[----:B------:R-:W-:Y:S02]  /*a310*/  FADD.FTZ R2, R171, R2 ;  /* 0x00000002ab027221 */ /* 0x000fe40000010000 */
[----:B------:R-:W-:Y:S02]  /*a320*/  HMMA.16816.F32 R120, R4, R140, R120 ;  /* 0x0000008c0478723c */ /* 0x000fe40000001878 */
[----:B------:R-:W-:-:S04]  /*a330*/  FADD.FTZ R155, R155, R2 ;  /* 0x000000029b9b7221 */ /* 0x000fc80000010000 */
[----:B------:R-:W-:Y:S02]  /*a340*/  FADD.FTZ R174, R174, R155 ;  /* 0x0000009baeae7221 */ /* 0x000fe40000010000 */
[----:B------:R-:W-:Y:S02]  /*a350*/  HMMA.16816.F32 R116, R4, R142, R116 ;  /* 0x0000008e0474723c */ /* 0x000fe40000001874 */
[----:B------:R-:W-:-:S04]  /*a360*/  FADD.FTZ R157, R157, R174 ;  /* 0x000000ae9d9d7221 */ /* 0x000fc80000010000 */
[----:B------:R-:W-:Y:S02]  /*a370*/  FADD.FTZ R217, R152, R157 ;  /* 0x0000009d98d97221 */ /* 0x000fe40000010000 */
        /* <DEDUP_REMOVED lines=15> */
.L_x_1143:
        /* <DEDUP_REMOVED lines=8> */
[----:B------:R-:W-:Y:S01]  /*a4f0*/  ISETP.GE.AND P2, PT, R203, c[0x0][0x220], PT ;  /* 0x00008800cb007a0c */ /* 0x000fe20003f46270 */
[----:B------:R-:W-:Y:S01]  /*a500*/  ULDC.64 UR18, c[0x0][0x118] ;  /* 0x0000460000127ab9 */ /* 0x000fe20000000a00 */
[----:B------:R-:W-:Y:S05]  /*a510*/  BRA `(.L_x_1148) ;  /* 0x0000068000007947 */ /* 0x000fea0003800000 */
.L_x_1150:
        /* <DEDUP_REMOVED lines=61> */
[C---:B------:R-:W-:Y:S02]  /*a8f0*/  @!P3 LEA R20, P1, R5.reuse, c[0x0][0x168], 0x1 ;  /* 0x00005a000514ba11 */ /* 0x040fe400078208ff */
[C---:B--2---:R-:W-:Y:S01]  /*a900*/  @!P2 LEA R18, P0, R5.reuse, c[0x0][0x168], 0x1 ;  /* 0x00005a000512aa11 */ /* 0x044fe200078008ff */
        /* <DEDUP_REMOVED lines=41> */
.L_x_1148:
[----:B------:R-:W-:Y:S04]  /*aba0*/  DEPBAR.LE SB0, 0x0 ;  /* 0x000080000000791a */ /* 0x000fe80000000000 */
[----:B------:R-:W-:Y:S01]  /*abb0*/  BAR.SYNC.DEFER_BLOCKING 0x0 ;  /* 0x0000000000007b1d */ /* 0x000fe20000010000 */
[----:B------:R-:W-:Y:S04]  /*abc0*/  UIADD3 UR8, UR13, -0x1, URZ ;  /* 0xffffffff0d087890 */ /* 0x000fe8000fffe03f */
[----:B------:R-:W-:Y:S02]  /*abd0*/  USHF.R.S32.HI UR5, URZ, 0x1f, UR8 ;  /* 0x0000001f3f057899 */ /* 0x000fe40008011408 */
[----:B------:R-:W-:Y:S01]  /*abe0*/  MOV R225, UR8 ;  /* 0x0000000800e17c02 */ /* 0x000fe20008000f00 */
[----:B------:R-:W-:Y:S02]  /*abf0*/  UIMAD UR4, UR22, UR8, URZ ;  /* 0x00000008160472a4 */ /* 0x000fe4000f8e023f */
[----:B------:R-:W-:Y:S02]  /*ac00*/  UISETP.GT.AND UP0, UPT, UR8, UR9, UPT ;  /* 0x000000090800728c */ /* 0x000fe4000bf04270 */
[----:B------:R-:W-:Y:S01]  /*ac10*/  UIMAD UR4, UR5, UR23, UR4 ;  /* 0x00000017050472a4 */ /* 0x000fe2000f8e0204 */
[----:B------:R-:W-:Y:S05]  /*ac20*/  IMAD.WIDE.U32 R224, R225, UR23, R218 ;  /* 0x00000017e1e07c25 */ /* 0x000fea000f8e00da */
[C---:B------:R-:W-:Y:S02]  /*ac30*/  @!P4 LEA R234, P6, R224.reuse, c[0x0][0x170], 0x1 ;  /* 0x00005c00e0eaca11 */ /* 0x040fe400078c08ff */
[----:B------:R-:W-:Y:S02]  /*ac40*/  IADD3 R222, R225, UR4, RZ ;  /* 0x00000004e1de7c10 */ /* 0x000fe4000fffe0ff */
        /* <DEDUP_REMOVED lines=25> */
[C---:B------:R-:W-:Y:S02]  /*ade0*/  @!P4 LEA R244, P1, R223.reuse, c[0x0][0x170], 0x1 ;  /* 0x00005c00dff4ca11 */ /* 0x040fe400078208ff */
[----:B------:R-:W-:Y:S01]  /*adf0*/  IADD3.X R222, R222, UR10, RZ, P5, !PT ;  /* 0x0000000adede7c10 */ /* 0x000fe2000affe4ff */
[----:B------:R-:W-:Y:S01]  /*ae00*/  @!PT LDS RZ, [RZ] ;  /* 0x00000000fffff984 */ /* 0x000fe20000000800 */
[----:B------:R-:W-:Y:S01]  /*ae10*/  @!PT LDS RZ, [RZ] ;  /* 0x00000000fffff984 */ /* 0x000fe20000000800 */
[----:B------:R-:W-:Y:S01]  /*ae20*/  @!PT LDS RZ, [RZ] ;  /* 0x00000000fffff984 */ /* 0x000fe20000000800 */
[----:B------:R3:W-:Y:S01]  /*ae30*/  @!P2 LDGSTS.E.BYPASS.LTC128B.128 [R205+0x10000], [R228.64+0x100] ;  /* 0x10000100e4cdafae */ /* 0x0007e2000b901d52 */
[C---:B------:R-:W-:Y:S02]  /*ae40*/  @!P3 LEA R240, P0, R223.reuse, c[0x0][0x170], 0x1 ;  /* 0x00005c00dff0ba11 */ /* 0x040fe400078008ff */
[C-C-:B------:R-:W-:Y:S02]  /*ae50*/  @!P4 LEA.HI.X R245, R223.reuse, c[0x0][0x174], R222.reuse, 0x1, P1 ;  /* 0x00005d00dff5ca11 */ /* 0x140fe400008f0cde */
[C-C-:B------:R-:W-:Y:S01]  /*ae60*/  @!P3 LEA.HI.X R241, R223.reuse, c[0x0][0x174], R222.reuse, 0x1, P0 ;  /* 0x00005d00dff1ba11 */ /* 0x140fe200000f0cde */
[----:B------:R-:W-:Y:S01]  /*ae70*/  @P4 STS.128 [R205+0xc800], RZ ;  /* 0x00c800ffcd004388 */ /* 0x000fe20000000c00 */
[C---:B------:R-:W-:Y:S02]  /*ae80*/  @!P2 LEA R238, P5, R223.reuse, c[0x0][0x170], 0x1 ;  /* 0x00005c00dfeeaa11 */ /* 0x040fe400078a08ff */
[C---:B------:R-:W-:Y:S02]  /*ae90*/  IADD3 R220, P6, R223.reuse, UR24, RZ ;  /* 0x00000018dfdc7c10 */ /* 0x040fe4000ffde0ff */
[----:B------:R-:W-:Y:S01]  /*aea0*/  @!P2 LEA.HI.X R239, R223, c[0x0][0x174], R222, 0x1, P5 ;  /* 0x00005d00dfefaa11 */ /* 0x000fe200028f0cde */
        /* <DEDUP_REMOVED lines=10> */
[C---:B-1----:R-:W-:Y:S01]  /*af50*/  @!P2 LEA R234, P0, R220.reuse, c[0x0][0x170], 0x1 ;  /* 0x00005c00dceaaa11 */ /* 0x042fe200078008ff */
        /* <DEDUP_REMOVED lines=204> */
[----:B-----5:R-:W-:Y:S03]  /*bc20*/  FMUL.FTZ R224, R8, c[0x0][0x2ec] ;  /* 0x0000bb0008e07a20 */ /* 0x020fe60000410000 */
[----:B------:R-:W-:Y:S02]  /*bc30*/  FMUL.FTZ R227, R9, c[0x0][0x2ec] ;  /* 0x0000bb0009e37a20 */ /* 0x000fe40000410000 */
        /* <DEDUP_REMOVED lines=13> */
[----:B----4-:R-:W-:Y:S02]  /*bd10*/  FMUL.FTZ R233, R18, c[0x0][0x2ec] ;  /* 0x0000bb0012e97a20 */ /* 0x010fe40000410000 */
[----:B------:R-:W-:Y:S02]  /*bd20*/  FMUL.FTZ R232, R19, c[0x0][0x2ec] ;  /* 0x0000bb0013e87a20 */ /* 0x000fe40000410000 */
[----:B------:R-:W-:Y:S03]  /*bd30*/  FMUL.FTZ R238, R20, c[0x0][0x2ec] ;  /* 0x0000bb0014ee7a20 */ /* 0x000fe60000410000 */
[----:B------:R-:W-:Y:S02]  /*bd40*/  FMUL.FTZ R241, R21, c[0x0][0x2ec] ;  /* 0x0000bb0015f17a20 */ /* 0x000fe40000410000 */
        /* <DEDUP_REMOVED lines=42> */
.L_x_1149:
[----:B------:R-:W-:Y:S01]  /*bff0*/  IMAD.U32 R5, RZ, RZ, UR8 ;  /* 0x00000008ff057e24 */ /* 0x000fe2000f8e00ff */
[----:B-1----:R-:W-:Y:S01]  /*c000*/  LDSM.16.MT88.4 R20, [R194+0xc000] ;  /* 0x00c00000c214783b */ /* 0x002fe20000004200 */
[----:B------:R-:W-:Y:S02]  /*c010*/  UISETP.GT.AND UP0, UPT, UR8, UR9, UPT ;  /* 0x000000090800728c */ /* 0x000fe4000bf04270 */
[----:B------:R-:W-:Y:S01]  /*c020*/  IMAD R4, R5, 0x40, R216 ;  /* 0x0000004005047824 */ /* 0x000fe200078e02d8 */
[----:B------:R-:W-:Y:S04]  /*c030*/  UMOV UR13, UR8 ;  /* 0x00000008000d7c82 */ /* 0x000fe80008000000 */
[CC--:B------:R-:W-:Y:S01]  /*c040*/  ISETP.GE.AND P5, PT, R4.reuse, R213.reuse, PT ;  /* 0x000000d50400720c */ /* 0x0c0fe20003fa6270 */
[----:B------:R-:W-:Y:S01]  /*c050*/  LDSM.16.MT88.4 R28, [R193+0xc000] ;  /* 0x00c00000c11c783b */ /* 0x000fe20000004200 */
[C---:B------:R-:W-:Y:S02]  /*c060*/  IADD3 R7, R4.reuse, 0x8, RZ ;  /* 0x0000000804077810 */ /* 0x040fe40007ffe0ff */
[CC--:B------:R-:W-:Y:S02]  /*c070*/  ISETP.GE.OR P5, PT, R4.reuse, R212.reuse, !P5 ;  /* 0x000000d40400720c */ /* 0x0c0fe40006fa6670 */
[----:B------:R-:W-:Y:S02]  /*c080*/  IADD3 R5, R4, 0x1, RZ ;  /* 0x0000000104057810 */ /* 0x000fe40007ffe0ff */
[----:B------:R-:W-:Y:S02]  /*c090*/  FSEL R220, R220, -INF , !P5 ;  /* 0xff800000dcdc7808 */ /* 0x000fe40006800000 */
[-C--:B------:R-:W-:Y:S02]  /*c0a0*/  ISETP.GE.AND P5, PT, R7, R213.reuse, PT ;  /* 0x000000d50700720c */ /* 0x080fe40003fa6270 */
[C---:B------:R-:W-:Y:S02]  /*c0b0*/  ISETP.GE.AND P6, PT, R5.reuse, R213, PT ;  /* 0x000000d50500720c */ /* 0x040fe40003fc6270 */
[CC--:B------:R-:W-:Y:S02]  /*c0c0*/  ISETP.GE.AND P0, PT, R5.reuse, R211.reuse, PT ;  /* 0x000000d30500720c */ /* 0x0c0fe40003f06270 */
[C---:B------:R-:W-:Y:S02]  /*c0d0*/  ISETP.GE.AND P1, PT, R4.reuse, R211, PT ;  /* 0x000000d30400720c */ /* 0x040fe40003f26270 */
[C---:B------:R-:W-:Y:S02]  /*c0e0*/  ISETP.GE.OR P6, PT, R5.reuse, R212, !P6 ;  /* 0x000000d40500720c */ /* 0x040fe400077c6670 */
[-C--:B------:R-:W-:Y:S02]  /*c0f0*/  ISETP.GE.OR P0, PT, R5, R210.reuse, !P0 ;  /* 0x000000d20500720c */ /* 0x080fe40004706670 */
[C---:B------:R-:W-:Y:S02]  /*c100*/  IADD3 R9, R4.reuse, 0x11, RZ ;  /* 0x0000001104097810 */ /* 0x040fe40007ffe0ff */
[C---:B------:R-:W-:Y:S02]  /*c110*/  ISETP.GE.OR P1, PT, R4.reuse, R210, !P1 ;  /* 0x000000d20400720c */ /* 0x040fe40004f26670 */
[-C--:B------:R-:W-:Y:S02]  /*c120*/  ISETP.GE.OR P5, PT, R7, R212.reuse, !P5 ;  /* 0x000000d40700720c */ /* 0x080fe40006fa6670 */
[----:B------:R-:W-:Y:S02]  /*c130*/  IADD3 R5, R4, 0x9, RZ ;  /* 0x0000000904057810 */ /* 0x000fe40007ffe0ff */
[----:B------:R-:W-:Y:S02]  /*c140*/  FSEL R223, R223, -INF , !P1 ;  /* 0xff800000dfdf7808 */ /* 0x000fe40004800000 */
[----:B------:R-:W-:Y:S02]  /*c150*/  FSEL R224, R224, -INF , !P5 ;  /* 0xff800000e0e07808 */ /* 0x000fe40006800000 */
[-C--:B------:R-:W-:Y:S02]  /*c160*/  ISETP.GE.AND P5, PT, R9, R213.reuse, PT ;  /* 0x000000d50900720c */ /* 0x080fe40003fa6270 */
[-C--:B------:R-:W-:Y:S02]  /*c170*/  ISETP.GE.AND P1, PT, R5, R213.reuse, PT ;  /* 0x000000d50500720c */ /* 0x080fe40003f26270 */
[-C--:B------:R-:W-:Y:S02]  /*c180*/  ISETP.GE.OR P5, PT, R9, R212.reuse, !P5 ;  /* 0x000000d40900720c */ /* 0x080fe40006fa6670 */
[----:B------:R-:W-:Y:S02]  /*c190*/  IADD3 R8, R4, 0x18, RZ ;  /* 0x0000001804087810 */ /* 0x000fe40007ffe0ff */
[-C--:B------:R-:W-:Y:S02]  /*c1a0*/  ISETP.GE.OR P1, PT, R5, R212.reuse, !P1 ;  /* 0x000000d40500720c */ /* 0x080fe40004f26670 */
[----:B------:R-:W-:Y:S02]  /*c1b0*/  FSEL R162, R230, -INF , !P5 ;  /* 0xff800000e6a27808 */ /* 0x000fe40006800000 */
[----:B------:R-:W-:Y:S02]  /*c1c0*/  FSEL R10, R227, -INF , !P1 ;  /* 0xff800000e30a7808 */ /* 0x000fe40004800000 */
[----:B------:R-:W-:Y:S02]  /*c1d0*/  ISETP.GE.AND P1, PT, R8, R213, PT ;  /* 0x000000d50800720c */ /* 0x000fe40003f26270 */
[C---:B------:R-:W-:Y:S02]  /*c1e0*/  ISETP.GE.AND P5, PT, R5.reuse, R211, PT ;  /* 0x000000d30500720c */ /* 0x040fe40003fa6270 */
[----:B------:R-:W-:Y:S02]  /*c1f0*/  IADD3 R11, R4, 0x10, RZ ;  /* 0x00000010040b7810 */ /* 0x000fe40007ffe0ff */
[----:B------:R-:W-:Y:S02]  /*c200*/  ISETP.GE.OR P1, PT, R8, R212, !P1 ;  /* 0x000000d40800720c */ /* 0x000fe40004f26670 */
[----:B------:R-:W-:Y:S02]  /*c210*/  IADD3 R6, R4, 0x19, RZ ;  /* 0x0000001904067810 */ /* 0x000fe40007ffe0ff */
[----:B------:R-:W-:Y:S02]  /*c220*/  ISETP.GE.OR P5, PT, R5, R210, !P5 ;  /* 0x000000d20500720c */ /* 0x000fe40006fa6670 */
[----:B------:R-:W-:Y:S02]  /*c230*/  FSEL R142, R234, -INF , !P1 ;  /* 0xff800000ea8e7808 */ /* 0x000fe40004800000 */
[----:B------:R-:W-:Y:S02]  /*c240*/  FSEL R222, R222, -INF , !P6 ;  /* 0xff800000dede7808 */ /* 0x000fe40007000000 */
[-C--:B------:R-:W-:Y:S02]  /*c250*/  ISETP.GE.AND P6, PT, R11, R213.reuse, PT ;  /* 0x000000d50b00720c */ /* 0x080fe40003fc6270 */
[----:B------:R-:W-:Y:S02]  /*c260*/  FSEL R225, R225, -INF , !P5 ;  /* 0xff800000e1e17808 */ /* 0x000fe40006800000 */
[----:B------:R-:W-:Y:S02]  /*c270*/  ISETP.GE.AND P1, PT, R6, R213, PT ;  /* 0x000000d50600720c */ /* 0x000fe40003f26270 */
[----:B------:R-:W-:Y:S02]  /*c280*/  ISETP.GE.AND P5, PT, R8, R211, PT ;  /* 0x000000d30800720c */ /* 0x000fe40003fa6270 */
[----:B------:R-:W-:Y:S02]  /*c290*/  IADD3 R13, R4, 0x20, RZ ;  /* 0x00000020040d7810 */ /* 0x000fe40007ffe0ff */
[-C--:B------:R-:W-:Y:S02]  /*c2a0*/  ISETP.GE.OR P6, PT, R11, R212.reuse, !P6 ;  /* 0x000000d40b00720c */ /* 0x080fe400077c6670 */
[----:B------:R-:W-:Y:S02]  /*c2b0*/  ISETP.GE.OR P1, PT, R6, R212, !P1 ;  /* 0x000000d40600720c */ /* 0x000fe40004f26670 */
[----:B------:R-:W-:Y:S02]  /*c2c0*/  ISETP.GE.OR P5, PT, R8, R210, !P5 ;  /* 0x000000d20800720c */ /* 0x000fe40006fa6670 */
[----:B------:R-:W-:Y:S02]  /*c2d0*/  IADD3 R12, R4, 0x21, RZ ;  /* 0x00000021040c7810 */ /* 0x000fe40007ffe0ff */
[----:B------:R-:W-:Y:S02]  /*c2e0*/  FSEL R5, R3, -INF , !P0 ;  /* 0xff80000003057808 */ /* 0x000fe40004000000 */
[----:B------:R-:W-:Y:S02]  /*c2f0*/  ISETP.GE.AND P0, PT, R13, R213, PT ;  /* 0x000000d50d00720c */ /* 0x000fe40003f06270 */
[----:B------:R-:W-:Y:S02]  /*c300*/  FSEL R164, R231, -INF , !P6 ;  /* 0xff800000e7a47808 */ /* 0x000fe40007000000 */
[----:B------:R-:W-:Y:S02]  /*c310*/  FSEL R140, R237, -INF , !P1 ;  /* 0xff800000ed8c7808 */ /* 0x000fe40004800000 */
[----:B------:R-:W-:Y:S02]  /*c320*/  FSEL R143, R233, -INF , !P5 ;  /* 0xff800000e98f7808 */ /* 0x000fe40006800000 */
[----:B------:R-:W-:Y:S02]  /*c330*/  ISETP.GE.AND P6, PT, R7, R211, PT ;  /* 0x000000d30700720c */ /* 0x000fe40003fc6270 */
[C---:B------:R-:W-:Y:S02]  /*c340*/  ISETP.GE.AND P1, PT, R12.reuse, R213, PT ;  /* 0x000000d50c00720c */ /* 0x040fe40003f26270 */
[CC--:B------:R-:W-:Y:S02]  /*c350*/  ISETP.GE.AND P5, PT, R12.reuse, R211.reuse, PT ;  /* 0x000000d30c00720c */ /* 0x0c0fe40003fa6270 */
[-C--:B------:R-:W-:Y:S02]  /*c360*/  ISETP.GE.OR P0, PT, R13, R212.reuse, !P0 ;  /* 0x000000d40d00720c */ /* 0x080fe40004706670 */
[C---:B------:R-:W-:Y:S02]  /*c370*/  ISETP.GE.OR P1, PT, R12.reuse, R212, !P1 ;  /* 0x000000d40c00720c */ /* 0x040fe40004f26670 */
[----:B------:R-:W-:Y:S02]  /*c380*/  ISETP.GE.OR P5, PT, R12, R210, !P5 ;  /* 0x000000d20c00720c */ /* 0x000fe40006fa6670 */
[----:B------:R-:W-:Y:S02]  /*c390*/  FMNMX.FTZ R12, R223, R0, !PT ;  /* 0x00000000df0c7209 */ /* 0x000fe40007810000 */
[----:B------:R-:W-:Y:S02]  /*c3a0*/  ISETP.GE.OR P6, PT, R7, R210, !P6 ;  /* 0x000000d20700720c */ /* 0x000fe400077c6670 */
[----:B------:R-:W-:Y:S02]  /*c3b0*/  IADD3 R3, R4, 0x28, RZ ;  /* 0x0000002804037810 */ /* 0x000fe40007ffe0ff */
[----:B------:R-:W-:Y:S02]  /*c3c0*/  FSEL R160, R238, -INF , !P0 ;  /* 0xff800000eea07808 */ /* 0x000fe40004000000 */
[-C--:B------:R-:W-:Y:S02]  /*c3d0*/  ISETP.GE.AND P0, PT, R9, R211.reuse, PT ;  /* 0x000000d30900720c */ /* 0x080fe40003f06270 */
[----:B------:R-:W-:Y:S02]  /*c3e0*/  FSEL R158, R241, -INF , !P1 ;  /* 0xff800000f19e7808 */ /* 0x000fe40004800000 */
[----:B------:R-:W-:Y:S02]  /*c3f0*/  FSEL R7, R226, -INF , !P6 ;  /* 0xff800000e2077808 */ /* 0x000fe40007000000 */
[----:B------:R-:W-:Y:S02]  /*c400*/  ISETP.GE.AND P6, PT, R11, R211, PT ;  /* 0x000000d30b00720c */ /* 0x000fe40003fc6270 */
[----:B------:R-:W-:Y:S02]  /*c410*/  ISETP.GE.AND P1, PT, R3, R213, PT ;  /* 0x000000d50300720c */ /* 0x000fe40003f26270 */
[----:B------:R-:W-:Y:S02]  /*c420*/  FMNMX.FTZ R12, R5, R12, !PT ;  /* 0x0000000c050c7209 */ /* 0x000fe40007810000 */
[----:B------:R-:W-:Y:S02]  /*c430*/  ISETP.GE.OR P0, PT, R9, R210, !P0 ;  /* 0x000000d20900720c */ /* 0x000fe40004706670 */
[----:B------:R-:W-:Y:S02]  /*c440*/  FMNMX.FTZ R9, R220, R2, !PT ;  /* 0x00000002dc097209 */ /* 0x000fe40007810000 */
[----:B------:R-:W-:Y:S02]  /*c450*/  ISETP.GE.OR P6, PT, R11, R210, !P6 ;  /* 0x000000d20b00720c */ /* 0x000fe400077c6670 */
[----:B------:R-:W-:Y:S02]  /*c460*/  ISETP.GE.OR P1, PT, R3, R212, !P1 ;  /* 0x000000d40300720c */ /* 0x000fe40004f26670 */
[----:B------:R-:W-:Y:S02]  /*c470*/  IADD3 R8, R4, 0x29, RZ ;  /* 0x0000002904087810 */ /* 0x000fe40007ffe0ff */
[----:B------:R-:W-:Y:S02]  /*c480*/  FMNMX.FTZ R12, R7, R12, !PT ;  /* 0x0000000c070c7209 */ /* 0x000fe40007810000 */
[----:B------:R-:W-:Y:S02]  /*c490*/  FMNMX.FTZ R9, R222, R9, !PT ;  /* 0x00000009de097209 */ /* 0x000fe40007810000 */
[----:B------:R-:W-:Y:S02]  /*c4a0*/  FSEL R163, R229, -INF , !P6 ;  /* 0xff800000e5a37808 */ /* 0x000fe40007000000 */
[----:B------:R-:W-:Y:S02]  /*c4b0*/  FSEL R156, R244, -INF , !P1 ;  /* 0xff800000f49c7808 */ /* 0x000fe40004800000 */
        /* <DEDUP_REMOVED lines=40> */
[C---:B------:R-:W-:Y:S02]  /*c740*/  ISETP.GE.AND P1, PT, R9.reuse, R211, PT ;  /* 0x000000d30900720c */ /* 0x040fe40003f26270 */
[----:B------:R-:W-:Y:S02]  /*c750*/  IADD3 R3, R4, 0x38, RZ ;  /* 0x0000003804037810 */ /* 0x000fe40007ffe0ff */
[----:B------:R-:W-:Y:S02]  /*c760*/  FMNMX.FTZ R11, R158, R11, !PT ;  /* 0x0000000b9e0b7209 */ /* 0x000fe40007810000 */
[----:B------:R-:W-:Y:S02]  /*c770*/  ISETP.GE.OR P6, PT, R9, R212, !P6 ;  /* 0x000000d40900720c */ /* 0x000fe400077c6670 */
        /* <DEDUP_REMOVED lines=404> */
.L_x_1147:
        /* <DEDUP_REMOVED lines=11> */
[----:B------:R-:W-:Y:S02]  /*e170*/  UMOV UR22, URZ ;  /* 0x0000003f00167c82 */ /* 0x000fe40008000000 */
[----:B------:R-:W-:Y:S02]  /*e180*/  UMOV UR23, URZ ;  /* 0x0000003f00177c82 */ /* 0x000fe40008000000 */
[----:B------:R-:W-:-:S04]  /*e190*/  @UP4 UIMAD.WIDE.U32 UR8, UR11, UR4, URZ ;  /* 0x000000040b0842a5 */ /* 0x000fc8000f8e003f */
        /* <DEDUP_REMOVED lines=10> */
[----:B------:R-:W-:-:S02]  /*e240*/  ULDC UR9, c[0x0][0x214] ;  /* 0x0000850000097ab9 */ /* 0x000fc40000000800 */
        /* <DEDUP_REMOVED lines=11> */
[----:B------:R-:W-:Y:S02]  /*e300*/  @UP1 UMOV UR16, 0x1 ;  /* 0x0000000100101882 */ /* 0x000fe40000000000 */
[----:B------:R-:W-:Y:S01]  /*e310*/  @!UP1 UIMAD UR16, UR13, UR4, URZ ;  /* 0x000000040d1092a4 */ /* 0x000fe2000f8e023f */
[----:B--2---:R-:W-:Y:S01]  /*e320*/  FADD.FTZ R0, R7, R0 ;  /* 0x0000000007007221 */ /* 0x004fe20000010000 */
[----:B------:R-:W-:Y:S01]  /*e330*/  FSETP.NE.FTZ.AND P4, PT, R2, RZ, PT ;  /* 0x000000ff0200720b */ /* 0x000fe20003f95000 */
[----:B------:R-:W-:-:S02]  /*e340*/  @UP1 ULDC UR18, c[0x0][0x210] ;  /* 0x0000840000121ab9 */ /* 0x000fc40000000800 */
[----:B------:R-:W-:Y:S01]  /*e350*/  UIMAD UR4, UR6, UR16, URZ ;  /* 0x00000010060472a4 */ /* 0x000fe2000f8e023f */
[----:B------:R-:W-:Y:S01]  /*e360*/  FSETP.NE.FTZ.AND P3, PT, R0, RZ, PT ;  /* 0x000000ff0000720b */ /* 0x000fe20003f75000 */
[----:B------:R-:W-:Y:S02]  /*e370*/  @!UP1 UMOV UR18, 0x1 ;  /* 0x0000000100129882 */ /* 0x000fe40000000000 */
[----:B------:R-:W-:Y:S02]  /*e380*/  @!UP0 UIMAD UR11, UR6, UR9, URZ ;  /* 0x00000009060b82a4 */ /* 0x000fe4000f8e023f */
[----:B---3--:R-:W-:Y:S02]  /*e390*/  UIMAD UR5, UR10, UR18, URZ ;  /* 0x000000120a0572a4 */ /* 0x008fe4000f8e023f */
[----:B------:R-:W-:Y:S02]  /*e3a0*/  USEL UR4, UR4, URZ, UP2 ;  /* 0x0000003f04047287 */ /* 0x000fe40009000000 */
[----:B------:R-:W1:Y:S01]  /*e3b0*/  @P4 MUFU.RCP R4, R2 ;  /* 0x0000000200044308 */ /* 0x000e620000001000 */
[----:B------:R-:W-:-:S02]  /*e3c0*/  USHF.L.U32 UR5, UR5, 0x6, URZ ;  /* 0x0000000605057899 */ /* 0x000fc4000800063f */
[----:B----4-:R-:W-:Y:S02]  /*e3d0*/  UIMAD UR13, UR12, UR13, UR4 ;  /* 0x0000000d0c0d72a4 */ /* 0x010fe4000f8e0204 */
[----:B------:R-:W-:Y:S02]  /*e3e0*/  @!UP2 USHF.R.S32.HI UR23, URZ, 0x1f, UR11 ;  /* 0x0000001f3f17a899 */ /* 0x000fe4000801140b */
[----:B------:R-:W-:Y:S01]  /*e3f0*/  @!UP2 UMOV UR22, UR11 ;  /* 0x0000000b0016ac82 */ /* 0x000fe20008000000 */
[----:B------:R-:W2:Y:S01]  /*e400*/  @P3 MUFU.RCP R5, R0 ;  /* 0x0000000000053308 */ /* 0x000ea20000001000 */
[----:B------:R-:W-:Y:S02]  /*e410*/  USHF.R.S32.HI UR4, URZ, 0x1f, UR5 ;  /* 0x0000001f3f047899 */ /* 0x000fe40008011405 */
[----:B------:R-:W-:Y:S02]  /*e420*/  USHF.R.S32.HI UR6, URZ, 0x1f, UR13 ;  /* 0x0000001f3f067899 */ /* 0x000fe4000801140d */
[----:B------:R-:W-:-:S02]  /*e430*/  UIADD3 UR5, UP1, UP0, UR5, UR22, UR13 ;  /* 0x0000001605057290 */ /* 0x000fc4000f83e00d */
[----:B------:R-:W-:Y:S01]  /*e440*/  @!UP4 UIADD3 UR7, UR21, UR15, URZ ;  /* 0x0000000f1507c290 */ /* 0x000fe2000fffe03f */
[C---:B-1----:R-:W-:Y:S01]  /*e450*/  FMUL.FTZ R128, R4.reuse, R128 ;  /* 0x0000008004807220 */ /* 0x042fe20000410000 */
[----:B------:R-:W1:Y:S01]  /*e460*/  @P4 MUFU.LG2 R2, R2 ;  /* 0x0000000200024308 */ /* 0x000e620000000c00 */
[C---:B------:R-:W-:Y:S01]  /*e470*/  FMUL.FTZ R129, R4.reuse, R129 ;  /* 0x0000008104817220 */ /* 0x040fe20000410000 */
[----:B------:R-:W-:Y:S01]  /*e480*/  UIADD3.X UR4, UR4, UR23, UR6, UP1, UP0 ;  /* 0x0000001704047290 */ /* 0x000fe20008fe0406 */
[C---:B------:R-:W-:Y:S01]  /*e490*/  FMUL.FTZ R124, R4.reuse, R124 ;  /* 0x0000007c047c7220 */ /* 0x040fe20000410000 */
[----:B------:R-:W-:Y:S01]  /*e4a0*/  @!UP4 UMOV UR8, UR20 ;  /* 0x000000140008cc82 */ /* 0x000fe20008000000 */
[C---:B------:R-:W-:Y:S01]  /*e4b0*/  FMUL.FTZ R125, R4.reuse, R125 ;  /* 0x0000007d047d7220 */ /* 0x040fe20000410000 */
[----:B------:R-:W-:Y:S01]  /*e4c0*/  F2FP.PACK_AB R128, R129, R128 ;  /* 0x000000808180723e */ /* 0x000fe200000000ff */
[C---:B------:R-:W-:Y:S01]  /*e4d0*/  FMUL.FTZ R120, R4.reuse, R120 ;  /* 0x0000007804787220 */ /* 0x040fe20000410000 */
[----:B------:R-:W3:Y:S01]  /*e4e0*/  @P3 MUFU.LG2 R0, R0 ;  /* 0x0000000000003308 */ /* 0x000ee20000000c00 */
[C---:B------:R-:W-:Y:S01]  /*e4f0*/  FMUL.FTZ R121, R4.reuse, R121 ;  /* 0x0000007904797220 */ /* 0x040fe20000410000 */
[----:B------:R-:W-:Y:S01]  /*e500*/  F2FP.PACK_AB R124, R125, R124 ;  /* 0x0000007c7d7c723e */ /* 0x000fe200000000ff */
[C---:B------:R-:W-:Y:S01]  /*e510*/  FMUL.FTZ R116, R4.reuse, R116 ;  /* 0x0000007404747220 */ /* 0x040fe20000410000 */
[----:B------:R-:W-:Y:S01]  /*e520*/  ULDC.64 UR22, c[0x0][0x118] ;  /* 0x0000460000167ab9 */ /* 0x000fe20000000a00 */
        /* <DEDUP_REMOVED lines=61> */
[----:B------:R-:W-:Y:S01]  /*e900*/  F2FP.PACK_AB R92, R93, R92 ;  /* 0x0000005c5d5c723e */ /* 0x000fe200000000ff */
[----:B------:R-:W4:Y:S01]  /*e910*/  S2R R4, SR_TID.X ;  /* 0x0000000000047919 */ /* 0x000f220000002100 */
[C---:B--2---:R-:W-:Y:S02]  /*e920*/  FMUL.FTZ R131, R5.reuse, R131 ;  /* 0x0000008305837220 */ /* 0x044fe40000410000 */
        /* <DEDUP_REMOVED lines=154> */
[----:B------:R-:W-:-:S03]  /*f2d0*/  IADD3 R58, R4, -R9, RZ ;  /* 0x80000009043a7210 */ /* 0x000fc60007ffe0ff */
        /* <DEDUP_REMOVED lines=18> */
[----:B------:R-:W-:-:S03]  /*f400*/  IADD3 R5, R56, -R5, RZ ;  /* 0x8000000538057210 */ /* 0x000fc60007ffe0ff */
        /* <DEDUP_REMOVED lines=30> */
.L_x_1152:
[----:B---34-:R-:W-:Y:S05]  /*f5f0*/  BSYNC B0 ;  /* 0x0000000000007941 */ /* 0x018fea0003800000 */
.L_x_1151:
        /* <DEDUP_REMOVED lines=34> */
.L_x_1154:
[----:B------:R-:W-:Y:S05]  /*f820*/  BSYNC B0 ;  /* 0x0000000000007941 */ /* 0x000fea0003800000 */
.L_x_1153:
[----:B------:R-:W-:Y:S01]  /*f830*/  LEA.HI.SX32 R0, R4, 0x10, 0x1d ;  /* 0x0000001004007811 */ /* 0x000fe200078feaff */
        /* <DEDUP_REMOVED lines=19> */
.L_x_1156:
[----:B------:R-:W-:Y:S05]  /*f970*/  BSYNC B0 ;  /* 0x0000000000007941 */ /* 0x000fea0003800000 */
.L_x_1155:
[----:B------:R-:W-:Y:S01]  /*f980*/  LEA.HI.SX32 R0, R4, 0x20, 0x1d ;  /* 0x0000002004007811 */ /* 0x000fe200078feaff */
        /* <DEDUP_REMOVED lines=19> */
.L_x_1158:
[----:B------:R-:W-:Y:S05]  /*fac0*/  BSYNC B0 ;  /* 0x0000000000007941 */ /* 0x000fea0003800000 */
.L_x_1157:
        /* <DEDUP_REMOVED lines=21> */
.L_x_1159:
        /* <DEDUP_REMOVED lines=14> */
.L_x_1299:


//--------------------- .text._ZN5flash16flash_fwd_kernelI23Flash_fwd_kernel_traitsILi192ELi64ELi64ELi4ELb0ELb0EN7cutlass6half_tE19Flash_kernel_traitsILi192ELi64ELi64ELi4ES3_EELb1ELb0ELb1ELb1ELb0ELb0ELb0ELb1EEEvNS_16Flash_fwd_paramsE --------------------------
	.section	.text._ZN5flash16flash_fwd_kernelI23Flash_fwd_kernel_traitsILi192ELi64ELi64ELi4ELb0ELb0EN7cutlass6half_tE19Flash_kernel_traitsILi192ELi64ELi64ELi4ES3_EELb1ELb0ELb1ELb1ELb0ELb0ELb0ELb1EEEvNS_16Flash_fwd_paramsE,"ax",@progbits
	.sectioninfo	@"SHI_REGISTERS=255"
	.align	128
        .global         _ZN5flash16flash_fwd_kernelI23Flash_fwd_kernel_traitsILi192ELi64ELi64ELi4ELb0ELb0EN7cutlass6half_tE19Flash_kernel_traitsILi192ELi64ELi64ELi4ES3_EELb1ELb0ELb1ELb1ELb0ELb0ELb0ELb1EEEvNS_16Flash_fwd_paramsE
        .type           _ZN5flash16flash_fwd_kernelI23Flash_fwd_kernel_traitsILi192ELi64ELi64ELi4ELb0ELb0EN7cutlass6half_tE19Flash_kernel_traitsILi192ELi64ELi64ELi4ES3_EELb1ELb0ELb1ELb1ELb0ELb0ELb0ELb1EEEvNS_16Flash_fwd_paramsE,@function
        .size           _ZN5flash16flash_fwd_kernelI23Flash_fwd_kernel_traitsILi192ELi64ELi64ELi4ELb0ELb0EN7cutlass6half_tE19Flash_kernel_traitsILi192ELi64ELi64ELi4ES3_EELb1ELb0ELb1ELb1ELb0ELb0ELb0ELb1EEEvNS_16Flash_fwd_paramsE,(.L_x_1300 - _ZN5flash16flash_fwd_kernelI23Flash_fwd_kernel_traitsILi192ELi64ELi64ELi4ELb0ELb0EN7cutlass6half_tE19Flash_kernel_traitsILi192ELi64ELi64ELi4ES3_EELb1ELb0ELb1ELb1ELb0ELb0ELb0ELb1EEEvNS_16Flash_fwd_paramsE)
        .other          _ZN5flash16flash_fwd_kernelI23Flash_fwd_kernel_traitsILi192ELi64ELi64ELi4ELb0ELb0EN7cutlass6half_tE19Flash_kernel_traitsILi192ELi64ELi64ELi4ES3_EELb1ELb0ELb1ELb1ELb0ELb0ELb0ELb1EEEvNS_16Flash_fwd_paramsE,@"STO_CUDA_ENTRY STV_DEFAULT"
_ZN5flash16flash_fwd_kernelI23Flash_fwd_kernel_traitsILi192ELi64ELi64ELi4ELb0ELb0EN7cutlass6half_tE19Flash_kernel_traitsILi192ELi64ELi64ELi4ES3_EELb1ELb0ELb1ELb1ELb0ELb0ELb0ELb1EEEvNS_16Flash_fwd_paramsE:
.text._ZN5flash16flash_fwd_kernelI23Flash_fwd_kernel_traitsILi192ELi64ELi64ELi4ELb0ELb0EN7cutlass6half_tE19Flash_kernel_traitsILi192ELi64ELi64ELi4ES3_EELb1ELb0ELb1ELb1ELb0ELb0ELb0ELb1EEEvNS_16Flash_fwd_paramsE:
        /* <DEDUP_REMOVED lines=85> */
.L_x_1160:
[----:B-1----:R-:W-:Y:S02]  /*0550*/  ULDC UR6, c[0x0][0x218] ;  /* 0x0000860000067ab9 */ /* 0x002fe40000000800 */
.L_x_1161:
        /* <DEDUP_REMOVED lines=123> */
.L_x_1164:
[----:B------:R-:W-:Y:S05]  /*0d10*/  BSYNC B0 ;  /* 0x0000000000007941 */ /* 0x000fea0003800000 */
.L_x_1163:
        /* <DEDUP_REMOVED lines=20> */
.L_x_1166:
[----:B------:R-:W-:Y:S05]  /*0e60*/  BSYNC B0 ;  /* 0x0000000000007941 */ /* 0x000fea0003800000 */
.L_x_1165:
        /* <DEDUP_REMOVED lines=20> */
.L_x_1168:
[----:B------:R-:W-:Y:S05]  /*0fb0*/  BSYNC B0 ;  /* 0x0000000000007941 */ /* 0x000fea0003800000 */
.L_x_1167:
        /* <DEDUP_REMOVED lines=19> */
.L_x_1170:
[----:B------:R-:W-:Y:S05]  /*10f0*/  BSYNC B0 ;  /* 0x0000000000007941 */ /* 0x000fea0003800000 */
.L_x_1169:
        /* <DEDUP_REMOVED lines=35> */
.L_x_1162:
[----:B------:R-:W-:Y:S01]  /*1330*/  UISETP.NE.AND UP0, UPT, UR11, -0x1, UPT ;  /* 0xffffffff0b00788c */ /* 0x000fe2000bf05270 */
[----:B------:R-:W-:Y:S01]  /*1340*/  SHF.R.S32.HI R0, RZ, 0x1f, R20 ;  /* 0x0000001fff007819 */ /* 0x000fe20000011414 */
[----:B------:R-:W-:Y:S02]  /*1350*/  UISETP.NE.AND UP1, UPT, UR25, -0x1, UPT ;  /* 0xffffffff1900788c */ /* 0x000fe4000bf25270 */
[----:B------:R-:W-:Y:S02]  /*1360*/  ULDC.64 UR4, c[0x0][0x190] ;  /* 0x0000640000047ab9 */ /* 0x000fe40000000a00 */
[----:B------:R-:W-:Y:S02]  /*1370*/  ULDC.64 UR6, c[0x0][0x178] ;  /* 0x00005e0000067ab9 */ /* 0x000fe40000000a00 */
[----:B------:R-:W-:-:S03]  /*1380*/  PLOP3.LUT P0, PT, PT, PT, UP1, 0x80, 0x0 ;  /* 0x000000000000781c */ /* 0x000fc60003f0f018 */
[----:B------:R-:W-:Y:S02]  /*1390*/  @!UP0 USHF.R.S32.HI UR24, URZ, 0x1f, UR13 ;  /* 0x0000001f3f188899 */ /* 0x000fe4000801140d */
        /* <DEDUP_REMOVED lines=34> */
[----:B------:R-:W-:Y:S02]  /*15c0*/  UIMAD.WIDE.U32 UR30, UR13, UR4, UR28 ;  /* 0x000000040d1e72a5 */ /* 0x000fe4000f8e001c */
[----:B------:R-:W-:-:S04]  /*15d0*/  UIMAD UR26, UR13, UR5, UR26 ;  /* 0x000000050d1a72a4 */ /* 0x000fc8000f8e021a */
[----:B------:R-:W-:Y:S02]  /*15e0*/  UIADD3 UR26, UR31, UR26, URZ ;  /* 0x0000001a1f1a7290 */ /* 0x000fe4000fffe03f */
.L_x_1171:
        /* <DEDUP_REMOVED lines=44> */
.L_x_1172:
[CC--:B------:R-:W-:Y:S01]  /*18b0*/  LEA.HI R3, R10.reuse, R25.reuse, RZ, 0x4 ;  /* 0x000000190a037211 */ /* 0x0c0fe200078f20ff */
[----:B------:R-:W2:Y:S01]  /*18c0*/  S2R R18, SR_CTAID.Z ;  /* 0x0000000000127919 */ /* 0x000ea20000002700 */
[----:B------:R-:W-:Y:S01]  /*18d0*/  LEA.HI R2, R10, R25, RZ, 0x3 ;  /* 0x000000190a027211 */ /* 0x000fe200078f18ff */
[----:B------:R-:W-:Y:S01]  /*18e0*/  IMAD.U32 R14, RZ, RZ, UR14 ;  /* 0x0000000eff0e7e24 */ /* 0x000fe2000f8e00ff */
[----:B------:R-:W-:Y:S01]  /*18f0*/  SHF.R.S32.HI R4, RZ, 0x4, R3 ;  /* 0x00000004ff047819 */ /* 0x000fe20000011403 */
[----:B------:R-:W-:Y:S01]  /*1900*/  BSSY B0, `(.L_x_1173) ;  /* 0x0000076000007945 */ /* 0x000fe20003800000 */
[----:B------:R-:W-:Y:S02]  /*1910*/  LOP3.LUT R0, R2, 0xfffffff8, RZ, 0xc0, !PT ;  /* 0xfffffff802007812 */ /* 0x000fe400078ec0ff */
[----:B------:R-:W-:Y:S02]  /*1920*/  LEA.HI R5, R3, R4, RZ, 0x1 ;  /* 0x0000000403057211 */ /* 0x000fe400078f08ff */
[----:B------:R-:W-:Y:S01]  /*1930*/  SHF.R.S32.HI R16, RZ, 0x3, R2 ;  /* 0x00000003ff107819 */ /* 0x000fe20000011402 */
[----:B------:R-:W-:Y:S01]  /*1940*/  IMAD.IADD R24, R25, 0x1, -R0 ;  /* 0x0000000119187824 */ /* 0x000fe200078e0a00 */
[----:B------:R-:W-:-:S02]  /*1950*/  LOP3.LUT R2, R5, 0xfffffffe, RZ, 0xc0, !PT ;  /* 0xfffffffe05027812 */ /* 0x000fc400078ec0ff */
[----:B------:R-:W-:Y:S01]  /*1960*/  SHF.R.S32.HI R17, RZ, 0x1f, R16 ;  /* 0x0000001fff117819 */ /* 0x000fe20000011410 */
[----:B------:R-:W-:Y:S01]  /*1970*/  IMAD.SHL.U32 R0, R16, 0x40, RZ ;  /* 0x0000004010007824 */ /* 0x000fe200078e00ff */
[----:B------:R-:W-:Y:S01]  /*1980*/  LEA.HI R10, R10, R25, RZ, 0x6 ;  /* 0x000000190a0a7211 */ /* 0x000fe200078f30ff */
[----:B------:R-:W-:Y:S01]  /*1990*/  IMAD.IADD R23, R4, 0x1, -R2 ;  /* 0x0000000104177824 */ /* 0x000fe200078e0a02 */
[----:B------:R-:W-:Y:S01]  /*19a0*/  LOP3.LUT R2, R3, 0xfffffff0, RZ, 0xc0, !PT ;  /* 0xfffffff003027812 */ /* 0x000fe200078ec0ff */
[----:B------:R-:W-:Y:S01]  /*19b0*/  IMAD.SHL.U32 R128, R24, 0x8, RZ ;  /* 0x0000000818807824 */ /* 0x000fe200078e00ff */
[----:B------:R-:W-:Y:S01]  /*19c0*/  LOP3.LUT R0, R0, 0x1c0, RZ, 0xc0, !PT ;  /* 0x000001c000007812 */ /* 0x000fe200078ec0ff */
[----:B------:R-:W-:Y:S01]  /*19d0*/  IMAD R8, R17, c[0x0][0x198], RZ ;  /* 0x0000660011087a24 */ /* 0x000fe200078e02ff */
[----:B------:R-:W-:Y:S01]  /*19e0*/  SHF.R.S32.HI R100, RZ, 0x5, R12 ;  /* 0x00000005ff647819 */ /* 0x000fe2000001140c */
[----:B------:R-:W-:Y:S01]  /*19f0*/  IMAD.IADD R6, R25, 0x1, -R2 ;  /* 0x0000000119067824 */ /* 0x000fe200078e0a02 */
[----:B------:R-:W-:Y:S01]  /*1a00*/  LOP3.LUT R2, R0, 0x38, R128, 0xf8, !PT ;  /* 0x0000003800027812 */ /* 0x000fe200078ef880 */
[----:B------:R-:W-:Y:S01]  /*1a10*/  IMAD.SHL.U32 R10, R10, 0x8, RZ ;  /* 0x000000080a0a7824 */ /* 0x000fe200078e00ff */
[----:B------:R-:W-:Y:S01]  /*1a20*/  SHF.R.U32.HI R0, RZ, 0x3, R0 ;  /* 0x00000003ff007819 */ /* 0x000fe20000011600 */
[----:B------:R-:W-:Y:S01]  /*1a30*/  IMAD.WIDE R14, R14, 0x40, R16 ;  /* 0x000000400e0e7825 */ /* 0x000fe200078e0210 */
[----:B------:R-:W-:-:S02]  /*1a40*/  SHF.R.S32.HI R3, RZ, 0x1f, R6 ;  /* 0x0000001fff037819 */ /* 0x000fc40000011406 */
[----:B------:R-:W-:Y:S02]  /*1a50*/  LOP3.LUT R9, R2, R0, RZ, 0x3c, !PT ;  /* 0x0000000002097212 */ /* 0x000fe400078e3cff */
[----:B------:R-:W-:Y:S02]  /*1a60*/  LEA.HI R11, R3, R6, RZ, 0x3 ;  /* 0x00000006030b7211 */ /* 0x000fe400078f18ff */
[--C-:B------:R-:W-:Y:S02]  /*1a70*/  SHF.R.S32.HI R129, RZ, 0x1f, R128.reuse ;  /* 0x0000001fff817819 */ /* 0x100fe40000011480 */
[----:B------:R-:W-:Y:S02]  /*1a80*/  LOP3.LUT R0, R11, 0xfffffff8, RZ, 0xc0, !PT ;  /* 0xfffffff80b007812 */ /* 0x000fe400078ec0ff */
[----:B------:R-:W-:Y:S01]  /*1a90*/  IADD3 R2, P0, R128, UR24, RZ ;  /* 0x0000001880027c10 */ /* 0x000fe2000ff1e0ff */
[----:B------:R-:W-:Y:S01]  /*1aa0*/  IMAD.WIDE.U32 R4, R16, c[0x0][0x198], R128 ;  /* 0x0000660010047a25 */ /* 0x000fe200078e0080 */
[----:B------:R-:W-:Y:S01]  /*1ab0*/  LOP3.LUT R199, R9, 0xfffffe00, R10, 0xf8, !PT ;  /* 0xfffffe0009c77812 */ /* 0x000fe200078ef80a */
[----:B------:R3:W-:Y:S01]  /*1ac0*/  STL.64 [R1+0x78], R128 ;  /* 0x0000788001007387 */ /* 0x0007e20000100a00 */
[----:B------:R-:W-:Y:S01]  /*1ad0*/  IADD3.X R3, R129, UR22, RZ, P0, !PT ;  /* 0x0000001681037c10 */ /* 0x000fe200087fe4ff */
[----:B------:R-:W-:Y:S01]  /*1ae0*/  IMAD.IADD R6, R6, 0x1, -R0 ;  /* 0x0000000106067824 */ /* 0x000fe200078e0a00 */
[----:B------:R-:W-:Y:S01]  /*1af0*/  IADD3 R4, P0, R4, UR30, RZ ;  /* 0x0000001e04047c10 */ /* 0x000fe2000ff1e0ff */
[----:B------:R-:W-:Y:S01]  /*1b00*/  IMAD R0, R16, c[0x0][0x19c], R8 ;  /* 0x0000670010007a24 */ /* 0x000fe200078e0208 */
[----:B------:R-:W-:Y:S01]  /*1b10*/  IADD3 R125, R128, 0x40, RZ ;  /* 0x00000040807d7810 */ /* 0x000fe20007ffe0ff */
[----:B--2---:R-:W-:Y:S01]  /*1b20*/  IMAD.WIDE.U32 R18, R18, c[0x0][0x1a8], R2 ;  /* 0x00006a0012127a25 */ /* 0x004fe200078e0002 */
[C---:B------:R-:W-:Y:S01]  /*1b30*/  LOP3.LUT P2, RZ, R6.reuse, 0x4, RZ, 0xc0, !PT ;  /* 0x0000000406ff7812 */ /* 0x040fe2000784c0ff */
[----:B------:R-:W-:Y:S01]  /*1b40*/  UIADD3 UR22, -UR15, UR17, URZ ;  /* 0x000000110f167290 */ /* 0x000fe2000fffe13f */
[C---:B------:R-:W-:Y:S01]  /*1b50*/  LOP3.LUT P1, RZ, R6.reuse, 0x2, RZ, 0xc0, !PT ;  /* 0x0000000206ff7812 */ /* 0x040fe2000782c0ff */
[----:B------:R-:W-:Y:S01]  /*1b60*/  IMAD.SHL.U32 R6, R6, 0x40, RZ ;  /* 0x0000004006067824 */ /* 0x000fe200078e00ff */
[----:B------:R-:W-:Y:S01]  /*1b70*/  IADD3.X R5, R5, UR26, R0, P0, !PT ;  /* 0x0000001a05057c10 */ /* 0x000fe200087fe400 */
        /* <DEDUP_REMOVED lines=13> */
[----:B------:R3:W-:Y:S01]  /*1c50*/  STL.64 [R1+0x98], R30 ;  /* 0x0000981e01007387 */ /* 0x0007e20000100a00 */
[----:B------:R-:W-:Y:S01]  /*1c60*/  IMAD R0, R0, c[0x0][0x1b8], RZ ;  /* 0x00006e0000007a24 */ /* 0x000fe200078e02ff */
[----:B------:R-:W-:Y:S01]  /*1c70*/  ULDC.64 UR4, c[0x0][0x1a8] ;  /* 0x00006a0000047ab9 */ /* 0x000fe20000000a00 */
[C---:B------:R-:W-:Y:S01]  /*1c80*/  IMAD R10, R7.reuse, c[0x0][0x1b4], R6 ;  /* 0x00006d00070a7a24 */ /* 0x040fe200078e0206 */
[----:B------:R-:W-:Y:S01]  /*1c90*/  ISETP.GE.AND P0, PT, R16, UR22, PT ;  /* 0x0000001610007c0c */ /* 0x000fe2000bf06270 */
[C---:B------:R-:W-:Y:S01]  /*1ca0*/  IMAD R6, R7.reuse, c[0x0][0x1bc], R0 ;  /* 0x00006f0007067a24 */ /* 0x040fe200078e0200 */
[----:B------:R-:W-:Y:S01]  /*1cb0*/  SHF.R.S32.HI R0, RZ, 0x1f, R12 ;  /* 0x0000001fff007819 */ /* 0x000fe2000001140c */
[----:B------:R-:W-:Y:S01]  /*1cc0*/  IMAD.WIDE.U32 R26, R7, c[0x0][0x1b8], R2 ;  /* 0x00006e00071a7a25 */ /* 0x000fe200078e0002 */
[----:B------:R-:W-:Y:S01]  /*1cd0*/  SHF.R.S32.HI R3, RZ, 0x1f, R20 ;  /* 0x0000001fff037819 */ /* 0x000fe20000011414 */
[----:B------:R-:W-:Y:S01]  /*1ce0*/  UIMAD UR4, UR7, UR4, URZ ;  /* 0x00000004070472a4 */ /* 0x000fe2000f8e023f */
[----:B------:R-:W-:Y:S01]  /*1cf0*/  LEA.HI R0, R0, R100, RZ, 0x2 ;  /* 0x0000006400007211 */ /* 0x000fe200078f10ff */
[----:B------:R-:W-:Y:S01]  /*1d00*/  IMAD.IADD R29, R27, 0x1, R6 ;  /* 0x000000011b1d7824 */ /* 0x000fe200078e0206 */
[----:B------:R-:W-:Y:S01]  /*1d10*/  LEA.HI R3, R3, R20, RZ, 0x2 ;  /* 0x0000001403037211 */ /* 0x000fe200078f10ff */
[----:B------:R3:W-:Y:S01]  /*1d20*/  STL.64 [R1+0xb8], R26 ;  /* 0x0000b81a01007387 */ /* 0x0007e20000100a00 */
[----:B------:R-:W-:Y:S01]  /*1d30*/  LOP3.LUT R0, R0, 0xffffffc, RZ, 0xc0, !PT ;  /* 0x0ffffffc00007812 */ /* 0x000fe200078ec0ff */
[----:B------:R-:W-:Y:S01]  /*1d40*/  IMAD.IADD R33, R31, 0x1, R10 ;  /* 0x000000011f217824 */ /* 0x000fe200078e020a */
[----:B------:R-:W-:Y:S01]  /*1d50*/  SHF.R.S32.HI R101, RZ, 0x2, R3 ;  /* 0x00000002ff657819 */ /* 0x000fe20000011403 */
[----:B------:R-:W-:Y:S01]  /*1d60*/  UIMAD UR4, UR12, UR5, UR4 ;  /* 0x000000050c0472a4 */ /* 0x000fe2000f8e0204 */
[----:B------:R-:W-:Y:S01]  /*1d70*/  IMAD.SHL.U32 R5, R11, 0x40, RZ ;  /* 0x000000400b057824 */ /* 0x000fe200078e00ff */
[----:B------:R-:W-:Y:S01]  /*1d80*/  LOP3.LUT R8, R9, R8, RZ, 0x3c, !PT ;  /* 0x0000000809087212 */ /* 0x000fe200078e3cff */
[----:B------:R-:W-:-:S02]  /*1d90*/  IMAD.IADD R0, R100, 0x1, -R0 ;  /* 0x0000000164007824 */ /* 0x000fc400078e0a00 */
[----:B------:R-:W-:Y:S01]  /*1da0*/  IMAD.MOV.U32 R4, RZ, RZ, 0x10 ;  /* 0x00000010ff047424 */ /* 0x000fe200078e00ff */
[----:B------:R-:W-:Y:S01]  /*1db0*/  IADD3 R9, R19, UR4, RZ ;  /* 0x0000000413097c10 */ /* 0x000fe2000fffe0ff */
[----:B------:R-:W-:Y:S01]  /*1dc0*/  IMAD R21, R0, 0x10, R101 ;  /* 0x0000001000157824 */ /* 0x000fe200078e0265 */
[----:B------:R-:W-:Y:S01]  /*1dd0*/  LOP3.LUT R5, R8, 0xfffffe00, R5, 0xf8, !PT ;  /* 0xfffffe0008057812 */ /* 0x000fe200078ef805 */
[----:B------:R-:W-:Y:S01]  /*1de0*/  IMAD.MOV.U32 R2, RZ, RZ, 0x20 ;  /* 0x00000020ff027424 */ /* 0x000fe200078e00ff */
[----:B------:R-:W-:Y:S01]  /*1df0*/  SEL R4, R4, 0xfffffff0, !P1 ;  /* 0xfffffff004047807 */ /* 0x000fe20004800000 */
[----:B------:R-:W-:Y:S01]  /*1e00*/  IMAD.SHL.U32 R199, R199, 0x2, RZ ;  /* 0x00000002c7c77824 */ /* 0x000fe200078e00ff */
[----:B------:R3:W-:Y:S02]  /*1e10*/  STL [R1+0xc4], R21 ;  /* 0x0000c41501007387 */ /* 0x0007e40000100800 */
[----:B------:R-:W-:Y:S02]  /*1e20*/  SEL R2, R2, 0xffffffe0, !P2 ;  /* 0xffffffe002027807 */ /* 0x000fe40005000000 */
        /* <DEDUP_REMOVED lines=35> */
.L_x_1174:
[----:B------:R-:W-:Y:S05]  /*2060*/  BSYNC B0 ;  /* 0x0000000000007941 */ /* 0x000fea0003800000 */
.L_x_1173:
        /* <DEDUP_REMOVED lines=47> */
.L_x_1176:
[----:B------:R-:W-:Y:S05]  /*2360*/  BSYNC B0 ;  /* 0x0000000000007941 */ /* 0x000fea0003800000 */
.L_x_1175:
        /* <DEDUP_REMOVED lines=37> */
.L_x_1178:
[----:B------:R-:W-:Y:S05]  /*25c0*/  BSYNC B0 ;  /* 0x0000000000007941 */ /* 0x000fea0003800000 */
.L_x_1177:
        /* <DEDUP_REMOVED lines=14> */
[----:B--2---:R-:W-:-:S04]  /*26b0*/  IMAD.WIDE.U32 R10, R3, c[0x0][0x190], R8 ;  /* 0x00006400030a7a25 */ /* 0x004fc800078e0008 */
        /* <DEDUP_REMOVED lines=25> */
.L_x_1180:
[----:B------:R-:W-:Y:S05]  /*2850*/  BSYNC B0 ;  /* 0x0000000000007941 */ /* 0x000fea0003800000 */
.L_x_1179:
        /* <DEDUP_REMOVED lines=40> */
.L_x_1182:
[----:B------:R-:W-:Y:S05]  /*2ae0*/  BSYNC B0 ;  /* 0x0000000000007941 */ /* 0x000fea0003800000 */
.L_x_1181:
        /* <DEDUP_REMOVED lines=33> */
.L_x_1184:
[----:B------:R-:W-:Y:S05]  /*2d00*/  BSYNC B0 ;  /* 0x0000000000007941 */ /* 0x000fea0003800000 */
.L_x_1183:
        /* <DEDUP_REMOVED lines=32> */
.L_x_1186:
[----:B------:R-:W-:Y:S05]  /*2f10*/  BSYNC B0 ;  /* 0x0000000000007941 */ /* 0x000fea0003800000 */
.L_x_1185:
        /* <DEDUP_REMOVED lines=34> */
.L_x_1188:
[----:B------:R-:W-:Y:S05]  /*3140*/  BSYNC B0 ;  /* 0x0000000000007941 */ /* 0x000fea0003800000 */
.L_x_1187:
[----:B------:R-:W-:Y:S01]  /*3150*/  ULDC.64 UR4, c[0x0][0x318] ;  /* 0x0000c60000047ab9 */ /* 0x000fe20000000a00 */
[----:B------:R-:W0:Y:S01]  /*3160*/  LDGDEPBAR ;  /* 0x00000000000079af */ /* 0x000e220000000000 */
[----:B------:R-:W-:Y:S01]  /*3170*/  UISETP.NE.U32.AND UP1, UPT, URZ, UR4, UPT ;  /* 0x000000043f00728c */ /* 0x000fe2000bf25070 */
[----:B--2---:R-:W-:Y:S01]  /*3180*/  IMAD.MOV.U32 R10, RZ, RZ, R28 ;  /* 0x000000ffff0a7224 */ /* 0x004fe200078e001c */
[----:B------:R-:W-:Y:S02]  /*3190*/  MOV R11, R29 ;  /* 0x0000001d000b7202 */ /* 0x000fe40000000f00 */
        /* <DEDUP_REMOVED lines=15> */
[----:B------:R-:W-:Y:S01]  /*3290*/  IMAD.U32 R6, RZ, RZ, UR12 ;  /* 0x0000000cff067e24 */ /* 0x000fe2000f8e00ff */
[----:B------:R-:W2:Y:S01]  /*32a0*/  @P0 MUFU.RCP R3, c[0x0][0x238] ;  /* 0x00008e0000030b08 */ /* 0x000ea20000001000 */
[----:B------:R-:W-:Y:S01]  /*32b0*/  ISETP.GE.AND P1, PT, R16, UR22, PT ;  /* 0x0000001610007c0c */ /* 0x000fe2000bf26270 */
[----:B------:R-:W-:-:S02]  /*32c0*/  ULDC.64 UR4, c[0x0][0x1a0] ;  /* 0x0000680000047ab9 */ /* 0x000fc40000000a00 */
[----:B------:R-:W-:-:S05]  /*32d0*/  MOV R7, UR13 ;  /* 0x0000000d00077c02 */ /* 0x000fca0008000f00 */
[----:B------:R4:W2:Y:S01]  /*32e0*/  @P0 LDG.E R0, [R6.64] ;  /* 0x0000001206000981 */ /* 0x0008a2000c1e1900 */
[----:B------:R-:W-:Y:S01]  /*32f0*/  MOV R10, R26 ;  /* 0x0000001a000a7202 */ /* 0x000fe20000000f00 */
[----:B------:R-:W-:Y:S01]  /*3300*/  USHF.L.U64.HI UR6, UR4, UR6, UR5 ;  /* 0x0000000604067299 */ /* 0x000fe20008010205 */
[----:B------:R-:W-:Y:S01]  /*3310*/  IMAD.SHL.U32 R25, R25, 0x2, RZ ;  /* 0x0000000219197824 */ /* 0x000fe200078e00ff */
[----:B------:R-:W-:Y:S01]  /*3320*/  BAR.SYNC.DEFER_BLOCKING 0x0 ;  /* 0x0000000000007b1d */ /* 0x000fe20000010000 */
[----:B------:R-:W-:Y:S02]  /*3330*/  USHF.L.U32 UR7, UR4, 0x6, URZ ;  /* 0x0000000604077899 */ /* 0x000fe4000800063f */
[----:B------:R-:W-:Y:S01]  /*3340*/  UIMAD UR5, UR6, UR24, URZ ;  /* 0x00000018060572a4 */ /* 0x000fe2000f8e023f */
[----:B------:R-:W-:Y:S02]  /*3350*/  LOP3.LUT R102, R25, 0x6, RZ, 0xc0, !PT ;  /* 0x0000000619667812 */ /* 0x000fe400078ec0ff */
[----:B------:R1:W-:Y:S01]  /*3360*/  STL.64 [R1+0xa8], R10 ;  /* 0x0000a80a01007387 */ /* 0x0003e20000100a00 */
[----:B------:R-:W-:Y:S01]  /*3370*/  UIMAD UR23, UR23, UR7, UR5 ;  /* 0x00000007171772a4 */ /* 0x000fe2000f8e0205 */
[----:B------:R-:W-:Y:S01]  /*3380*/  BSSY B0, `(.L_x_1189) ;  /* 0x0000028000007945 */ /* 0x000fe20003800000 */
[----:B------:R-:W-:Y:S01]  /*3390*/  UMOV UR13, URZ ;  /* 0x0000003f000d7c82 */ /* 0x000fe20008000000 */
[----:B----4-:R-:W-:Y:S01]  /*33a0*/  IMAD.U32 R6, RZ, RZ, UR24 ;  /* 0x00000018ff067e24 */ /* 0x010fe2000f8e00ff */
[----:B------:R1:W-:Y:S03]  /*33b0*/  @P1 STS.128 [R199+0xc000], RZ ;  /* 0x00c000ffc7001388 */ /* 0x0003e60000000c00 */
[----:B------:R-:W-:Y:S01]  /*33c0*/  IMAD.WIDE.U32 R6, R6, UR7, R10 ;  /* 0x0000000706067c25 */ /* 0x000fe2000f8e000a */
[----:B------:R1:W-:Y:S04]  /*33d0*/  @P1 STS.128 [R199+0xe000], RZ ;  /* 0x00e000ffc7001388 */ /* 0x0003e80000000c00 */
[----:B------:R-:W-:Y:S01]  /*33e0*/  IADD3 R9, R7, UR23, RZ ;  /* 0x0000001707097c10 */ /* 0x000fe2000fffe0ff */
[----:B------:R1:W-:Y:S01]  /*33f0*/  @P1 STS.128 [R199+0x10000], RZ ;  /* 0x010000ffc7001388 */ /* 0x0003e20000000c00 */
[----:B--2---:R-:W-:-:S04]  /*3400*/  @P0 FMUL.FTZ R0, R0, R3 ;  /* 0x0000000300000220 */ /* 0x004fc80000410000 */
[----:B------:R2:W4:Y:S02]  /*3410*/  @P0 R2UR UR12, R0 ;  /* 0x00000000000c03c2 */ /* 0x00052400000e0000 */
[----:B--2---:R-:W-:Y:S01]  /*3420*/  MOV R0, UR14 ;  /* 0x0000000e00007c02 */ /* 0x004fe20008000f00 */
[----:B----4-:R-:W-:-:S04]  /*3430*/  @UP1 UMOV UR13, UR12 ;  /* 0x0000000c000d1c82 */ /* 0x010fc80008000000 */
[----:B------:R-:W-:-:S05]  /*3440*/  IMAD R121, R0, 0x4, R100 ;  /* 0x0000000400797824 */ /* 0x000fca00078e0264 */
[----:B------:R1:W-:Y:S01]  /*3450*/  STL [R1+0xa0], R121 ;  /* 0x0000a07901007387 */ /* 0x0003e20000100800 */
[----:B------:R-:W-:Y:S05]  /*3460*/  @P1 BRA `(.L_x_1190) ;  /* 0x0000019000001947 */ /* 0x000fea0003800000 */
[----:B------:R-:W-:Y:S02]  /*3470*/  ISETP.GE.AND P3, PT, R128, c[0x0][0x220], PT ;  /* 0x0000880080007a0c */ /* 0x000fe40003f66270 */
[----:B------:R-:W-:Y:S02]  /*3480*/  ISETP.GE.AND P2, PT, R125, c[0x0][0x220], PT ;  /* 0x000088007d007a0c */ /* 0x000fe40003f46270 */
[----:B------:R-:W-:-:S09]  /*3490*/  ISETP.GE.AND P0, PT, R124, c[0x0][0x220], PT ;  /* 0x000088007c007a0c */ /* 0x000fd20003f06270 */
        /* <DEDUP_REMOVED lines=22> */
.L_x_1190:
[----:B------:R-:W-:Y:S05]  /*3600*/  BSYNC B0 ;  /* 0x0000000000007941 */ /* 0x000fea0003800000 */
.L_x_1189:
        /* <DEDUP_REMOVED lines=36> */
.L_x_1192:
[----:B------:R-:W-:Y:S05]  /*3850*/  BSYNC B0 ;  /* 0x0000000000007941 */ /* 0x000fea0003800000 */
.L_x_1191:
        /* <DEDUP_REMOVED lines=35> */
.L_x_1194:
[----:B------:R-:W-:Y:S05]  /*3a90*/  BSYNC B0 ;  /* 0x0000000000007941 */ /* 0x000fea0003800000 */
.L_x_1193:
[----:B------:R-:W-:Y:S01]  /*3aa0*/  ISETP.GE.AND P0, PT, R20, UR22, PT ;  /* 0x0000001614007c0c */ /* 0x000fe2000bf06270 */
[----:B------:R-:W-:-:S12]  /*3ab0*/  BSSY B0, `(.L_x_1195) ;  /* 0x0000024000007945 */ /* 0x000fd80003800000 */
        /* <DEDUP_REMOVED lines=35> */
.L_x_1196:
[----:B------:R-:W-:Y:S05]  /*3cf0*/  BSYNC B0 ;  /* 0x0000000000007941 */ /* 0x000fea0003800000 */
.L_x_1195:
[C---:B------:R-:W-:Y:S01]  /*3d00*/  IMAD.SHL.U32 R0, R24.reuse, 0x40, RZ ;  /* 0x0000004018007824 */ /* 0x040fe200078e00ff */
[----:B------:R-:W-:Y:S01]  /*3d10*/  R2P PR, R24, 0x6 ;  /* 0x0000000618007804 */ /* 0x000fe20000000000 */
[----:B------:R-:W-:Y:S01]  /*3d20*/  IMAD.SHL.U32 R3, R16, 0x8, RZ ;  /* 0x0000000810037824 */ /* 0x000fe200078e00ff */
[----:B------:R-:W-:Y:S01]  /*3d30*/  UIADD3 UR4, UR16, -UR17, URZ ;  /* 0x8000001110047290 */ /* 0x000fe2000fffe03f */
[----:B------:R-:W0:Y:S01]  /*3d40*/  LDGDEPBAR ;  /* 0x00000000000079af */ /* 0x000e220000000000 */
[----:B------:R-:W-:Y:S01]  /*3d50*/  LOP3.LUT R0, R0, 0x1c0, RZ, 0xc0, !PT ;  /* 0x000001c000007812 */ /* 0x000fe200078ec0ff */
[----:B------:R-:W-:Y:S02]  /*3d60*/  UIADD3 UR5, UR16, 0x1, -UR17 ;  /* 0x0000000110057890 */ /* 0x000fe4000fffe811 */
[----:B------:R-:W-:Y:S01]  /*3d70*/  UISETP.GT.AND UP0, UPT, UR24, UR9, UPT ;  /* 0x000000091800728c */ /* 0x000fe2000bf04270 */
[----:B------:R-:W-:Y:S02]  /*3d80*/  LOP3.LUT R3, R0, 0x8, R3, 0xf8, !PT ;  /* 0x0000000800037812 */ /* 0x000fe400078ef803 */
[----:B------:R-:W-:-:S04]  /*3d90*/  SHF.R.U32.HI R0, RZ, 0x3, R0 ;  /* 0x00000003ff007819 */ /* 0x000fc80000011600 */
[----:B------:R-:W-:Y:S01]  /*3da0*/  LOP3.LUT R0, R3, R0, RZ, 0x3c, !PT ;  /* 0x0000000003007212 */ /* 0x000fe200078e3cff */
[----:B------:R-:W-:-:S04]  /*3db0*/  IMAD R3, R100, 0x400, R5 ;  /* 0x0000040064037824 */ /* 0x000fc800078e0205 */
[----:B------:R-:W-:Y:S02]  /*3dc0*/  IMAD R0, R23, 0x200, R0 ;  /* 0x0000020017007824 */ /* 0x000fe400078e0200 */
[----:B------:R-:W-:Y:S01]  /*3dd0*/  IMAD.SHL.U32 R183, R3, 0x2, RZ ;  /* 0x0000000203b77824 */ /* 0x000fe200078e00ff */
[----:B------:R-:W-:Y:S01]  /*3de0*/  LEA R3, R100, UR15, 0x4 ;  /* 0x0000000f64037c11 */ /* 0x000fe2000f8e20ff */
[----:B------:R-:W-:Y:S02]  /*3df0*/  IMAD.SHL.U32 R176, R0, 0x2, RZ ;  /* 0x0000000200b07824 */ /* 0x000fe400078e00ff */
[--C-:B------:R-:W-:Y:S01]  /*3e00*/  IMAD R184, R4, 0x2, R183.reuse ;  /* 0x0000000204b87824 */ /* 0x100fe200078e02b7 */
[----:B-12---:R-:W-:Y:S01]  /*3e10*/  LDSM.16.M88.4 R12, [R183] ;  /* 0x00000000b70c783b */ /* 0x006fe20000000200 */
[----:B------:R-:W-:Y:S01]  /*3e20*/  IMAD R186, R2, 0x2, R183 ;  /* 0x0000000202ba7824 */ /* 0x000fe200078e02b7 */
[----:B------:R-:W-:Y:S01]  /*3e30*/  IADD3 R0, R176, 0x6000, RZ ;  /* 0x00006000b0007810 */ /* 0x000fe20007ffe0ff */
[----:B------:R-:W-:Y:S01]  /*3e40*/  IMAD R185, R2, 0x2, R184 ;  /* 0x0000000202b97824 */ /* 0x000fe200078e02b8 */
[----:B------:R-:W1:Y:S01]  /*3e50*/  LDSM.16.M88.4 R16, [R176+0x6000] ;  /* 0x00600000b010783b */ /* 0x000e620000000200 */
[----:B------:R-:W-:Y:S01]  /*3e60*/  IADD3 R187, R176, 0x6020, RZ ;  /* 0x00006020b0bb7810 */ /* 0x000fe20007ffe0ff */
[----:B------:R-:W-:Y:S01]  /*3e70*/  IMAD.IADD R3, R101, 0x1, R3 ;  /* 0x0000000165037824 */ /* 0x000fe200078e0203 */
[----:B------:R-:W-:Y:S01]  /*3e80*/  @P1 IADD3 R187, R0, -0x20, RZ ;  /* 0xffffffe000bb1810 */ /* 0x000fe20007ffe0ff */
[----:B------:R-:W2:Y:S01]  /*3e90*/  LDSM.16.M88.4 R20, [R176+0x6800] ;  /* 0x00680000b014783b */ /* 0x000ea20000000200 */
[----:B------:R-:W-:-:S02]  /*3ea0*/  IMAD.MOV.U32 R0, RZ, RZ, 0x40 ;  /* 0x00000040ff007424 */ /* 0x000fc400078e00ff */
[----:B------:R-:W-:Y:S01]  /*3eb0*/  IADD3 R200, R3, UR4, RZ ;  /* 0x0000000403c87c10 */ /* 0x000fe2000fffe0ff */
[----:B------:R-:W5:Y:S01]  /*3ec0*/  LDSM.16.M88.4 R40, [R176+0x7000] ;  /* 0x00700000b028783b */ /* 0x000f620000000200 */
[C---:B------:R-:W-:Y:S02]  /*3ed0*/  IADD3 R198, R187.reuse, 0x800, RZ ;  /* 0x00000800bbc67810 */ /* 0x040fe40007ffe0ff */
[----:B------:R-:W-:Y:S01]  /*3ee0*/  SEL R0, R0, 0xffffffc0, !P2 ;  /* 0xffffffc000007807 */ /* 0x000fe20005000000 */
[----:B------:R-:W3:Y:S01]  /*3ef0*/  LDSM.16.M88.4 R48, [R176+0x7800] ;  /* 0x00780000b030783b */ /* 0x000ee20000000200 */
[C---:B------:R-:W-:Y:S02]  /*3f00*/  IADD3 R197, R187.reuse, 0x1000, RZ ;  /* 0x00001000bbc57810 */ /* 0x040fe40007ffe0ff */
[C---:B------:R-:W-:Y:S01]  /*3f10*/  IADD3 R196, R187.reuse, 0x1800, RZ ;  /* 0x00001800bbc47810 */ /* 0x040fe20007ffe0ff */
[----:B------:R-:W-:Y:S01]  /*3f20*/  LDSM.16.M88.4 R8, [R184] ;  /* 0x00000000b808783b */ /* 0x000fe20000000200 */
[----:B------:R-:W-:Y:S01]  /*3f30*/  IMAD.IADD R182, R176, 0x1, R0 ;  /* 0x00000001b0b67824 */ /* 0x000fe200078e0200 */
[C---:B------:R-:W-:Y:S01]  /*3f40*/  IADD3 R195, R187.reuse, 0x2000, RZ ;  /* 0x00002000bbc37810 */ /* 0x040fe20007ffe0ff */
[----:B------:R-:W-:Y:S01]  /*3f50*/  IMAD.IADD R181, R0, 0x1, R187 ;  /* 0x0000000100b57824 */ /* 0x000fe200078e02bb */
[----:B------:R-:W4:Y:S01]  /*3f60*/  LDSM.16.M88.4 R44, [R187] ;  /* 0x00000000bb2c783b */ /* 0x000f220000000200 */
[----:B------:R-:W-:Y:S01]  /*3f70*/  IMAD.U32 R0, RZ, RZ, UR24 ;  /* 0x00000018ff007e24 */ /* 0x000fe2000f8e00ff */
[----:B------:R-:W-:-:S02]  /*3f80*/  IADD3 R194, R187, 0x2800, RZ ;  /* 0x00002800bbc27810 */ /* 0x000fc40007ffe0ff */
[----:B------:R-:W3:Y:S01]  /*3f90*/  LDSM.16.M88.4 R36, [R187+0x800] ;  /* 0x00080000bb24783b */ /* 0x000ee20000000200 */
[----:B------:R-:W-:Y:S01]  /*3fa0*/  IMAD R0, R0, 0x40, R102 ;  /* 0x0000004000007824 */ /* 0x000fe200078e0266 */
[C---:B------:R-:W-:Y:S02]  /*3fb0*/  IADD3 R193, R187.reuse, 0x3000, RZ ;  /* 0x00003000bbc17810 */ /* 0x040fe40007ffe0ff */
[----:B------:R-:W3:Y:S01]  /*3fc0*/  LDSM.16.M88.4 R60, [R187+0x1000] ;  /* 0x00100000bb3c783b */ /* 0x000ee20000000200 */
[----:B------:R-:W-:Y:S01]  /*3fd0*/  IMAD.IADD R6, R200, 0x1, -R0 ;  /* 0x00000001c8067824 */ /* 0x000fe200078e0a00 */
[C---:B------:R-:W-:Y:S02]  /*3fe0*/  IADD3 R192, R187.reuse, 0x3800, RZ ;  /* 0x00003800bbc07810 */ /* 0x040fe40007ffe0ff */
[----:B------:R-:W3:Y:S01]  /*3ff0*/  LDSM.16.M88.4 R72, [R187+0x1800] ;  /* 0x00180000bb48783b */ /* 0x000ee20000000200 */
[C---:B------:R-:W-:Y:S02]  /*4000*/  IADD3 R191, R187.reuse, 0x4000, RZ ;  /* 0x00004000bbbf7810 */ /* 0x040fe40007ffe0ff */
[----:B------:R-:W-:Y:S01]  /*4010*/  IABS R7, R6 ;  /* 0x0000000600077213 */ /* 0x000fe20000000000 */
[----:B------:R-:W-:Y:S01]  /*4020*/  LDSM.16.M88.4 R76, [R182+0x6000] ;  /* 0x00600000b64c783b */ /* 0x000fe20000000200 */
[----:B------:R-:W-:-:S02]  /*4030*/  IADD3 R190, R187, 0x4800, RZ ;  /* 0x00004800bbbe7810 */ /* 0x000fc40007ffe0ff */
[C---:B------:R-:W-:Y:S01]  /*4040*/  IADD3 R189, R187.reuse, 0x5000, RZ ;  /* 0x00005000bbbd7810 */ /* 0x040fe20007ffe0ff */
[----:B-1----:R-:W-:Y:S01]  /*4050*/  HMMA.16816.F32 R52, R12, R16, RZ ;  /* 0x000000100c34723c */ /* 0x002fe200000018ff */
[----:B------:R-:W-:Y:S01]  /*4060*/  LDSM.16.M88.4 R84, [R182+0x8800] ;  /* 0x00880000b654783b */ /* 0x000fe20000000200 */
[----:B------:R-:W-:-:S03]  /*4070*/  IADD3 R188, R187, 0x5800, RZ ;  /* 0x00005800bbbc7810 */ /* 0x000fc60007ffe0ff */
[----:B------:R-:W-:Y:S03]  /*4080*/  LDSM.16.M88.4 R88, [R182+0x9800] ;  /* 0x00980000b658783b */ /* 0x000fe60000000200 */
[C---:B------:R-:W-:Y:S01]  /*4090*/  HMMA.16816.F32 R32, R12.reuse, R18, RZ ;  /* 0x000000120c20723c */ /* 0x040fe200000018ff */
[----:B------:R-:W1:Y:S04]  /*40a0*/  LDSM.16.M88.4 R16, [R186] ;  /* 0x00000000ba10783b */ /* 0x000e680000000200 */
[----:B------:R-:W-:Y:S03]  /*40b0*/  LDSM.16.M88.4 R80, [R181+0x3000] ;  /* 0x00300000b550783b */ /* 0x000fe60000000200 */
[C---:B--2---:R-:W-:Y:S01]  /*40c0*/  HMMA.16816.F32 R28, R12.reuse, R20, RZ ;  /* 0x000000140c1c723c */ /* 0x044fe200000018ff */
[----:B------:R-:W-:Y:S04]  /*40d0*/  LDSM.16.M88.4 R92, [R176+0xb000] ;  /* 0x00b00000b05c783b */ /* 0x000fe80000000200 */
[----:B------:R-:W-:Y:S03]  /*40e0*/  LDSM.16.M88.4 R96, [R187+0x5000] ;  /* 0x00500000bb60783b */ /* 0x000fe60000000200 */
[C---:B------:R-:W-:Y:S08]  /*40f0*/  HMMA.16816.F32 R24, R12.reuse, R22, RZ ;  /* 0x000000160c18723c */ /* 0x040ff000000018ff */
[C---:B-----5:R-:W-:Y:S08]  /*4100*/  HMMA.16816.F32 R20, R12.reuse, R40, RZ ;  /* 0x000000280c14723c */ /* 0x060ff000000018ff */
[C---:B---3--:R-:W-:Y:S08]  /*4110*/  HMMA.16816.F32 R68, R12.reuse, R48, RZ ;  /* 0x000000300c44723c */ /* 0x048ff000000018ff */
[----:B------:R-:W-:Y:S08]  /*4120*/  HMMA.16816.F32 R56, R12, R42, RZ ;  /* 0x0000002a0c38723c */ /* 0x000ff000000018ff */
[----:B----4-:R-:W-:Y:S08]  /*4130*/  HMMA.16816.F32 R64, R8, R44, R52 ;  /* 0x0000002c0840723c */ /* 0x010ff00000001834 */
[----:B------:R-:W-:Y:S08]  /*4140*/  HMMA.16816.F32 R12, R12, R50, RZ ;  /* 0x000000320c0c723c */ /* 0x000ff000000018ff */
[C---:B------:R-:W-:Y:S01]  /*4150*/  HMMA.16816.F32 R52, R8.reuse, R46, R32 ;  /* 0x0000002e0834723c */ /* 0x040fe20000001820 */
[----:B------:R-:W2:Y:S07]  /*4160*/  LDSM.16.M88.4 R44, [R182+0x6800] ;  /* 0x00680000b62c783b */ /* 0x000eae0000000200 */
[C---:B------:R-:W-:Y:S08]  /*4170*/  HMMA.16816.F32 R48, R8.reuse, R36, R28 ;  /* 0x000000240830723c */ /* 0x040ff0000000181c */
[C---:B------:R-:W-:Y:S01]  /*4180*/  HMMA.16816.F32 R40, R8.reuse, R38, R24 ;  /* 0x000000260828723c */ /* 0x040fe20000001818 */
[----:B------:R-:W3:Y:S07]  /*4190*/  LDSM.16.M88.4 R36, [R182+0x7000] ;  /* 0x00700000b624783b */ /* 0x000eee0000000200 */
[C---:B------:R-:W-:Y:S01]  /*41a0*/  HMMA.16816.F32 R32, R8.reuse, R60, R20 ;  /* 0x0000003c0820723c */ /* 0x040fe20000001814 */
[----:B------:R-:W4:Y:S07]  /*41b0*/  LDSM.16.M88.4 R20, [R182+0x7800] ;  /* 0x00780000b614783b */ /* 0x000f2e0000000200 */
[----:B------:R-:W-:Y:S08]  /*41c0*/  HMMA.16816.F32 R24, R8, R72, R68 ;  /* 0x000000480818723c */ /* 0x000ff00000001844 */
[----:B-1----:R-:W-:Y:S08]  /*41d0*/  HMMA.16816.F32 R68, R16, R76, R64 ;  /* 0x0000004c1044723c */ /* 0x002ff00000001840 */
[C---:B------:R-:W-:Y:S01]  /*41e0*/  HMMA.16816.F32 R28, R8.reuse, R62, R56 ;  /* 0x0000003e081c723c */ /* 0x040fe20000001838 */
[----:B------:R-:W-:Y:S07]  /*41f0*/  LDSM.16.M88.4 R56, [R181+0x800] ;  /* 0x00080000b538783b */ /* 0x000fee0000000200 */
[----:B------:R-:W-:Y:S01]  /*4200*/  HMMA.16816.F32 R12, R8, R74, R12 ;  /* 0x0000004a080c723c */ /* 0x000fe2000000180c */
[----:B------:R-:W-:Y:S07]  /*4210*/  LDSM.16.M88.4 R8, [R185] ;  /* 0x00000000b908783b */ /* 0x000fee0000000200 */
[C---:B------:R-:W-:Y:S01]  /*4220*/  HMMA.16816.F32 R64, R16.reuse, R78, R52 ;  /* 0x0000004e1040723c */ /* 0x040fe20000001834 */
[----:B------:R-:W1:Y:S04]  /*4230*/  LDSM.16.M88.4 R52, [R181] ;  /* 0x00000000b534783b */ /* 0x000e680000000200 */
[----:B------:R-:W-:Y:S03]  /*4240*/  LDSM.16.M88.4 R76, [R176+0x9800] ;  /* 0x00980000b04c783b */ /* 0x000fe60000000200 */
[C---:B--2---:R-:W-:Y:S08]  /*4250*/  HMMA.16816.F32 R72, R16.reuse, R44, R48 ;  /* 0x0000002c1048723c */ /* 0x044ff00000001830 */
[C---:B------:R-:W-:Y:S01]  /*4260*/  HMMA.16816.F32 R60, R16.reuse, R46, R40 ;  /* 0x0000002e103c723c */ /* 0x040fe20000001828 */
[----:B------:R-:W2:Y:S07]  /*4270*/  LDSM.16.M88.4 R44, [R181+0x1000] ;  /* 0x00100000b52c783b */ /* 0x000eae0000000200 */
[C---:B---3--:R-:W-:Y:S01]  /*4280*/  HMMA.16816.F32 R48, R16.reuse, R36, R32 ;  /* 0x000000241030723c */ /* 0x048fe20000001820 */
[----:B------:R-:W3:Y:S07]  /*4290*/  LDSM.16.M88.4 R32, [R181+0x1800] ;  /* 0x00180000b520783b */ /* 0x000eee0000000200 */
[C---:B------:R-:W-:Y:S08]  /*42a0*/  HMMA.16816.F32 R40, R16.reuse, R38, R28 ;  /* 0x000000261028723c */ /* 0x040ff0000000181c */
[C---:B----4-:R-:W-:Y:S01]  /*42b0*/  HMMA.16816.F32 R36, R16.reuse, R20, R24 ;  /* 0x000000141024723c */ /* 0x050fe20000001818 */
[----:B------:R-:W-:Y:S07]  /*42c0*/  LDSM.16.M88.4 R24, [R176+0x8000] ;  /* 0x00800000b018783b */ /* 0x000fee0000000200 */
[----:B------:R-:W-:Y:S01]  /*42d0*/  HMMA.16816.F32 R28, R16, R22, R12 ;  /* 0x00000016101c723c */ /* 0x000fe2000000180c */
[----:B------:R-:W4:Y:S07]  /*42e0*/  LDSM.16.M88.4 R16, [R183+0x2000] ;  /* 0x00200000b710783b */ /* 0x000f2e0000000200 */
[C---:B-1----:R-:W-:Y:S01]  /*42f0*/  HMMA.16816.F32 R20, R8.reuse, R52, R68 ;  /* 0x000000340814723c */ /* 0x042fe20000001844 */
[----:B------:R-:W1:Y:S07]  /*4300*/  LDSM.16.M88.4 R68, [R176+0x8800] ;  /* 0x00880000b044783b */ /* 0x000e6e0000000200 */
[C---:B------:R-:W-:Y:S08]  /*4310*/  HMMA.16816.F32 R12, R8.reuse, R54, R64 ;  /* 0x00000036080c723c */ /* 0x040ff00000001840 */
[C---:B------:R-:W-:Y:S01]  /*4320*/  HMMA.16816.F32 R52, R8.reuse, R56, R72 ;  /* 0x000000380834723c */ /* 0x040fe20000001848 */
[----:B------:R-:W5:Y:S07]  /*4330*/  LDSM.16.M88.4 R72, [R176+0x9000] ;  /* 0x00900000b048783b */ /* 0x000f6e0000000200 */
[C---:B------:R-:W-:Y:S08]  /*4340*/  HMMA.16816.F32 R60, R8.reuse, R58, R60 ;  /* 0x0000003a083c723c */ /* 0x040ff0000000183c */
[C---:B--2---:R-:W-:Y:S08]  /*4350*/  HMMA.16816.F32 R64, R8.reuse, R44, R48 ;  /* 0x0000002c0840723c */ /* 0x044ff00000001830 */
[C---:B---3--:R-:W-:Y:S08]  /*4360*/  HMMA.16816.F32 R48, R8.reuse, R32, R36 ;  /* 0x000000200830723c */ /* 0x048ff00000001824 */
[----:B------:R-:W-:Y:S08]  /*4370*/  HMMA.16816.F32 R56, R8, R46, R40 ;  /* 0x0000002e0838723c */ /* 0x000ff00000001828 */
[----:B----4-:R-:W-:Y:S08]  /*4380*/  HMMA.16816.F32 R36, R16, R24, R20 ;  /* 0x000000181024723c */ /* 0x010ff00000001814 */
[----:B------:R-:W-:Y:S01]  /*4390*/  HMMA.16816.F32 R44, R8, R34, R28 ;  /* 0x00000022082c723c */ /* 0x000fe2000000181c */
[----:B------:R-:W-:Y:S04]  /*43a0*/  LDSM.16.M88.4 R28, [R187+0x2000] ;  /* 0x00200000bb1c783b */ /* 0x000fe80000000200 */
[----:B------:R-:W-:Y:S03]  /*43b0*/  LDSM.16.M88.4 R32, [R187+0x2800] ;  /* 0x00280000bb20783b */ /* 0x000fe60000000200 */
[C---:B------:R-:W-:Y:S01]  /*43c0*/  HMMA.16816.F32 R24, R16.reuse, R26, R12 ;  /* 0x0000001a1018723c */ /* 0x040fe2000000180c */
[----:B------:R-:W2:Y:S04]  /*43d0*/  LDSM.16.M88.4 R12, [R184+0x2000] ;  /* 0x00200000b80c783b */ /* 0x000ea80000000200 */
[----:B------:R-:W-:Y:S03]  /*43e0*/  LDSM.16.M88.4 R8, [R186+0x2000] ;  /* 0x00200000ba08783b */ /* 0x000fe60000000200 */
[C---:B-1----:R-:W-:Y:S01]  /*43f0*/  HMMA.16816.F32 R40, R16.reuse, R70, R60 ;  /* 0x000000461028723c */ /* 0x042fe2000000183c */
[----:B------:R-:W1:Y:S07]  /*4400*/  LDSM.16.M88.4 R60, [R187+0x3000] ;  /* 0x00300000bb3c783b */ /* 0x000e6e0000000200 */
[C---:B------:R-:W-:Y:S01]  /*4410*/  HMMA.16816.F32 R20, R16.reuse, R68, R52 ;  /* 0x000000441014723c */ /* 0x040fe20000001834 */
[----:B------:R-:W-:Y:S07]  /*4420*/  LDSM.16.M88.4 R68, [R182+0x8000] ;  /* 0x00800000b644783b */ /* 0x000fee0000000200 */
[C---:B-----5:R-:W-:Y:S01]  /*4430*/  HMMA.16816.F32 R52, R16.reuse, R72, R64 ;  /* 0x000000481034723c */ /* 0x060fe20000001840 */
[----:B------:R-:W3:Y:S07]  /*4440*/  LDSM.16.M88.4 R64, [R187+0x3800] ;  /* 0x00380000bb40783b */ /* 0x000eee0000000200 */
[C---:B------:R-:W-:Y:S01]  /*4450*/  HMMA.16816.F32 R56, R16.reuse, R74, R56 ;  /* 0x0000004a1038723c */ /* 0x040fe20000001838 */
[----:B------:R-:W-:Y:S07]  /*4460*/  LDSM.16.M88.4 R72, [R181+0x2000] ;  /* 0x00200000b548783b */ /* 0x000fee0000000200 */
[C---:B------:R-:W-:Y:S08]  /*4470*/  HMMA.16816.F32 R48, R16.reuse, R76, R48 ;  /* 0x0000004c1030723c */ /* 0x040ff00000001830 */
[----:B------:R-:W-:Y:S01]  /*4480*/  HMMA.16816.F32 R16, R16, R78, R44 ;  /* 0x0000004e1010723c */ /* 0x000fe2000000182c */
[----:B------:R-:W4:Y:S07]  /*4490*/  LDSM.16.M88.4 R76, [R182+0x9000] ;  /* 0x00900000b64c783b */ /* 0x000f2e0000000200 */
[C---:B--2---:R-:W-:Y:S08]  /*44a0*/  HMMA.16816.F32 R44, R12.reuse, R28, R36 ;  /* 0x0000001c0c2c723c */ /* 0x044ff00000001824 */
[C---:B------:R-:W-:Y:S08]  /*44b0*/  HMMA.16816.F32 R36, R12.reuse, R30, R24 ;  /* 0x0000001e0c24723c */ /* 0x040ff00000001818 */
[C---:B------:R-:W-:Y:S08]  /*44c0*/  HMMA.16816.F32 R28, R12.reuse, R32, R20 ;  /* 0x000000200c1c723c */ /* 0x040ff00000001814 */
[C---:B-1----:R-:W-:Y:S08]  /*44d0*/  HMMA.16816.F32 R20, R12.reuse, R60, R52 ;  /* 0x0000003c0c14723c */ /* 0x042ff00000001834 */
[C---:B------:R-:W-:Y:S08]  /*44e0*/  HMMA.16816.F32 R52, R12.reuse, R62, R56 ;  /* 0x0000003e0c34723c */ /* 0x040ff00000001838 */
[C---:B------:R-:W-:Y:S08]  /*44f0*/  HMMA.16816.F32 R24, R12.reuse, R34, R40 ;  /* 0x000000220c18723c */ /* 0x040ff00000001828 */
[C---:B---3--:R-:W-:Y:S08]  /*4500*/  HMMA.16816.F32 R56, R12.reuse, R64, R48 ;  /* 0x000000400c38723c */ /* 0x048ff00000001830 */
[----:B------:R-:W-:Y:S01]  /*4510*/  HMMA.16816.F32 R12, R12, R66, R16 ;  /* 0x000000420c0c723c */ /* 0x000fe20000001810 */
[----:B------:R-:W1:Y:S04]  /*4520*/  LDSM.16.M88.4 R16, [R185+0x2000] ;  /* 0x00200000b910783b */ /* 0x000e680000000200 */
[----:B------:R-:W-:Y:S03]  /*4530*/  LDSM.16.M88.4 R64, [R181+0x3800] ;  /* 0x00380000b540783b */ /* 0x000fe60000000200 */
[C---:B------:R-:W-:Y:S08]  /*4540*/  HMMA.16816.F32 R40, R8.reuse, R68, R44 ;  /* 0x000000440828723c */ /* 0x040ff0000000182c */
[C---:B------:R-:W-:Y:S01]  /*4550*/  HMMA.16816.F32 R48, R8.reuse, R70, R36 ;  /* 0x000000460830723c */ /* 0x040fe20000001824 */
[----:B------:R-:W2:Y:S07]  /*4560*/  LDSM.16.M88.4 R68, [R181+0x2800] ;  /* 0x00280000b544783b */ /* 0x000eae0000000200 */
[C---:B------:R-:W-:Y:S08]  /*4570*/  HMMA.16816.F32 R36, R8.reuse, R84, R28 ;  /* 0x000000540824723c */ /* 0x040ff0000000181c */
[C---:B------:R-:W-:Y:S01]  /*4580*/  HMMA.16816.F32 R32, R8.reuse, R86, R24 ;  /* 0x000000560820723c */ /* 0x040fe20000001818 */
[----:B------:R-:W-:Y:S07]  /*4590*/  LDSM.16.M88.4 R84, [R176+0xa800] ;  /* 0x00a80000b054783b */ /* 0x000fee0000000200 */
[C---:B----4-:R-:W-:Y:S08]  /*45a0*/  HMMA.16816.F32 R28, R8.reuse, R76, R20 ;  /* 0x0000004c081c723c */ /* 0x050ff00000001814 */
[C---:B------:R-:W-:Y:S01]  /*45b0*/  HMMA.16816.F32 R52, R8.reuse, R78, R52 ;  /* 0x0000004e0834723c */ /* 0x040fe20000001834 */
[----:B------:R-:W-:Y:S07]  /*45c0*/  LDSM.16.M88.4 R76, [R176+0xa000] ;  /* 0x00a00000b04c783b */ /* 0x000fee0000000200 */
[C---:B------:R-:W-:Y:S08]  /*45d0*/  HMMA.16816.F32 R60, R8.reuse, R88, R56 ;  /* 0x00000058083c723c */ /* 0x040ff00000001838 */
[----:B------:R-:W-:Y:S01]  /*45e0*/  HMMA.16816.F32 R24, R8, R90, R12 ;  /* 0x0000005a0818723c */ /* 0x000fe2000000180c */
[----:B------:R-:W3:Y:S04]  /*45f0*/  LDSM.16.M88.4 R12, [R183+0x4000] ;  /* 0x00400000b70c783b */ /* 0x000ee80000000200 */
[----:B------:R-:W-:Y:S03]  /*4600*/  LDSM.16.M88.4 R8, [R184+0x4000] ;  /* 0x00400000b808783b */ /* 0x000fe60000000200 */
[C---:B-1----:R-:W-:Y:S01]  /*4610*/  HMMA.16816.F32 R20, R16.reuse, R72, R40 ;  /* 0x000000481014723c */ /* 0x042fe20000001828 */
[----:B------:R-:W-:Y:S07]  /*4620*/  LDSM.16.M88.4 R88, [R187+0x4000] ;  /* 0x00400000bb58783b */ /* 0x000fee0000000200 */
        /* <DEDUP_REMOVED lines=13> */
[C---:B------:R-:W-:Y:S08]  /*4700*/  HMMA.16816.F32 R24, R12.reuse, R84, R44 ;  /* 0x000000540c18723c */ /* 0x040ff0000000182c */
[C---:B------:R-:W-:Y:S08]  /*4710*/  HMMA.16816.F32 R20, R12.reuse, R86, R40 ;  /* 0x000000560c14723c */ /* 0x040ff00000001828 */
[C---:B------:R-:W-:Y:S08]  /*4720*/  HMMA.16816.F32 R36, R12.reuse, R92, R36 ;  /* 0x0000005c0c24723c */ /* 0x040ff00000001824 */
[C---:B------:R-:W-:Y:S08]  /*4730*/  HMMA.16816.F32 R44, R12.reuse, R94, R56 ;  /* 0x0000005e0c2c723c */ /* 0x040ff00000001838 */
[C---:B------:R-:W-:Y:S01]  /*4740*/  HMMA.16816.F32 R28, R12.reuse, R78, R48 ;  /* 0x0000004e0c1c723c */ /* 0x040fe20000001830 */
[----:B------:R-:W3:Y:S07]  /*4750*/  LDSM.16.M88.4 R76, [R182+0xb000] ;  /* 0x00b00000b64c783b */ /* 0x000eee0000000200 */
[C---:B-1----:R-:W-:Y:S08]  /*4760*/  HMMA.16816.F32 R60, R12.reuse, R72, R60 ;  /* 0x000000480c3c723c */ /* 0x042ff0000000183c */
[----:B------:R-:W-:Y:S01]  /*4770*/  HMMA.16816.F32 R52, R12, R74, R52 ;  /* 0x0000004a0c34723c */ /* 0x000fe20000001834 */
[----:B------:R-:W1:Y:S07]  /*4780*/  LDSM.16.M88.4 R72, [R182+0xa800] ;  /* 0x00a80000b648783b */ /* 0x000e6e0000000200 */
[C---:B------:R-:W-:Y:S08]  /*4790*/  HMMA.16816.F32 R48, R8.reuse, R88, R32 ;  /* 0x000000580830723c */ /* 0x040ff00000001820 */
[C---:B--2---:R-:W-:Y:S08]  /*47a0*/  HMMA.16816.F32 R40, R8.reuse, R68, R24 ;  /* 0x000000440828723c */ /* 0x044ff00000001818 */
[C---:B------:R-:W-:Y:S01]  /*47b0*/  HMMA.16816.F32 R24, R8.reuse, R70, R20 ;  /* 0x000000460818723c */ /* 0x040fe20000001814 */
[----:B------:R-:W2:Y:S07]  /*47c0*/  LDSM.16.M88.4 R68, [R182+0xb800] ;  /* 0x00b80000b644783b */ /* 0x000eae0000000200 */
[C---:B------:R-:W-:Y:S08]  /*47d0*/  HMMA.16816.F32 R20, R8.reuse, R96, R36 ;  /* 0x000000600814723c */ /* 0x040ff00000001824 */
[C---:B------:R-:W-:Y:S01]  /*47e0*/  HMMA.16816.F32 R12, R8.reuse, R98, R44 ;  /* 0x00000062080c723c */ /* 0x040fe2000000182c */
[----:B------:R-:W-:Y:S07]  /*47f0*/  LDSM.16.M88.4 R44, [R181+0x4000] ;  /* 0x00400000b52c783b */ /* 0x000fee0000000200 */
[C---:B------:R-:W-:Y:S08]  /*4800*/  HMMA.16816.F32 R56, R8.reuse, R90, R28 ;  /* 0x0000005a0838723c */ /* 0x040ff0000000181c */
[C---:B----4-:R-:W-:Y:S08]  /*4810*/  HMMA.16816.F32 R32, R8.reuse, R64, R60 ;  /* 0x000000400820723c */ /* 0x050ff0000000183c */
[----:B------:R-:W-:Y:S01]  /*4820*/  HMMA.16816.F32 R28, R8, R66, R52 ;  /* 0x00000042081c723c */ /* 0x000fe20000001834 */
[----:B------:R-:W4:Y:S07]  /*4830*/  LDSM.16.M88.4 R8, [R185+0x4000] ;  /* 0x00400000b908783b */ /* 0x000f2e0000000200 */
[C---:B-----5:R-:W-:Y:S08]  /*4840*/  HMMA.16816.F32 R36, R16.reuse, R80, R48 ;  /* 0x000000501024723c */ /* 0x060ff00000001830 */
[C---:B---3--:R-:W-:Y:S01]  /*4850*/  HMMA.16816.F32 R48, R16.reuse, R76, R20 ;  /* 0x0000004c1030723c */ /* 0x048fe20000001814 */
[----:B------:R-:W3:Y:S07]  /*4860*/  LDSM.16.M88.4 R20, [R181+0x4800] ;  /* 0x00480000b514783b */ /* 0x000eee0000000200 */
[C---:B------:R-:W-:Y:S01]  /*4870*/  HMMA.16816.F32 R76, R16.reuse, R78, R12 ;  /* 0x0000004e104c723c */ /* 0x040fe2000000180c */
[----:B------:R5:W-:Y:S06]  /*4880*/  I2F R15, R7 ;  /* 0x00000007000f7306 */ /* 0x000bec0000201400 */
[----:B------:R-:W-:Y:S01]  /*4890*/  IADD3 R14, R3, 0x8, RZ ;  /* 0x00000008030e7810 */ /* 0x000fe20007ffe0ff */
[----:B-1----:R-:W-:Y:S01]  /*48a0*/  HMMA.16816.F32 R40, R16, R72, R40 ;  /* 0x000000481028723c */ /* 0x002fe20000001828 */
[----:B------:R-:W-:-:S02]  /*48b0*/  IADD3 R12, R0, 0x1, RZ ;  /* 0x00000001000c7810 */ /* 0x000fc40007ffe0ff */
[----:B------:R-:W-:Y:S01]  /*48c0*/  IADD3 R203, R14, UR4, RZ ;  /* 0x000000040ecb7c10 */ /* 0x000fe2000fffe0ff */
[----:B------:R-:W-:Y:S02]  /*48d0*/  ULDC UR4, c[0x0][0x2e8] ;  /* 0x0000ba0000047ab9 */ /* 0x000fe40000000800 */
[----:B------:R-:W-:Y:S01]  /*48e0*/  IMAD.IADD R13, R200, 0x1, -R12 ;  /* 0x00000001c80d7824 */ /* 0x000fe200078e0a0c */
[----:B------:R-:W-:Y:S01]  /*48f0*/  UIADD3 UR4, UR5, UR4, URZ ;  /* 0x0000000405047290 */ /* 0x000fe2000fffe03f */
[----:B------:R-:W-:Y:S01]  /*4900*/  IMAD.IADD R6, R203, 0x1, -R0 ;  /* 0x00000001cb067824 */ /* 0x000fe200078e0a00 */
[----:B------:R-:W-:Y:S04]  /*4910*/  HMMA.16816.F32 R24, R16, R74, R24 ;  /* 0x0000004a1018723c */ /* 0x000fe80000001818 */
[----:B------:R-:W-:-:S04]  /*4920*/  IABS R6, R6 ;  /* 0x0000000600067213 */ /* 0x000fc80000000000 */
[C---:B--2---:R-:W-:Y:S01]  /*4930*/  HMMA.16816.F32 R72, R16.reuse, R68, R32 ;  /* 0x000000441048723c */ /* 0x044fe20000001820 */
[----:B-----5:R-:W-:Y:S01]  /*4940*/  IMAD.MOV.U32 R7, RZ, RZ, R6 ;  /* 0x000000ffff077224 */ /* 0x020fe200078e0006 */
[----:B------:R-:W-:Y:S02]  /*4950*/  IABS R6, R13 ;  /* 0x0000000d00067213 */ /* 0x000fe40000000000 */
[----:B------:R-:W-:Y:S02]  /*4960*/  IADD3 R13, R3, UR4, RZ ;  /* 0x00000004030d7c10 */ /* 0x000fe4000fffe0ff */
[----:B------:R-:W-:Y:S01]  /*4970*/  IADD3 R3, R0, 0x10, RZ ;  /* 0x0000001000037810 */ /* 0x000fe20007ffe0ff */
[----:B------:R-:W1:Y:S01]  /*4980*/  I2F R7, R7 ;  /* 0x0000000700077306 */ /* 0x000e620000201400 */
[----:B------:R-:W-:Y:S01]  /*4990*/  HMMA.16816.F32 R56, R16, R82, R56 ;  /* 0x000000521038723c */ /* 0x000fe20000001838 */
[----:B------:R-:W-:Y:S02]  /*49a0*/  IMNMX R205, R13, UR16, PT ;  /* 0x000000100dcd7c17 */ /* 0x000fe4000b800200 */
[----:B------:R-:W-:-:S02]  /*49b0*/  IADD3 R13, R200, -c[0x0][0x2e4], RZ ;  /* 0x8000b900c80d7a10 */ /* 0x000fc40007ffe0ff */
[----:B------:R-:W-:Y:S02]  /*49c0*/  ISETP.GE.AND P5, PT, R0, R205, PT ;  /* 0x000000cd0000720c */ /* 0x000fe40003fa6270 */
[----:B------:R-:W2:Y:S01]  /*49d0*/  I2F R6, R6 ;  /* 0x0000000600067306 */ /* 0x000ea20000201400 */
[----:B------:R-:W-:Y:S01]  /*49e0*/  HMMA.16816.F32 R68, R16, R70, R28 ;  /* 0x000000461044723c */ /* 0x000fe2000000181c */
[----:B------:R-:W-:Y:S01]  /*49f0*/  IMNMX R202, RZ, R13, !PT ;  /* 0x0000000dffca7217 */ /* 0x000fe20007800200 */
[----:B------:R-:W5:Y:S01]  /*4a00*/  LDSM.16.M88.4 R28, [R181+0x5000] ;  /* 0x00500000b51c783b */ /* 0x000f620000000200 */
[-C--:B------:R-:W-:Y:S02]  /*4a10*/  ISETP.GE.AND P2, PT, R12, R205.reuse, PT ;  /* 0x000000cd0c00720c */ /* 0x080fe40003f46270 */
[-C--:B------:R-:W-:Y:S02]  /*4a20*/  ISETP.LT.OR P5, PT, R0, R202.reuse, P5 ;  /* 0x000000ca0000720c */ /* 0x080fe40002fa1670 */
[----:B------:R-:W-:Y:S01]  /*4a30*/  ISETP.LT.OR P2, PT, R12, R202, P2 ;  /* 0x000000ca0c00720c */ /* 0x000fe20001741670 */
[C---:B----4-:R-:W-:Y:S08]  /*4a40*/  HMMA.16816.F32 R16, R8.reuse, R44, R36 ;  /* 0x0000002c0810723c */ /* 0x050ff00000001824 */
[C---:B---3--:R-:W-:Y:S08]  /*4a50*/  HMMA.16816.F32 R36, R8.reuse, R20, R40 ;  /* 0x000000140824723c */ /* 0x048ff00000001828 */
[C---:B------:R-:W-:Y:S08]  /*4a60*/  HMMA.16816.F32 R52, R8.reuse, R22, R24 ;  /* 0x000000160834723c */ /* 0x040ff00000001818 */
[----:B-1----:R-:W-:Y:S01]  /*4a70*/  FFMA.FTZ R21, R7, -UR13, R18 ;  /* 0x8000000d07157c23 */ /* 0x002fe20008010012 */
[----:B------:R-:W-:Y:S01]  /*4a80*/  IADD3 R7, R0, 0x8, RZ ;  /* 0x0000000800077810 */ /* 0x000fe20007ffe0ff */
[----:B--2---:R-:W-:Y:S01]  /*4a90*/  FFMA.FTZ R23, R6, -UR13, R17 ;  /* 0x8000000d06177c23 */ /* 0x004fe20008010011 */
[----:B------:R-:W-:Y:S01]  /*4aa0*/  IADD3 R6, R0, 0x9, RZ ;  /* 0x0000000900067810 */ /* 0x000fe20007ffe0ff */
[----:B------:R-:W-:Y:S01]  /*4ab0*/  FFMA.FTZ R20, R15, -UR13, R16 ;  /* 0x8000000d0f147c23 */ /* 0x000fe20008010010 */
[----:B------:R-:W-:Y:S01]  /*4ac0*/  IADD3 R15, R14, UR4, RZ ;  /* 0x000000040e0f7c10 */ /* 0x000fe2000fffe0ff */
[C---:B------:R-:W-:Y:S01]  /*4ad0*/  IMAD.IADD R14, R200.reuse, 0x1, -R7 ;  /* 0x00000001c80e7824 */ /* 0x040fe200078e0a07 */
[----:B------:R-:W-:Y:S01]  /*4ae0*/  ISETP.GE.AND P0, PT, R7, R205, PT ;  /* 0x000000cd0700720c */ /* 0x000fe20003f06270 */
[C---:B------:R-:W-:Y:S01]  /*4af0*/  IMAD.IADD R16, R200.reuse, 0x1, -R6 ;  /* 0x00000001c8107824 */ /* 0x040fe200078e0a06 */
[----:B------:R-:W-:Y:S01]  /*4b00*/  IMNMX R204, R15, UR16, PT ;  /* 0x000000100fcc7c17 */ /* 0x000fe2000b800200 */
[----:B------:R-:W-:Y:S01]  /*4b10*/  IMAD.IADD R17, R200, 0x1, -R3 ;  /* 0x00000001c8117824 */ /* 0x000fe200078e0a03 */
[----:B------:R-:W-:Y:S01]  /*4b20*/  IABS R13, R14 ;  /* 0x0000000e000d7213 */ /* 0x000fe20000000000 */
[----:B------:R-:W-:Y:S01]  /*4b30*/  HMMA.16816.F32 R56, R8, R46, R56 ;  /* 0x0000002e0838723c */ /* 0x000fe20000001838 */
[----:B------:R-:W-:-:S02]  /*4b40*/  IABS R15, R16 ;  /* 0x00000010000f7213 */ /* 0x000fc40000000000 */
[----:B------:R1:W2:Y:S01]  /*4b50*/  I2F R22, R13 ;  /* 0x0000000d00167306 */ /* 0x0002a20000201400 */
[----:B------:R-:W-:Y:S02]  /*4b60*/  IADD3 R14, R203, -c[0x0][0x2e4], RZ ;  /* 0x8000b900cb0e7a10 */ /* 0x000fe40007ffe0ff */
[----:B------:R-:W-:Y:S02]  /*4b70*/  IABS R16, R17 ;  /* 0x0000001100107213 */ /* 0x000fe40000000000 */
[----:B------:R-:W-:Y:S01]  /*4b80*/  IMNMX R201, RZ, R14, !PT ;  /* 0x0000000effc97217 */ /* 0x000fe20007800200 */
[----:B-----5:R-:W-:Y:S01]  /*4b90*/  HMMA.16816.F32 R44, R8, R28, R48 ;  /* 0x0000001c082c723c */ /* 0x020fe20000001830 */
[----:B------:R-:W-:Y:S02]  /*4ba0*/  ISETP.GE.AND P1, PT, R12, R204, PT ;  /* 0x000000cc0c00720c */ /* 0x000fe40003f26270 */
[----:B------:R-:W-:Y:S02]  /*4bb0*/  FSEL R62, R20, -INF , !P5 ;  /* 0xff800000143e7808 */ /* 0x000fe40006800000 */
[----:B------:R-:W-:-:S02]  /*4bc0*/  ISETP.LT.OR P1, PT, R12, R201, P1 ;  /* 0x000000c90c00720c */ /* 0x000fc40000f21670 */
[CC--:B------:R-:W-:Y:S01]  /*4bd0*/  ISETP.GE.AND P6, PT, R7.reuse, R204.reuse, PT ;  /* 0x000000cc0700720c */ /* 0x0c0fe20003fc6270 */
[----:B------:R-:W-:Y:S01]  /*4be0*/  HMMA.16816.F32 R40, R8, R30, R76 ;  /* 0x0000001e0828723c */ /* 0x000fe2000000184c */
[C---:B------:R-:W-:Y:S01]  /*4bf0*/  ISETP.GE.AND P3, PT, R6.reuse, R205, PT ;  /* 0x000000cd0600720c */ /* 0x040fe20003f66270 */
[----:B-1----:R-:W-:Y:S01]  /*4c00*/  IMAD.MOV.U32 R13, RZ, RZ, R15 ;  /* 0x000000ffff0d7224 */ /* 0x002fe200078e000f */
[-C--:B------:R-:W-:Y:S01]  /*4c10*/  ISETP.GE.AND P5, PT, R6, R204.reuse, PT ;  /* 0x000000cc0600720c */ /* 0x080fe20003fa6270 */
[----:B------:R-:W1:Y:S01]  /*4c20*/  LDSM.16.M88.4 R28, [R181+0x5800] ;  /* 0x00580000b51c783b */ /* 0x000e620000000200 */
[----:B------:R-:W-:Y:S01]  /*4c30*/  ISETP.GE.AND P4, PT, R0, R204, PT ;  /* 0x000000cc0000720c */ /* 0x000fe20003f86270 */
[----:B------:R3:W-:Y:S01]  /*4c40*/  I2F R26, R13 ;  /* 0x0000000d001a7306 */ /* 0x0007e20000201400 */
[CC--:B------:R-:W-:Y:S01]  /*4c50*/  ISETP.LT.OR P0, PT, R7.reuse, R202.reuse, P0 ;  /* 0x000000ca0700720c */ /* 0x0c0fe20000701670 */
[----:B--2---:R-:W-:Y:S01]  /*4c60*/  FFMA.FTZ R17, R22, -UR13, R56 ;  /* 0x8000000d16117c23 */ /* 0x004fe20008010038 */
[----:B------:R-:W-:Y:S01]  /*4c70*/  ISETP.LT.OR P6, PT, R7, R201, P6 ;  /* 0x000000c90700720c */ /* 0x000fe200037c1670 */
[----:B------:R-:W-:Y:S01]  /*4c80*/  IMAD.IADD R7, R203, 0x1, -R7 ;  /* 0x00000001cb077824 */ /* 0x000fe200078e0a07 */
[----:B------:R-:W-:Y:S01]  /*4c90*/  ISETP.LT.OR P3, PT, R6, R202, P3 ;  /* 0x000000ca0600720c */ /* 0x000fe20001f61670 */
[----:B------:R-:W-:-:S04]  /*4ca0*/  DEPBAR.LE SB0, 0x0 ;  /* 0x000080000000791a */ /* 0x000fc80000000000 */
[----:B------:R-:W-:Y:S01]  /*4cb0*/  BAR.SYNC.DEFER_BLOCKING 0x0 ;  /* 0x0000000000007b1d */ /* 0x000fe20000010000 */
[-C--:B------:R-:W-:Y:S01]  /*4cc0*/  ISETP.LT.OR P5, PT, R6, R201.reuse, P5 ;  /* 0x000000c90600720c */ /* 0x080fe20002fa1670 */
[C---:B------:R-:W-:Y:S01]  /*4cd0*/  IMAD.IADD R6, R203.reuse, 0x1, -R6 ;  /* 0x00000001cb067824 */ /* 0x040fe200078e0a06 */
[----:B------:R-:W-:Y:S02]  /*4ce0*/  ISETP.LT.OR P4, PT, R0, R201, P4 ;  /* 0x000000c90000720c */ /* 0x000fe40002781670 */
[----:B------:R-:W-:Y:S01]  /*4cf0*/  IABS R7, R7 ;  /* 0x0000000700077213 */ /* 0x000fe20000000000 */
[----:B---3--:R-:W-:Y:S01]  /*4d00*/  IMAD.IADD R13, R203, 0x1, -R12 ;  /* 0x00000001cb0d7824 */ /* 0x008fe200078e0a0c */
[----:B------:R-:W-:Y:S01]  /*4d10*/  FSEL R60, R21, -INF , !P4 ;  /* 0xff800000153c7808 */ /* 0x000fe20006000000 */
[----:B------:R-:W-:Y:S01]  /*4d20*/  IMAD.MOV.U32 R12, RZ, RZ, R16 ;  /* 0x000000ffff0c7224 */ /* 0x000fe200078e0010 */
[----:B------:R-:W-:Y:S01]  /*4d30*/  FSEL R61, R23, -INF , !P2 ;  /* 0xff800000173d7808 */ /* 0x000fe20005000000 */
[----:B------:R-:W2:Y:S01]  /*4d40*/  I2F R18, R7 ;  /* 0x0000000700127306 */ /* 0x000ea20000201400 */
[----:B------:R-:W-:-:S02]  /*4d50*/  IABS R13, R13 ;  /* 0x0000000d000d7213 */ /* 0x000fc40000000000 */
[C---:B------:R-:W-:Y:S02]  /*4d60*/  ISETP.GE.AND P4, PT, R3.reuse, R205, PT ;  /* 0x000000cd0300720c */ /* 0x040fe40003f86270 */
[C---:B------:R-:W-:Y:S02]  /*4d70*/  ISETP.GE.AND P2, PT, R3.reuse, R204, PT ;  /* 0x000000cc0300720c */ /* 0x040fe40003f46270 */
[C---:B------:R-:W-:Y:S01]  /*4d80*/  ISETP.LT.OR P4, PT, R3.reuse, R202, P4 ;  /* 0x000000ca0300720c */ /* 0x040fe20002781670 */
[----:B------:R3:W4:Y:S01]  /*4d90*/  I2F R25, R12 ;  /* 0x0000000c00197306 */ /* 0x0007220000201400 */
[----:B------:R-:W-:Y:S01]  /*4da0*/  ISETP.LT.OR P2, PT, R3, R201, P2 ;  /* 0x000000c90300720c */ /* 0x000fe20001741670 */
[----:B--2---:R-:W-:Y:S01]  /*4db0*/  FFMA.FTZ R20, R18, -UR13, R58 ;  /* 0x8000000d12147c23 */ /* 0x004fe2000801003a */
[----:B------:R-:W-:Y:S02]  /*4dc0*/  IADD3 R18, R0, 0x21, RZ ;  /* 0x0000002100127810 */ /* 0x000fe40007ffe0ff */
[----:B------:R-:W-:-:S02]  /*4dd0*/  FSEL R58, R17, -INF , !P0 ;  /* 0xff800000113a7808 */ /* 0x000fc40004000000 */
[----:B------:R-:W-:Y:S01]  /*4de0*/  FSEL R51, R20, -INF , !P6 ;  /* 0xff80000014337808 */ /* 0x000fe20007000000 */
[----:B---3--:R-:W-:Y:S01]  /*4df0*/  IMAD.MOV.U32 R12, RZ, RZ, R13 ;  /* 0x000000ffff0c7224 */ /* 0x008fe200078e000d */
[----:B------:R-:W-:Y:S01]  /*4e00*/  IABS R13, R6 ;  /* 0x00000006000d7213 */ /* 0x000fe20000000000 */
[----:B------:R-:W-:Y:S02]  /*4e10*/  IMAD.IADD R6, R203, 0x1, -R3 ;  /* 0x00000001cb067824 */ /* 0x000fe400078e0a03 */
[----:B------:R2:W3:Y:S01]  /*4e20*/  I2F R14, R12 ;  /* 0x0000000c000e7306 */ /* 0x0004e20000201400 */
[----:B----4-:R-:W-:Y:S02]  /*4e30*/  FFMA.FTZ R22, R25, -UR13, R36 ;  /* 0x8000000d19167c23 */ /* 0x010fe40008010024 */
[----:B------:R-:W-:Y:S01]  /*4e40*/  IMAD.MOV.U32 R7, RZ, RZ, R13 ;  /* 0x000000ffff077224 */ /* 0x000fe200078e000d */
[----:B------:R-:W-:Y:S02]  /*4e50*/  IABS R6, R6 ;  /* 0x0000000600067213 */ /* 0x000fe40000000000 */
[----:B------:R-:W-:-:S02]  /*4e60*/  FSEL R64, R22, -INF , !P4 ;  /* 0xff80000016407808 */ /* 0x000fc40006000000 */
[----:B------:R-:W4:Y:S01]  /*4e70*/  I2F R21, R7 ;  /* 0x0000000700157306 */ /* 0x000f220000201400 */
[----:B--2---:R-:W-:-:S07]  /*4e80*/  IADD3 R12, R0, 0x11, RZ ;  /* 0x00000011000c7810 */ /* 0x004fce0007ffe0ff */
[----:B------:R2:W5:Y:S01]  /*4e90*/  I2F R15, R6 ;  /* 0x00000006000f7306 */ /* 0x0005620000201400 */
[----:B---3--:R-:W-:Y:S02]  /*4ea0*/  FFMA.FTZ R16, R14, -UR13, R19 ;  /* 0x8000000d0e107c23 */ /* 0x008fe40008010013 */
[----:B------:R-:W-:Y:S01]  /*4eb0*/  FFMA.FTZ R19, R26, -UR13, R57 ;  /* 0x8000000d1a137c23 */ /* 0x000fe20008010039 */
[----:B------:R-:W-:Y:S01]  /*4ec0*/  ISETP.GE.AND P0, PT, R12, R204, PT ;  /* 0x000000cc0c00720c */ /* 0x000fe20003f06270 */
[----:B------:R-:W-:Y:S01]  /*4ed0*/  IMAD.IADD R3, R200, 0x1, -R12 ;  /* 0x00000001c8037824 */ /* 0x000fe200078e0a0c */
[----:B------:R-:W-:Y:S01]  /*4ee0*/  FSEL R50, R16, -INF , !P1 ;  /* 0xff80000010327808 */ /* 0x000fe20004800000 */
[----:B----4-:R-:W-:Y:S01]  /*4ef0*/  FFMA.FTZ R21, R21, -UR13, R59 ;  /* 0x8000000d15157c23 */ /* 0x010fe2000801003b */
[----:B------:R-:W-:Y:S02]  /*4f00*/  IADD3 R7, R0, 0x18, RZ ;  /* 0x0000001800077810 */ /* 0x000fe40007ffe0ff */
[----:B------:R-:W-:-:S02]  /*4f10*/  IABS R3, R3 ;  /* 0x0000000300037213 */ /* 0x000fc40000000000 */
[----:B------:R-:W-:Y:S01]  /*4f20*/  FSEL R56, R19, -INF , !P3 ;  /* 0xff80000013387808 */ /* 0x000fe20005800000 */
[----:B------:R-:W-:Y:S01]  /*4f30*/  IMAD.IADD R14, R200, 0x1, -R7 ;  /* 0x00000001c80e7824 */ /* 0x000fe200078e0a07 */
[----:B------:R-:W-:Y:S01]  /*4f40*/  ISETP.GE.AND P6, PT, R7, R205, PT ;  /* 0x000000cd0700720c */ /* 0x000fe20003fc6270 */
[----:B------:R-:W-:Y:S01]  /*4f50*/  IMAD.MOV.U32 R13, RZ, RZ, R3 ;  /* 0x000000ffff0d7224 */ /* 0x000fe200078e0003 */
[C---:B--2---:R-:W-:Y:S01]  /*4f60*/  IADD3 R6, R0.reuse, 0x19, RZ ;  /* 0x0000001900067810 */ /* 0x044fe20007ffe0ff */
[----:B-----5:R-:W-:Y:S01]  /*4f70*/  FFMA.FTZ R23, R15, -UR13, R38 ;  /* 0x8000000d0f177c23 */ /* 0x020fe20008010026 */
[----:B------:R-:W-:Y:S01]  /*4f80*/  IABS R3, R14 ;  /* 0x0000000e00037213 */ /* 0x000fe20000000000 */
[----:B------:R2:W-:Y:S01]  /*4f90*/  I2F R24, R13 ;  /* 0x0000000d00187306 */ /* 0x0005e20000201400 */
[C---:B------:R-:W-:Y:S02]  /*4fa0*/  ISETP.GE.AND P3, PT, R7.reuse, R204, PT ;  /* 0x000000cc0700720c */ /* 0x040fe40003f66270 */
[----:B------:R-:W-:Y:S01]  /*4fb0*/  ISETP.LT.OR P6, PT, R7, R202, P6 ;  /* 0x000000ca0700720c */ /* 0x000fe200037c1670 */
[----:B------:R-:W-:Y:S01]  /*4fc0*/  IMAD.MOV.U32 R14, RZ, RZ, R3 ;  /* 0x000000ffff0e7224 */ /* 0x000fe200078e0003 */
[----:B------:R-:W-:-:S02]  /*4fd0*/  IADD3 R3, R0, 0x20, RZ ;  /* 0x0000002000037810 */ /* 0x000fc40007ffe0ff */
[----:B------:R-:W-:Y:S01]  /*4fe0*/  ISETP.LT.OR P3, PT, R7, R201, P3 ;  /* 0x000000c90700720c */ /* 0x000fe20001f61670 */
[----:B------:R-:W3:Y:S01]  /*4ff0*/  I2F R26, R14 ;  /* 0x0000000e001a7306 */ /* 0x000ee20000201400 */
[----:B------:R-:W-:Y:S01]  /*5000*/  IMAD.IADD R7, R203, 0x1, -R7 ;  /* 0x00000001cb077824 */ /* 0x000fe200078e0a07 */
[----:B------:R-:W-:Y:S01]  /*5010*/  ISETP.GE.AND P1, PT, R12, R205, PT ;  /* 0x000000cd0c00720c */ /* 0x000fe20003f26270 */
[----:B------:R-:W-:Y:S01]  /*5020*/  IMAD.IADD R15, R200, 0x1, -R3 ;  /* 0x00000001c80f7824 */ /* 0x000fe200078e0a03 */
[----:B------:R-:W-:Y:S02]  /*5030*/  ISETP.LT.OR P0, PT, R12, R201, P0 ;  /* 0x000000c90c00720c */ /* 0x000fe40000701670 */
[----:B------:R-:W-:Y:S01]  /*5040*/  IABS R7, R7 ;  /* 0x0000000700077213 */ /* 0x000fe20000000000 */
[----:B--2---:R-:W-:Y:S01]  /*5050*/  IMAD.IADD R13, R200, 0x1, -R6 ;  /* 0x00000001c80d7824 */ /* 0x004fe200078e0a06 */
[----:B------:R-:W-:Y:S02]  /*5060*/  ISETP.LT.OR P1, PT, R12, R202, P1 ;  /* 0x000000ca0c00720c */ /* 0x000fe40000f21670 */
[----:B------:R-:W-:-:S02]  /*5070*/  FSEL R59, R21, -INF , !P5 ;  /* 0xff800000153b7808 */ /* 0x000fc40006800000 */
[----:B------:R-:W-:Y:S02]  /*5080*/  IABS R13, R13 ;  /* 0x0000000d000d7213 */ /* 0x000fe40000000000 */
[----:B------:R-:W-:Y:S01]  /*5090*/  ISETP.GE.AND P5, PT, R6, R205, PT ;  /* 0x000000cd0600720c */ /* 0x000fe20003fa6270 */
[----:B---3--:R-:W-:Y:S01]  /*50a0*/  FFMA.FTZ R17, R26, -UR13, R52 ;  /* 0x8000000d1a117c23 */ /* 0x008fe20008010034 */
[----:B------:R-:W-:Y:S01]  /*50b0*/  ISETP.GE.AND P4, PT, R6, R204, PT ;  /* 0x000000cc0600720c */ /* 0x000fe20003f86270 */
[----:B------:R-:W-:Y:S01]  /*50c0*/  IMAD.MOV.U32 R14, RZ, RZ, R13 ;  /* 0x000000ffff0e7224 */ /* 0x000fe200078e000d */
[----:B------:R-:W-:Y:S01]  /*50d0*/  IABS R13, R15 ;  /* 0x0000000f000d7213 */ /* 0x000fe20000000000 */
[----:B------:R-:W-:Y:S01]  /*50e0*/  IMAD.IADD R15, R200, 0x1, -R18 ;  /* 0x00000001c80f7824 */ /* 0x000fe200078e0a12 */
[C---:B------:R-:W-:Y:S01]  /*50f0*/  ISETP.LT.OR P5, PT, R6.reuse, R202, P5 ;  /* 0x000000ca0600720c */ /* 0x040fe20002fa1670 */
[----:B------:R2:W3:Y:S01]  /*5100*/  I2F R27, R14 ;  /* 0x0000000e001b7306 */ /* 0x0004e20000201400 */
[----:B------:R-:W-:Y:S01]  /*5110*/  ISETP.LT.OR P4, PT, R6, R201, P4 ;  /* 0x000000c90600720c */ /* 0x000fe20002781670 */
[----:B------:R-:W-:Y:S01]  /*5120*/  IMAD.IADD R6, R203, 0x1, -R6 ;  /* 0x00000001cb067824 */ /* 0x000fe200078e0a06 */
[----:B------:R-:W-:-:S02]  /*5130*/  FSEL R57, R23, -INF , !P2 ;  /* 0xff80000017397808 */ /* 0x000fc40005000000 */
[----:B------:R-:W-:-:S03]  /*5140*/  ISETP.GE.AND P2, PT, R3, R205, PT ;  /* 0x000000cd0300720c */ /* 0x000fc60003f46270 */
[----:B------:R4:W5:Y:S01]  /*5150*/  I2F R25, R13 ;  /* 0x0000000d00197306 */ /* 0x0009620000201400 */
[----:B------:R-:W-:Y:S01]  /*5160*/  ISETP.LT.OR P2, PT, R3, R202, P2 ;  /* 0x000000ca0300720c */ /* 0x000fe20001741670 */
[----:B--2---:R-:W-:Y:S01]  /*5170*/  IMAD.IADD R14, R203, 0x1, -R12 ;  /* 0x00000001cb0e7824 */ /* 0x004fe200078e0a0c */
[----:B------:R-:W-:Y:S01]  /*5180*/  IABS R12, R15 ;  /* 0x0000000f000c7213 */ /* 0x000fe20000000000 */
[----:B---3--:R-:W-:-:S03]  /*5190*/  FFMA.FTZ R21, R27, -UR13, R53 ;  /* 0x8000000d1b157c23 */ /* 0x008fc60008010035 */
[----:B------:R-:W-:Y:S01]  /*51a0*/  IABS R14, R14 ;  /* 0x0000000e000e7213 */ /* 0x000fe20000000000 */
[----:B------:R2:W-:Y:S01]  /*51b0*/  I2F R33, R12 ;  /* 0x0000000c00217306 */ /* 0x0005e20000201400 */
[----:B----4-:R-:W-:Y:S02]  /*51c0*/  IMAD.MOV.U32 R13, RZ, RZ, R7 ;  /* 0x000000ffff0d7224 */ /* 0x010fe400078e0007 */
[----:B------:R-:W-:Y:S02]  /*51d0*/  FFMA.FTZ R7, R24, -UR13, R37 ;  /* 0x8000000d18077c23 */ /* 0x000fe40008010025 */
[----:B-----5:R-:W-:Y:S01]  /*51e0*/  FFMA.FTZ R25, R25, -UR13, R44 ;  /* 0x8000000d19197c23 */ /* 0x020fe2000801002c */
[----:B------:R-:W-:Y:S02]  /*51f0*/  FSEL R44, R17, -INF , !P6 ;  /* 0xff800000112c7808 */ /* 0x000fe40007000000 */
[----:B------:R3:W4:Y:S01]  /*5200*/  I2F R20, R13 ;  /* 0x0000000d00147306 */ /* 0x0007220000201400 */
[----:B------:R-:W-:-:S02]  /*5210*/  FSEL R63, R7, -INF , !P1 ;  /* 0xff800000073f7808 */ /* 0x000fc40004800000 */
[C---:B------:R-:W-:Y:S02]  /*5220*/  ISETP.GE.AND P1, PT, R3.reuse, R204, PT ;  /* 0x000000cc0300720c */ /* 0x040fe40003f26270 */
[----:B------:R-:W-:Y:S02]  /*5230*/  IADD3 R7, R0, 0x29, RZ ;  /* 0x0000002900077810 */ /* 0x000fe40007ffe0ff */
[----:B------:R-:W-:Y:S01]  /*5240*/  ISETP.LT.OR P1, PT, R3, R201, P1 ;  /* 0x000000c90300720c */ /* 0x000fe20000f21670 */
[----:B--2---:R-:W-:Y:S01]  /*5250*/  IMAD.MOV.U32 R12, RZ, RZ, R14 ;  /* 0x000000ffff0c7224 */ /* 0x004fe200078e000e */
[----:B------:R-:W-:Y:S01]  /*5260*/  IABS R14, R6 ;  /* 0x00000006000e7213 */ /* 0x000fe20000000000 */
[----:B------:R-:W-:Y:S01]  /*5270*/  IMAD.IADD R6, R203, 0x1, -R3 ;  /* 0x00000001cb067824 */ /* 0x000fe200078e0a03 */
[----:B------:R-:W-:Y:S01]  /*5280*/  FSEL R110, R25, -INF , !P2 ;  /* 0xff800000196e7808 */ /* 0x000fe20005000000 */
[----:B------:R2:W5:Y:S01]  /*5290*/  I2F R16, R12 ;  /* 0x0000000c00107306 */ /* 0x0005620000201400 */
[----:B------:R-:W-:-:S02]  /*52a0*/  ISETP.GE.AND P2, PT, R7, R204, PT ;  /* 0x000000cc0700720c */ /* 0x000fc40003f46270 */
[----:B------:R-:W-:Y:S01]  /*52b0*/  IABS R6, R6 ;  /* 0x0000000600067213 */ /* 0x000fe20000000000 */
[----:B---3--:R-:W-:Y:S01]  /*52c0*/  IMAD.MOV.U32 R13, RZ, RZ, R14 ;  /* 0x000000ffff0d7224 */ /* 0x008fe200078e000e */
[-C--:B------:R-:W-:Y:S01]  /*52d0*/  ISETP.LT.OR P2, PT, R7, R201.reuse, P2 ;  /* 0x000000c90700720c */ /* 0x080fe20001741670 */
[----:B------:R-:W-:Y:S01]  /*52e0*/  IMAD.IADD R14, R200, 0x1, -R7 ;  /* 0x00000001c80e7824 */ /* 0x000fe200078e0a07 */
[----:B------:R-:W-:Y:S01]  /*52f0*/  ISETP.GE.AND P6, PT, R18, R204, PT ;  /* 0x000000cc1200720c */ /* 0x000fe20003fc6270 */
[----:B------:R3:W1:Y:S01]  /*5300*/  I2F R15, R6 ;  /* 0x00000006000f7306 */ /* 0x0006620000201400 */
[----:B----4-:R-:W-:Y:S01]  /*5310*/  FFMA.FTZ R22, R20, -UR13, R54 ;  /* 0x8000000d14167c23 */ /* 0x010fe20008010036 */
[----:B------:R-:W-:Y:S02]  /*5320*/  IADD3 R20, R0, 0x38, RZ ;  /* 0x0000003800147810 */ /* 0x000fe40007ffe0ff */
[----:B------:R-:W-:Y:S02]  /*5330*/  ISETP.LT.OR P6, PT, R18, R201, P6 ;  /* 0x000000c91200720c */ /* 0x000fe400037c1670 */
[----:B------:R-:W-:-:S02]  /*5340*/  FSEL R37, R22, -INF , !P3 ;  /* 0xff80000016257808 */ /* 0x000fc40005800000 */
[----:B--2---:R-:W-:Y:S01]  /*5350*/  IADD3 R12, R0, 0x28, RZ ;  /* 0x00000028000c7810 */ /* 0x004fe20007ffe0ff */
[----:B------:R2:W4:Y:S01]  /*5360*/  I2F R19, R13 ;  /* 0x0000000d00137306 */ /* 0x0005220000201400 */
[----:B-----5:R-:W-:Y:S01]  /*5370*/  FFMA.FTZ R16, R16, -UR13, R39 ;  /* 0x8000000d10107c23 */ /* 0x020fe20008010027 */
[----:B------:R-:W-:Y:S02]  /*5380*/  FSEL R39, R21, -INF , !P5 ;  /* 0xff80000015277808 */ /* 0x000fe40006800000 */
[----:B------:R-:W-:Y:S01]  /*5390*/  IMAD.IADD R3, R200, 0x1, -R12 ;  /* 0x00000001c8037824 */ /* 0x000fe200078e0a0c */
[----:B------:R-:W-:Y:S02]  /*53a0*/  ISETP.GE.AND P3, PT, R12, R205, PT ;  /* 0x000000cd0c00720c */ /* 0x000fe40003f66270 */
[----:B---3--:R-:W-:Y:S01]  /*53b0*/  IADD3 R6, R0, 0x30, RZ ;  /* 0x0000003000067810 */ /* 0x008fe20007ffe0ff */
[----:B-1----:R-:W-:Y:S01]  /*53c0*/  FFMA.FTZ R23, R15, -UR13, R46 ;  /* 0x8000000d0f177c23 */ /* 0x002fe2000801002e */
[----:B------:R-:W-:-:S02]  /*53d0*/  IABS R3, R3 ;  /* 0x0000000300037213 */ /* 0x000fc40000000000 */
[C---:B------:R-:W-:Y:S02]  /*53e0*/  ISETP.GE.AND P5, PT, R12.reuse, R204, PT ;  /* 0x000000cc0c00720c */ /* 0x040fe40003fa6270 */
[C---:B------:R-:W-:Y:S02]  /*53f0*/  ISETP.LT.OR P3, PT, R12.reuse, R202, P3 ;  /* 0x000000ca0c00720c */ /* 0x040fe40001f61670 */
[----:B------:R-:W-:Y:S01]  /*5400*/  ISETP.LT.OR P5, PT, R12, R201, P5 ;  /* 0x000000c90c00720c */ /* 0x000fe20002fa1670 */
[----:B--2---:R-:W-:Y:S01]  /*5410*/  IMAD.MOV.U32 R13, RZ, RZ, R3 ;  /* 0x000000ffff0d7224 */ /* 0x004fe200078e0003 */
[----:B------:R-:W-:Y:S01]  /*5420*/  IABS R3, R14 ;  /* 0x0000000e00037213 */ /* 0x000fe20000000000 */
[----:B----4-:R-:W-:Y:S01]  /*5430*/  FFMA.FTZ R24, R19, -UR13, R55 ;  /* 0x8000000d13187c23 */ /* 0x010fe20008010037 */
[----:B------:R-:W-:Y:S01]  /*5440*/  IADD3 R19, R0, 0x39, RZ ;  /* 0x0000003900137810 */ /* 0x000fe20007ffe0ff */
[----:B------:R1:W-:Y:S01]  /*5450*/  I2F R32, R13 ;  /* 0x0000000d00207306 */ /* 0x0003e20000201400 */
[----:B------:R-:W-:Y:S01]  /*5460*/  IMAD.IADD R12, R203, 0x1, -R12 ;  /* 0x00000001cb0c7824 */ /* 0x000fe200078e0a0c */
[----:B------:R-:W-:Y:S01]  /*5470*/  FSEL R38, R16, -INF , !P0 ;  /* 0xff80000010267808 */ /* 0x000fe20004000000 */
[----:B------:R-:W-:Y:S01]  /*5480*/  IMAD.MOV.U32 R14, RZ, RZ, R3 ;  /* 0x000000ffff0e7224 */ /* 0x000fe200078e0003 */
[----:B------:R-:W-:-:S02]  /*5490*/  IADD3 R3, R0, 0x31, RZ ;  /* 0x0000003100037810 */ /* 0x000fc40007ffe0ff */
[----:B------:R-:W-:Y:S02]  /*54a0*/  IABS R12, R12 ;  /* 0x0000000c000c7213 */ /* 0x000fe40000000000 */
[----:B------:R2:W-:Y:S01]  /*54b0*/  I2F R36, R14 ;  /* 0x0000000e00247306 */ /* 0x0005e20000201400 */
[----:B------:R-:W-:Y:S01]  /*54c0*/  IMAD.IADD R15, R200, 0x1, -R3 ;  /* 0x00000001c80f7824 */ /* 0x000fe200078e0a03 */
[----:B------:R-:W-:Y:S02]  /*54d0*/  ISETP.GE.AND P0, PT, R18, R205, PT ;  /* 0x000000cd1200720c */ /* 0x000fe40003f06270 */
[----:B------:R-:W-:Y:S02]  /*54e0*/  FSEL R112, R23, -INF , !P1 ;  /* 0xff80000017707808 */ /* 0x000fe40004800000 */
[----:B------:R-:W-:Y:S01]  /*54f0*/  IABS R0, R15 ;  /* 0x0000000f00007213 */ /* 0x000fe20000000000 */
[----:B------:R-:W-:Y:S01]  /*5500*/  FFMA.FTZ R15, R33, -UR13, R45 ;  /* 0x8000000d210f7c23 */ /* 0x000fe2000801002d */
[----:B------:R-:W-:Y:S01]  /*5510*/  FSEL R45, R24, -INF , !P4 ;  /* 0xff800000182d7808 */ /* 0x000fe20006000000 */
[----:B-1----:R-:W-:Y:S01]  /*5520*/  IMAD.IADD R13, R200, 0x1, -R6 ;  /* 0x00000001c80d7824 */ /* 0x002fe200078e0a06 */
[----:B------:R-:W-:Y:S01]  /*5530*/  ISETP.GE.AND P4, PT, R7, R205, PT ;  /* 0x000000cd0700720c */ /* 0x000fe20003f86270 */
[----:B------:R-:W-:Y:S01]  /*5540*/  HMMA.16816.F32 R24, R8, R28, R72 ;  /* 0x0000001c0818723c */ /* 0x000fe20000001848 */
[----:B------:R-:W-:-:S02]  /*5550*/  ISETP.LT.OR P0, PT, R18, R202, P0 ;  /* 0x000000ca1200720c */ /* 0x000fc40000701670 */
[----:B------:R-:W-:Y:S01]  /*5560*/  IABS R13, R13 ;  /* 0x0000000d000d7213 */ /* 0x000fe20000000000 */
[----:B--2---:R-:W-:Y:S01]  /*5570*/  IMAD.IADD R14, R200, 0x1, -R20 ;  /* 0x00000001c80e7824 */ /* 0x004fe200078e0a14 */
[----:B------:R-:W-:Y:S02]  /*5580*/  ISETP.LT.OR P4, PT, R7, R202, P4 ;  /* 0x000000ca0700720c */ /* 0x000fe40002781670 */
[----:B------:R1:W-:Y:S01]  /*5590*/  I2F R35, R13 ;  /* 0x0000000d00237306 */ /* 0x0003e20000201400 */
[----:B------:R-:W-:Y:S02]  /*55a0*/  FSEL R102, R15, -INF , !P0 ;  /* 0xff8000000f667808 */ /* 0x000fe40004000000 */
[C---:B------:R-:W-:Y:S02]  /*55b0*/  ISETP.GE.AND P1, PT, R6.reuse, R205, PT ;  /* 0x000000cd0600720c */ /* 0x040fe40003f26270 */
[C---:B------:R-:W-:Y:S02]  /*55c0*/  ISETP.GE.AND P0, PT, R6.reuse, R204, PT ;  /* 0x000000cc0600720c */ /* 0x040fe40003f06270 */
[----:B------:R-:W-:-:S02]  /*55d0*/  ISETP.LT.OR P1, PT, R6, R202, P1 ;  /* 0x000000ca0600720c */ /* 0x000fc40000f21670 */
[----:B------:R-:W-:Y:S01]  /*55e0*/  ISETP.LT.OR P0, PT, R6, R201, P0 ;  /* 0x000000c90600720c */ /* 0x000fe20000701670 */
[----:B-1----:R-:W-:Y:S01]  /*55f0*/  IMAD.MOV.U32 R13, RZ, RZ, R0 ;  /* 0x000000ffff0d7224 */ /* 0x002fe200078e0000 */
[----:B------:R-:W-:Y:S01]  /*5600*/  IABS R0, R14 ;  /* 0x0000000e00007213 */ /* 0x000fe20000000000 */
[----:B------:R-:W-:Y:S02]  /*5610*/  IMAD.IADD R14, R203, 0x1, -R18 ;  /* 0x00000001cb0e7824 */ /* 0x000fe400078e0a12 */
[----:B------:R1:W-:Y:S03]  /*5620*/  I2F R34, R13 ;  /* 0x0000000d00227306 */ /* 0x0003e60000201400 */
[----:B------:R-:W-:-:S05]  /*5630*/  IABS R14, R14 ;  /* 0x0000000e000e7213 */ /* 0x000fca0000000000 */
[----:B------:R2:W-:Y:S01]  /*5640*/  I2F R33, R0 ;  /* 0x0000000000217306 */ /* 0x0005e20000201400 */
[----:B-1----:R-:W-:-:S07]  /*5650*/  IMAD.IADD R13, R200, 0x1, -R19 ;  /* 0x00000001c80d7824 */ /* 0x002fce00078e0a13 */
[----:B------:R-:W1:Y:S01]  /*5660*/  I2F R14, R14 ;  /* 0x0000000e000e7306 */ /* 0x000e620000201400 */
[----:B--2---:R-:W-:-:S07]  /*5670*/  IABS R0, R13 ;  /* 0x0000000d00007213 */ /* 0x004fce0000000000 */
[----:B------:R2:W-:Y:S02]  /*5680*/  I2F R22, R0 ;  /* 0x0000000000167306 */ /* 0x0005e40000201400 */
[----:B--2---:R-:W-:Y:S02]  /*5690*/  IMAD.IADD R0, R203, 0x1, -R7 ;  /* 0x00000001cb007824 */ /* 0x004fe400078e0a07 */
[----:B------:R-:W-:-:S03]  /*56a0*/  IMAD.MOV.U32 R7, RZ, RZ, R12 ;  /* 0x000000ffff077224 */ /* 0x000fc600078e000c */
[----:B------:R-:W-:Y:S01]  /*56b0*/  IABS R12, R0 ;  /* 0x00000000000c7213 */ /* 0x000fe20000000000 */
[----:B------:R2:W3:Y:S01]  /*56c0*/  I2F R21, R7 ;  /* 0x0000000700157306 */ /* 0x0004e20000201400 */
[----:B------:R-:W-:Y:S02]  /*56d0*/  IMAD.IADD R0, R203, 0x1, -R6 ;  /* 0x00000001cb007824 */ /* 0x000fe400078e0a06 */
[----:B-1----:R-:W-:-:S05]  /*56e0*/  FFMA.FTZ R6, R14, -UR13, R47 ;  /* 0x8000000d0e067c23 */ /* 0x002fca000801002f */
[----:B------:R-:W-:Y:S01]  /*56f0*/  FSEL R101, R6, -INF , !P6 ;  /* 0xff80000006657808 */ /* 0x000fe20007000000 */
[----:B------:R-:W-:Y:S01]  /*5700*/  IMAD.IADD R6, R203, 0x1, -R20 ;  /* 0x00000001cb067824 */ /* 0x000fe200078e0a14 */
[----:B------:R-:W-:-:S04]  /*5710*/  ISETP.GE.AND P6, PT, R3, R205, PT ;  /* 0x000000cd0300720c */ /* 0x000fc80003fc6270 */
[----:B------:R-:W-:Y:S01]  /*5720*/  ISETP.LT.OR P6, PT, R3, R202, P6 ;  /* 0x000000ca0300720c */ /* 0x000fe200037c1670 */
[----:B--2---:R-:W-:Y:S01]  /*5730*/  IMAD.MOV.U32 R7, RZ, RZ, R12 ;  /* 0x000000ffff077224 */ /* 0x004fe200078e000c */
[----:B------:R-:W-:Y:S01]  /*5740*/  IABS R12, R0 ;  /* 0x00000000000c7213 */ /* 0x000fe20000000000 */
[----:B------:R-:W-:Y:S02]  /*5750*/  IMAD.IADD R0, R203, 0x1, -R3 ;  /* 0x00000001cb007824 */ /* 0x000fe400078e0a03 */
[----:B------:R1:W2:Y:S03]  /*5760*/  I2F R18, R7 ;  /* 0x0000000700127306 */ /* 0x0002a60000201400 */
[----:B------:R-:W-:-:S05]  /*5770*/  IABS R0, R0 ;  /* 0x0000000000007213 */ /* 0x000fca0000000000 */
[----:B------:R4:W-:Y:S01]  /*5780*/  I2F R17, R12 ;  /* 0x0000000c00117306 */ /* 0x0009e20000201400 */
[----:B-1----:R-:W-:-:S07]  /*5790*/  FFMA.FTZ R7, R32, -UR13, R40 ;  /* 0x8000000d20077c23 */ /* 0x002fce0008010028 */
[----:B------:R1:W5:Y:S01]  /*57a0*/  I2F R16, R0 ;  /* 0x0000000000107306 */ /* 0x0003620000201400 */
[----:B------:R-:W-:Y:S01]  /*57b0*/  FSEL R119, R7, -INF , !P3 ;  /* 0xff80000007777808 */ /* 0x000fe20005800000 */
[----:B------:R-:W-:Y:S01]  /*57c0*/  FFMA.FTZ R7, R36, -UR13, R41 ;  /* 0x8000000d24077c23 */ /* 0x000fe20008010029 */
[C---:B------:R-:W-:Y:S01]  /*57d0*/  ISETP.GE.AND P3, PT, R3.reuse, R204, PT ;  /* 0x000000cc0300720c */ /* 0x040fe20003f66270 */
[----:B----4-:R-:W-:Y:S03]  /*57e0*/  HMMA.16816.F32 R12, R8, R30, R68 ;  /* 0x0000001e080c723c */ /* 0x010fe60000001844 */
[----:B------:R-:W-:Y:S02]  /*57f0*/  ISETP.LT.OR P3, PT, R3, R201, P3 ;  /* 0x000000c90300720c */ /* 0x000fe40001f61670 */
[----:B------:R-:W-:Y:S02]  /*5800*/  IABS R3, R6 ;  /* 0x0000000600037213 */ /* 0x000fe40000000000 */
[----:B---3--:R-:W-:Y:S01]  /*5810*/  FFMA.FTZ R9, R21, -UR13, R42 ;  /* 0x8000000d15097c23 */ /* 0x008fe2000801002a */
[----:B------:R-:W-:Y:S01]  /*5820*/  FSEL R103, R7, -INF , !P4 ;  /* 0xff80000007677808 */ /* 0x000fe20006000000 */
[----:B-1----:R-:W-:Y:S01]  /*5830*/  IMAD.IADD R0, R203, 0x1, -R19 ;  /* 0x00000001cb007824 */ /* 0x002fe200078e0a13 */
[----:B------:R1:W3:Y:S01]  /*5840*/  I2F R6, R3 ;  /* 0x0000000300067306 */ /* 0x0002e20000201400 */
[----:B--2---:R-:W-:Y:S01]  /*5850*/  FFMA.FTZ R8, R18, -UR13, R43 ;  /* 0x8000000d12087c23 */ /* 0x004fe2000801002b */
[----:B------:R-:W-:Y:S01]  /*5860*/  FSEL R114, R9, -INF , !P5 ;  /* 0xff80000009727808 */ /* 0x000fe20006800000 */
[----:B------:R-:W-:Y:S01]  /*5870*/  FFMA.FTZ R7, R34, -UR13, R25 ;  /* 0x8000000d22077c23 */ /* 0x000fe20008010019 */
[----:B------:R-:W-:Y:S01]  /*5880*/  IABS R0, R0 ;  /* 0x0000000000007213 */ /* 0x000fe20000000000 */
[----:B-----5:R-:W-:Y:S01]  /*5890*/  FFMA.FTZ R16, R16, -UR13, R27 ;  /* 0x8000000d10107c23 */ /* 0x020fe2000801001b */
[----:B------:R-:W-:-:S02]  /*58a0*/  FSEL R116, R8, -INF , !P2 ;  /* 0xff80000008747808 */ /* 0x000fc40005000000 */
[CC--:B------:R-:W-:Y:S02]  /*58b0*/  ISETP.GE.AND P5, PT, R20.reuse, R205.reuse, PT ;  /* 0x000000cd1400720c */ /* 0x0c0fe40003fa6270 */
[----:B------:R-:W2:Y:S01]  /*58c0*/  I2F R0, R0 ;  /* 0x0000000000007306 */ /* 0x000ea20000201400 */
[----:B------:R-:W-:Y:S02]  /*58d0*/  ISETP.GE.AND P4, PT, R19, R205, PT ;  /* 0x000000cd1300720c */ /* 0x000fe40003f86270 */
[C---:B------:R-:W-:Y:S01]  /*58e0*/  ISETP.GE.AND P2, PT, R20.reuse, R204, PT ;  /* 0x000000cc1400720c */ /* 0x040fe20003f46270 */
[----:B------:R-:W-:Y:S01]  /*58f0*/  FFMA.FTZ R12, R33, -UR13, R12 ;  /* 0x8000000d210c7c23 */ /* 0x000fe2000801000c */
[CC--:B------:R-:W-:Y:S01]  /*5900*/  ISETP.LT.OR P5, PT, R20.reuse, R202.reuse, P5 ;  /* 0x000000ca1400720c */ /* 0x0c0fe20002fa1670 */
[----:B-1----:R-:W-:Y:S01]  /*5910*/  FFMA.FTZ R3, R35, -UR13, R24 ;  /* 0x8000000d23037c23 */ /* 0x002fe20008010018 */
[----:B------:R-:W-:Y:S01]  /*5920*/  ISETP.LT.OR P2, PT, R20, R201, P2 ;  /* 0x000000c91400720c */ /* 0x000fe20001741670 */
[----:B---3--:R-:W-:Y:S01]  /*5930*/  FFMA.FTZ R14, R6, -UR13, R14 ;  /* 0x8000000d060e7c23 */ /* 0x008fe2000801000e */
[----:B------:R-:W-:Y:S01]  /*5940*/  ISETP.LT.OR P4, PT, R19, R202, P4 ;  /* 0x000000ca1300720c */ /* 0x000fe20002781670 */
[----:B------:R-:W-:Y:S01]  /*5950*/  FFMA.FTZ R6, R22, -UR13, R13 ;  /* 0x8000000d16067c23 */ /* 0x000fe2000801000d */
[----:B------:R-:W-:Y:S01]  /*5960*/  FSEL R120, R3, -INF , !P1 ;  /* 0xff80000003787808 */ /* 0x000fe20004800000 */
[----:B------:R-:W-:Y:S01]  /*5970*/  FFMA.FTZ R3, R17, -UR13, R26 ;  /* 0x8000000d11037c23 */ /* 0x000fe2000801001a */
[----:B------:R-:W-:-:S02]  /*5980*/  ISETP.GE.AND P1, PT, R19, R204, PT ;  /* 0x000000cc1300720c */ /* 0x000fc40003f26270 */
[----:B------:R-:W-:Y:S01]  /*5990*/  FSEL R118, R7, -INF , !P6 ;  /* 0xff80000007767808 */ /* 0x000fe20007000000 */
[----:B--2---:R-:W-:Y:S01]  /*59a0*/  FFMA.FTZ R0, R0, -UR13, R15 ;  /* 0x8000000d00007c23 */ /* 0x004fe2000801000f */
[----:B------:R-:W-:Y:S02]  /*59b0*/  FSEL R108, R3, -INF , !P0 ;  /* 0xff800000036c7808 */ /* 0x000fe40004000000 */
[----:B------:R-:W-:Y:S02]  /*59c0*/  PLOP3.LUT P0, PT, PT, PT, UP0, 0x80, 0x0 ;  /* 0x000000000000781c */ /* 0x000fe40003f0f008 */
[----:B------:R-:W-:Y:S02]  /*59d0*/  ISETP.LT.OR P1, PT, R19, R201, P1 ;  /* 0x000000c91300720c */ /* 0x000fe40000f21670 */
[----:B------:R-:W-:Y:S02]  /*59e0*/  FSEL R109, R16, -INF , !P3 ;  /* 0xff800000106d7808 */ /* 0x000fe40005800000 */
[----:B------:R-:W-:-:S02]  /*59f0*/  FSEL R117, R12, -INF , !P5 ;  /* 0xff8000000c757808 */ /* 0x000fc40006800000 */
        /* <DEDUP_REMOVED lines=105> */
.L_x_1199:
[----:B------:R-:W-:Y:S05]  /*6090*/  BSYNC B0 ;  /* 0x0000000000007941 */ /* 0x000fea0003800000 */
.L_x_1198:
[----:B------:R-:W0:Y:S02]  /*60a0*/  LDGDEPBAR ;  /* 0x00000000000079af */ /* 0x000e240000000000 */
.L_x_1197:
        /* <DEDUP_REMOVED lines=11> */
[----:B------:R-:W-:Y:S01]  /*6160*/  UIADD3 UR5, UR21, -0x4498517b, URZ ;  /* 0xbb67ae8515057890 */ /* 0x000fe2000fffe03f */
        /* <DEDUP_REMOVED lines=44> */
[----:B------:R-:W-:Y:S01]  /*6430*/  FMNMX.FTZ R0, R113, R0, !PT ;  /* 0x0000000071007209 */ /* 0x000fe20007810000 */
[----:B------:R-:W-:Y:S01]  /*6440*/  ULOP3.LUT UR4, UR4, UR21, URZ, 0x3c, !UPT ;  /* 0x0000001504047292 */ /* 0x000fe2000f8e3c3f */
[----:B------:R-:W-:Y:S01]  /*6450*/  FMNMX.FTZ R3, R115, R3, !PT ;  /* 0x0000000373037209 */ /* 0x000fe20007810000 */
[----:B------:R-:W-:Y:S04]  /*6460*/  LDSM.16.MT88.4 R40, [R177+0xc800] ;  /* 0x00c80000b128783b */ /* 0x000fe80000004200 */
        /* <DEDUP_REMOVED lines=8> */
[----:B------:R-:W-:Y:S02]  /*64f0*/  LOP3.LUT R6, R104, UR20, RZ, 0x3c, !PT ;  /* 0x0000001468067c12 */ /* 0x000fe4000f8e3cff */
[----:B---3--:R-:W-:Y:S01]  /*6500*/  FMNMX.FTZ R100, R3, R100, !PT ;  /* 0x0000006403647209 */ /* 0x008fe20007810000 */
[----:B-1----:R-:W1:Y:S04]  /*6510*/  SHFL.BFLY PT, R9, R0, 0x1, 0x1f ;  /* 0x0c201f0000097f89 */ /* 0x002e6800000e0000 */
[----:B------:R2:W-:Y:S04]  /*6520*/  STL [R1+0xb0], R6 ;  /* 0x0000b00601007387 */ /* 0x0005e80000100800 */
[----:B------:R-:W3:Y:S04]  /*6530*/  SHFL.BFLY PT, R12, R100, 0x1, 0x1f ;  /* 0x0c201f00640c7f89 */ /* 0x000ee800000e0000 */
[----:B------:R-:W-:Y:S01]  /*6540*/  LDSM.16.MT88.4 R76, [R179+0xe800] ;  /* 0x00e80000b34c783b */ /* 0x000fe20000004200 */
[----:B-1----:R-:W-:-:S04]  /*6550*/  FMNMX.FTZ R3, R0, R9, !PT ;  /* 0x0000000900037209 */ /* 0x002fc80007810000 */
[C---:B------:R-:W-:Y:S01]  /*6560*/  FSETP.NEU.FTZ.AND P1, PT, R3.reuse, -INF , PT ;  /* 0xff8000000300780b */ /* 0x040fe20003f3d000 */
[----:B------:R-:W-:Y:S01]  /*6570*/  FMUL.FTZ R0, R3, c[0x0][0x23c] ;  /* 0x00008f0003007a20 */ /* 0x000fe20000410000 */
[----:B--2---:R-:W-:Y:S02]  /*6580*/  LOP3.LUT R6, R123, R6, RZ, 0x3c, !PT ;  /* 0x000000067b067212 */ /* 0x004fe400078e3cff */
[----:B---3--:R-:W-:Y:S02]  /*6590*/  FMNMX.FTZ R100, R100, R12, !PT ;  /* 0x0000000c64647209 */ /* 0x008fe40007810000 */
[----:B------:R-:W-:Y:S01]  /*65a0*/  FSEL R0, R0, RZ, P1 ;  /* 0x000000ff00007208 */ /* 0x000fe20000800000 */
[----:B------:R-:W-:Y:S01]  /*65b0*/  IMAD.WIDE.U32 R94, R6, -0x2daee0ad, RZ ;  /* 0xd2511f53065e7825 */ /* 0x000fe200078e00ff */
[----:B------:R-:W-:Y:S01]  /*65c0*/  LOP3.LUT R6, R99, UR15, RZ, 0x3c, !PT ;  /* 0x0000000f63067c12 */ /* 0x000fe2000f8e3cff */
[----:B------:R-:W-:Y:S01]  /*65d0*/  UIADD3 UR15, UR21, -0x56f99767, URZ ;  /* 0xa9066899150f7890 */ /* 0x000fe2000fffe03f */
[----:B------:R-:W-:Y:S01]  /*65e0*/  FSETP.NEU.FTZ.AND P1, PT, R100, -INF , PT ;  /* 0xff8000006400780b */ /* 0x000fe20003f3d000 */
[----:B------:R-:W-:Y:S01]  /*65f0*/  FFMA.FTZ R9, R60, c[0x0][0x23c], -R0 ;  /* 0x00008f003c097a23 */ /* 0x000fe20000010800 */
[----:B------:R-:W-:Y:S01]  /*6600*/  LOP3.LUT R8, R95, UR5, R98, 0x96, !PT ;  /* 0x000000055f087c12 */ /* 0x000fe2000f8e9662 */
[----:B------:R-:W-:Y:S01]  /*6610*/  IMAD.WIDE.U32 R6, R6, -0x326172a9, RZ ;  /* 0xcd9e8d5706067825 */ /* 0x000fe200078e00ff */
[----:B------:R-:W-:Y:S01]  /*6620*/  UIADD3 UR5, UR21, -0x126145ec, URZ ;  /* 0xed9eba1415057890 */ /* 0x000fe2000fffe03f */
[----:B------:R1:W-:Y:S02]  /*6630*/  MUFU.EX2 R150, R9 ;  /* 0x0000000900967308 */ /* 0x0003e40000000800 */
[----:B------:R-:W-:Y:S01]  /*6640*/  IMAD.WIDE.U32 R48, R8, -0x326172a9, RZ ;  /* 0xcd9e8d5708307825 */ /* 0x000fe200078e00ff */
[----:B------:R-:W-:-:S03]  /*6650*/  LOP3.LUT R7, R7, UR30, R122, 0x96, !PT ;  /* 0x0000001e07077c12 */ /* 0x000fc6000f8e967a */
[----:B------:R-:W-:Y:S01]  /*6660*/  FMUL.FTZ R12, R100, c[0x0][0x23c] ;  /* 0x00008f00640c7a20 */ /* 0x000fe20000410000 */
[----:B------:R-:W-:Y:S01]  /*6670*/  LOP3.LUT R10, R49, UR29, R6, 0x96, !PT ;  /* 0x0000001d310a7c12 */ /* 0x000fe2000f8e9606 */
[----:B------:R-:W-:-:S03]  /*6680*/  IMAD.WIDE.U32 R6, R7, -0x2daee0ad, RZ ;  /* 0xd2511f5307067825 */ /* 0x000fc600078e00ff */
[----:B------:R-:W-:Y:S01]  /*6690*/  FSEL R12, R12, RZ, P1 ;  /* 0x000000ff0c0c7208 */ /* 0x000fe20000800000 */
[----:B------:R-:W-:Y:S01]  /*66a0*/  IMAD.WIDE.U32 R10, R10, -0x2daee0ad, RZ ;  /* 0xd2511f530a0a7825 */ /* 0x000fe200078e00ff */
[----:B------:R-:W-:-:S03]  /*66b0*/  LOP3.LUT R7, R7, UR26, R94, 0x96, !PT ;  /* 0x0000001a07077c12 */ /* 0x000fc6000f8e965e */
[----:B------:R-:W-:Y:S01]  /*66c0*/  FFMA.FTZ R18, R45, c[0x0][0x23c], -R0 ;  /* 0x00008f002d127a23 */ /* 0x000fe20000010800 */
[----:B------:R-:W-:Y:S01]  /*66d0*/  LOP3.LUT R8, R11, UR23, R6, 0x96, !PT ;  /* 0x000000170b087c12 */ /* 0x000fe2000f8e9606 */
[----:B------:R-:W-:Y:S02]  /*66e0*/  IMAD.WIDE.U32 R6, R7, -0x326172a9, RZ ;  /* 0xcd9e8d5707067825 */ /* 0x000fe400078e00ff */
[----:B------:R-:W-:Y:S02]  /*66f0*/  MUFU.EX2 R125, R18 ;  /* 0x00000012007d7308 */ /* 0x000fe40000000800 */
[----:B-1----:R-:W-:Y:S01]  /*6700*/  IMAD.WIDE.U32 R8, R8, -0x326172a9, RZ ;  /* 0xcd9e8d5708087825 */ /* 0x002fe200078e00ff */
[----:B------:R-:W-:-:S03]  /*6710*/  LOP3.LUT R7, R7, UR25, R48, 0x96, !PT ;  /* 0x0000001907077c12 */ /* 0x000fc6000f8e9630 */
[----:B------:R-:W-:Y:S01]  /*6720*/  FFMA.FTZ R11, R50, c[0x0][0x23c], -R0 ;  /* 0x00008f00320b7a23 */ /* 0x000fe20000010800 */
[----:B------:R-:W-:Y:S01]  /*6730*/  LOP3.LUT R13, R9, UR22, R6, 0x96, !PT ;  /* 0x00000016090d7c12 */ /* 0x000fe2000f8e9606 */
[----:B------:R-:W-:Y:S02]  /*6740*/  IMAD.WIDE.U32 R6, R7, -0x2daee0ad, RZ ;  /* 0xd2511f5307067825 */ /* 0x000fe400078e00ff */
[----:B------:R1:W2:Y:S02]  /*6750*/  MUFU.EX2 R134, R11 ;  /* 0x0000000b00867308 */ /* 0x0002a40000000800 */
[----:B------:R-:W-:Y:S01]  /*6760*/  IMAD.WIDE.U32 R96, R13, -0x2daee0ad, RZ ;  /* 0xd2511f530d607825 */ /* 0x000fe200078e00ff */
[----:B------:R-:W-:-:S03]  /*6770*/  LOP3.LUT R7, R7, UR5, R10, 0x96, !PT ;  /* 0x0000000507077c12 */ /* 0x000fc6000f8e960a */
[----:B------:R-:W-:Y:S01]  /*6780*/  FFMA.FTZ R9, R51, c[0x0][0x23c], -R0 ;  /* 0x00008f0033097a23 */ /* 0x000fe20000010800 */
[----:B------:R-:W-:Y:S01]  /*6790*/  LOP3.LUT R16, R97, UR15, R6, 0x96, !PT ;  /* 0x0000000f61107c12 */ /* 0x000fe2000f8e9606 */
[----:B------:R-:W-:Y:S02]  /*67a0*/  FFMA.FTZ R6, R62, c[0x0][0x23c], -R12 ;  /* 0x00008f003e067a23 */ /* 0x000fe4000001080c */
[----:B------:R3:W-:Y:S01]  /*67b0*/  MUFU.EX2 R149, R9 ;  /* 0x0000000900957308 */ /* 0x0007e20000000800 */
[----:B------:R-:W-:-:S04]  /*67c0*/  IMAD.WIDE.U32 R92, R7, -0x326172a9, RZ ;  /* 0xcd9e8d57075c7825 */ /* 0x000fc800078e00ff */
[----:B------:R-:W-:Y:S01]  /*67d0*/  IMAD.WIDE.U32 R16, R16, -0x326172a9, RZ ;  /* 0xcd9e8d5710107825 */ /* 0x000fe200078e00ff */
[----:B------:R-:W-:Y:S02]  /*67e0*/  LOP3.LUT R15, R93, UR16, R8, 0x96, !PT ;  /* 0x000000105d0f7c12 */ /* 0x000fe4000f8e9608 */
[----:B------:R4:W-:Y:S01]  /*67f0*/  MUFU.EX2 R132, R6 ;  /* 0x0000000600847308 */ /* 0x0009e20000000800 */
[----:B------:R-:W-:Y:S01]  /*6800*/  FFMA.FTZ R7, R58, c[0x0][0x23c], -R12 ;  /* 0x00008f003a077a23 */ /* 0x000fe2000001080c */
[----:B-1----:R-:W-:Y:S01]  /*6810*/  SHF.R.U32.HI R11, RZ, 0x18, R16 ;  /* 0x00000018ff0b7819 */ /* 0x002fe20000011610 */
[----:B------:R-:W-:Y:S01]  /*6820*/  FFMA.FTZ R8, R56, c[0x0][0x23c], -R12 ;  /* 0x00008f0038087a23 */ /* 0x000fe2000001080c */
[----:B------:R-:W-:Y:S01]  /*6830*/  LOP3.LUT R184, R16, 0xffff, RZ, 0xc0, !PT ;  /* 0x0000ffff10b87812 */ /* 0x000fe200078ec0ff */
[----:B------:R-:W-:Y:S02]  /*6840*/  IMAD R93, R106, 0x10000, R106 ;  /* 0x000100006a5d7824 */ /* 0x000fe400078e026a */
[----:B---3--:R-:W-:Y:S01]  /*6850*/  FFMA.FTZ R9, R61, c[0x0][0x23c], -R12 ;  /* 0x00008f003d097a23 */ /* 0x008fe2000001080c */
[----:B------:R1:W-:Y:S01]  /*6860*/  MUFU.EX2 R148, R7 ;  /* 0x0000000700947308 */ /* 0x0003e20000000800 */
[----:B----4-:R-:W-:-:S07]  /*6870*/  LOP3.LUT R6, R16, 0xffff, RZ, 0xc0, !PT ;  /* 0x0000ffff10067812 */ /* 0x010fce00078ec0ff */
[----:B------:R3:W4:Y:S01]  /*6880*/  MUFU.EX2 R133, R9 ;  /* 0x0000000900857308 */ /* 0x0007220000000800 */
[----:B------:R-:W-:Y:S02]  /*6890*/  SHF.R.U32.HI R6, RZ, 0x8, R6 ;  /* 0x00000008ff067819 */ /* 0x000fe40000011606 */
[----:B-1----:R-:W-:-:S05]  /*68a0*/  SHF.R.U32.HI R7, RZ, 0x10, R16 ;  /* 0x00000010ff077819 */ /* 0x002fca0000011610 */
[----:B------:R1:W-:Y:S01]  /*68b0*/  MUFU.EX2 R164, R8 ;  /* 0x0000000800a47308 */ /* 0x0003e20000000800 */
[----:B------:R-:W-:Y:S02]  /*68c0*/  LOP3.LUT R10, R7, 0xff, RZ, 0xc0, !PT ;  /* 0x000000ff070a7812 */ /* 0x000fe400078ec0ff */
[----:B---3--:R-:W-:Y:S02]  /*68d0*/  LOP3.LUT R9, R16, 0xff, RZ, 0xc0, !PT ;  /* 0x000000ff10097812 */ /* 0x008fe400078ec0ff */
[----:B------:R-:W-:Y:S02]  /*68e0*/  PRMT R10, R10, 0x5410, R11 ;  /* 0x000054100a0a7816 */ /* 0x000fe4000000000b */
[----:B------:R-:W-:Y:S02]  /*68f0*/  PRMT R14, R9, 0x5410, R6 ;  /* 0x00005410090e7816 */ /* 0x000fe40000000006 */
[----:B------:R-:W-:-:S04]  /*6900*/  LOP3.LUT R6, R17, UR32, R92, 0x96, !PT ;  /* 0x0000002011067c12 */ /* 0x000fc8000f8e965c */
[C---:B------:R-:W-:Y:S02]  /*6910*/  LOP3.LUT R9, R6.reuse, 0xffff, RZ, 0xc0, !PT ;  /* 0x0000ffff06097812 */ /* 0x040fe400078ec0ff */
[----:B------:R-:W-:Y:S02]  /*6920*/  LOP3.LUT R13, R6, 0xff, RZ, 0xc0, !PT ;  /* 0x000000ff060d7812 */ /* 0x000fe400078ec0ff */
[--C-:B------:R-:W-:Y:S02]  /*6930*/  SHF.R.U32.HI R7, RZ, 0x10, R6.reuse ;  /* 0x00000010ff077819 */ /* 0x100fe40000011606 */
[----:B-1----:R-:W-:Y:S01]  /*6940*/  SHF.R.U32.HI R8, RZ, 0x18, R6 ;  /* 0x00000018ff087819 */ /* 0x002fe20000011606 */
[----:B------:R-:W-:Y:S01]  /*6950*/  FFMA.FTZ R6, R59, c[0x0][0x23c], -R0 ;  /* 0x00008f003b067a23 */ /* 0x000fe20000010800 */
[----:B------:R-:W-:Y:S02]  /*6960*/  SHF.R.U32.HI R9, RZ, 0x8, R9 ;  /* 0x00000008ff097819 */ /* 0x000fe40000011609 */
[----:B------:R-:W-:Y:S01]  /*6970*/  LOP3.LUT R7, R7, 0xff, RZ, 0xc0, !PT ;  /* 0x000000ff07077812 */ /* 0x000fe200078ec0ff */
[----:B------:R4:W1:Y:S01]  /*6980*/  MUFU.EX2 R151, R6 ;  /* 0x0000000600977308 */ /* 0x0008620000000800 */
[----:B------:R-:W-:-:S02]  /*6990*/  PRMT R9, R13, 0x5410, R9 ;  /* 0x000054100d097816 */ /* 0x000fc40000000009 */
[----:B------:R-:W-:Y:S02]  /*69a0*/  PRMT R8, R7, 0x5410, R8 ;  /* 0x0000541007087816 */ /* 0x000fe40000000008 */
[----:B--2---:R-:W-:-:S04]  /*69b0*/  F2FP.PACK_AB R7, R134, R150 ;  /* 0x000000968607723e */ /* 0x004fc800000000ff */
[C---:B------:R-:W-:Y:S02]  /*69c0*/  PRMT R158, R7.reuse, 0x7610, R158 ;  /* 0x00007610079e7816 */ /* 0x040fe4000000009e */
[----:B------:R-:W-:Y:S01]  /*69d0*/  PRMT R156, R7, 0x7632, R156 ;  /* 0x00007632079c7816 */ /* 0x000fe2000000009c */
[----:B------:R-:W-:Y:S01]  /*69e0*/  FFMA.FTZ R7, R38, c[0x0][0x23c], -R0 ;  /* 0x00008f0026077a23 */ /* 0x000fe20000010800 */
[----:B----4-:R-:W-:-:S03]  /*69f0*/  F2FP.PACK_AB R6, R133, R132 ;  /* 0x000000848506723e */ /* 0x010fc600000000ff */
[----:B------:R2:W-:Y:S01]  /*6a00*/  MUFU.EX2 R183, R7 ;  /* 0x0000000700b77308 */ /* 0x0005e20000000800 */
[----:B-1----:R-:W-:Y:S02]  /*6a10*/  F2FP.PACK_AB R5, R151, R149 ;  /* 0x000000959705723e */ /* 0x002fe400000000ff */
[C---:B------:R-:W-:Y:S02]  /*6a20*/  PRMT R152, R6.reuse, 0x7610, R152 ;  /* 0x0000761006987816 */ /* 0x040fe40000000098 */
[----:B------:R-:W-:Y:S01]  /*6a30*/  PRMT R154, R6, 0x7632, R154 ;  /* 0x00007632069a7816 */ /* 0x000fe2000000009a */
[----:B------:R-:W-:Y:S01]  /*6a40*/  FFMA.FTZ R6, R57, c[0x0][0x23c], -R0 ;  /* 0x00008f0039067a23 */ /* 0x000fe20000010800 */
[C---:B------:R-:W-:Y:S02]  /*6a50*/  PRMT R159, R5.reuse, 0x7610, R159 ;  /* 0x00007610059f7816 */ /* 0x040fe4000000009f */
[----:B------:R-:W-:Y:S01]  /*6a60*/  PRMT R4, R152, 0x5410, R154 ;  /* 0x0000541098047816 */ /* 0x000fe2000000009a */
[----:B------:R1:W-:Y:S01]  /*6a70*/  MUFU.EX2 R127, R6 ;  /* 0x00000006007f7308 */ /* 0x0003e20000000800 */
[----:B------:R-:W-:Y:S01]  /*6a80*/  PRMT R157, R5, 0x7632, R157 ;  /* 0x00007632059d7816 */ /* 0x000fe2000000009d */
[----:B------:R-:W-:Y:S01]  /*6a90*/  HSET2.LE.AND R5, R8, R93, PT ;  /* 0x0000005d08057233 */ /* 0x000fe20003803000 */
[----:B--2---:R-:W-:-:S05]  /*6aa0*/  FFMA.FTZ R7, R37, c[0x0][0x23c], -R0 ;  /* 0x00008f0025077a23 */ /* 0x004fca0000010800 */
[----:B------:R2:W-:Y:S01]  /*6ab0*/  MUFU.EX2 R165, R7 ;  /* 0x0000000700a57308 */ /* 0x0005e20000000800 */
[----:B-1----:R-:W-:-:S04]  /*6ac0*/  F2FP.PACK_AB R6, R164, R148 ;  /* 0x00000094a406723e */ /* 0x002fc800000000ff */
[C---:B------:R-:W-:Y:S02]  /*6ad0*/  PRMT R155, R6.reuse, 0x7610, R155 ;  /* 0x00007610069b7816 */ /* 0x040fe4000000009b */
[----:B------:R-:W-:Y:S01]  /*6ae0*/  PRMT R153, R6, 0x7632, R153 ;  /* 0x0000763206997816 */ /* 0x000fe20000000099 */
[----:B------:R-:W-:Y:S01]  /*6af0*/  HSET2.LE.AND R6, R9, R93, PT ;  /* 0x0000005d09067233 */ /* 0x000fe20003803000 */
[--C-:B------:R-:W-:Y:S02]  /*6b00*/  FFMA.FTZ R9, R63, c[0x0][0x23c], -R12.reuse ;  /* 0x00008f003f097a23 */ /* 0x100fe4000001080c */
[----:B--2---:R-:W-:Y:S01]  /*6b10*/  FFMA.FTZ R7, R64, c[0x0][0x23c], -R12 ;  /* 0x00008f0040077a23 */ /* 0x004fe2000001080c */
[----:B------:R-:W-:Y:S01]  /*6b20*/  LDSM.16.MT88.4 R60, [R179+0xc000] ;  /* 0x00c00000b33c783b */ /* 0x000fe20000004200 */
[----:B------:R-:W-:Y:S01]  /*6b30*/  LOP3.LUT R4, R6, R4, RZ, 0xc0, !PT ;  /* 0x0000000406047212 */ /* 0x000fe200078ec0ff */
[----:B------:R1:W-:Y:S01]  /*6b40*/  MUFU.EX2 R166, R9 ;  /* 0x0000000900a67308 */ /* 0x0003e20000000800 */
[----:B------:R-:W-:-:S04]  /*6b50*/  PRMT R6, R158, 0x5410, R156 ;  /* 0x000054109e067816 */ /* 0x000fc8000000009c */
[----:B------:R-:W-:Y:S01]  /*6b60*/  LOP3.LUT R5, R5, R6, RZ, 0xc0, !PT ;  /* 0x0000000605057212 */ /* 0x000fe200078ec0ff */
[----:B------:R-:W-:Y:S01]  /*6b70*/  HSET2.LE.AND R6, R14, R93, PT ;  /* 0x0000005d0e067233 */ /* 0x000fe20003803000 */
[----:B------:R-:W-:Y:S01]  /*6b80*/  IMAD.WIDE.U32 R14, R15, -0x2daee0ad, RZ ;  /* 0xd2511f530f0e7825 */ /* 0x000fe200078e00ff */
[----:B------:R2:W3:Y:S04]  /*6b90*/  MUFU.EX2 R167, R7 ;  /* 0x0000000700a77308 */ /* 0x0004e80000000800 */
[C---:B------:R-:W-:Y:S02]  /*6ba0*/  LOP3.LUT R8, R14.reuse, 0xffff, RZ, 0xc0, !PT ;  /* 0x0000ffff0e087812 */ /* 0x040fe400078ec0ff */
[----:B------:R-:W-:Y:S02]  /*6bb0*/  LOP3.LUT R207, R14, 0xffff, RZ, 0xc0, !PT ;  /* 0x0000ffff0ecf7812 */ /* 0x000fe400078ec0ff */
[----:B-1----:R-:W-:-:S02]  /*6bc0*/  SHF.R.U32.HI R9, RZ, 0x8, R8 ;  /* 0x00000008ff097819 */ /* 0x002fc40000011608 */
[----:B------:R-:W-:Y:S02]  /*6bd0*/  PRMT R8, R159, 0x5410, R157 ;  /* 0x000054109f087816 */ /* 0x000fe4000000009d */
[--C-:B------:R-:W-:Y:S02]  /*6be0*/  SHF.R.U32.HI R252, RZ, 0x10, R14.reuse ;  /* 0x00000010fffc7819 */ /* 0x100fe4000001160e */
[----:B------:R-:W-:Y:S02]  /*6bf0*/  SHF.R.U32.HI R206, RZ, 0x18, R14 ;  /* 0x00000018ffce7819 */ /* 0x000fe4000001160e */
[----:B--2---:R-:W-:Y:S02]  /*6c00*/  PRMT R7, R155, 0x5410, R153 ;  /* 0x000054109b077816 */ /* 0x004fe40000000099 */
[----:B---3--:R-:W-:Y:S02]  /*6c10*/  F2FP.PACK_AB R2, R166, R167 ;  /* 0x000000a7a602723e */ /* 0x008fe400000000ff */
[----:B------:R-:W-:Y:S01]  /*6c20*/  LOP3.LUT R6, R6, R7, RZ, 0xc0, !PT ;  /* 0x0000000706067212 */ /* 0x000fe200078ec0ff */
[----:B------:R-:W-:Y:S01]  /*6c30*/  HSET2.LE.AND R7, R10, R93, PT ;  /* 0x0000005d0a077233 */ /* 0x000fe20003803000 */
[----:B------:R-:W-:-:S02]  /*6c40*/  LOP3.LUT R10, R14, 0xff, RZ, 0xc0, !PT ;  /* 0x000000ff0e0a7812 */ /* 0x000fc400078ec0ff */
[----:B------:R-:W-:Y:S02]  /*6c50*/  PRMT R146, R2, 0x7610, R146 ;  /* 0x0000761002927816 */ /* 0x000fe40000000092 */
[----:B------:R-:W-:Y:S01]  /*6c60*/  LOP3.LUT R7, R7, R8, RZ, 0xc0, !PT ;  /* 0x0000000807077212 */ /* 0x000fe200078ec0ff */
[--C-:B------:R-:W-:Y:S01]  /*6c70*/  FFMA.FTZ R8, R44, c[0x0][0x23c], -R12.reuse ;  /* 0x00008f002c087a23 */ /* 0x100fe2000001080c */
[----:B------:R-:W-:Y:S01]  /*6c80*/  PRMT R50, R10, 0x5410, R9 ;  /* 0x000054100a327816 */ /* 0x000fe20000000009 */
[----:B------:R-:W-:Y:S01]  /*6c90*/  FFMA.FTZ R10, R39, c[0x0][0x23c], -R12 ;  /* 0x00008f00270a7a23 */ /* 0x000fe2000001080c */
[----:B------:R-:W-:Y:S01]  /*6ca0*/  SHF.R.U32.HI R9, RZ, 0x10, R14 ;  /* 0x00000010ff097819 */ /* 0x000fe2000001160e */
[----:B------:R1:W-:Y:S01]  /*6cb0*/  MUFU.EX2 R121, R8 ;  /* 0x0000000800797308 */ /* 0x0003e20000000800 */
[----:B------:R-:W2:Y:S01]  /*6cc0*/  LDSM.16.MT88.4 R36, [R178+0xc800] ;  /* 0x00c80000b224783b */ /* 0x000ea20000004200 */
[----:B------:R-:W-:Y:S01]  /*6cd0*/  HMMA.16816.F32 R64, R4, R20, RZ ;  /* 0x000000140440723c */ /* 0x000fe200000018ff */
[----:B------:R-:W-:-:S02]  /*6ce0*/  LOP3.LUT R19, R9, 0xff, RZ, 0xc0, !PT ;  /* 0x000000ff09137812 */ /* 0x000fc400078ec0ff */
[----:B------:R-:W-:Y:S02]  /*6cf0*/  PRMT R145, R2, 0x7632, R145 ;  /* 0x0000763202917816 */ /* 0x000fe40000000091 */
[----:B------:R-:W-:Y:S01]  /*6d00*/  F2FP.PACK_AB R2, R125, R165 ;  /* 0x000000a57d02723e */ /* 0x000fe200000000ff */
[----:B------:R3:W4:Y:S01]  /*6d10*/  MUFU.EX2 R124, R10 ;  /* 0x0000000a007c7308 */ /* 0x0007220000000800 */
[----:B------:R-:W-:Y:S01]  /*6d20*/  SHF.R.U32.HI R20, RZ, 0x18, R14 ;  /* 0x00000018ff147819 */ /* 0x000fe2000001160e */
[----:B------:R-:W-:Y:S01]  /*6d30*/  HMMA.16816.F32 R56, R4, R22, RZ ;  /* 0x000000160438723c */ /* 0x000fe200000018ff */
[C---:B------:R-:W-:Y:S02]  /*6d40*/  PRMT R141, R2.reuse, 0x7610, R141 ;  /* 0x00007610028d7816 */ /* 0x040fe4000000008d */
[----:B------:R-:W-:Y:S02]  /*6d50*/  PRMT R19, R19, 0x5410, R20 ;  /* 0x0000541013137816 */ /* 0x000fe40000000014 */
[----:B------:R-:W-:-:S02]  /*6d60*/  PRMT R140, R2, 0x7632, R140 ;  /* 0x00007632028c7816 */ /* 0x000fc4000000008c */
[----:B-1----:R-:W-:Y:S01]  /*6d70*/  LOP3.LUT R8, R15, UR31, R96, 0x96, !PT ;  /* 0x0000001f0f087c12 */ /* 0x002fe2000f8e9660 */
[C---:B------:R-:W-:Y:S03]  /*6d80*/  HMMA.16816.F32 R44, R4.reuse, R24, RZ ;  /* 0x00000018042c723c */ /* 0x040fe600000018ff */
[C---:B------:R-:W-:Y:S02]  /*6d90*/  LOP3.LUT R9, R8.reuse, 0xffff, RZ, 0xc0, !PT ;  /* 0x0000ffff08097812 */ /* 0x040fe400078ec0ff */
[--C-:B------:R-:W-:Y:S02]  /*6da0*/  SHF.R.U32.HI R11, RZ, 0x10, R8.reuse ;  /* 0x00000010ff0b7819 */ /* 0x100fe40000011608 */
[----:B------:R-:W-:Y:S01]  /*6db0*/  LOP3.LUT R13, R8, 0xff, RZ, 0xc0, !PT ;  /* 0x000000ff080d7812 */ /* 0x000fe200078ec0ff */
[----:B------:R-:W-:Y:S01]  /*6dc0*/  HMMA.16816.F32 R28, R4, R26, RZ ;  /* 0x0000001a041c723c */ /* 0x000fe200000018ff */
[----:B---3--:R-:W-:-:S02]  /*6dd0*/  SHF.R.U32.HI R10, RZ, 0x18, R8 ;  /* 0x00000018ff0a7819 */ /* 0x008fc40000011608 */
[----:B------:R-:W-:Y:S02]  /*6de0*/  SHF.R.U32.HI R9, RZ, 0x8, R9 ;  /* 0x00000008ff097819 */ /* 0x000fe40000011609 */
[----:B------:R-:W-:Y:S02]  /*6df0*/  LOP3.LUT R8, R11, 0xff, RZ, 0xc0, !PT ;  /* 0x000000ff0b087812 */ /* 0x000fe400078ec0ff */
[----:B------:R-:W-:Y:S01]  /*6e00*/  PRMT R11, R13, 0x5410, R9 ;  /* 0x000054100d0b7816 */ /* 0x000fe20000000009 */
[----:B------:R-:W-:Y:S01]  /*6e10*/  HMMA.16816.F32 R24, R4, R52, RZ ;  /* 0x000000340418723c */ /* 0x000fe200000018ff */
[----:B------:R-:W-:Y:S02]  /*6e20*/  PRMT R10, R8, 0x5410, R10 ;  /* 0x00005410080a7816 */ /* 0x000fe4000000000a */
[----:B----4-:R-:W-:Y:S01]  /*6e30*/  F2FP.PACK_AB R8, R124, R121 ;  /* 0x000000797c08723e */ /* 0x010fe200000000ff */
[----:B------:R-:W-:Y:S01]  /*6e40*/  HSET2.LE.AND R2, R11, R93, PT ;  /* 0x0000005d0b027233 */ /* 0x000fe20003803000 */
[----:B------:R-:W-:-:S02]  /*6e50*/  F2FP.PACK_AB R9, R183, R127 ;  /* 0x0000007fb709723e */ /* 0x000fc400000000ff */
[C---:B------:R-:W-:Y:S01]  /*6e60*/  PRMT R144, R8.reuse, 0x7610, R144 ;  /* 0x0000761008907816 */ /* 0x040fe20000000090 */
[C---:B------:R-:W-:Y:S01]  /*6e70*/  HMMA.16816.F32 R20, R4.reuse, R54, RZ ;  /* 0x000000360414723c */ /* 0x040fe200000018ff */
[----:B------:R-:W-:Y:S01]  /*6e80*/  PRMT R142, R8, 0x7632, R142 ;  /* 0x00007632088e7816 */ /* 0x000fe2000000008e */
[----:B------:R-:W-:Y:S01]  /*6e90*/  LDSM.16.MT88.4 R52, [R180+0xe000] ;  /* 0x00e00000b434783b */ /* 0x000fe20000004200 */
[----:B------:R-:W-:Y:S02]  /*6ea0*/  PRMT R8, R146, 0x5410, R145 ;  /* 0x0000541092087816 */ /* 0x000fe40000000091 */
[C---:B------:R-:W-:Y:S02]  /*6eb0*/  PRMT R147, R9.reuse, 0x7610, R147 ;  /* 0x0000761009937816 */ /* 0x040fe40000000093 */
[----:B------:R-:W-:Y:S01]  /*6ec0*/  PRMT R143, R9, 0x7632, R143 ;  /* 0x00007632098f7816 */ /* 0x000fe2000000008f */
[--C-:B------:R-:W-:Y:S01]  /*6ed0*/  HSET2.LE.AND R9, R10, R93.reuse, PT ;  /* 0x0000005d0a097233 */ /* 0x100fe20003803000 */
[----:B------:R-:W-:Y:S01]  /*6ee0*/  LOP3.LUT R8, R2, R8, RZ, 0xc0, !PT ;  /* 0x0000000802087212 */ /* 0x000fe200078ec0ff */
[--C-:B------:R-:W-:Y:S01]  /*6ef0*/  HSET2.LE.AND R10, R50, R93.reuse, PT ;  /* 0x0000005d320a7233 */ /* 0x100fe20003803000 */
[----:B------:R-:W-:Y:S01]  /*6f00*/  PRMT R2, R147, 0x5410, R143 ;  /* 0x0000541093027816 */ /* 0x000fe2000000008f */
[----:B------:R-:W-:Y:S01]  /*6f10*/  HMMA.16816.F32 R104, R4, R88, RZ ;  /* 0x000000580468723c */ /* 0x000fe200000018ff */
[----:B------:R-:W-:Y:S01]  /*6f20*/  PRMT R11, R144, 0x5410, R142 ;  /* 0x00005410900b7816 */ /* 0x000fe2000000008e */
[----:B------:R-:W-:Y:S01]  /*6f30*/  IMAD.MOV.U32 R50, RZ, RZ, R150 ;  /* 0x000000ffff327224 */ /* 0x000fe200078e0096 */
[----:B------:R-:W-:Y:S01]  /*6f40*/  LOP3.LUT R9, R9, R2, RZ, 0xc0, !PT ;  /* 0x0000000209097212 */ /* 0x000fe200078ec0ff */
[----:B------:R-:W-:Y:S01]  /*6f50*/  HSET2.LE.AND R2, R19, R93, PT ;  /* 0x0000005d13027233 */ /* 0x000fe20003803000 */
[----:B------:R-:W-:-:S02]  /*6f60*/  LOP3.LUT R10, R10, R11, RZ, 0xc0, !PT ;  /* 0x0000000b0a0a7212 */ /* 0x000fc400078ec0ff */
[----:B------:R-:W-:Y:S01]  /*6f70*/  PRMT R11, R141, 0x5410, R140 ;  /* 0x000054108d0b7816 */ /* 0x000fe2000000008c */
[----:B------:R-:W-:Y:S03]  /*6f80*/  HMMA.16816.F32 R88, R4, R90, RZ ;  /* 0x0000005a0458723c */ /* 0x000fe600000018ff */
[----:B------:R-:W-:Y:S02]  /*6f90*/  LOP3.LUT R11, R2, R11, RZ, 0xc0, !PT ;  /* 0x0000000b020b7212 */ /* 0x000fe400078ec0ff */
[----:B------:R-:W-:-:S05]  /*6fa0*/  LOP3.LUT R2, R99, UR4, RZ, 0x3c, !PT ;  /* 0x0000000463027c12 */ /* 0x000fca000f8e3cff */
[C---:B--2---:R-:W-:Y:S08]  /*6fb0*/  HMMA.16816.F32 R248, R8.reuse, R36, R44 ;  /* 0x0000002408f8723c */ /* 0x044ff0000000182c */
[C---:B------:R-:W-:Y:S01]  /*6fc0*/  HMMA.16816.F32 R244, R8.reuse, R38, R28 ;  /* 0x0000002608f4723c */ /* 0x040fe2000000181c */
[----:B------:R-:W1:Y:S07]  /*6fd0*/  LDSM.16.MT88.4 R36, [R177+0xe800] ;  /* 0x00e80000b124783b */ /* 0x000e6e0000004200 */
[C---:B------:R-:W-:Y:S08]  /*6fe0*/  HMMA.16816.F32 R236, R8.reuse, R32, R24 ;  /* 0x0000002008ec723c */ /* 0x040ff00000001818 */
[C---:B------:R-:W-:Y:S08]  /*6ff0*/  HMMA.16816.F32 R228, R8.reuse, R34, R20 ;  /* 0x0000002208e4723c */ /* 0x040ff00000001814 */
[----:B------:R-:W-:Y:S01]  /*7000*/  HMMA.16816.F32 R232, R8, R42, R56 ;  /* 0x0000002a08e8723c */ /* 0x000fe20000001838 */
[----:B------:R-:W2:Y:S07]  /*7010*/  LDSM.16.MT88.4 R56, [R179+0xe000] ;  /* 0x00e00000b338783b */ /* 0x000eae0000004200 */
[C---:B------:R-:W-:Y:S08]  /*7020*/  HMMA.16816.F32 R32, R4.reuse, R60, RZ ;  /* 0x0000003c0420723c */ /* 0x040ff000000018ff */
[----:B------:R-:W-:Y:S01]  /*7030*/  HMMA.16816.F32 R28, R4, R62, RZ ;  /* 0x0000003e041c723c */ /* 0x000fe200000018ff */
[----:B------:R-:W3:Y:S07]  /*7040*/  LDSM.16.MT88.4 R60, [R177+0x10000] ;  /* 0x01000000b13c783b */ /* 0x000eee0000004200 */
[----:B------:R-:W-:Y:S01]  /*7050*/  HMMA.16816.F32 R240, R8, R40, R64 ;  /* 0x0000002808f0723c */ /* 0x000fe20000001840 */
[----:B------:R-:W4:Y:S04]  /*7060*/  LDSM.16.MT88.4 R64, [R178+0x10000] ;  /* 0x01000000b240783b */ /* 0x000f280000004200 */
[----:B------:R-:W2:Y:S03]  /*7070*/  LDSM.16.MT88.4 R40, [R178+0xe000] ;  /* 0x00e00000b228783b */ /* 0x000ea60000004200 */
[C---:B------:R-:W-:Y:S08]  /*7080*/  HMMA.16816.F32 R24, R4.reuse, R68, RZ ;  /* 0x000000440418723c */ /* 0x040ff000000018ff */
[----:B------:R-:W-:Y:S01]  /*7090*/  HMMA.16816.F32 R20, R4, R70, RZ ;  /* 0x000000460414723c */ /* 0x000fe200000018ff */
[----:B------:R-:W2:Y:S07]  /*70a0*/  LDSM.16.MT88.4 R68, [R180+0x10000] ;  /* 0x01000000b444783b */ /* 0x000eae0000004200 */
[C---:B------:R-:W-:Y:S08]  /*70b0*/  HMMA.16816.F32 R128, R8.reuse, R72, R32 ;  /* 0x000000480880723c */ /* 0x040ff00000001820 */
[C---:B------:R-:W-:Y:S01]  /*70c0*/  HMMA.16816.F32 R224, R8.reuse, R74, R28 ;  /* 0x0000004a08e0723c */ /* 0x040fe2000000181c */
[----:B------:R-:W-:Y:S07]  /*70d0*/  LDSM.16.MT88.4 R72, [R177+0x10800] ;  /* 0x01080000b148783b */ /* 0x000fee0000004200 */
[C---:B-1----:R-:W-:Y:S08]  /*70e0*/  HMMA.16816.F32 R220, R8.reuse, R36, R24 ;  /* 0x0000002408dc723c */ /* 0x042ff00000001818 */
[----:B------:R-:W-:Y:S08]  /*70f0*/  HMMA.16816.F32 R216, R8, R38, R20 ;  /* 0x0000002608d8723c */ /* 0x000ff00000001814 */
[C---:B------:R-:W-:Y:S08]  /*7100*/  HMMA.16816.F32 R36, R4.reuse, R52, RZ ;  /* 0x000000340424723c */ /* 0x040ff000000018ff */
[C---:B------:R-:W-:Y:S08]  /*7110*/  HMMA.16816.F32 R32, R4.reuse, R54, RZ ;  /* 0x000000360420723c */ /* 0x040ff000000018ff */
[C---:B--2---:R-:W-:Y:S08]  /*7120*/  HMMA.16816.F32 R28, R4.reuse, R56, RZ ;  /* 0x00000038041c723c */ /* 0x044ff000000018ff */
[C---:B------:R-:W-:Y:S08]  /*7130*/  HMMA.16816.F32 R24, R4.reuse, R58, RZ ;  /* 0x0000003a0418723c */ /* 0x040ff000000018ff */
[C---:B---3--:R-:W-:Y:S08]  /*7140*/  HMMA.16816.F32 R20, R4.reuse, R60, RZ ;  /* 0x0000003c0414723c */ /* 0x048ff000000018ff */
[C---:B------:R-:W-:Y:S08]  /*7150*/  HMMA.16816.F32 R52, R4.reuse, R62, RZ ;  /* 0x0000003e0434723c */ /* 0x040ff000000018ff */
[C---:B----4-:R-:W-:Y:S08]  /*7160*/  HMMA.16816.F32 R56, R4.reuse, R64, RZ ;  /* 0x000000400438723c */ /* 0x050ff000000018ff */
[C---:B------:R-:W-:Y:S08]  /*7170*/  HMMA.16816.F32 R60, R4.reuse, R66, RZ ;  /* 0x00000042043c723c */ /* 0x040ff000000018ff */
[C---:B------:R-:W-:Y:S08]  /*7180*/  HMMA.16816.F32 R44, R4.reuse, R40, RZ ;  /* 0x00000028042c723c */ /* 0x040ff000000018ff */
[C---:B------:R-:W-:Y:S08]  /*7190*/  HMMA.16816.F32 R64, R4.reuse, R68, RZ ;  /* 0x000000440440723c */ /* 0x040ff000000018ff */
[C---:B------:R-:W-:Y:S08]  /*71a0*/  HMMA.16816.F32 R40, R4.reuse, R42, RZ ;  /* 0x0000002a0428723c */ /* 0x040ff000000018ff */
[----:B------:R-:W-:Y:S01]  /*71b0*/  HMMA.16816.F32 R68, R4, R70, RZ ;  /* 0x000000460444723c */ /* 0x000fe200000018ff */
[----:B------:R-:W1:Y:S07]  /*71c0*/  LDSM.16.MT88.4 R4, [R178+0x10800] ;  /* 0x01080000b204783b */ /* 0x000e6e0000004200 */
[C---:B------:R-:W-:Y:S07]  /*71d0*/  HMMA.16816.F32 R212, R8.reuse, R84, R44 ;  /* 0x0000005408d4723c */ /* 0x040fee000000182c */
[----:B------:R-:W-:Y:S01]  /*71e0*/  IMAD.MOV.U32 R46, RZ, RZ, R164 ;  /* 0x000000ffff2e7224 */ /* 0x000fe200078e00a4 */
[----:B------:R-:W-:Y:S01]  /*71f0*/  HMMA.16816.F32 R160, R8, R86, R40 ;  /* 0x0000005608a0723c */ /* 0x000fe20000001828 */
[----:B------:R-:W-:-:S06]  /*7200*/  IMAD.MOV.U32 R47, RZ, RZ, R151 ;  /* 0x000000ffff2f7224 */ /* 0x000fcc00078e0097 */
[----:B------:R-:W-:Y:S01]  /*7210*/  IMAD.MOV.U32 R43, RZ, RZ, R167 ;  /* 0x000000ffff2b7224 */ /* 0x000fe200078e00a7 */
[C---:B------:R-:W-:Y:S01]  /*7220*/  HMMA.16816.F32 R84, R8.reuse, R80, R36 ;  /* 0x000000500854723c */ /* 0x040fe20000001824 */
[----:B------:R-:W-:Y:S02]  /*7230*/  IMAD.MOV.U32 R42, RZ, RZ, R166 ;  /* 0x000000ffff2a7224 */ /* 0x000fe400078e00a6 */
[----:B------:R-:W-:Y:S02]  /*7240*/  IMAD.MOV.U32 R41, RZ, RZ, R165 ;  /* 0x000000ffff297224 */ /* 0x000fe400078e00a5 */
[----:B------:R-:W-:Y:S02]  /*7250*/  IMAD.MOV.U32 R40, RZ, RZ, R149 ;  /* 0x000000ffff287224 */ /* 0x000fe400078e0095 */
[----:B------:R-:W-:Y:S01]  /*7260*/  IMAD.MOV.U32 R38, RZ, RZ, R135 ;  /* 0x000000ffff267224 */ /* 0x000fe200078e0087 */
[----:B------:R-:W-:Y:S01]  /*7270*/  HMMA.16816.F32 R80, R8, R82, R32 ;  /* 0x000000520850723c */ /* 0x000fe20000001820 */
[----:B------:R-:W-:-:S02]  /*7280*/  IMAD.MOV.U32 R37, RZ, RZ, R134 ;  /* 0x000000ffff257224 */ /* 0x000fc400078e0086 */
[----:B------:R-:W-:Y:S02]  /*7290*/  IMAD.MOV.U32 R36, RZ, RZ, R133 ;  /* 0x000000ffff247224 */ /* 0x000fe400078e0085 */
[----:B------:R-:W-:Y:S02]  /*72a0*/  IMAD.MOV.U32 R39, RZ, RZ, R148 ;  /* 0x000000ffff277224 */ /* 0x000fe400078e0094 */
[----:B------:R-:W-:Y:S01]  /*72b0*/  IMAD.MOV.U32 R34, RZ, RZ, R127 ;  /* 0x000000ffff227224 */ /* 0x000fe200078e007f */
[----:B------:R-:W-:Y:S01]  /*72c0*/  HMMA.16816.F32 R208, R8, R76, R28 ;  /* 0x0000004c08d0723c */ /* 0x000fe2000000181c */
[----:B------:R-:W-:Y:S02]  /*72d0*/  IMAD.MOV.U32 R33, RZ, RZ, R126 ;  /* 0x000000ffff217224 */ /* 0x000fe400078e007e */
[----:B------:R-:W-:Y:S02]  /*72e0*/  IMAD.MOV.U32 R32, RZ, RZ, R125 ;  /* 0x000000ffff207224 */ /* 0x000fe400078e007d */
[----:B------:R-:W-:-:S02]  /*72f0*/  IMAD.MOV.U32 R35, RZ, RZ, R132 ;  /* 0x000000ffff237224 */ /* 0x000fc400078e0084 */
[----:B------:R-:W-:Y:S01]  /*7300*/  IMAD.MOV.U32 R31, RZ, RZ, R124 ;  /* 0x000000ffff1f7224 */ /* 0x000fe200078e007c */
[C---:B-1----:R-:W-:Y:S07]  /*7310*/  HMMA.16816.F32 R56, R8.reuse, R4, R56 ;  /* 0x000000040838723c */ /* 0x042fee0000001838 */
[----:B------:R-:W-:Y:S01]  /*7320*/  IMAD.WIDE.U32 R4, R2, -0x326172a9, RZ ;  /* 0xcd9e8d5702047825 */ /* 0x000fe200078e00ff */
[----:B------:R-:W-:Y:S01]  /*7330*/  HMMA.16816.F32 R124, R8, R72, R20 ;  /* 0x00000048087c723c */ /* 0x000fe20000001814 */
[----:B------:R-:W1:Y:S03]  /*7340*/  LDSM.16.MT88.4 R20, [R180+0x10800] ;  /* 0x01080000b414783b */ /* 0x000e660000004200 */
[----:B------:R-:W-:-:S02]  /*7350*/  LOP3.LUT R5, R5, UR30, R122, 0x96, !PT ;  /* 0x0000001e05057c12 */ /* 0x000fc4000f8e967a */
[----:B------:R-:W-:Y:S01]  /*7360*/  LOP3.LUT R2, R49, UR29, R4, 0x96, !PT ;  /* 0x0000001d31027c12 */ /* 0x000fe2000f8e9604 */
[----:B------:R-:W-:Y:S01]  /*7370*/  IMAD.MOV.U32 R49, RZ, RZ, R41 ;  /* 0x000000ffff317224 */ /* 0x000fe200078e0029 */
[----:B------:R-:W-:Y:S01]  /*7380*/  HMMA.16816.F32 R164, R8, R6, R60 ;  /* 0x0000000608a4723c */ /* 0x000fe2000000183c */
[----:B------:R-:W-:-:S05]  /*7390*/  IMAD.WIDE.U32 R4, R5, -0x2daee0ad, RZ ;  /* 0xd2511f5305047825 */ /* 0x000fca00078e00ff */
[----:B------:R-:W-:Y:S01]  /*73a0*/  LOP3.LUT R5, R5, UR26, R94, 0x96, !PT ;  /* 0x0000001a05057c12 */ /* 0x000fe2000f8e965e */
[----:B------:R-:W-:Y:S01]  /*73b0*/  IMAD.WIDE.U32 R6, R2, -0x2daee0ad, RZ ;  /* 0xd2511f5302067825 */ /* 0x000fe200078e00ff */
[C---:B------:R-:W-:Y:S01]  /*73c0*/  HMMA.16816.F32 R132, R8.reuse, R78, R24 ;  /* 0x0000004e0884723c */ /* 0x040fe20000001818 */
[----:B------:R-:W-:Y:S01]  /*73d0*/  LOP3.LUT R61, R17, UR32, R92, 0x96, !PT ;  /* 0x00000020113d7c12 */ /* 0x000fe2000f8e965c */
[----:B------:R-:W2:Y:S01]  /*73e0*/  LDC.U8 R78, c[0x0][0x2d8] ;  /* 0x0000b600ff4e7b82 */ /* 0x000ea20000000000 */
[----:B------:R-:W-:Y:S01]  /*73f0*/  SHF.R.U32.HI R63, RZ, 0x10, R16 ;  /* 0x00000010ff3f7819 */ /* 0x000fe20000011610 */
[----:B------:R-:W-:Y:S01]  /*7400*/  IMAD.MOV.U32 R92, RZ, RZ, R34 ;  /* 0x000000ffff5c7224 */ /* 0x000fe200078e0022 */
[----:B------:R-:W-:Y:S01]  /*7410*/  LOP3.LUT R2, R7, UR23, R4, 0x96, !PT ;  /* 0x0000001707027c12 */ /* 0x000fe2000f8e9604 */
[----:B------:R-:W-:Y:S01]  /*7420*/  IMAD.WIDE.U32 R4, R5, -0x326172a9, RZ ;  /* 0xcd9e8d5705047825 */ /* 0x000fe200078e00ff */
[----:B------:R-:W-:Y:S01]  /*7430*/  LOP3.LUT R60, R15, UR31, R96, 0x96, !PT ;  /* 0x0000001f0f3c7c12 */ /* 0x000fe2000f8e9660 */
[----:B------:R-:W-:Y:S01]  /*7440*/  HMMA.16816.F32 R148, R8, R74, R52 ;  /* 0x0000004a0894723c */ /* 0x000fe20000001834 */
[----:B------:R-:W-:Y:S01]  /*7450*/  LOP3.LUT R62, R14, 0xff, RZ, 0xc0, !PT ;  /* 0x000000ff0e3e7812 */ /* 0x000fe200078ec0ff */
[----:B------:R-:W-:Y:S01]  /*7460*/  IMAD.WIDE.U32 R18, R2, -0x326172a9, RZ ;  /* 0xcd9e8d5702127825 */ /* 0x000fe200078e00ff */
[----:B------:R-:W-:-:S03]  /*7470*/  LOP3.LUT R2, R5, UR25, R48, 0x96, !PT ;  /* 0x0000001905027c12 */ /* 0x000fc6000f8e9630 */
[----:B------:R-:W-:Y:S01]  /*7480*/  IMAD.MOV.U32 R94, RZ, RZ, R31 ;  /* 0x000000ffff5e7224 */ /* 0x000fe200078e001f */
[C---:B------:R-:W-:Y:S01]  /*7490*/  LOP3.LUT R13, R19.reuse, UR22, R4, 0x96, !PT ;  /* 0x00000016130d7c12 */ /* 0x040fe2000f8e9604 */
[----:B------:R-:W-:Y:S01]  /*74a0*/  IMAD.MOV.U32 R55, RZ, RZ, R36 ;  /* 0x000000ffff377224 */ /* 0x000fe200078e0024 */
[----:B------:R-:W-:Y:S01]  /*74b0*/  LOP3.LUT R7, R19, UR22, R4, 0x96, !PT ;  /* 0x0000001613077c12 */ /* 0x000fe2000f8e9604 */
[----:B------:R-:W-:Y:S02]  /*74c0*/  IMAD.MOV.U32 R54, RZ, RZ, R37 ;  /* 0x000000ffff367224 */ /* 0x000fe400078e0025 */
[----:B------:R-:W-:-:S04]  /*74d0*/  IMAD.WIDE.U32 R24, R13, -0x2daee0ad, RZ ;  /* 0xd2511f530d187825 */ /* 0x000fc800078e00ff */
[----:B------:R-:W-:Y:S01]  /*74e0*/  IMAD.MOV.U32 R53, RZ, RZ, R38 ;  /* 0x000000ffff357224 */ /* 0x000fe200078e0026 */
[----:B-1----:R-:W-:Y:S01]  /*74f0*/  HMMA.16816.F32 R168, R8, R20, R64 ;  /* 0x0000001408a8723c */ /* 0x002fe20000001840 */
[----:B------:R-:W-:-:S06]  /*7500*/  IMAD.MOV.U32 R52, RZ, RZ, R39 ;  /* 0x000000ffff347224 */ /* 0x000fcc00078e0027 */
[----:B------:R-:W-:Y:S01]  /*7510*/  LOP3.LUT R20, R5, UR25, R48, 0x96, !PT ;  /* 0x0000001905147c12 */ /* 0x000fe2000f8e9630 */
[----:B------:R-:W-:Y:S01]  /*7520*/  IMAD.WIDE.U32 R4, R2, -0x2daee0ad, RZ ;  /* 0xd2511f5302047825 */ /* 0x000fe200078e00ff */
[----:B------:R-:W-:Y:S01]  /*7530*/  HMMA.16816.F32 R172, R8, R22, R68 ;  /* 0x0000001608ac723c */ /* 0x000fe20000001844 */
[----:B------:R-:W-:Y:S02]  /*7540*/  SHF.R.U32.HI R21, RZ, 0x18, R16 ;  /* 0x00000018ff157819 */ /* 0x000fe40000011610 */
[----:B------:R-:W-:Y:S01]  /*7550*/  IMAD R2, R20, -0x2daee0ad, RZ ;  /* 0xd2511f5314027824 */ /* 0x000fe200078e02ff */
[----:B------:R-:W-:Y:S01]  /*7560*/  LOP3.LUT R6, R5, UR5, R6, 0x96, !PT ;  /* 0x0000000505067c12 */ /* 0x000fe2000f8e9606 */
[----:B------:R-:W-:Y:S01]  /*7570*/  IMAD.MOV.U32 R67, RZ, RZ, R32 ;  /* 0x000000ffff437224 */ /* 0x000fe200078e0020 */
[----:B------:R-:W-:Y:S01]  /*7580*/  LOP3.LUT R4, R25, UR15, R4, 0x96, !PT ;  /* 0x0000000f19047c12 */ /* 0x000fe2000f8e9604 */
[----:B------:R-:W-:Y:S01]  /*7590*/  IMAD.MOV.U32 R65, RZ, RZ, R33 ;  /* 0x000000ffff417224 */ /* 0x000fe200078e0021 */
[----:B------:R-:W-:Y:S01]  /*75a0*/  LOP3.LUT R22, R16, 0xff, RZ, 0xc0, !PT ;  /* 0x000000ff10167812 */ /* 0x000fe200078ec0ff */
[----:B------:R-:W-:Y:S01]  /*75b0*/  IMAD.WIDE.U32 R16, R7, -0x2daee0ad, RZ ;  /* 0xd2511f5307107825 */ /* 0x000fe200078e00ff */
[----:B--2---:R-:W-:-:S02]  /*75c0*/  ISETP.GE.U32.AND P2, PT, R78, R21, PT ;  /* 0x000000154e00720c */ /* 0x004fc40003f46070 */
[----:B------:R-:W-:Y:S01]  /*75d0*/  ISETP.GE.U32.AND P4, PT, R78, R22, PT ;  /* 0x000000164e00720c */ /* 0x000fe20003f86070 */
[----:B------:R-:W-:Y:S01]  /*75e0*/  IMAD.WIDE.U32 R4, R4, -0x326172a9, RZ ;  /* 0xcd9e8d5704047825 */ /* 0x000fe200078e00ff */
[----:B------:R-:W-:-:S03]  /*75f0*/  LOP3.LUT R13, R17, UR15, R2, 0x96, !PT ;  /* 0x0000000f110d7c12 */ /* 0x000fc6000f8e9602 */
[----:B------:R-:W-:Y:S01]  /*7600*/  IMAD.WIDE.U32 R6, R6, -0x326172a9, RZ ;  /* 0xcd9e8d5706067825 */ /* 0x000fe200078e00ff */
[C---:B------:R-:W-:Y:S02]  /*7610*/  LOP3.LUT R19, R4.reuse, 0xff, RZ, 0xc0, !PT ;  /* 0x000000ff04137812 */ /* 0x040fe400078ec0ff */
[----:B------:R-:W-:Y:S01]  /*7620*/  LOP3.LUT R27, R4, 0xffff, RZ, 0xc0, !PT ;  /* 0x0000ffff041b7812 */ /* 0x000fe200078ec0ff */
[----:B------:R-:W-:Y:S01]  /*7630*/  IMAD.MOV.U32 R71, RZ, RZ, R35 ;  /* 0x000000ffff477224 */ /* 0x000fe200078e0023 */
[----:B------:R-:W-:Y:S01]  /*7640*/  SHF.R.U32.HI R25, RZ, 0x10, R4 ;  /* 0x00000010ff197819 */ /* 0x000fe20000011604 */
[----:B------:R-:W-:Y:S01]  /*7650*/  IMAD.MOV.U32 R70, RZ, RZ, R40 ;  /* 0x000000ffff467224 */ /* 0x000fe200078e0028 */
[----:B------:R-:W-:Y:S01]  /*7660*/  SHF.R.U32.HI R17, RZ, 0x18, R4 ;  /* 0x00000018ff117819 */ /* 0x000fe20000011604 */
[----:B------:R-:W-:Y:S01]  /*7670*/  IMAD.MOV.U32 R48, RZ, RZ, R43 ;  /* 0x000000ffff307224 */ /* 0x000fe200078e002b */
[----:B------:R-:W-:Y:S01]  /*7680*/  LOP3.LUT R2, R5, UR32, R6, 0x96, !PT ;  /* 0x0000002005027c12 */ /* 0x000fe2000f8e9606 */
[----:B------:R-:W-:Y:S01]  /*7690*/  IMAD.WIDE.U32 R4, R13, -0x326172a9, RZ ;  /* 0xcd9e8d570d047825 */ /* 0x000fe200078e00ff */
[----:B------:R-:W-:-:S02]  /*76a0*/  LOP3.LUT R29, R7, UR16, R18, 0x96, !PT ;  /* 0x00000010071d7c12 */ /* 0x000fc4000f8e9612 */
[----:B------:R-:W-:Y:S02]  /*76b0*/  LOP3.LUT R23, R7, UR16, R18, 0x96, !PT ;  /* 0x0000001007177c12 */ /* 0x000fe4000f8e9612 */
[C---:B------:R-:W-:Y:S02]  /*76c0*/  LOP3.LUT R7, R4.reuse, 0xffff, RZ, 0xc0, !PT ;  /* 0x0000ffff04077812 */ /* 0x040fe400078ec0ff */
[----:B------:R-:W-:Y:S02]  /*76d0*/  LOP3.LUT R20, R4, 0xff, RZ, 0xc0, !PT ;  /* 0x000000ff04147812 */ /* 0x000fe400078ec0ff */
[--C-:B------:R-:W-:Y:S02]  /*76e0*/  SHF.R.U32.HI R18, RZ, 0x10, R4.reuse ;  /* 0x00000010ff127819 */ /* 0x100fe40000011604 */
[----:B------:R-:W-:Y:S01]  /*76f0*/  SHF.R.U32.HI R13, RZ, 0x18, R4 ;  /* 0x00000018ff0d7819 */ /* 0x000fe20000011604 */
[----:B------:R-:W-:Y:S01]  /*7700*/  FFMA.FTZ R4, R110, c[0x0][0x23c], -R12 ;  /* 0x00008f006e047a23 */ /* 0x000fe2000001080c */
[----:B------:R-:W-:-:S02]  /*7710*/  LOP3.LUT R6, R5, UR32, R6, 0x96, !PT ;  /* 0x0000002005067c12 */ /* 0x000fc4000f8e9606 */
[----:B------:R-:W-:Y:S01]  /*7720*/  LOP3.LUT R5, R2, 0xff, RZ, 0xc0, !PT ;  /* 0x000000ff02057812 */ /* 0x000fe200078ec0ff */
[----:B------:R1:W-:Y:S01]  /*7730*/  MUFU.EX2 R95, R4 ;  /* 0x00000004005f7308 */ /* 0x0003e20000000800 */
[C---:B------:R-:W-:Y:S02]  /*7740*/  ISETP.GE.U32.AND P1, PT, R78.reuse, R17, PT ;  /* 0x000000114e00720c */ /* 0x040fe40003f26070 */
[----:B------:R-:W-:Y:S02]  /*7750*/  ISETP.GE.U32.AND P6, PT, R78, R5, PT ;  /* 0x000000054e00720c */ /* 0x000fe40003fc6070 */
[----:B------:R-:W-:Y:S02]  /*7760*/  LOP3.LUT R14, R6, 0xff, RZ, 0xc0, !PT ;  /* 0x000000ff060e7812 */ /* 0x000fe400078ec0ff */
[----:B------:R-:W-:Y:S01]  /*7770*/  ISETP.GE.U32.AND P3, PT, R78, R19, PT ;  /* 0x000000134e00720c */ /* 0x000fe20003f66070 */
[----:B-1----:R-:W-:-:S04]  /*7780*/  FFMA.FTZ R4, R102, c[0x0][0x23c], -R12 ;  /* 0x00008f0066047a23 */ /* 0x002fc8000001080c */
[----:B------:R1:W2:Y:S02]  /*7790*/  MUFU.EX2 R79, R4 ;  /* 0x00000004004f7308 */ /* 0x0002a40000000800 */
[----:B-1----:R-:W-:Y:S02]  /*77a0*/  LOP3.LUT R4, R2, 0xffff, RZ, 0xc0, !PT ;  /* 0x0000ffff02047812 */ /* 0x002fe400078ec0ff */
[----:B--2---:R-:W-:Y:S02]  /*77b0*/  F2FP.PACK_AB R5, R79, R95 ;  /* 0x0000005f4f05723e */ /* 0x004fe400000000ff */
[----:B------:R-:W-:Y:S02]  /*77c0*/  SHF.R.U32.HI R4, RZ, 0x8, R4 ;  /* 0x00000008ff047819 */ /* 0x000fe40000011604 */
[----:B------:R-:W-:Y:S02]  /*77d0*/  PRMT R139, R5, 0x7610, R139 ;  /* 0x00007610058b7816 */ /* 0x000fe4000000008b */
[----:B------:R-:W-:-:S02]  /*77e0*/  LOP3.LUT R4, R4, 0xffff, RZ, 0xc0, !PT ;  /* 0x0000ffff04047812 */ /* 0x000fc400078ec0ff */
[----:B------:R-:W-:Y:S01]  /*77f0*/  PRMT R138, R5, 0x7632, R138 ;  /* 0x00007632058a7816 */ /* 0x000fe2000000008a */
[----:B------:R-:W-:Y:S01]  /*7800*/  @!P6 HADD2 R51, -R139.H0_H0, -RZ.H0_H0 ;  /* 0xa00000ff8b33e230 */ /* 0x000fe20000000900 */
[----:B------:R-:W-:Y:S01]  /*7810*/  ISETP.GE.U32.AND P5, PT, R78, R4, PT ;  /* 0x000000044e00720c */ /* 0x000fe20003fa6070 */
[----:B------:R-:W-:Y:S01]  /*7820*/  FFMA.FTZ R4, R112, c[0x0][0x23c], -R0 ;  /* 0x00008f0070047a23 */ /* 0x000fe20000010800 */
[----:B------:R-:W-:Y:S02]  /*7830*/  PRMT R30, R139, 0x5410, R138 ;  /* 0x000054108b1e7816 */ /* 0x000fe4000000008a */
[----:B------:R-:W-:Y:S01]  /*7840*/  @!P6 PRMT R139, R51, 0x5410, RZ ;  /* 0x00005410338be816 */ /* 0x000fe200000000ff */
[----:B------:R1:W-:Y:S01]  /*7850*/  MUFU.EX2 R74, R4 ;  /* 0x00000004004a7308 */ /* 0x0003e20000000800 */
[----:B------:R-:W-:Y:S01]  /*7860*/  LOP3.LUT R5, R25, 0xff, RZ, 0xc0, !PT ;  /* 0x000000ff19057812 */ /* 0x000fe200078ec0ff */
[----:B-1----:R-:W-:-:S06]  /*7870*/  FFMA.FTZ R4, R101, c[0x0][0x23c], -R0 ;  /* 0x00008f0065047a23 */ /* 0x002fcc0000010800 */
[----:B------:R-:W-:Y:S01]  /*7880*/  @!P5 HADD2 R101, -R138.H0_H0, -RZ.H0_H0 ;  /* 0xa00000ff8a65d230 */ /* 0x000fe20000000900 */
[----:B------:R1:W2:Y:S04]  /*7890*/  MUFU.EX2 R73, R4 ;  /* 0x0000000400497308 */ /* 0x0002a80000000800 */
[----:B------:R-:W-:Y:S02]  /*78a0*/  @!P5 PRMT R138, R101, 0x5410, RZ ;  /* 0x00005410658ad816 */ /* 0x000fe400000000ff */
[--C-:B-1----:R-:W-:Y:S02]  /*78b0*/  SHF.R.U32.HI R4, RZ, 0x18, R2.reuse ;  /* 0x00000018ff047819 */ /* 0x102fe40000011602 */
[----:B------:R-:W-:Y:S02]  /*78c0*/  SHF.R.U32.HI R2, RZ, 0x10, R2 ;  /* 0x00000010ff027819 */ /* 0x000fe40000011602 */
[----:B------:R-:W-:-:S02]  /*78d0*/  ISETP.GE.U32.AND P6, PT, R78, R4, PT ;  /* 0x000000044e00720c */ /* 0x000fc40003fc6070 */
[----:B------:R-:W-:Y:S02]  /*78e0*/  LOP3.LUT R2, R2, 0xff, RZ, 0xc0, !PT ;  /* 0x000000ff02027812 */ /* 0x000fe400078ec0ff */
[----:B------:R-:W-:Y:S02]  /*78f0*/  SHF.R.U32.HI R4, RZ, 0x8, R7 ;  /* 0x00000008ff047819 */ /* 0x000fe40000011607 */
[----:B------:R-:W-:Y:S02]  /*7900*/  ISETP.GE.U32.AND P5, PT, R78, R2, PT ;  /* 0x000000024e00720c */ /* 0x000fe40003fa6070 */
[----:B--2---:R-:W-:Y:S02]  /*7910*/  F2FP.PACK_AB R2, R73, R74 ;  /* 0x0000004a4902723e */ /* 0x004fe400000000ff */
[----:B------:R-:W-:Y:S02]  /*7920*/  PRMT R26, R20, 0x5410, R4 ;  /* 0x00005410141a7816 */ /* 0x000fe40000000004 */
[----:B------:R-:W-:-:S02]  /*7930*/  PRMT R137, R2, 0x7632, R137 ;  /* 0x0000763202897816 */ /* 0x000fc40000000089 */
[----:B------:R-:W-:Y:S02]  /*7940*/  PRMT R136, R2, 0x7610, R136 ;  /* 0x0000761002887816 */ /* 0x000fe40000000088 */
[----:B------:R-:W-:Y:S01]  /*7950*/  LOP3.LUT R2, R18, 0xff, RZ, 0xc0, !PT ;  /* 0x000000ff12027812 */ /* 0x000fe200078ec0ff */
[----:B------:R-:W-:Y:S01]  /*7960*/  @!P6 HADD2 R102, -R137.H0_H0, -RZ.H0_H0 ;  /* 0xa00000ff8966e230 */ /* 0x000fe20000000900 */
[----:B------:R-:W-:Y:S01]  /*7970*/  PRMT R28, R136, 0x5410, R137 ;  /* 0x00005410881c7816 */ /* 0x000fe20000000089 */
[----:B------:R-:W-:Y:S01]  /*7980*/  @!P5 HADD2 R110, -R136.H0_H0, -RZ.H0_H0 ;  /* 0xa00000ff886ed230 */ /* 0x000fe20000000900 */
[----:B------:R-:W-:Y:S02]  /*7990*/  PRMT R25, R2, 0x5410, R13 ;  /* 0x0000541002197816 */ /* 0x000fe4000000000d */
[----:B------:R-:W-:Y:S02]  /*79a0*/  @!P6 PRMT R137, R102, 0x5410, RZ ;  /* 0x000054106689e816 */ /* 0x000fe400000000ff */
[----:B------:R-:W-:Y:S01]  /*79b0*/  ISETP.GE.U32.AND P6, PT, R78, R5, PT ;  /* 0x000000054e00720c */ /* 0x000fe20003fc6070 */
[----:B------:R-:W-:Y:S01]  /*79c0*/  IMAD.WIDE.U32 R4, R23, -0x2daee0ad, RZ ;  /* 0xd2511f5317047825 */ /* 0x000fe200078e00ff */
[----:B------:R-:W-:-:S02]  /*79d0*/  SHF.R.U32.HI R13, RZ, 0x10, R6 ;  /* 0x00000010ff0d7819 */ /* 0x000fc40000011606 */
[----:B------:R-:W-:Y:S01]  /*79e0*/  SHF.R.U32.HI R7, RZ, 0x18, R6 ;  /* 0x00000018ff077819 */ /* 0x000fe20000011606 */
[----:B------:R-:W-:Y:S01]  /*79f0*/  IMAD.WIDE.U32 R22, R29, -0x2daee0ad, RZ ;  /* 0xd2511f531d167825 */ /* 0x000fe200078e00ff */
[----:B------:R-:W-:Y:S02]  /*7a00*/  LOP3.LUT R2, R5, UR31, R16, 0x96, !PT ;  /* 0x0000001f05027c12 */ /* 0x000fe4000f8e9610 */
[C---:B------:R-:W-:Y:S02]  /*7a10*/  LOP3.LUT R15, R4.reuse, 0xffff, RZ, 0xc0, !PT ;  /* 0x0000ffff040f7812 */ /* 0x040fe400078ec0ff */
[----:B------:R-:W-:Y:S02]  /*7a20*/  LOP3.LUT R16, R4, 0xff, RZ, 0xc0, !PT ;  /* 0x000000ff04107812 */ /* 0x000fe400078ec0ff */
[--C-:B------:R-:W-:Y:S02]  /*7a30*/  SHF.R.U32.HI R17, RZ, 0x10, R4.reuse ;  /* 0x00000010ff117819 */ /* 0x100fe40000011604 */
[----:B------:R-:W-:-:S02]  /*7a40*/  SHF.R.U32.HI R18, RZ, 0x18, R4 ;  /* 0x00000018ff127819 */ /* 0x000fc40000011604 */
[----:B------:R-:W-:Y:S02]  /*7a50*/  SHF.R.U32.HI R5, RZ, 0x8, R27 ;  /* 0x00000008ff057819 */ /* 0x000fe4000001161b */
[----:B------:R-:W-:Y:S02]  /*7a60*/  LOP3.LUT R4, R6, 0xffff, RZ, 0xc0, !PT ;  /* 0x0000ffff06047812 */ /* 0x000fe400078ec0ff */
[----:B------:R-:W-:Y:S02]  /*7a70*/  LOP3.LUT R6, R5, 0xffff, RZ, 0xc0, !PT ;  /* 0x0000ffff05067812 */ /* 0x000fe400078ec0ff */
[----:B------:R-:W-:Y:S02]  /*7a80*/  SHF.R.U32.HI R5, RZ, 0x8, R4 ;  /* 0x00000008ff057819 */ /* 0x000fe40000011604 */
[----:B------:R-:W-:Y:S02]  /*7a90*/  LOP3.LUT R4, R13, 0xff, RZ, 0xc0, !PT ;  /* 0x000000ff0d047812 */ /* 0x000fe400078ec0ff */
[----:B------:R-:W-:Y:S01]  /*7aa0*/  PRMT R20, R14, 0x5410, R5 ;  /* 0x000054100e147816 */ /* 0x000fe20000000005 */
[----:B------:R-:W-:Y:S01]  /*7ab0*/  FFMA.FTZ R5, R119, c[0x0][0x23c], -R12 ;  /* 0x00008f0077057a23 */ /* 0x000fe2000001080c */
[----:B------:R-:W-:-:S02]  /*7ac0*/  PRMT R19, R4, 0x5410, R7 ;  /* 0x0000541004137816 */ /* 0x000fc40000000007 */
[----:B------:R-:W-:Y:S01]  /*7ad0*/  SHF.R.U32.HI R4, RZ, 0x8, R15 ;  /* 0x00000008ff047819 */ /* 0x000fe2000001160f */
[----:B------:R1:W-:Y:S01]  /*7ae0*/  MUFU.EX2 R181, R5 ;  /* 0x0000000500b57308 */ /* 0x0003e20000000800 */
[----:B------:R-:W-:Y:S02]  /*7af0*/  SHF.R.U32.HI R7, RZ, 0x10, R2 ;  /* 0x00000010ff077819 */ /* 0x000fe40000011602 */
[----:B------:R-:W-:Y:S02]  /*7b00*/  @!P5 PRMT R136, R110, 0x5410, RZ ;  /* 0x000054106e88d816 */ /* 0x000fe400000000ff */
[----:B------:R-:W-:Y:S02]  /*7b10*/  ISETP.GE.U32.AND P5, PT, R78, R6, PT ;  /* 0x000000064e00720c */ /* 0x000fe40003fa6070 */
[----:B------:R-:W-:Y:S02]  /*7b20*/  PRMT R15, R16, 0x5410, R4 ;  /* 0x00005410100f7816 */ /* 0x000fe40000000004 */
[----:B------:R-:W-:-:S02]  /*7b30*/  LOP3.LUT R4, R2, 0xffff, RZ, 0xc0, !PT ;  /* 0x0000ffff02047812 */ /* 0x000fc400078ec0ff */
[----:B------:R-:W-:Y:S01]  /*7b40*/  LOP3.LUT R13, R2, 0xff, RZ, 0xc0, !PT ;  /* 0x000000ff020d7812 */ /* 0x000fe200078ec0ff */
[--C-:B------:R-:W-:Y:S01]  /*7b50*/  HSET2.LE.AND R15, R15, R93.reuse, PT ;  /* 0x0000005d0f0f7233 */ /* 0x100fe20003803000 */
[----:B------:R-:W-:Y:S02]  /*7b60*/  SHF.R.U32.HI R6, RZ, 0x18, R2 ;  /* 0x00000018ff067819 */ /* 0x000fe40000011602 */
[----:B------:R-:W-:Y:S01]  /*7b70*/  LOP3.LUT R2, R7, 0xff, RZ, 0xc0, !PT ;  /* 0x000000ff07027812 */ /* 0x000fe200078ec0ff */
[----:B-1----:R-:W-:Y:S01]  /*7b80*/  FFMA.FTZ R5, R103, c[0x0][0x23c], -R12 ;  /* 0x00008f0067057a23 */ /* 0x002fe2000001080c */
[----:B------:R-:W-:Y:S01]  /*7b90*/  SHF.R.U32.HI R4, RZ, 0x8, R4 ;  /* 0x00000008ff047819 */ /* 0x000fe20000011604 */
[--C-:B------:R-:W-:Y:S01]  /*7ba0*/  HSET2.LE.AND R7, R25, R93.reuse, PT ;  /* 0x0000005d19077233 */ /* 0x100fe20003803000 */
[----:B------:R-:W-:Y:S01]  /*7bb0*/  PRMT R14, R2, 0x5410, R6 ;  /* 0x00005410020e7816 */ /* 0x000fe20000000006 */
[----:B------:R1:W2:Y:S01]  /*7bc0*/  MUFU.EX2 R76, R5 ;  /* 0x00000005004c7308 */ /* 0x0002a20000000800 */
[----:B------:R-:W-:Y:S01]  /*7bd0*/  FFMA.FTZ R2, R114, c[0x0][0x23c], -R0 ;  /* 0x00008f0072027a23 */ /* 0x000fe20000010800 */
[----:B------:R-:W-:Y:S01]  /*7be0*/  PRMT R13, R13, 0x5410, R4 ;  /* 0x000054100d0d7816 */ /* 0x000fe20000000004 */
[----:B------:R-:W-:Y:S01]  /*7bf0*/  FFMA.FTZ R4, R108, c[0x0][0x23c], -R0 ;  /* 0x00008f006c047a23 */ /* 0x000fe20000010800 */
[----:B------:R-:W-:Y:S01]  /*7c00*/  LOP3.LUT R21, R23, UR31, R24, 0x96, !PT ;  /* 0x0000001f17157c12 */ /* 0x000fe2000f8e9618 */
[----:B------:R-:W-:-:S02]  /*7c10*/  HSET2.LE.AND R6, R26, R93, PT ;  /* 0x0000005d1a067233 */ /* 0x000fc40003803000 */
[--C-:B------:R-:W-:Y:S01]  /*7c20*/  HSET2.LE.AND R13, R13, R93.reuse, PT ;  /* 0x0000005d0d0d7233 */ /* 0x100fe20003803000 */
[----:B------:R3:W-:Y:S01]  /*7c30*/  MUFU.EX2 R182, R2 ;  /* 0x0000000200b67308 */ /* 0x0007e20000000800 */
[----:B------:R-:W-:Y:S01]  /*7c40*/  HSET2.LE.AND R14, R14, R93, PT ;  /* 0x0000005d0e0e7233 */ /* 0x000fe20003803000 */
[----:B-1----:R-:W-:-:S06]  /*7c50*/  LOP3.LUT R5, R17, 0xff, RZ, 0xc0, !PT ;  /* 0x000000ff11057812 */ /* 0x002fcc00078ec0ff */
[----:B------:R1:W-:Y:S01]  /*7c60*/  MUFU.EX2 R72, R4 ;  /* 0x0000000400487308 */ /* 0x0003e20000000800 */
[----:B------:R-:W-:Y:S01]  /*7c70*/  FFMA.FTZ R17, R117, c[0x0][0x23c], -R12 ;  /* 0x00008f0075117a23 */ /* 0x000fe2000001080c */
[----:B------:R-:W-:Y:S02]  /*7c80*/  PRMT R16, R5, 0x5410, R18 ;  /* 0x0000541005107816 */ /* 0x000fe40000000012 */
[----:B--2---:R-:W-:Y:S01]  /*7c90*/  F2FP.PACK_AB R5, R76, R181 ;  /* 0x000000b54c05723e */ /* 0x004fe200000000ff */
[----:B---3--:R-:W-:-:S03]  /*7ca0*/  FFMA.FTZ R2, R116, c[0x0][0x23c], -R0 ;  /* 0x00008f0074027a23 */ /* 0x008fc60000010800 */
[----:B------:R-:W-:Y:S01]  /*7cb0*/  MUFU.EX2 R64, R17 ;  /* 0x0000001100407308 */ /* 0x000fe20000000800 */
[C---:B------:R-:W-:Y:S01]  /*7cc0*/  PRMT R103, R5.reuse, 0x7610, R103 ;  /* 0x0000761005677816 */ /* 0x040fe20000000067 */
[--C-:B------:R-:W-:Y:S01]  /*7cd0*/  HSET2.LE.AND R16, R16, R93.reuse, PT ;  /* 0x0000005d10107233 */ /* 0x100fe20003803000 */
[----:B------:R-:W-:Y:S01]  /*7ce0*/  PRMT R102, R5, 0x7632, R102 ;  /* 0x0000763205667816 */ /* 0x000fe20000000066 */
[----:B------:R-:W-:Y:S01]  /*7cf0*/  HSET2.LE.AND R5, R19, R93, PT ;  /* 0x0000005d13057233 */ /* 0x000fe20003803000 */
[----:B------:R-:W-:Y:S01]  /*7d00*/  FFMA.FTZ R19, R113, c[0x0][0x23c], -R0 ;  /* 0x00008f0071137a23 */ /* 0x000fe20000010800 */
[----:B------:R-:W-:Y:S01]  /*7d10*/  @!P3 HADD2 R112, -R103.H0_H0, -RZ.H0_H0 ;  /* 0xa00000ff6770b230 */ /* 0x000fe20000000900 */
[----:B------:R-:W-:Y:S01]  /*7d20*/  PRMT R18, R103, 0x5410, R102 ;  /* 0x0000541067127816 */ /* 0x000fe20000000066 */
[----:B------:R2:W3:Y:S01]  /*7d30*/  MUFU.EX2 R77, R2 ;  /* 0x00000002004d7308 */ /* 0x0004e20000000800 */
[----:B-1----:R-:W-:Y:S01]  /*7d40*/  FFMA.FTZ R4, R109, c[0x0][0x23c], -R0 ;  /* 0x00008f006d047a23 */ /* 0x002fe20000010800 */
[----:B------:R-:W-:Y:S01]  /*7d50*/  @!P5 HADD2 R108, -R102.H0_H0, -RZ.H0_H0 ;  /* 0xa00000ff666cd230 */ /* 0x000fe20000000900 */
[----:B------:R-:W-:-:S02]  /*7d60*/  @!P3 PRMT R103, R112, 0x5410, RZ ;  /* 0x000054107067b816 */ /* 0x000fc400000000ff */
[----:B------:R-:W-:Y:S02]  /*7d70*/  LOP3.LUT R6, R6, R18, RZ, 0xc0, !PT ;  /* 0x0000001206067212 */ /* 0x000fe400078ec0ff */
[----:B------:R-:W-:Y:S01]  /*7d80*/  @!P5 PRMT R102, R108, 0x5410, RZ ;  /* 0x000054106c66d816 */ /* 0x000fe200000000ff */
[----:B------:R1:W-:Y:S01]  /*7d90*/  MUFU.EX2 R66, R4 ;  /* 0x0000000400427308 */ /* 0x0003e20000000800 */
[----:B------:R-:W-:Y:S02]  /*7da0*/  LOP3.LUT R5, R5, R28, RZ, 0xc0, !PT ;  /* 0x0000001c05057212 */ /* 0x000fe400078ec0ff */
[----:B--2---:R-:W-:-:S05]  /*7db0*/  LOP3.LUT R2, R21, 0xffff, RZ, 0xc0, !PT ;  /* 0x0000ffff15027812 */ /* 0x004fca00078ec0ff */
[----:B------:R-:W-:Y:S01]  /*7dc0*/  MUFU.EX2 R68, R19 ;  /* 0x0000001300447308 */ /* 0x000fe20000000800 */
[----:B------:R-:W-:Y:S01]  /*7dd0*/  SHF.R.U32.HI R2, RZ, 0x8, R2 ;  /* 0x00000008ff027819 */ /* 0x000fe20000011602 */
[----:B-1----:R-:W-:-:S03]  /*7de0*/  FFMA.FTZ R4, R111, c[0x0][0x23c], -R0 ;  /* 0x00008f006f047a23 */ /* 0x002fc60000010800 */
[----:B------:R-:W-:Y:S01]  /*7df0*/  LOP3.LUT R2, R2, 0xffff, RZ, 0xc0, !PT ;  /* 0x0000ffff02027812 */ /* 0x000fe200078ec0ff */
[--C-:B------:R-:W-:Y:S02]  /*7e00*/  FFMA.FTZ R0, R118, c[0x0][0x23c], -R12.reuse ;  /* 0x00008f0076007a23 */ /* 0x100fe4000001080c */
[----:B------:R1:W-:Y:S01]  /*7e10*/  MUFU.EX2 R45, R4 ;  /* 0x00000004002d7308 */ /* 0x0003e20000000800 */
[----:B------:R-:W-:Y:S01]  /*7e20*/  ISETP.GE.U32.AND P3, PT, R78, R2, PT ;  /* 0x000000024e00720c */ /* 0x000fe20003f66070 */
[----:B------:R-:W-:Y:S01]  /*7e30*/  HSET2.LE.AND R2, R20, R93, PT ;  /* 0x0000005d14027233 */ /* 0x000fe20003803000 */
[----:B------:R-:W-:Y:S05]  /*7e40*/  LDSM.16.MT88.4 R116, [R178+0xd800] ;  /* 0x00d80000b274783b */ /* 0x000fea0000004200 */
[----:B------:R3:W-:Y:S01]  /*7e50*/  MUFU.EX2 R44, R0 ;  /* 0x00000000002c7308 */ /* 0x0007e20000000800 */
[----:B-1----:R-:W-:-:S02]  /*7e60*/  FFMA.FTZ R4, R120, c[0x0][0x23c], -R12 ;  /* 0x00008f0078047a23 */ /* 0x002fc4000001080c */
[----:B------:R-:W-:-:S05]  /*7e70*/  FFMA.FTZ R12, R115, c[0x0][0x23c], -R12 ;  /* 0x00008f00730c7a23 */ /* 0x000fca000001080c */
[----:B------:R1:W2:Y:S01]  /*7e80*/  MUFU.EX2 R75, R4 ;  /* 0x00000004004b7308 */ /* 0x0002a20000000800 */
[----:B---3--:R-:W-:-:S04]  /*7e90*/  F2FP.PACK_AB R0, R77, R182 ;  /* 0x000000b64d00723e */ /* 0x008fc800000000ff */
[----:B------:R-:W-:-:S03]  /*7ea0*/  PRMT R101, R0, 0x7632, R101 ;  /* 0x0000763200657816 */ /* 0x000fc60000000065 */
[----:B------:R-:W3:Y:S01]  /*7eb0*/  MUFU.EX2 R176, R12 ;  /* 0x0000000c00b07308 */ /* 0x000ee20000000800 */
[----:B------:R-:W-:Y:S01]  /*7ec0*/  PRMT R27, R0, 0x7610, R27 ;  /* 0x00007610001b7816 */ /* 0x000fe2000000001b */
[----:B------:R-:W-:-:S03]  /*7ed0*/  @!P1 HADD2 R109, -R101.H0_H0, -RZ.H0_H0 ;  /* 0xa00000ff656d9230 */ /* 0x000fc60000000900 */
[----:B------:R-:W-:Y:S02]  /*7ee0*/  PRMT R0, R27, 0x5410, R101 ;  /* 0x000054101b007816 */ /* 0x000fe40000000065 */
[----:B-1----:R-:W-:Y:S02]  /*7ef0*/  LOP3.LUT R4, R2, R30, RZ, 0xc0, !PT ;  /* 0x0000001e02047212 */ /* 0x002fe400078ec0ff */
[----:B------:R-:W-:Y:S02]  /*7f00*/  LOP3.LUT R2, R21, 0xff, RZ, 0xc0, !PT ;  /* 0x000000ff15027812 */ /* 0x000fe400078ec0ff */
[----:B------:R-:W-:Y:S02]  /*7f10*/  LOP3.LUT R7, R7, R0, RZ, 0xc0, !PT ;  /* 0x0000000007077212 */ /* 0x000fe400078ec0ff */
[----:B------:R-:W-:Y:S02]  /*7f20*/  SHF.R.U32.HI R0, RZ, 0x18, R21 ;  /* 0x00000018ff007819 */ /* 0x000fe40000011615 */
[----:B------:R-:W-:-:S02]  /*7f30*/  ISETP.GE.U32.AND P5, PT, R78, R2, PT ;  /* 0x000000024e00720c */ /* 0x000fc40003fa6070 */
[----:B--2---:R-:W-:Y:S02]  /*7f40*/  F2FP.PACK_AB R2, R44, R75 ;  /* 0x0000004b2c02723e */ /* 0x004fe400000000ff */
[----:B------:R-:W-:Y:S02]  /*7f50*/  @!P1 PRMT R101, R109, 0x5410, RZ ;  /* 0x000054106d659816 */ /* 0x000fe400000000ff */
[----:B------:R-:W-:Y:S01]  /*7f60*/  ISETP.GE.U32.AND P1, PT, R78, R0, PT ;  /* 0x000000004e00720c */ /* 0x000fe20003f26070 */
[----:B------:R-:W-:Y:S01]  /*7f70*/  IMAD.MOV.U32 R78, RZ, RZ, R42 ;  /* 0x000000ffff4e7224 */ /* 0x000fe200078e002a */
[----:B------:R-:W-:Y:S01]  /*7f80*/  F2FP.PACK_AB R0, R66, R72 ;  /* 0x000000484200723e */ /* 0x000fe200000000ff */
[----:B------:R-:W-:Y:S01]  /*7f90*/  LDSM.16.MT88.4 R108, [R177+0xd800] ;  /* 0x00d80000b16c783b */ /* 0x000fe20000004200 */
[C---:B------:R-:W-:Y:S02]  /*7fa0*/  PRMT R26, R2.reuse, 0x7610, R26 ;  /* 0x00007610021a7816 */ /* 0x040fe4000000001a */
[----:B------:R-:W-:-:S02]  /*7fb0*/  PRMT R25, R2, 0x7632, R25 ;  /* 0x0000763202197816 */ /* 0x000fc40000000019 */
[C---:B------:R-:W-:Y:S02]  /*7fc0*/  PRMT R24, R0.reuse, 0x7632, R24 ;  /* 0x0000763200187816 */ /* 0x040fe40000000018 */
[----:B------:R-:W-:Y:S02]  /*7fd0*/  PRMT R20, R0, 0x7610, R20 ;  /* 0x0000761000147816 */ /* 0x000fe40000000014 */
[----:B------:R-:W-:Y:S02]  /*7fe0*/  PRMT R0, R26, 0x5410, R25 ;  /* 0x000054101a007816 */ /* 0x000fe40000000019 */
[----:B---3--:R-:W-:Y:S02]  /*7ff0*/  F2FP.PACK_AB R2, R176, R64 ;  /* 0x00000040b002723e */ /* 0x008fe400000000ff */
[----:B------:R-:W-:Y:S02]  /*8000*/  LOP3.LUT R96, R13, R0, RZ, 0xc0, !PT ;  /* 0x000000000d607212 */ /* 0x000fe400078ec0ff */
[----:B------:R-:W-:-:S02]  /*8010*/  PRMT R0, R20, 0x5410, R24 ;  /* 0x0000541014007816 */ /* 0x000fc40000000018 */
[----:B------:R-:W-:Y:S02]  /*8020*/  PRMT R19, R2, 0x7610, R19 ;  /* 0x0000761002137816 */ /* 0x000fe40000000013 */
[----:B------:R-:W-:Y:S02]  /*8030*/  LOP3.LUT R97, R14, R0, RZ, 0xc0, !PT ;  /* 0x000000000e617212 */ /* 0x000fe400078ec0ff */
[----:B------:R-:W-:Y:S02]  /*8040*/  F2FP.PACK_AB R0, R68, R45 ;  /* 0x0000002d4400723e */ /* 0x000fe400000000ff */
[----:B------:R-:W-:Y:S02]  /*8050*/  PRMT R18, R2, 0x7632, R18 ;  /* 0x0000763202127816 */ /* 0x000fe40000000012 */
[C---:B------:R-:W-:Y:S02]  /*8060*/  PRMT R17, R0.reuse, 0x7610, R17 ;  /* 0x0000761000117816 */ /* 0x040fe40000000011 */
[----:B------:R-:W-:-:S02]  /*8070*/  PRMT R2, R0, 0x7632, R2 ;  /* 0x0000763200027816 */ /* 0x000fc40000000002 */
[----:B------:R-:W-:-:S04]  /*8080*/  PRMT R0, R19, 0x5410, R18 ;  /* 0x0000541013007816 */ /* 0x000fc80000000012 */
[----:B------:R-:W-:Y:S02]  /*8090*/  LOP3.LUT R98, R15, R0, RZ, 0xc0, !PT ;  /* 0x000000000f627212 */ /* 0x000fe400078ec0ff */
[----:B------:R-:W1:Y:S01]  /*80a0*/  LDSM.16.MT88.4 R12, [R179+0x10800] ;  /* 0x01080000b30c783b */ /* 0x000e620000004200 */
[----:B------:R-:W-:-:S04]  /*80b0*/  PRMT R0, R17, 0x5410, R2 ;  /* 0x0000541011007816 */ /* 0x000fc80000000002 */
[----:B------:R-:W-:Y:S01]  /*80c0*/  LOP3.LUT R99, R16, R0, RZ, 0xc0, !PT ;  /* 0x0000000010637212 */ /* 0x000fe200078ec0ff */
[----:B------:R-:W-:Y:S01]  /*80d0*/  IMAD.MOV.U32 R16, RZ, RZ, R68 ;  /* 0x000000ffff107224 */ /* 0x000fe200078e0044 */
[C---:B-1----:R-:W-:Y:S08]  /*80e0*/  HMMA.16816.F32 R36, R8.reuse, R12, R104 ;  /* 0x0000000c0824723c */ /* 0x042ff00000001868 */
[----:B------:R-:W-:Y:S01]  /*80f0*/  HMMA.16816.F32 R32, R8, R14, R88 ;  /* 0x0000000e0820723c */ /* 0x000fe20000001858 */
[----:B------:R-:W1:Y:S04]  /*8100*/  LDSM.16.MT88.4 R8, [R177+0xd000] ;  /* 0x00d00000b108783b */ /* 0x000e680000004200 */
[----:B------:R-:W2:Y:S03]  /*8110*/  LDSM.16.MT88.4 R12, [R178+0xd000] ;  /* 0x00d00000b20c783b */ /* 0x000ea60000004200 */
        /* <DEDUP_REMOVED lines=22> */
[----:B-1----:R-:W-:Y:S07]  /*8280*/  HMMA.16816.F32 R120, R4, R8, R236 ;  /* 0x000000080478723c */ /* 0x002fee00000018ec */
[----:B------:R-:W-:Y:S02]  /*8290*/  IMAD.MOV.U32 R238, RZ, RZ, R46 ;  /* 0x000000ffffee7224 */ /* 0x000fe400078e002e */
[----:B------:R-:W-:-:S02]  /*82a0*/  IMAD.MOV.U32 R237, RZ, RZ, R47 ;  /* 0x000000ffffed7224 */ /* 0x000fc400078e002f */
[----:B------:R-:W-:Y:S01]  /*82b0*/  HMMA.16816.F32 R44, R4, R10, R228 ;  /* 0x0000000a042c723c */ /* 0x000fe200000018e4 */
[----:B------:R-:W1:Y:S01]  /*82c0*/  LDSM.16.MT88.4 R8, [R177+0xf000] ;  /* 0x00f00000b108783b */ /* 0x000e620000004200 */
[----:B------:R-:W-:Y:S02]  /*82d0*/  IMAD.MOV.U32 R236, RZ, RZ, R48 ;  /* 0x000000ffffec7224 */ /* 0x000fe400078e0030 */
[----:B------:R-:W-:-:S03]  /*82e0*/  IMAD.MOV.U32 R239, RZ, RZ, R49 ;  /* 0x000000ffffef7224 */ /* 0x000fc600078e0031 */
[----:B------:R-:W-:Y:S01]  /*82f0*/  IMAD.MOV.U32 R230, RZ, RZ, R50 ;  /* 0x000000ffffe67224 */ /* 0x000fe200078e0032 */
[----:B--2---:R-:W-:Y:S01]  /*8300*/  HMMA.16816.F32 R128, R4, R12, R128 ;  /* 0x0000000c0480723c */ /* 0x004fe20000001880 */
[----:B------:R-:W-:Y:S02]  /*8310*/  IMAD.MOV.U32 R231, RZ, RZ, R54 ;  /* 0x000000ffffe77224 */ /* 0x000fe400078e0036 */
[----:B------:R-:W-:Y:S02]  /*8320*/  IMAD.MOV.U32 R228, RZ, RZ, R65 ;  /* 0x000000ffffe47224 */ /* 0x000fe400078e0041 */
[----:B------:R-:W-:-:S03]  /*8330*/  IMAD.MOV.U32 R229, RZ, RZ, R92 ;  /* 0x000000ffffe57224 */ /* 0x000fc600078e005c */
[----:B------:R-:W-:Y:S01]  /*8340*/  HMMA.16816.F32 R48, R4, R14, R224 ;  /* 0x0000000e0430723c */ /* 0x000fe200000018e0 */
[----:B------:R-:W-:Y:S06]  /*8350*/  LDSM.16.MT88.4 R12, [R178+0xf000] ;  /* 0x00f00000b20c783b */ /* 0x000fec0000004200 */
[----:B------:R-:W-:Y:S02]  /*8360*/  IMAD.MOV.U32 R225, RZ, RZ, R52 ;  /* 0x000000ffffe17224 */ /* 0x000fe400078e0034 */
[----:B------:R-:W-:Y:S02]  /*8370*/  IMAD.MOV.U32 R227, RZ, RZ, R53 ;  /* 0x000000ffffe37224 */ /* 0x000fe400078e0035 */
[----:B------:R-:W-:-:S02]  /*8380*/  IMAD.MOV.U32 R224, RZ, RZ, R55 ;  /* 0x000000ffffe07224 */ /* 0x000fc400078e0037 */
[----:B------:R-:W-:Y:S01]  /*8390*/  IMAD.MOV.U32 R226, RZ, RZ, R70 ;  /* 0x000000ffffe27224 */ /* 0x000fe200078e0046 */
[C---:B-1----:R-:W-:Y:S01]  /*83a0*/  HMMA.16816.F32 R52, R4.reuse, R8, R220 ;  /* 0x000000080434723c */ /* 0x042fe200000018dc */
[----:B------:R1:W2:Y:S06]  /*83b0*/  LDL.LU.S16 R220, [R1+0x4] ;  /* 0x0000040001dc7983 */ /* 0x0002ac0000300600 */
[----:B------:R-:W-:Y:S01]  /*83c0*/  IMAD.MOV.U32 R223, RZ, RZ, R71 ;  /* 0x000000ffffdf7224 */ /* 0x000fe200078e0047 */
[C---:B------:R-:W-:Y:S01]  /*83d0*/  HMMA.16816.F32 R64, R4.reuse, R10, R216 ;  /* 0x0000000a0440723c */ /* 0x040fe200000018d8 */
[----:B------:R-:W3:Y:S07]  /*83e0*/  LDSM.16.MT88.4 R8, [R180+0xf000] ;  /* 0x00f00000b408783b */ /* 0x000eee0000004200 */
[C---:B---3--:R-:W-:Y:S08]  /*83f0*/  HMMA.16816.F32 R76, R4.reuse, R8, R84 ;  /* 0x00000008044c723c */ /* 0x048ff00000001854 */
[C---:B------:R-:W-:Y:S01]  /*8400*/  HMMA.16816.F32 R80, R4.reuse, R10, R80 ;  /* 0x0000000a0450723c */ /* 0x040fe20000001850 */
[----:B------:R-:W3:Y:S07]  /*8410*/  LDSM.16.MT88.4 R8, [R177+0x11000] ;  /* 0x01100000b108783b */ /* 0x000eee0000004200 */
[C---:B---3--:R-:W-:Y:S08]  /*8420*/  HMMA.16816.F32 R92, R4.reuse, R8, R124 ;  /* 0x00000008045c723c */ /* 0x048ff0000000187c */
[C---:B------:R-:W-:Y:S08]  /*8430*/  HMMA.16816.F32 R68, R4.reuse, R12, R212 ;  /* 0x0000000c0444723c */ /* 0x040ff000000018d4 */
[----:B------:R-:W-:Y:S01]  /*8440*/  HMMA.16816.F32 R72, R4, R14, R160 ;  /* 0x0000000e0448723c */ /* 0x000fe200000018a0 */
[----:B------:R-:W-:Y:S07]  /*8450*/  LDSM.16.MT88.4 R12, [R179+0xf000] ;  /* 0x00f00000b30c783b */ /* 0x000fee0000004200 */
[----:B------:R-:W-:Y:S01]  /*8460*/  HMMA.16816.F32 R112, R96, R116, R112 ;  /* 0x000000746070723c */ /* 0x000fe20000001870 */
[----:B--2---:R-:W-:-:S07]  /*8470*/  @!P6 HADD2 R220, -R27.H0_H0, -RZ.H0_H0 ;  /* 0xa00000ff1bdce230 */ /* 0x004fce0000000900 */
[----:B------:R-:W-:Y:S01]  /*8480*/  HMMA.16816.F32 R148, R4, R10, R148 ;  /* 0x0000000a0494723c */ /* 0x000fe20000001894 */
[----:B------:R-:W2:Y:S01]  /*8490*/  LDSM.16.MT88.4 R8, [R180+0x11000] ;  /* 0x01100000b408783b */ /* 0x000ea20000004200 */
[----:B------:R-:W3:Y:S01]  /*84a0*/  LDC.U8 R222, c[0x0][0x2d8] ;  /* 0x0000b600ffde7b82 */ /* 0x000ee20000000000 */
[----:B------:R-:W-:-:S05]  /*84b0*/  SHF.R.U32.HI R0, RZ, 0x10, R21 ;  /* 0x00000010ff007819 */ /* 0x000fca0000011615 */
[C---:B------:R-:W-:Y:S01]  /*84c0*/  HMMA.16816.F32 R104, R96.reuse, R108, R104 ;  /* 0x0000006c6068723c */ /* 0x040fe20000001868 */
[----:B------:R-:W-:Y:S01]  /*84d0*/  IMAD.MOV.U32 R221, RZ, RZ, R223 ;  /* 0x000000ffffdd7224 */ /* 0x000fe200078e00df */
[----:B------:R-:W-:Y:S06]  /*84e0*/  LDSM.16.MT88.4 R124, [R180+0xd800] ;  /* 0x00d80000b47c783b */ /* 0x000fec0000004200 */
[----:B------:R-:W-:Y:S01]  /*84f0*/  HMMA.16816.F32 R116, R96, R118, R40 ;  /* 0x000000766074723c */ /* 0x000fe20000001828 */
[----:B------:R-:W-:Y:S07]  /*8500*/  LDSM.16.MT88.4 R40, [R177+0xf800] ;  /* 0x00f80000b128783b */ /* 0x000fee0000004200 */
[C---:B--2---:R-:W-:Y:S08]  /*8510*/  HMMA.16816.F32 R168, R4.reuse, R8, R168 ;  /* 0x0000000804a8723c */ /* 0x044ff000000018a8 */
[C---:B------:R-:W-:Y:S01]  /*8520*/  HMMA.16816.F32 R172, R4.reuse, R10, R172 ;  /* 0x0000000a04ac723c */ /* 0x040fe200000018ac */
[----:B------:R-:W2:Y:S07]  /*8530*/  LDSM.16.MT88.4 R8, [R179+0x11000] ;  /* 0x01100000b308783b */ /* 0x000eae0000004200 */
[C---:B------:R-:W-:Y:S08]  /*8540*/  HMMA.16816.F32 R84, R4.reuse, R12, R208 ;  /* 0x0000000c0454723c */ /* 0x040ff000000018d0 */
[----:B--2---:R-:W-:Y:S08]  /*8550*/  HMMA.16816.F32 R208, R4, R8, R36 ;  /* 0x0000000804d0723c */ /* 0x004ff00000001824 */
[C---:B------:R-:W-:Y:S08]  /*8560*/  HMMA.16816.F32 R36, R96.reuse, R40, R52 ;  /* 0x000000286024723c */ /* 0x040ff00000001834 */
[----:B------:R-:W-:Y:S07]  /*8570*/  HMMA.16816.F32 R40, R96, R42, R64 ;  /* 0x0000002a6028723c */ /* 0x000fee0000001840 */
[----:B------:R-:W-:-:S04]  /*8580*/  PRMT R66, R220, 0x7610, R66 ;  /* 0x00007610dc427816 */ /* 0x000fc80000000042 */
[----:B------:R-:W-:Y:S02]  /*8590*/  @!P6 PRMT R27, R66, 0x5410, RZ ;  /* 0x00005410421be816 */ /* 0x000fe400000000ff */
[----:B------:R1:W2:Y:S01]  /*85a0*/  LDL.LU.S16 R66, [R1+0x8] ;  /* 0x0000080001427983 */ /* 0x0002a20000300600 */
[----:B------:R-:W-:-:S04]  /*85b0*/  LOP3.LUT R0, R0, 0xff, RZ, 0xc0, !PT ;  /* 0x000000ff00007812 */ /* 0x000fc800078ec0ff */
[----:B---3--:R-:W-:Y:S02]  /*85c0*/  ISETP.GE.U32.AND P6, PT, R222, R0, PT ;  /* 0x00000000de00720c */ /* 0x008fe40003fc6070 */
[----:B------:R-:W-:-:S04]  /*85d0*/  LOP3.LUT R0, R60, 0xffff, RZ, 0xc0, !PT ;  /* 0x0000ffff3c007812 */ /* 0x000fc800078ec0ff */
[----:B------:R-:W-:-:S04]  /*85e0*/  SHF.R.U32.HI R0, RZ, 0x8, R0 ;  /* 0x00000008ff007819 */ /* 0x000fc80000011600 */
[----:B------:R-:W-:Y:S01]  /*85f0*/  LOP3.LUT R0, R0, 0xffff, RZ, 0xc0, !PT ;  /* 0x0000ffff00007812 */ /* 0x000fe200078ec0ff */
[----:B------:R-:W-:Y:S01]  /*8600*/  HMMA.16816.F32 R88, R4, R14, R132 ;  /* 0x0000000e0458723c */ /* 0x000fe20000001884 */
[----:B------:R-:W3:Y:S07]  /*8610*/  LDSM.16.MT88.4 R12, [R178+0x11000] ;  /* 0x01100000b20c783b */ /* 0x000eee0000004200 */
[----:B------:R-:W-:Y:S01]  /*8620*/  HMMA.16816.F32 R108, R96, R110, R28 ;  /* 0x0000006e606c723c */ /* 0x000fe2000000181c */
[----:B------:R-:W-:Y:S01]  /*8630*/  IMAD.MOV.U32 R223, RZ, RZ, R224 ;  /* 0x000000ffffdf7224 */ /* 0x000fe200078e00e0 */
[----:B------:R-:W-:Y:S01]  /*8640*/  LDSM.16.MT88.4 R132, [R179+0xd800] ;  /* 0x00d80000b384783b */ /* 0x000fe20000004200 */
[----:B--2---:R-:W-:-:S05]  /*8650*/  @!P5 HADD2 R66, -R26.H0_H0, -RZ.H0_H0 ;  /* 0xa00000ff1a42d230 */ /* 0x004fca0000000900 */
[----:B------:R-:W-:Y:S02]  /*8660*/  PRMT R65, R66, 0x7610, R65 ;  /* 0x0000761042417816 */ /* 0x000fe40000000041 */
[----:B------:R1:W2:Y:S02]  /*8670*/  LDL.LU.S16 R66, [R1+0x10] ;  /* 0x0000100001427983 */ /* 0x0002a40000300600 */
[----:B------:R-:W-:Y:S02]  /*8680*/  @!P5 PRMT R26, R65, 0x5410, RZ ;  /* 0x00005410411ad816 */ /* 0x000fe400000000ff */
[----:B------:R-:W-:Y:S02]  /*8690*/  ISETP.GE.U32.AND P5, PT, R222, R0, PT ;  /* 0x00000000de00720c */ /* 0x000fe40003fa6070 */
[----:B------:R1:W4:Y:S01]  /*86a0*/  LDL.LU.S16 R0, [R1+0xc] ;  /* 0x00000c0001007983 */ /* 0x0003220000300600 */
[----:B---3--:R-:W-:Y:S03]  /*86b0*/  HMMA.16816.F32 R160, R4, R12, R56 ;  /* 0x0000000c04a0723c */ /* 0x008fe60000001838 */
[----:B------:R-:W3:Y:S05]  /*86c0*/  LDSM.16.MT88.4 R56, [R180+0xf800] ;  /* 0x00f80000b438783b */ /* 0x000eea0000004200 */
[----:B---3--:R-:W-:Y:S01]  /*86d0*/  HMMA.16816.F32 R52, R96, R56, R76 ;  /* 0x000000386034723c */ /* 0x008fe2000000184c */
[----:B----4-:R-:W-:-:S06]  /*86e0*/  @!P1 HADD2 R0, -R24.H0_H0, -RZ.H0_H0 ;  /* 0xa00000ff18009230 */ /* 0x010fcc0000000900 */
[----:B------:R-:W-:-:S04]  /*86f0*/  PRMT R57, R0, 0x7610, R57 ;  /* 0x0000761000397816 */ /* 0x000fc80000000039 */
[----:B------:R-:W-:Y:S02]  /*8700*/  @!P1 PRMT R24, R57, 0x5410, RZ ;  /* 0x0000541039189816 */ /* 0x000fe400000000ff */
[----:B------:R1:W3:Y:S01]  /*8710*/  LDL.LU.S16 R57, [R1+0x14] ;  /* 0x0000140001397983 */ /* 0x0002e20000300600 */
[----:B--2---:R-:W-:Y:S01]  /*8720*/  @!P3 HADD2 R66, -R25.H0_H0, -RZ.H0_H0 ;  /* 0xa00000ff1942b230 */ /* 0x004fe20000000900 */
[----:B------:R-:W-:-:S04]  /*8730*/  LOP3.LUT R0, R60, 0xff, RZ, 0xc0, !PT ;  /* 0x000000ff3c007812 */ /* 0x000fc800078ec0ff */
[----:B------:R-:W-:Y:S01]  /*8740*/  PRMT R64, R66, 0x7610, R64 ;  /* 0x0000761042407816 */ /* 0x000fe20000000040 */
[----:B---3--:R-:W-:-:S05]  /*8750*/  @!P6 HADD2 R57, -R20.H0_H0, -RZ.H0_H0 ;  /* 0xa00000ff1439e230 */ /* 0x008fca0000000900 */
[----:B------:R-:W-:-:S04]  /*8760*/  PRMT R56, R57, 0x7610, R56 ;  /* 0x0000761039387816 */ /* 0x000fc80000000038 */
[----:B------:R-:W-:Y:S02]  /*8770*/  @!P6 PRMT R20, R56, 0x5410, RZ ;  /* 0x000054103814e816 */ /* 0x000fe400000000ff */
[----:B------:R1:W2:Y:S01]  /*8780*/  LDL.LU.S16 R56, [R1+0x18] ;  /* 0x0000180001387983 */ /* 0x0002a20000300600 */
[----:B------:R-:W-:Y:S02]  /*8790*/  @!P3 PRMT R25, R64, 0x5410, RZ ;  /* 0x000054104019b816 */ /* 0x000fe400000000ff */
[----:B------:R-:W-:Y:S01]  /*87a0*/  ISETP.GE.U32.AND P3, PT, R222, R0, PT ;  /* 0x00000000de00720c */ /* 0x000fe20003f66070 */
[----:B------:R-:W-:Y:S01]  /*87b0*/  HMMA.16816.F32 R164, R4, R14, R164 ;  /* 0x0000000e04a4723c */ /* 0x000fe200000018a4 */
[----:B------:R-:W-:-:S07]  /*87c0*/  SHF.R.U32.HI R0, RZ, 0x18, R60 ;  /* 0x00000018ff007819 */ /* 0x000fce000001163c */
[----:B------:R-:W-:Y:S01]  /*87d0*/  HMMA.16816.F32 R32, R4, R10, R32 ;  /* 0x0000000a0420723c */ /* 0x000fe20000001820 */
[----:B------:R-:W-:Y:S01]  /*87e0*/  ISETP.GE.U32.AND P1, PT, R222, R0, PT ;  /* 0x00000000de00720c */ /* 0x000fe20003f26070 */
[----:B------:R-:W-:Y:S01]  /*87f0*/  IMAD.MOV.U32 R224, RZ, RZ, R225 ;  /* 0x000000ffffe07224 */ /* 0x000fe200078e00e1 */
[----:B------:R-:W-:Y:S01]  /*8800*/  SHF.R.U32.HI R0, RZ, 0x10, R60 ;  /* 0x00000010ff007819 */ /* 0x000fe2000001163c */
[----:B------:R-:W-:Y:S01]  /*8810*/  IMAD.MOV.U32 R220, RZ, RZ, R223 ;  /* 0x000000ffffdc7224 */ /* 0x000fe200078e00df */
[----:B------:R-:W-:Y:S02]  /*8820*/  LDSM.16.MT88.4 R64, [R179+0xf800] ;  /* 0x00f80000b340783b */ /* 0x000fe40000004200 */
[----:B------:R-:W-:-:S04]  /*8830*/  LOP3.LUT R0, R0, 0xff, RZ, 0xc0, !PT ;  /* 0x000000ff00007812 */ /* 0x000fc800078ec0ff */
[----:B------:R-:W-:Y:S02]  /*8840*/  ISETP.GE.U32.AND P6, PT, R222, R0, PT ;  /* 0x00000000de00720c */ /* 0x000fe40003fc6070 */
[----:B------:R-:W-:-:S04]  /*8850*/  LOP3.LUT R0, R61, 0xffff, RZ, 0xc0, !PT ;  /* 0x0000ffff3d007812 */ /* 0x000fc800078ec0ff */
[----:B------:R-:W-:-:S04]  /*8860*/  SHF.R.U32.HI R0, RZ, 0x8, R0 ;  /* 0x00000008ff007819 */ /* 0x000fc80000011600 */
[----:B------:R-:W-:Y:S01]  /*8870*/  LOP3.LUT R0, R0, 0xffff, RZ, 0xc0, !PT ;  /* 0x0000ffff00007812 */ /* 0x000fe200078ec0ff */
[----:B--2---:R-:W-:-:S05]  /*8880*/  @!P3 HADD2 R56, -R146.H0_H0, -RZ.H0_H0 ;  /* 0xa00000ff9238b230 */ /* 0x004fca0000000900 */
[----:B------:R-:W-:Y:S02]  /*8890*/  PRMT R31, R56, 0x7610, R31 ;  /* 0x00007610381f7816 */ /* 0x000fe4000000001f */
[----:B------:R1:W2:Y:S02]  /*88a0*/  LDL.LU.S16 R56, [R1+0x20] ;  /* 0x0000200001387983 */ /* 0x0002a40000300600 */
[----:B------:R-:W-:Y:S02]  /*88b0*/  @!P3 PRMT R146, R31, 0x5410, RZ ;  /* 0x000054101f92b816 */ /* 0x000fe400000000ff */
[----:B------:R-:W-:Y:S02]  /*88c0*/  ISETP.GE.U32.AND P3, PT, R222, R0, PT ;  /* 0x00000000de00720c */ /* 0x000fe40003f66070 */
[----:B------:R1:W3:Y:S02]  /*88d0*/  LDL.LU.S16 R0, [R1+0x1c] ;  /* 0x00001c0001007983 */ /* 0x0002e40000300600 */
[----:B---3--:R-:W-:-:S05]  /*88e0*/  @!P6 HADD2 R0, -R147.H0_H0, -RZ.H0_H0 ;  /* 0xa00000ff9300e230 */ /* 0x008fca0000000900 */
[----:B------:R-:W-:-:S04]  /*88f0*/  PRMT R29, R0, 0x7610, R29 ;  /* 0x00007610001d7816 */ /* 0x000fc8000000001d */
[----:B------:R-:W-:Y:S02]  /*8900*/  @!P6 PRMT R147, R29, 0x5410, RZ ;  /* 0x000054101d93e816 */ /* 0x000fe400000000ff */
[----:B------:R1:W3:Y:S01]  /*8910*/  LDL.LU.S16 R29, [R1+0x24] ;  /* 0x00002400011d7983 */ /* 0x0002e20000300600 */
[----:B--2---:R-:W-:Y:S01]  /*8920*/  @!P5 HADD2 R56, -R145.H0_H0, -RZ.H0_H0 ;  /* 0xa00000ff9138d230 */ /* 0x004fe20000000900 */
[----:B------:R-:W-:-:S04]  /*8930*/  LOP3.LUT R0, R61, 0xff, RZ, 0xc0, !PT ;  /* 0x000000ff3d007812 */ /* 0x000fc800078ec0ff */
[----:B------:R-:W-:-:S04]  /*8940*/  PRMT R30, R56, 0x7610, R30 ;  /* 0x00007610381e7816 */ /* 0x000fc8000000001e */
[----:B------:R-:W-:Y:S02]  /*8950*/  @!P5 PRMT R145, R30, 0x5410, RZ ;  /* 0x000054101e91d816 */ /* 0x000fe400000000ff */
[----:B------:R-:W-:Y:S02]  /*8960*/  ISETP.GE.U32.AND P5, PT, R222, R0, PT ;  /* 0x00000000de00720c */ /* 0x000fe40003fa6070 */
[----:B------:R-:W-:-:S04]  /*8970*/  SHF.R.U32.HI R0, RZ, 0x18, R61 ;  /* 0x00000018ff007819 */ /* 0x000fc8000001163d */
[----:B------:R-:W-:Y:S02]  /*8980*/  ISETP.GE.U32.AND P6, PT, R222, R0, PT ;  /* 0x00000000de00720c */ /* 0x000fe40003fc6070 */
[----:B------:R-:W-:-:S04]  /*8990*/  SHF.R.U32.HI R0, RZ, 0x10, R61 ;  /* 0x00000010ff007819 */ /* 0x000fc8000001163d */
[----:B------:R-:W-:Y:S01]  /*89a0*/  LOP3.LUT R0, R0, 0xff, RZ, 0xc0, !PT ;  /* 0x000000ff00007812 */ /* 0x000fe200078ec0ff */
[----:B---3--:R-:W-:-:S05]  /*89b0*/  @!P1 HADD2 R29, -R143.H0_H0, -RZ.H0_H0 ;  /* 0xa00000ff8f1d9230 */ /* 0x008fca0000000900 */
[----:B------:R-:W-:-:S04]  /*89c0*/  PRMT R28, R29, 0x7610, R28 ;  /* 0x000076101d1c7816 */ /* 0x000fc8000000001c */
[----:B------:R-:W-:Y:S02]  /*89d0*/  @!P1 PRMT R143, R28, 0x5410, RZ ;  /* 0x000054101c8f9816 */ /* 0x000fe400000000ff */
[----:B------:R1:W2:Y:S01]  /*89e0*/  LDL.LU.S16 R28, [R1+0x2c] ;  /* 0x00002c00011c7983 */ /* 0x0002a20000300600 */
[----:B------:R-:W-:-:S03]  /*89f0*/  ISETP.GE.U32.AND P1, PT, R222, R0, PT ;  /* 0x00000000de00720c */ /* 0x000fc60003f26070 */
[----:B------:R1:W3:Y:S01]  /*8a00*/  LDL.LU.S16 R0, [R1+0x28] ;  /* 0x0000280001007983 */ /* 0x0002e20000300600 */
[----:B--2---:R-:W-:Y:S02]  /*8a10*/  @!P5 HADD2 R28, -R152.H0_H0, -RZ.H0_H0 ;  /* 0xa00000ff981cd230 */ /* 0x004fe40000000900 */
[----:B---3--:R-:W-:-:S03]  /*8a20*/  @!P3 HADD2 R0, -R154.H0_H0, -RZ.H0_H0 ;  /* 0xa00000ff9a00b230 */ /* 0x008fc60000000900 */
[----:B------:R-:W-:Y:S02]  /*8a30*/  PRMT R7, R28, 0x7610, R7 ;  /* 0x000076101c077816 */ /* 0x000fe40000000007 */
[----:B------:R-:W-:Y:S02]  /*8a40*/  PRMT R6, R0, 0x7610, R6 ;  /* 0x0000761000067816 */ /* 0x000fe40000000006 */
[----:B------:R-:W-:Y:S02]  /*8a50*/  LOP3.LUT R0, R63, 0xff, RZ, 0xc0, !PT ;  /* 0x000000ff3f007812 */ /* 0x000fe400078ec0ff */
[----:B------:R-:W-:Y:S02]  /*8a60*/  @!P5 PRMT R152, R7, 0x5410, RZ ;  /* 0x000054100798d816 */ /* 0x000fe400000000ff */
[----:B------:R-:W-:Y:S02]  /*8a70*/  ISETP.GE.U32.AND P5, PT, R222, R0, PT ;  /* 0x00000000de00720c */ /* 0x000fe40003fa6070 */
[----:B------:R1:W2:Y:S01]  /*8a80*/  LDL.LU.S16 R0, [R1+0x30] ;  /* 0x0000300001007983 */ /* 0x0002a20000300600 */
[----:B------:R-:W-:Y:S01]  /*8a90*/  @!P3 PRMT R154, R6, 0x5410, RZ ;  /* 0x00005410069ab816 */ /* 0x000fe200000000ff */
[----:B--2---:R-:W-:-:S05]  /*8aa0*/  @!P1 HADD2 R0, -R158.H0_H0, -RZ.H0_H0 ;  /* 0xa00000ff9e009230 */ /* 0x004fca0000000900 */
[----:B------:R-:W-:Y:S02]  /*8ab0*/  PRMT R5, R0, 0x7610, R5 ;  /* 0x0000761000057816 */ /* 0x000fe40000000005 */
[----:B------:R-:W-:Y:S02]  /*8ac0*/  SHF.R.U32.HI R0, RZ, 0x8, R184 ;  /* 0x00000008ff007819 */ /* 0x000fe400000116b8 */
[----:B------:R1:W5:Y:S02]  /*8ad0*/  LDL.LU R184, [R1+0xd8] ;  /* 0x0000d80001b87983 */ /* 0x0003640000300800 */
[----:B------:R-:W-:Y:S02]  /*8ae0*/  LOP3.LUT R0, R0, 0xffff, RZ, 0xc0, !PT ;  /* 0x0000ffff00007812 */ /* 0x000fe400078ec0ff */
[----:B------:R-:W-:Y:S01]  /*8af0*/  @!P1 PRMT R158, R5, 0x5410, RZ ;  /* 0x00005410059e9816 */ /* 0x000fe200000000ff */
[----:B------:R1:W2:Y:S01]  /*8b00*/  LDL.LU.S16 R6, [R1+0x34] ;  /* 0x0000340001067983 */ /* 0x0002a20000300600 */
[----:B------:R-:W-:-:S03]  /*8b10*/  ISETP.GE.U32.AND P1, PT, R222, R0, PT ;  /* 0x00000000de00720c */ /* 0x000fc60003f26070 */
[----:B------:R1:W3:Y:S01]  /*8b20*/  LDL.LU.S16 R0, [R1+0x38] ;  /* 0x0000380001007983 */ /* 0x0002e20000300600 */
        /* <DEDUP_REMOVED lines=14> */
[----:B---3--:R-:W-:-:S05]  /*8c10*/  @!P4 HADD2 R0, -R155.H0_H0, -RZ.H0_H0 ;  /* 0xa00000ff9b00c230 */ /* 0x008fca0000000900 */
[----:B------:R-:W-:-:S04]  /*8c20*/  PRMT R21, R0, 0x7610, R21 ;  /* 0x0000761000157816 */ /* 0x000fc80000000015 */
[----:B------:R-:W-:Y:S02]  /*8c30*/  @!P4 PRMT R155, R21, 0x5410, RZ ;  /* 0x00005410159bc816 */ /* 0x000fe400000000ff */
[----:B------:R1:W3:Y:S01]  /*8c40*/  LDL.LU.S16 R21, [R1+0x3c] ;  /* 0x00003c0001157983 */ /* 0x0002e20000300600 */
[----:B------:R-:W-:-:S04]  /*8c50*/  SHF.R.U32.HI R0, RZ, 0x8, R207 ;  /* 0x00000008ff007819 */ /* 0x000fc800000116cf */
[----:B------:R-:W-:-:S04]  /*8c60*/  LOP3.LUT R0, R0, 0xffff, RZ, 0xc0, !PT ;  /* 0x0000ffff00007812 */ /* 0x000fc800078ec0ff */
[----:B------:R-:W-:Y:S02]  /*8c70*/  ISETP.GE.U32.AND P4, PT, R222, R0, PT ;  /* 0x00000000de00720c */ /* 0x000fe40003f86070 */
[----:B------:R1:W4:Y:S01]  /*8c80*/  LDL.LU.S16 R0, [R1+0x48] ;  /* 0x0000480001007983 */ /* 0x0003220000300600 */
[----:B---3--:R-:W-:-:S05]  /*8c90*/  @!P1 HADD2 R21, -R153.H0_H0, -RZ.H0_H0 ;  /* 0xa00000ff99159230 */ /* 0x008fca0000000900 */
[----:B------:R-:W-:Y:S02]  /*8ca0*/  PRMT R15, R21, 0x7610, R15 ;  /* 0x00007610150f7816 */ /* 0x000fe4000000000f */
[----:B------:R1:W3:Y:S01]  /*8cb0*/  LDL.LU.S16 R21, [R1+0x44] ;  /* 0x0000440001157983 */ /* 0x0002e20000300600 */
[----:B----4-:R-:W-:Y:S01]  /*8cc0*/  @!P5 HADD2 R0, -R159.H0_H0, -RZ.H0_H0 ;  /* 0xa00000ff9f00d230 */ /* 0x010fe20000000900 */
[----:B------:R-:W-:Y:S02]  /*8cd0*/  IMAD.MOV.U32 R219, RZ, RZ, R226 ;  /* 0x000000ffffdb7224 */ /* 0x000fe400078e00e2 */
[----:B------:R-:W-:Y:S02]  /*8ce0*/  IMAD.MOV.U32 R226, RZ, RZ, R237 ;  /* 0x000000ffffe27224 */ /* 0x000fe400078e00ed */
[----:B------:R-:W-:Y:S01]  /*8cf0*/  PRMT R14, R0, 0x7610, R14 ;  /* 0x00007610000e7816 */ /* 0x000fe2000000000e */
[----:B------:R-:W-:Y:S01]  /*8d00*/  IMAD.MOV.U32 R237, RZ, RZ, R238 ;  /* 0x000000ffffed7224 */ /* 0x000fe200078e00ee */
[----:B------:R-:W-:Y:S01]  /*8d10*/  LOP3.LUT R0, R252, 0xff, RZ, 0xc0, !PT ;  /* 0x000000fffc007812 */ /* 0x000fe200078ec0ff */
[----:B------:R-:W-:-:S02]  /*8d20*/  IMAD.MOV.U32 R218, RZ, RZ, R230 ;  /* 0x000000ffffda7224 */ /* 0x000fc400078e00e6 */
[----:B------:R-:W-:Y:S01]  /*8d30*/  IMAD.MOV.U32 R238, RZ, RZ, R239 ;  /* 0x000000ffffee7224 */ /* 0x000fe200078e00ef */
[----:B------:R-:W-:Y:S01]  /*8d40*/  @!P1 PRMT R153, R15, 0x5410, RZ ;  /* 0x000054100f999816 */ /* 0x000fe200000000ff */
[----:B------:R-:W-:Y:S01]  /*8d50*/  IMAD.MOV.U32 R223, RZ, RZ, R225 ;  /* 0x000000ffffdf7224 */ /* 0x000fe200078e00e1 */
[----:B------:R1:W4:Y:S01]  /*8d60*/  LDL.LU.S16 R15, [R1+0x40] ;  /* 0x00004000010f7983 */ /* 0x0003220000300600 */
[----:B------:R-:W-:Y:S02]  /*8d70*/  IMAD.MOV.U32 R230, RZ, RZ, R231 ;  /* 0x000000ffffe67224 */ /* 0x000fe400078e00e7 */
[----:B------:R-:W-:Y:S01]  /*8d80*/  IMAD.MOV.U32 R239, RZ, RZ, R244 ;  /* 0x000000ffffef7224 */ /* 0x000fe200078e00f4 */
[----:B------:R-:W-:Y:S01]  /*8d90*/  ISETP.GE.U32.AND P1, PT, R222, R0, PT ;  /* 0x00000000de00720c */ /* 0x000fe20003f26070 */
[----:B------:R-:W-:Y:S01]  /*8da0*/  IMAD.MOV.U32 R225, RZ, RZ, R236 ;  /* 0x000000ffffe17224 */ /* 0x000fe200078e00ec */
[----:B------:R1:W4:Y:S01]  /*8db0*/  LDL.LU.S16 R0, [R1+0x4c] ;  /* 0x00004c0001007983 */ /* 0x0003220000300600 */
        /* <DEDUP_REMOVED lines=8> */
[----:B------:R-:W-:Y:S01]  /*8e40*/  IMAD.MOV.U32 R243, RZ, RZ, R16 ;  /* 0x000000fffff37224 */ /* 0x000fe200078e0010 */
[----:B------:R1:W5:Y:S01]  /*8e50*/  LDL.LU R182, [R1+0xd0] ;  /* 0x0000d00001b67983 */ /* 0x0003620000300800 */
[----:B------:R-:W-:Y:S02]  /*8e60*/  IMAD.MOV.U32 R250, RZ, RZ, R181 ;  /* 0x000000fffffa7224 */ /* 0x000fe400078e00b5 */
[----:B------:R-:W-:Y:S01]  /*8e70*/  IMAD.MOV.U32 R16, RZ, RZ, R176 ;  /* 0x000000ffff107224 */ /* 0x000fe200078e00b0 */
[----:B------:R1:W5:Y:S04]  /*8e80*/  LDL.LU R181, [R1+0xcc] ;  /* 0x0000cc0001b57983 */ /* 0x0003680000300800 */
[----:B------:R1:W5:Y:S01]  /*8e90*/  LDL.LU R176, [R1+0xc8] ;  /* 0x0000c80001b07983 */ /* 0x0003620000300800 */
[----:B---3--:R-:W-:-:S05]  /*8ea0*/  @!P2 HADD2 R21, -R157.H0_H0, -RZ.H0_H0 ;  /* 0xa00000ff9d15a230 */ /* 0x008fca0000000900 */
[----:B------:R-:W-:Y:S02]  /*8eb0*/  PRMT R13, R21, 0x7610, R13 ;  /* 0x00007610150d7816 */ /* 0x000fe4000000000d */
[----:B------:R1:W3:Y:S01]  /*8ec0*/  LDL.LU.S16 R21, [R1+0x50] ;  /* 0x0000500001157983 */ /* 0x0002e20000300600 */
[----:B--2---:R-:W-:Y:S01]  /*8ed0*/  @!P6 HADD2 R6, -R156.H0_H0, -RZ.H0_H0 ;  /* 0xa00000ff9c06e230 */ /* 0x004fe20000000900 */
[----:B------:R-:W-:Y:S02]  /*8ee0*/  LOP3.LUT R7, R22, 0xffff, RZ, 0xc0, !PT ;  /* 0x0000ffff16077812 */ /* 0x000fe400078ec0ff */
[----:B------:R1:W2:Y:S02]  /*8ef0*/  LDL.LU.S16 R29, [R1+0x68] ;  /* 0x00006800011d7983 */ /* 0x0002a40000300600 */
[----:B------:R-:W-:Y:S02]  /*8f00*/  PRMT R4, R6, 0x7610, R4 ;  /* 0x0000761006047816 */ /* 0x000fe40000000004 */
[----:B------:R1:W2:Y:S01]  /*8f10*/  LDL.LU.S16 R28, [R1+0x64] ;  /* 0x00006400011c7983 */ /* 0x0002a20000300600 */
[----:B------:R-:W-:-:S02]  /*8f20*/  LOP3.LUT R6, R22, 0xff, RZ, 0xc0, !PT ;  /* 0x000000ff16067812 */ /* 0x000fc400078ec0ff */
[----:B------:R-:W-:Y:S01]  /*8f30*/  @!P6 PRMT R156, R4, 0x5410, RZ ;  /* 0x00005410049ce816 */ /* 0x000fe200000000ff */
[----:B------:R1:W2:Y:S01]  /*8f40*/  LDL.LU.S16 R23, [R1+0x60] ;  /* 0x0000600001177983 */ /* 0x0002a20000300600 */
[--C-:B------:R-:W-:Y:S02]  /*8f50*/  SHF.R.U32.HI R5, RZ, 0x10, R22.reuse ;  /* 0x00000010ff057819 */ /* 0x100fe40000011616 */
[----:B------:R-:W-:Y:S02]  /*8f60*/  SHF.R.U32.HI R4, RZ, 0x18, R22 ;  /* 0x00000018ff047819 */ /* 0x000fe40000011616 */
[----:B------:R1:W2:Y:S01]  /*8f70*/  LDL.LU.S16 R22, [R1+0x58] ;  /* 0x0000580001167983 */ /* 0x0002a20000300600 */
[----:B------:R-:W-:Y:S01]  /*8f80*/  ISETP.GE.U32.AND P3, PT, R222, R62, PT ;  /* 0x0000003ede00720c */ /* 0x000fe20003f66070 */
[----:B----4-:R-:W-:Y:S02]  /*8f90*/  @!P4 HADD2 R0, -R142.H0_H0, -RZ.H0_H0 ;  /* 0xa00000ff8e00c230 */ /* 0x010fe40000000900 */
[----:B---3--:R-:W-:-:S05]  /*8fa0*/  @!P1 HADD2 R21, -R141.H0_H0, -RZ.H0_H0 ;  /* 0xa00000ff8d159230 */ /* 0x008fca0000000900 */
[----:B------:R-:W-:Y:S02]  /*8fb0*/  PRMT R10, R21, 0x7610, R10 ;  /* 0x00007610150a7816 */ /* 0x000fe4000000000a */
[----:B------:R1:W3:Y:S03]  /*8fc0*/  LDL.LU.S16 R21, [R1+0x54] ;  /* 0x0000540001157983 */ /* 0x0002e60000300600 */
[----:B------:R-:W-:Y:S01]  /*8fd0*/  @!P3 HADD2 R15, -R144.H0_H0, -RZ.H0_H0 ;  /* 0xa00000ff900fb230 */ /* 0x000fe20000000900 */
[----:B------:R-:W-:Y:S02]  /*8fe0*/  @!P2 PRMT R157, R13, 0x5410, RZ ;  /* 0x000054100d9da816 */ /* 0x000fe400000000ff */
[----:B------:R-:W-:Y:S02]  /*8ff0*/  PRMT R11, R0, 0x7610, R11 ;  /* 0x00007610000b7816 */ /* 0x000fe4000000000b */
[----:B------:R-:W-:-:S02]  /*9000*/  PRMT R12, R15, 0x7610, R12 ;  /* 0x000076100f0c7816 */ /* 0x000fc4000000000c */
[----:B------:R-:W-:Y:S02]  /*9010*/  ISETP.GE.U32.AND P2, PT, R222, R4, PT ;  /* 0x00000004de00720c */ /* 0x000fe40003f46070 */
[----:B------:R-:W-:Y:S02]  /*9020*/  LOP3.LUT R0, R5, 0xff, RZ, 0xc0, !PT ;  /* 0x000000ff05007812 */ /* 0x000fe400078ec0ff */
[----:B------:R-:W-:Y:S02]  /*9030*/  SHF.R.U32.HI R4, RZ, 0x8, R7 ;  /* 0x00000008ff047819 */ /* 0x000fe40000011607 */
[----:B------:R-:W-:Y:S02]  /*9040*/  @!P3 PRMT R144, R12, 0x5410, RZ ;  /* 0x000054100c90b816 */ /* 0x000fe400000000ff */
[----:B------:R-:W-:Y:S02]  /*9050*/  ISETP.GE.U32.AND P3, PT, R222, R0, PT ;  /* 0x00000000de00720c */ /* 0x000fe40003f66070 */
[----:B------:R-:W-:Y:S01]  /*9060*/  LOP3.LUT R0, R4, 0xffff, RZ, 0xc0, !PT ;  /* 0x0000ffff04007812 */ /* 0x000fe200078ec0ff */
[----:B------:R-:W-:Y:S01]  /*9070*/  HMMA.16816.F32 R128, R96, R132, R128 ;  /* 0x000000846080723c */ /* 0x000fe20000001880 */
[----:B------:R-:W-:-:S02]  /*9080*/  @!P4 PRMT R142, R11, 0x5410, RZ ;  /* 0x000054100b8ec816 */ /* 0x000fc400000000ff */
[----:B------:R-:W-:-:S05]  /*9090*/  ISETP.GE.U32.AND P4, PT, R222, R0, PT ;  /* 0x00000000de00720c */ /* 0x000fca0003f86070 */
[C---:B------:R-:W-:Y:S01]  /*90a0*/  HMMA.16816.F32 R132, R96.reuse, R134, R48 ;  /* 0x000000866084723c */ /* 0x040fe20000001830 */
[----:B------:R-:W4:Y:S01]  /*90b0*/  LDSM.16.MT88.4 R48, [R178+0xf800] ;  /* 0x00f80000b230783b */ /* 0x000f220000004200 */
[----:B------:R-:W-:Y:S01]  /*90c0*/  @!P5 PRMT R159, R14, 0x5410, RZ ;  /* 0x000054100e9fd816 */ /* 0x000fe200000000ff */
[----:B------:R-:W-:Y:S01]  /*90d0*/  FADD.FTZ R5, R219, R218 ;  /* 0x000000dadb057221 */ /* 0x000fe20000010000 */
[C---:B------:R-:W-:Y:S01]  /*90e0*/  ISETP.GE.U32.AND P5, PT, R222.reuse, R6, PT ;  /* 0x00000006de00720c */ /* 0x040fe20003fa6070 */
[----:B------:R-:W-:Y:S01]  /*90f0*/  FADD.FTZ R6, R221, R220 ;  /* 0x000000dcdd067221 */ /* 0x000fe20000010000 */
[----:B------:R-:W-:Y:S01]  /*9100*/  ISETP.GE.U32.AND P6, PT, R222, R206, PT ;  /* 0x000000cede00720c */ /* 0x000fe20003fc6070 */
[--C-:B------:R-:W-:Y:S01]  /*9110*/  FADD.FTZ R0, R223, R5.reuse ;  /* 0x00000005df007221 */ /* 0x100fe20000010000 */
[----:B--2---:R-:W-:Y:S01]  /*9120*/  @!P4 HADD2 R23, -R18.H0_H0, -RZ.H0_H0 ;  /* 0xa00000ff1217c230 */ /* 0x004fe20000000900 */
[----:B------:R-:W-:Y:S01]  /*9130*/  FADD.FTZ R4, R224, R6 ;  /* 0x00000006e0047221 */ /* 0x000fe20000010000 */
[----:B------:R-:W-:Y:S01]  /*9140*/  @!P1 PRMT R141, R10, 0x5410, RZ ;  /* 0x000054100a8d9816 */ /* 0x000fe200000000ff */
[----:B------:R-:W-:Y:S01]  /*9150*/  FADD.FTZ R0, R225, R0 ;  /* 0x00000000e1007221 */ /* 0x000fe20000010000 */
[----:B------:R-:W-:Y:S01]  /*9160*/  HMMA.16816.F32 R120, R96, R124, R120 ;  /* 0x0000007c6078723c */ /* 0x000fe20000001878 */
[----:B------:R-:W-:Y:S01]  /*9170*/  FADD.FTZ R4, R226, R4 ;  /* 0x00000004e2047221 */ /* 0x000fe20000010000 */
[----:B------:R-:W-:Y:S01]  /*9180*/  PRMT R5, R23, 0x7610, R5 ;  /* 0x0000761017057816 */ /* 0x000fe20000000005 */
[----:B------:R-:W-:Y:S01]  /*9190*/  FADD.FTZ R0, R229, R0 ;  /* 0x00000000e5007221 */ /* 0x000fe20000010000 */
[----:B------:R-:W-:Y:S01]  /*91a0*/  LDSM.16.MT88.4 R12, [R179+0x11800] ;  /* 0x01180000b30c783b */ /* 0x000fe20000004200 */
[----:B------:R-:W-:Y:S01]  /*91b0*/  FADD.FTZ R4, R230, R4 ;  /* 0x00000004e6047221 */ /* 0x000fe20000010000 */
[C---:B------:R-:W-:Y:S01]  /*91c0*/  LEA R10, P1, R228.reuse, c[0x0][0x1f8], 0x1 ;  /* 0x00007e00e40a7a11 */ /* 0x040fe200078208ff */
[----:B------:R-:W-:Y:S01]  /*91d0*/  FADD.FTZ R0, R231, R0 ;  /* 0x00000000e7007221 */ /* 0x000fe20000010000 */
[----:B------:R-:W-:Y:S01]  /*91e0*/  @!P4 PRMT R18, R5, 0x5410, RZ ;  /* 0x000054100512c816 */ /* 0x000fe200000000ff */
[----:B------:R-:W-:Y:S01]  /*91f0*/  IMAD.MOV.U32 R5, RZ, RZ, c[0x0][0x228] ;  /* 0x00008a00ff057624 */ /* 0x000fe200078e00ff */
[----:B------:R-:W-:Y:S01]  /*9200*/  LEA.HI.X R11, R228, c[0x0][0x1fc], R227, 0x1, P1 ;  /* 0x00007f00e40b7a11 */ /* 0x000fe200008f0ce3 */
[----:B------:R-:W-:Y:S01]  /*9210*/  FADD.FTZ R0, R237, R0 ;  /* 0x00000000ed007221 */ /* 0x000fe20000010000 */
[----:B------:R-:W-:Y:S01]  /*9220*/  @!P6 HADD2 R29, -R140.H0_H0, -RZ.H0_H0 ;  /* 0xa00000ff8c1de230 */ /* 0x000fe20000000900 */
[----:B------:R-:W-:-:S02]  /*9230*/  IMAD.SHL.U32 R5, R5, 0x8, RZ ;  /* 0x0000000805057824 */ /* 0x000fc400078e00ff */
[----:B------:R-:W-:Y:S02]  /*9240*/  FADD.FTZ R0, R239, R0 ;  /* 0x00000000ef007221 */ /* 0x000fe40000010000 */
[----:B------:R-:W-:Y:S01]  /*9250*/  PRMT R9, R29, 0x7610, R9 ;  /* 0x000076101d097816 */ /* 0x000fe20000000009 */
[----:B------:R-:W-:Y:S01]  /*9260*/  @!P5 HADD2 R28, -R19.H0_H0, -RZ.H0_H0 ;  /* 0xa00000ff131cd230 */ /* 0x000fe20000000900 */
[----:B------:R-:W-:Y:S01]  /*9270*/  FADD.FTZ R0, R245, R0 ;  /* 0x00000000f5007221 */ /* 0x000fe20000010000 */
[----:B------:R-:W-:Y:S01]  /*9280*/  STG.E.U16 [R10.64], R152 ;  /* 0x000000980a007986 */ /* 0x000fe2000c101512 */
[----:B------:R-:W-:-:S03]  /*9290*/  @!P6 PRMT R140, R9, 0x5410, RZ ;  /* 0x00005410098ce816 */ /* 0x000fc600000000ff */
[----:B------:R-:W-:Y:S01]  /*92a0*/  STG.E.U16 [R10.64+0x2], R154 ;  /* 0x0000029a0a007986 */ /* 0x000fe2000c101512 */
[----:B------:R-:W-:Y:S01]  /*92b0*/  FADD.FTZ R0, R247, R0 ;  /* 0x00000000f7007221 */ /* 0x000fe20000010000 */
[----:B------:R-:W-:Y:S01]  /*92c0*/  HMMA.16816.F32 R124, R96, R126, R44 ;  /* 0x0000007e607c723c */ /* 0x000fe2000000182c */
[----:B------:R-:W-:Y:S02]  /*92d0*/  PRMT R8, R28, 0x7610, R8 ;  /* 0x000076101c087816 */ /* 0x000fe40000000008 */
[----:B------:R-:W-:Y:S02]  /*92e0*/  FADD.FTZ R0, R249, R0 ;  /* 0x00000000f9007221 */ /* 0x000fe40000010000 */
[----:B------:R-:W-:-:S03]  /*92f0*/  @!P5 PRMT R19, R8, 0x5410, RZ ;  /* 0x000054100813d816 */ /* 0x000fc600000000ff */
[----:B----4-:R-:W-:Y:S01]  /*9300*/  HMMA.16816.F32 R44, R96, R48, R68 ;  /* 0x00000030602c723c */ /* 0x010fe20000001844 */
[----:B------:R-:W-:-:S07]  /*9310*/  FADD.FTZ R0, R251, R0 ;  /* 0x00000000fb007221 */ /* 0x000fce0000010000 */
[C---:B------:R-:W-:Y:S08]  /*9320*/  HMMA.16816.F32 R60, R96.reuse, R64, R84 ;  /* 0x00000040603c723c */ /* 0x040ff00000001854 */
[C---:B------:R-:W-:Y:S01]  /*9330*/  HMMA.16816.F32 R48, R96.reuse, R50, R72 ;  /* 0x000000326030723c */ /* 0x040fe20000001848 */
[----:B------:R-:W2:Y:S07]  /*9340*/  LDSM.16.MT88.4 R72, [R177+0x11800] ;  /* 0x01180000b148783b */ /* 0x000eae0000004200 */
[C---:B------:R-:W-:Y:S01]  /*9350*/  HMMA.16816.F32 R56, R96.reuse, R58, R80 ;  /* 0x0000003a6038723c */ /* 0x040fe20000001850 */
[----:B------:R-:W4:Y:S07]  /*9360*/  LDSM.16.MT88.4 R80, [R178+0x11800] ;  /* 0x01180000b250783b */ /* 0x000f2e0000004200 */
[----:B------:R-:W-:Y:S01]  /*9370*/  HMMA.16816.F32 R64, R96, R66, R88 ;  /* 0x000000426040723c */ /* 0x000fe20000001858 */
[----:B------:R-:W1:Y:S01]  /*9380*/  LDSM.16.MT88.4 R88, [R180+0x11800] ;  /* 0x01180000b458783b */ /* 0x000e620000004200 */
[----:B------:R-:W-:Y:S01]  /*9390*/  FADD.FTZ R0, R233, R0 ;  /* 0x00000000e9007221 */ /* 0x000fe20000010000 */
[----:B------:R-:W-:-:S03]  /*93a0*/  @!P3 HADD2 R22, -R17.H0_H0, -RZ.H0_H0 ;  /* 0xa00000ff1116b230 */ /* 0x000fc60000000900 */
[----:B------:R-:W-:Y:S02]  /*93b0*/  FADD.FTZ R0, R235, R0 ;  /* 0x00000000eb007221 */ /* 0x000fe40000010000 */
[----:B------:R-:W-:Y:S02]  /*93c0*/  PRMT R7, R22, 0x7610, R7 ;  /* 0x0000761016077816 */ /* 0x000fe40000000007 */
[----:B------:R-:W-:Y:S02]  /*93d0*/  FADD.FTZ R0, R241, R0 ;  /* 0x00000000f1007221 */ /* 0x000fe40000010000 */
[----:B------:R-:W-:Y:S02]  /*93e0*/  @!P3 PRMT R17, R7, 0x5410, RZ ;  /* 0x000054100711b816 */ /* 0x000fe400000000ff */
[----:B------:R-:W-:-:S05]  /*93f0*/  FADD.FTZ R0, R243, R0 ;  /* 0x00000000f3007221 */ /* 0x000fca0000010000 */
[----:B------:R-:W-:Y:S01]  /*9400*/  STL [R1+0x6c], R0 ;  /* 0x00006c0001007387 */ /* 0x000fe20000100800 */
[----:B------:R-:W-:Y:S01]  /*9410*/  IADD3 R206, P1, R10, -0x80, RZ ;  /* 0xffffff800ace7810 */ /* 0x000fe20007f3e0ff */
[C---:B--2---:R-:W-:Y:S08]  /*9420*/  HMMA.16816.F32 R68, R96.reuse, R72, R92 ;  /* 0x000000486044723c */ /* 0x044ff0000000185c */
[C---:B----4-:R-:W-:Y:S08]  /*9430*/  HMMA.16816.F32 R76, R96.reuse, R80, R160 ;  /* 0x00000050604c723c */ /* 0x050ff000000018a0 */
[C---:B-1----:R-:W-:Y:S08]  /*9440*/  HMMA.16816.F32 R84, R96.reuse, R88, R168 ;  /* 0x000000586054723c */ /* 0x042ff000000018a8 */
[C---:B------:R-:W-:Y:S08]  /*9450*/  HMMA.16816.F32 R72, R96.reuse, R74, R148 ;  /* 0x0000004a6048723c */ /* 0x040ff00000001894 */
[C---:B------:R-:W-:Y:S08]  /*9460*/  HMMA.16816.F32 R80, R96.reuse, R82, R164 ;  /* 0x000000526050723c */ /* 0x040ff000000018a4 */
[C---:B------:R-:W-:Y:S08]  /*9470*/  HMMA.16816.F32 R88, R96.reuse, R90, R172 ;  /* 0x0000005a6058723c */ /* 0x040ff000000018ac */
[C---:B------:R-:W-:Y:S08]  /*9480*/  HMMA.16816.F32 R92, R96.reuse, R12, R208 ;  /* 0x0000000c605c723c */ /* 0x040ff000000018d0 */
[----:B------:R-:W-:Y:S01]  /*9490*/  HMMA.16816.F32 R96, R96, R14, R32 ;  /* 0x0000000e6060723c */ /* 0x000fe20000001820 */
[----:B---3--:R-:W-:-:S05]  /*94a0*/  @!P2 HADD2 R21, -R2.H0_H0, -RZ.H0_H0 ;  /* 0xa00000ff0215a230 */ /* 0x008fca0000000900 */
        /* <DEDUP_REMOVED lines=38> */
[----:B------:R1:W-:Y:S04]  /*9710*/  STG.E.U16 [R4.64+0x72], R2 ;  /* 0x0000720204007986 */ /* 0x0003e8000c101512 */
[----:B------:R2:W-:Y:S01]  /*9720*/  STG.E.U16 [R4.64+0x70], R17 ;  /* 0x0000701104007986 */ /* 0x0005e2000c101512 */
[----:B-1----:R-:W-:-:S04]  /*9730*/  FADD.FTZ R2, R234, R6 ;  /* 0x00000006ea027221 */ /* 0x002fc80000010000 */
[----:B------:R-:W-:-:S04]  /*9740*/  FADD.FTZ R2, R240, R2 ;  /* 0x00000002f0027221 */ /* 0x000fc80000010000 */
[----:B------:R-:W-:-:S04]  /*9750*/  FADD.FTZ R2, R242, R2 ;  /* 0x00000002f2027221 */ /* 0x000fc80000010000 */
[----:B------:R-:W-:-:S05]  /*9760*/  FADD.FTZ R102, R16, R2 ;  /* 0x0000000210667221 */ /* 0x000fca0000010000 */
[----:B------:R2:W-:Y:S01]  /*9770*/  STL [R1+0x68], R102 ;  /* 0x0000686601007387 */ /* 0x0005e20000100800 */
[----:B------:R-:W-:Y:S01]  /*9780*/  IADD3.X R103, R11, -0x1, RZ, P1, !PT ;  /* 0xffffffff0b677810 */ /* 0x000fe20000ffe4ff */
[----:B------:R-:W-:Y:S05]  /*9790*/  @!P0 BRA `(.L_x_1200) ;  /* 0x0000645000008947 */ /* 0x000fea0003800000 */
[----:B------:R-:W3:Y:S01]  /*97a0*/  LDL R243, [R1+0x80] ;  /* 0x0000800001f37983 */ /* 0x000ee20000100800 */
[----:B------:R-:W-:-:S04]  /*97b0*/  DEPBAR.LE SB0, 0x0 ;  /* 0x000080000000791a */ /* 0x000fc80000000000 */
[----:B------:R-:W4:Y:S04]  /*97c0*/  LDL.64 R232, [R1+0x78] ;  /* 0x0000780001e87983 */ /* 0x000f280000100a00 */
[----:B--2---:R-:W2:Y:S04]  /*97d0*/  LDL R16, [R1+0x90] ;  /* 0x0000900001107983 */ /* 0x004ea80000100800 */
[----:B------:R-:W2:Y:S01]  /*97e0*/  LDL.64 R240, [R1+0xa8] ;  /* 0x0000a80001f07983 */ /* 0x000ea20000100a00 */
[----:B------:R-:W-:Y:S01]  /*97f0*/  UIADD3 UR24, UR8, -0x2, URZ ;  /* 0xfffffffe08187890 */ /* 0x000fe2000fffe03f */
[----:B---3--:R-:W-:-:S02]  /*9800*/  IMAD.MOV.U32 R235, RZ, RZ, R243 ;  /* 0x000000ffffeb7224 */ /* 0x008fc400078e00f3 */
[----:B------:R-:W3:Y:S01]  /*9810*/  LDL.64 R242, [R1+0xb8] ;  /* 0x0000b80001f27983 */ /* 0x000ee20000100a00 */
[----:B----4-:R-:W-:-:S03]  /*9820*/  ISETP.GE.AND P4, PT, R232, c[0x0][0x220], PT ;  /* 0x00008800e8007a0c */ /* 0x010fc60003f86270 */
[----:B------:R-:W-:Y:S01]  /*9830*/  BAR.SYNC.DEFER_BLOCKING 0x0 ;  /* 0x0000000000007b1d */ /* 0x000fe20000010000 */
[----:B------:R-:W-:Y:S02]  /*9840*/  ISETP.GE.AND P3, PT, R235, c[0x0][0x220], PT ;  /* 0x00008800eb007a0c */ /* 0x000fe40003f66270 */
[----:B--2---:R-:W-:Y:S01]  /*9850*/  ISETP.GE.AND P2, PT, R16, c[0x0][0x220], PT ;  /* 0x0000880010007a0c */ /* 0x004fe20003f46270 */
[----:B------:R-:W-:Y:S01]  /*9860*/  USHF.R.S32.HI UR5, URZ, 0x1f, UR24 ;  /* 0x0000001f3f057899 */ /* 0x000fe20008011418 */
[----:B------:R-:W-:Y:S01]  /*9870*/  IMAD.U32 R0, RZ, RZ, UR24 ;  /* 0x00000018ff007e24 */ /* 0x000fe2000f8e00ff */
[----:B------:R-:W-:Y:S01]  /*9880*/  UIMAD UR4, UR6, UR24, URZ ;  /* 0x00000018060472a4 */ /* 0x000fe2000f8e023f */
[----:B------:R-:W-:-:S03]  /*9890*/  IMAD.MOV.U32 R5, RZ, RZ, R241 ;  /* 0x000000ffff057224 */ /* 0x000fc600078e00f1 */
[----:B------:R-:W-:Y:S01]  /*98a0*/  UIMAD UR4, UR5, UR7, UR4 ;  /* 0x00000007050472a4 */ /* 0x000fe2000f8e0204 */
[----:B------:R-:W-:Y:S01]  /*98b0*/  @P4 STS.128 [R199+0xc000], RZ ;  /* 0x00c000ffc7004388 */ /* 0x000fe20000000c00 */
[----:B---3--:R-:W-:-:S04]  /*98c0*/  IMAD.MOV.U32 R4, RZ, RZ, R242 ;  /* 0x000000ffff047224 */ /* 0x008fc800078e00f2 */
        /* <DEDUP_REMOVED lines=14> */
[C---:B------:R-:W-:Y:S02]  /*99b0*/  @!P4 LEA R24, P6, R2.reuse, c[0x0][0x170], 0x1 ;  /* 0x00005c000218ca11 */ /* 0x040fe400078c08ff */
[C---:B------:R-:W-:Y:S02]  /*99c0*/  @!P3 LEA R22, P1, R2.reuse, c[0x0][0x170], 0x1 ;  /* 0x00005c000216ba11 */ /* 0x040fe400078208ff */
[----:B------:R-:W-:-:S02]  /*99d0*/  @!P2 LEA R20, P0, R2, c[0x0][0x170], 0x1 ;  /* 0x00005c000214aa11 */ /* 0x000fc400078008ff */
[C---:B------:R-:W-:Y:S01]  /*99e0*/  IADD3 R0, P5, R2.reuse, UR12, RZ ;  /* 0x0000000c02007c10 */ /* 0x040fe2000ffbe0ff */
[----:B------:R-:W-:Y:S01]  /*99f0*/  @P3 STS.128 [R199+0xe000], RZ ;  /* 0x00e000ffc7003388 */ /* 0x000fe20000000c00 */
[C-C-:B------:R-:W-:Y:S02]  /*9a00*/  @!P4 LEA.HI.X R25, R2.reuse, c[0x0][0x174], R4.reuse, 0x1, P6 ;  /* 0x00005d000219ca11 */ /* 0x140fe400030f0c04 */
[C-C-:B------:R-:W-:Y:S01]  /*9a10*/  @!P3 LEA.HI.X R23, R2.reuse, c[0x0][0x174], R4.reuse, 0x1, P1 ;  /* 0x00005d000217ba11 */ /* 0x140fe200008f0c04 */
[----:B------:R-:W-:Y:S01]  /*9a20*/  @!PT LDS RZ, [RZ] ;  /* 0x00000000fffff984 */ /* 0x000fe20000000800 */
[----:B------:R-:W-:Y:S01]  /*9a30*/  @!PT LDS RZ, [RZ] ;  /* 0x00000000fffff984 */ /* 0x000fe20000000800 */
[----:B------:R-:W-:Y:S01]  /*9a40*/  @!PT LDS RZ, [RZ] ;  /* 0x00000000fffff984 */ /* 0x000fe20000000800 */
[----:B------:R1:W-:Y:S01]  /*9a50*/  @!P3 LDGSTS.E.BYPASS.LTC128B.128 [R199+0xe000], [R28.64+0x80] ;  /* 0x0e0000801cc7bfae */ /* 0x0003e2000b901d52 */
[----:B------:R-:W-:Y:S02]  /*9a60*/  @!P2 LEA.HI.X R21, R2, c[0x0][0x174], R4, 0x1, P0 ;  /* 0x00005d000215aa11 */ /* 0x000fe400000f0c04 */
        /* <DEDUP_REMOVED lines=8> */
[C---:B------:R-:W-:Y:S02]  /*9af0*/  @!P2 LEA R14, P0, R0.reuse, c[0x0][0x170], 0x1 ;  /* 0x00005c00000eaa11 */ /* 0x040fe400078008ff */
[C---:B------:R-:W-:Y:S01]  /*9b00*/  IADD3 R2, P5, R0.reuse, UR12, RZ ;  /* 0x0000000c00027c10 */ /* 0x040fe2000ffbe0ff */
[----:B------:R-:W-:Y:S01]  /*9b10*/  @P4 STS.128 [R199+0xc800], RZ ;  /* 0x00c800ffc7004388 */ /* 0x000fe20000000c00 */
[C-C-:B------:R-:W-:Y:S02]  /*9b20*/  @!P4 LEA.HI.X R19, R0.reuse, c[0x0][0x174], R4.reuse, 0x1, P6 ;  /* 0x00005d000013ca11 */ /* 0x140fe400030f0c04 */
[C-C-:B------:R-:W-:Y:S01]  /*9b30*/  @!P3 LEA.HI.X R17, R0.reuse, c[0x0][0x174], R4.reuse, 0x1, P1 ;  /* 0x00005d000011ba11 */ /* 0x140fe200008f0c04 */
[----:B------:R-:W-:Y:S01]  /*9b40*/  @!PT LDS RZ, [RZ] ;  /* 0x00000000fffff984 */ /* 0x000fe20000000800 */
[----:B------:R-:W-:Y:S01]  /*9b50*/  @!PT LDS RZ, [RZ] ;  /* 0x00000000fffff984 */ /* 0x000fe20000000800 */
[----:B------:R-:W-:Y:S01]  /*9b60*/  @!PT LDS RZ, [RZ] ;  /* 0x00000000fffff984 */ /* 0x000fe20000000800 */
[----:B------:R2:W-:Y:S01]  /*9b70*/  @!P4 LDGSTS.E.BYPASS.LTC128B.128 [R199+0xc800], [R24.64] ;  /* 0x0c80000018c7cfae */ /* 0x0005e2000b901d52 */
[----:B------:R-:W-:-:S02]  /*9b80*/  @!P2 LEA.HI.X R15, R0, c[0x0][0x174], R4, 0x1, P0 ;  /* 0x00005d00000faa11 */ /* 0x000fc400000f0c04 */
[----:B------:R-:W-:Y:S01]  /*9b90*/  IADD3.X R4, R4, UR10, RZ, P5, !PT ;  /* 0x0000000a04047c10 */ /* 0x000fe2000affe4ff */
[----:B------:R-:W-:Y:S01]  /*9ba0*/  @P3 STS.128 [R199+0xe800], RZ ;  /* 0x00e800ffc7003388 */ /* 0x000fe20000000c00 */
[----:B------:R-:W-:-:S03]  /*9bb0*/  @!P4 LEA R12, P5, R2, c[0x0][0x170], 0x1 ;  /* 0x00005c00020cca11 */ /* 0x000fc600078a08ff */
[----:B------:R-:W-:Y:S01]  /*9bc0*/  @!PT LDS RZ, [RZ] ;  /* 0x00000000fffff984 */ /* 0x000fe20000000800 */
[----:B------:R-:W-:Y:S01]  /*9bd0*/  @!PT LDS RZ, [RZ] ;  /* 0x00000000fffff984 */ /* 0x000fe20000000800 */
[----:B------:R-:W-:Y:S01]  /*9be0*/  @!PT LDS RZ, [RZ] ;  /* 0x00000000fffff984 */ /* 0x000fe20000000800 */
[----:B------:R3:W-:Y:S01]  /*9bf0*/  @!P3 LDGSTS.E.BYPASS.LTC128B.128 [R199+0xe800], [R22.64+0x80] ;  /* 0x0e80008016c7bfae */ /* 0x0007e2000b901d52 */
[----:B------:R-:W-:-:S03]  /*9c00*/  @!P3 LEA R8, P1, R2, c[0x0][0x170], 0x1 ;  /* 0x00005c000208ba11 */ /* 0x000fc600078208ff */
[----:B------:R-:W-:Y:S01]  /*9c10*/  @P2 STS.128 [R199+0x10800], RZ ;  /* 0x010800ffc7002388 */ /* 0x000fe20000000c00 */
[----:B------:R-:W-:-:S03]  /*9c20*/  @!P2 LEA R6, P0, R2, c[0x0][0x170], 0x1 ;  /* 0x00005c000206aa11 */ /* 0x000fc600078008ff */
[----:B------:R-:W-:Y:S01]  /*9c30*/  @!PT LDS RZ, [RZ] ;  /* 0x00000000fffff984 */ /* 0x000fe20000000800 */
[----:B------:R-:W-:Y:S01]  /*9c40*/  @!PT LDS RZ, [RZ] ;  /* 0x00000000fffff984 */ /* 0x000fe20000000800 */
[----:B------:R-:W-:Y:S01]  /*9c50*/  @!PT LDS RZ, [RZ] ;  /* 0x00000000fffff984 */ /* 0x000fe20000000800 */
[----:B------:R3:W-:Y:S01]  /*9c60*/  @!P2 LDGSTS.E.BYPASS.LTC128B.128 [R199+0x10800], [R20.64+0x100] ;  /* 0x1080010014c7afae */ /* 0x0007e2000b901d52 */
[----:B------:R-:W-:-:S03]  /*9c70*/  @!P4 LEA.HI.X R13, R2, c[0x0][0x174], R4, 0x1, P5 ;  /* 0x00005d00020dca11 */ /* 0x000fc600028f0c04 */
[----:B------:R-:W-:Y:S01]  /*9c80*/  @P4 STS.128 [R199+0xd000], RZ ;  /* 0x00d000ffc7004388 */ /* 0x000fe20000000c00 */
[----:B------:R-:W-:-:S03]  /*9c90*/  @!P3 LEA.HI.X R9, R2, c[0x0][0x174], R4, 0x1, P1 ;  /* 0x00005d000209ba11 */ /* 0x000fc600008f0c04 */
[----:B------:R-:W-:Y:S01]  /*9ca0*/  @!PT LDS RZ, [RZ] ;  /* 0x00000000fffff984 */ /* 0x000fe20000000800 */
[----:B------:R-:W-:Y:S01]  /*9cb0*/  @!PT LDS RZ, [RZ] ;  /* 0x00000000fffff984 */ /* 0x000fe20000000800 */
[----:B------:R-:W-:Y:S01]  /*9cc0*/  @!PT LDS RZ, [RZ] ;  /* 0x00000000fffff984 */ /* 0x000fe20000000800 */
[----:B------:R4:W-:Y:S04]  /*9cd0*/  @!P4 LDGSTS.E.BYPASS.LTC128B.128 [R199+0xd000], [R18.64] ;  /* 0x0d00000012c7cfae */ /* 0x0009e8000b901d52 */
        /* <DEDUP_REMOVED lines=26> */
[----:B---3-5:R-:W-:Y:S04]  /*9e80*/  LDSM.16.M88.4 R20, [R176+0x6000] ;  /* 0x00600000b014783b */ /* 0x028fe80000000200 */
[----:B--2---:R-:W-:Y:S04]  /*9e90*/  LDSM.16.M88.4 R24, [R176+0x6800] ;  /* 0x00680000b018783b */ /* 0x004fe80000000200 */
[----:B------:R-:W-:Y:S04]  /*9ea0*/  LDSM.16.M88.4 R136, [R176+0x7000] ;  /* 0x00700000b088783b */ /* 0x000fe80000000200 */
[----:B------:R-:W-:Y:S04]  /*9eb0*/  LDSM.16.M88.4 R32, [R176+0x7800] ;  /* 0x00780000b020783b */ /* 0x000fe80000000200 */
[----:B-1----:R-:W-:Y:S04]  /*9ec0*/  LDSM.16.M88.4 R12, [R184] ;  /* 0x00000000b80c783b */ /* 0x002fe80000000200 */
[----:B------:R-:W-:Y:S04]  /*9ed0*/  LDSM.16.M88.4 R156, [R198] ;  /* 0x00000000c69c783b */ /* 0x000fe80000000200 */
[----:B----4-:R-:W1:Y:S04]  /*9ee0*/  LDSM.16.M88.4 R4, [R183] ;  /* 0x00000000b704783b */ /* 0x010e680000000200 */
[----:B------:R-:W2:Y:S04]  /*9ef0*/  LDSM.16.M88.4 R140, [R187] ;  /* 0x00000000bb8c783b */ /* 0x000ea80000000200 */
[----:B------:R-:W3:Y:S04]  /*9f00*/  LDSM.16.M88.4 R208, [R197] ;  /* 0x00000000c5d0783b */ /* 0x000ee80000000200 */
[----:B------:R-:W4:Y:S04]  /*9f10*/  LDSM.16.M88.4 R216, [R196] ;  /* 0x00000000c4d8783b */ /* 0x000f280000000200 */
[----:B------:R-:W-:Y:S04]  /*9f20*/  LDSM.16.M88.4 R172, [R182+0x6800] ;  /* 0x00680000b6ac783b */ /* 0x000fe80000000200 */
[----:B------:R-:W-:Y:S04]  /*9f30*/  LDSM.16.M88.4 R164, [R182+0x6000] ;  /* 0x00600000b6a4783b */ /* 0x000fe80000000200 */
[----:B------:R-:W-:Y:S04]  /*9f40*/  LDSM.16.M88.4 R212, [R182+0x7000] ;  /* 0x00700000b6d4783b */ /* 0x000fe80000000200 */
[----:B------:R-:W-:Y:S04]  /*9f50*/  LDSM.16.M88.4 R224, [R182+0x7800] ;  /* 0x00780000b6e0783b */ /* 0x000fe80000000200 */
[----:B------:R-:W-:Y:S04]  /*9f60*/  LDSM.16.M88.4 R228, [R181+0x800] ;  /* 0x00080000b5e4783b */ /* 0x000fe80000000200 */
[----:B------:R-:W-:Y:S01]  /*9f70*/  LDSM.16.M88.4 R232, [R181+0x1000] ;  /* 0x00100000b5e8783b */ /* 0x000fe20000000200 */
[C---:B-1----:R-:W-:Y:S03]  /*9f80*/  HMMA.16816.F32 R16, R4.reuse, R20, RZ ;  /* 0x000000140410723c */ /* 0x042fe600000018ff */
[----:B------:R-:W-:Y:S04]  /*9f90*/  LDSM.16.M88.4 R220, [R181] ;  /* 0x00000000b5dc783b */ /* 0x000fe80000000200 */
[----:B------:R-:W1:Y:S01]  /*9fa0*/  S2R R243, SR_TID.X ;  /* 0x0000000000f37919 */ /* 0x000e620000002100 */
[----:B------:R-:W-:Y:S01]  /*9fb0*/  HMMA.16816.F32 R28, R4, R22, RZ ;  /* 0x00000016041c723c */ /* 0x000fe200000018ff */
[----:B------:R-:W-:-:S02]  /*9fc0*/  IMAD.U32 R0, RZ, RZ, UR24 ;  /* 0x00000018ff007e24 */ /* 0x000fc4000f8e00ff */
[----:B------:R-:W0:Y:S05]  /*9fd0*/  LDGDEPBAR ;  /* 0x00000000000079af */ /* 0x000e2a0000000000 */
[C---:B------:R-:W-:Y:S08]  /*9fe0*/  HMMA.16816.F32 R20, R4.reuse, R24, RZ ;  /* 0x000000180414723c */ /* 0x040ff000000018ff */
[C---:B------:R-:W-:Y:S08]  /*9ff0*/  HMMA.16816.F32 R24, R4.reuse, R26, RZ ;  /* 0x0000001a0418723c */ /* 0x040ff000000018ff */
[C---:B------:R-:W-:Y:S08]  /*a000*/  HMMA.16816.F32 R148, R4.reuse, R136, RZ ;  /* 0x000000880494723c */ /* 0x040ff000000018ff */
[C---:B------:R-:W-:Y:S08]  /*a010*/  HMMA.16816.F32 R152, R4.reuse, R138, RZ ;  /* 0x0000008a0498723c */ /* 0x040ff000000018ff */
[C---:B------:R-:W-:Y:S08]  /*a020*/  HMMA.16816.F32 R160, R4.reuse, R32, RZ ;  /* 0x0000002004a0723c */ /* 0x040ff000000018ff */
[----:B------:R-:W-:Y:S01]  /*a030*/  HMMA.16816.F32 R168, R4, R34, RZ ;  /* 0x0000002204a8723c */ /* 0x000fe200000018ff */
[----:B------:R-:W1:Y:S07]  /*a040*/  LDSM.16.M88.4 R4, [R186] ;  /* 0x00000000ba04783b */ /* 0x000e6e0000000200 */
[C---:B------:R-:W-:Y:S01]  /*a050*/  HMMA.16816.F32 R136, R12.reuse, R156, R20 ;  /* 0x0000009c0c88723c */ /* 0x040fe20000001814 */
[----:B------:R-:W1:Y:S07]  /*a060*/  LDSM.16.M88.4 R20, [R185] ;  /* 0x00000000b914783b */ /* 0x000e6e0000000200 */
[C---:B------:R-:W-:Y:S08]  /*a070*/  HMMA.16816.F32 R32, R12.reuse, R158, R24 ;  /* 0x0000009e0c20723c */ /* 0x040ff00000001818 */
[C---:B--2---:R-:W-:Y:S08]  /*a080*/  HMMA.16816.F32 R144, R12.reuse, R140, R16 ;  /* 0x0000008c0c90723c */ /* 0x044ff00000001810 */
[C---:B------:R-:W-:Y:S08]  /*a090*/  HMMA.16816.F32 R140, R12.reuse, R142, R28 ;  /* 0x0000008e0c8c723c */ /* 0x040ff0000000181c */
[C---:B---3--:R-:W-:Y:S08]  /*a0a0*/  HMMA.16816.F32 R24, R12.reuse, R210, R152 ;  /* 0x000000d20c18723c */ /* 0x048ff00000001898 */
[C---:B------:R-:W-:Y:S01]  /*a0b0*/  HMMA.16816.F32 R28, R12.reuse, R208, R148 ;  /* 0x000000d00c1c723c */ /* 0x040fe20000001894 */
[----:B------:R-:W-:Y:S07]  /*a0c0*/  LDSM.16.M88.4 R208, [R176+0x8000] ;  /* 0x00800000b0d0783b */ /* 0x000fee0000000200 */
[C---:B----4-:R-:W-:Y:S08]  /*a0d0*/  HMMA.16816.F32 R16, R12.reuse, R216, R160 ;  /* 0x000000d80c10723c */ /* 0x050ff000000018a0 */
[----:B------:R-:W-:Y:S01]  /*a0e0*/  HMMA.16816.F32 R160, R12, R218, R168 ;  /* 0x000000da0ca0723c */ /* 0x000fe200000018a8 */
[----:B------:R-:W-:Y:S07]  /*a0f0*/  LDSM.16.M88.4 R216, [R176+0x9800] ;  /* 0x00980000b0d8783b */ /* 0x000fee0000000200 */
[C---:B-1----:R-:W-:Y:S08]  /*a100*/  HMMA.16816.F32 R12, R4.reuse, R172, R136 ;  /* 0x000000ac040c723c */ /* 0x042ff00000001888 */
[C---:B------:R-:W-:Y:S01]  /*a110*/  HMMA.16816.F32 R152, R4.reuse, R174, R32 ;  /* 0x000000ae0498723c */ /* 0x040fe20000001820 */
[----:B------:R-:W1:Y:S07]  /*a120*/  LDSM.16.M88.4 R172, [R181+0x1800] ;  /* 0x00180000b5ac783b */ /* 0x000e6e0000000200 */
[C---:B------:R-:W-:Y:S08]  /*a130*/  HMMA.16816.F32 R148, R4.reuse, R166, R140 ;  /* 0x000000a60494723c */ /* 0x040ff0000000188c */
[C---:B------:R-:W-:Y:S08]  /*a140*/  HMMA.16816.F32 R140, R4.reuse, R214, R24 ;  /* 0x000000d6048c723c */ /* 0x040ff00000001818 */
[C---:B------:R-:W-:Y:S08]  /*a150*/  HMMA.16816.F32 R156, R4.reuse, R164, R144 ;  /* 0x000000a4049c723c */ /* 0x040ff00000001890 */
[C---:B------:R-:W-:Y:S01]  /*a160*/  HMMA.16816.F32 R144, R4.reuse, R212, R28 ;  /* 0x000000d40490723c */ /* 0x040fe2000000181c */
[----:B------:R-:W-:Y:S07]  /*a170*/  LDSM.16.M88.4 R212, [R176+0x8800] ;  /* 0x00880000b0d4783b */ /* 0x000fee0000000200 */
[C---:B------:R-:W-:Y:S01]  /*a180*/  HMMA.16816.F32 R136, R4.reuse, R224, R16 ;  /* 0x000000e00488723c */ /* 0x040fe20000001810 */
[----:B------:R-:W2:Y:S07]  /*a190*/  LDSM.16.M88.4 R16, [R183+0x2000] ;  /* 0x00200000b710783b */ /* 0x000eae0000000200 */
[----:B------:R-:W-:Y:S01]  /*a1a0*/  HMMA.16816.F32 R32, R4, R226, R160 ;  /* 0x000000e20420723c */ /* 0x000fe200000018a0 */
[----:B------:R-:W3:Y:S04]  /*a1b0*/  LDSM.16.M88.4 R224, [R176+0x9000] ;  /* 0x00900000b0e0783b */ /* 0x000ee80000000200 */
[----:B------:R-:W-:Y:S03]  /*a1c0*/  LDSM.16.M88.4 R4, [R184+0x2000] ;  /* 0x00200000b804783b */ /* 0x000fe60000000200 */
[C---:B------:R-:W-:Y:S08]  /*a1d0*/  HMMA.16816.F32 R12, R20.reuse, R228, R12 ;  /* 0x000000e4140c723c */ /* 0x040ff0000000180c */
[C---:B------:R-:W-:Y:S01]  /*a1e0*/  HMMA.16816.F32 R168, R20.reuse, R234, R140 ;  /* 0x000000ea14a8723c */ /* 0x040fe2000000188c */
[----:B------:R-:W4:Y:S07]  /*a1f0*/  LDSM.16.M88.4 R140, [R194] ;  /* 0x00000000c28c783b */ /* 0x000f2e0000000200 */
[C---:B------:R-:W-:Y:S08]  /*a200*/  HMMA.16816.F32 R28, R20.reuse, R220, R156 ;  /* 0x000000dc141c723c */ /* 0x040ff0000000189c */
[C---:B-1----:R-:W-:Y:S01]  /*a210*/  HMMA.16816.F32 R164, R20.reuse, R172, R136 ;  /* 0x000000ac14a4723c */ /* 0x042fe20000001888 */
[----:B------:R-:W1:Y:S07]  /*a220*/  LDSM.16.M88.4 R136, [R193] ;  /* 0x00000000c188783b */ /* 0x000e6e0000000200 */
[C---:B------:R-:W-:Y:S01]  /*a230*/  HMMA.16816.F32 R24, R20.reuse, R222, R148 ;  /* 0x000000de1418723c */ /* 0x040fe20000001894 */
[----:B------:R-:W1:Y:S07]  /*a240*/  LDSM.16.M88.4 R220, [R195] ;  /* 0x00000000c3dc783b */ /* 0x000e6e0000000200 */
[C---:B------:R-:W-:Y:S08]  /*a250*/  HMMA.16816.F32 R152, R20.reuse, R230, R152 ;  /* 0x000000e61498723c */ /* 0x040ff00000001898 */
[C---:B------:R-:W-:Y:S08]  /*a260*/  HMMA.16816.F32 R148, R20.reuse, R232, R144 ;  /* 0x000000e81494723c */ /* 0x040ff00000001890 */
[----:B------:R-:W-:Y:S08]  /*a270*/  HMMA.16816.F32 R160, R20, R174, R32 ;  /* 0x000000ae14a0723c */ /* 0x000ff00000001820 */
[C---:B--2---:R-:W-:Y:S01]  /*a280*/  HMMA.16816.F32 R32, R16.reuse, R212, R12 ;  /* 0x000000d41020723c */ /* 0x044fe2000000180c */
[----:B------:R-:W-:Y:S07]  /*a290*/  LDSM.16.M88.4 R12, [R186+0x2000] ;  /* 0x00200000ba0c783b */ /* 0x000fee0000000200 */
[C---:B---3--:R-:W-:Y:S01]  /*a2a0*/  HMMA.16816.F32 R20, R16.reuse, R226, R168 ;  /* 0x000000e21014723c */ /* 0x048fe200000018a8 */
[----:B------:R-:W2:Y:S07]  /*a2b0*/  LDSM.16.M88.4 R168, [R192] ;  /* 0x00000000c0a8783b */ /* 0x000eae0000000200 */
[C---:B------:R-:W-:Y:S08]  /*a2c0*/  HMMA.16816.F32 R156, R16.reuse, R208, R28 ;  /* 0x000000d0109c723c */ /* 0x040ff0000000181c */
[C---:B------:R-:W-:Y:S01]  /*a2d0*/  HMMA.16816.F32 R144, R16.reuse, R210, R24 ;  /* 0x000000d21090723c */ /* 0x040fe20000001818 */
[----:B------:R-:W-:Y:S07]  /*a2e0*/  LDSM.16.M88.4 R208, [R182+0x8800] ;  /* 0x00880000b6d0783b */ /* 0x000fee0000000200 */
[C---:B------:R-:W-:Y:S01]  /*a2f0*/  HMMA.16816.F32 R28, R16.reuse, R214, R152 ;  /* 0x000000d6101c723c */ /* 0x040fe20000001898 */
[----:B------:R-:W-:Y:S07]  /*a300*/  LDSM.16.M88.4 R212, [R182+0x9000] ;  /* 0x00900000b6d4783b */ /* 0x000fee0000000200 */
[C---:B------:R-:W-:Y:S01]  /*a310*/  HMMA.16816.F32 R152, R16.reuse, R216, R164 ;  /* 0x000000d81098723c */ /* 0x040fe200000018a4 */
[----:B------:R-:W3:Y:S07]  /*a320*/  LDSM.16.M88.4 R164, [R182+0x8000] ;  /* 0x00800000b6a4783b */ /* 0x000eee0000000200 */
[C---:B------:R-:W-:Y:S08]  /*a330*/  HMMA.16816.F32 R24, R16.reuse, R224, R148 ;  /* 0x000000e01018723c */ /* 0x040ff00000001894 */
[----:B------:R-:W-:Y:S08]  /*a340*/  HMMA.16816.F32 R16, R16, R218, R160 ;  /* 0x000000da1010723c */ /* 0x000ff000000018a0 */
[C---:B----4-:R-:W-:Y:S08]  /*a350*/  HMMA.16816.F32 R160, R4.reuse, R140, R32 ;  /* 0x0000008c04a0723c */ /* 0x050ff00000001820 */
[C---:B-1----:R-:W-:Y:S01]  /*a360*/  HMMA.16816.F32 R32, R4.reuse, R138, R20 ;  /* 0x0000008a0420723c */ /* 0x042fe20000001814 */
[----:B------:R-:W1:Y:S07]  /*a370*/  LDSM.16.M88.4 R20, [R182+0x9800] ;  /* 0x00980000b614783b */ /* 0x000e6e0000000200 */
[C---:B------:R-:W-:Y:S08]  /*a380*/  HMMA.16816.F32 R156, R4.reuse, R220, R156 ;  /* 0x000000dc049c723c */ /* 0x040ff0000000189c */
[C---:B------:R-:W-:Y:S01]  /*a390*/  HMMA.16816.F32 R148, R4.reuse, R222, R144 ;  /* 0x000000de0494723c */ /* 0x040fe20000001890 */
[----:B------:R-:W-:Y:S07]  /*a3a0*/  LDSM.16.M88.4 R220, [R191] ;  /* 0x00000000bfdc783b */ /* 0x000fee0000000200 */
[C---:B------:R-:W-:Y:S08]  /*a3b0*/  HMMA.16816.F32 R144, R4.reuse, R142, R28 ;  /* 0x0000008e0490723c */ /* 0x040ff0000000181c */
[C---:B------:R-:W-:Y:S01]  /*a3c0*/  HMMA.16816.F32 R140, R4.reuse, R136, R24 ;  /* 0x00000088048c723c */ /* 0x040fe20000001818 */
[----:B------:R-:W-:Y:S07]  /*a3d0*/  LDSM.16.M88.4 R136, [R181+0x2000] ;  /* 0x00200000b588783b */ /* 0x000fee0000000200 */
[C---:B--2---:R-:W-:Y:S08]  /*a3e0*/  HMMA.16816.F32 R28, R4.reuse, R168, R152 ;  /* 0x000000a8041c723c */ /* 0x044ff00000001898 */
[----:B------:R-:W-:Y:S01]  /*a3f0*/  HMMA.16816.F32 R16, R4, R170, R16 ;  /* 0x000000aa0410723c */ /* 0x000fe20000001810 */
[----:B------:R-:W2:Y:S07]  /*a400*/  LDSM.16.M88.4 R4, [R185+0x2000] ;  /* 0x00200000b904783b */ /* 0x000eae0000000200 */
[C---:B---3--:R-:W-:Y:S01]  /*a410*/  HMMA.16816.F32 R24, R12.reuse, R164, R156 ;  /* 0x000000a40c18723c */ /* 0x048fe2000000189c */
[----:B------:R-:W3:Y:S07]  /*a420*/  LDSM.16.M88.4 R156, [R181+0x2800] ;  /* 0x00280000b59c783b */ /* 0x000eee0000000200 */
[C---:B------:R-:W-:Y:S08]  /*a430*/  HMMA.16816.F32 R148, R12.reuse, R166, R148 ;  /* 0x000000a60c94723c */ /* 0x040ff00000001894 */
[C---:B------:R-:W-:Y:S08]  /*a440*/  HMMA.16816.F32 R172, R12.reuse, R208, R160 ;  /* 0x000000d00cac723c */ /* 0x040ff000000018a0 */
[C---:B------:R-:W-:Y:S08]  /*a450*/  HMMA.16816.F32 R164, R12.reuse, R212, R140 ;  /* 0x000000d40ca4723c */ /* 0x040ff0000000188c */
[C---:B------:R-:W-:Y:S01]  /*a460*/  HMMA.16816.F32 R160, R12.reuse, R214, R32 ;  /* 0x000000d60ca0723c */ /* 0x040fe20000001820 */
[----:B------:R-:W4:Y:S07]  /*a470*/  LDSM.16.M88.4 R212, [R181+0x3800] ;  /* 0x00380000b5d4783b */ /* 0x000f2e0000000200 */
[C---:B------:R-:W-:Y:S01]  /*a480*/  HMMA.16816.F32 R168, R12.reuse, R210, R144 ;  /* 0x000000d20ca8723c */ /* 0x040fe20000001890 */
[----:B------:R-:W4:Y:S04]  /*a490*/  LDSM.16.M88.4 R208, [R181+0x3000] ;  /* 0x00300000b5d0783b */ /* 0x000f280000000200 */
[----:B------:R-:W-:Y:S03]  /*a4a0*/  LDSM.16.M88.4 R144, [R176+0xa000] ;  /* 0x00a00000b090783b */ /* 0x000fe60000000200 */
[C---:B-1----:R-:W-:Y:S01]  /*a4b0*/  HMMA.16816.F32 R140, R12.reuse, R22, R16 ;  /* 0x000000160c8c723c */ /* 0x042fe20000001810 */
[----:B------:R-:W1:Y:S07]  /*a4c0*/  LDSM.16.M88.4 R16, [R183+0x4000] ;  /* 0x00400000b710783b */ /* 0x000e6e0000000200 */
[----:B------:R-:W-:Y:S01]  /*a4d0*/  HMMA.16816.F32 R152, R12, R20, R28 ;  /* 0x000000140c98723c */ /* 0x000fe2000000181c */
[----:B------:R-:W-:Y:S07]  /*a4e0*/  LDSM.16.M88.4 R20, [R184+0x4000] ;  /* 0x00400000b814783b */ /* 0x000fee0000000200 */
[C---:B--2---:R-:W-:Y:S08]  /*a4f0*/  HMMA.16816.F32 R12, R4.reuse, R136, R24 ;  /* 0x00000088040c723c */ /* 0x044ff00000001818 */
[C---:B------:R-:W-:Y:S01]  /*a500*/  HMMA.16816.F32 R32, R4.reuse, R138, R148 ;  /* 0x0000008a0420723c */ /* 0x040fe20000001894 */
[----:B------:R-:W2:Y:S07]  /*a510*/  LDSM.16.M88.4 R136, [R176+0xa800] ;  /* 0x00a80000b088783b */ /* 0x000eae0000000200 */
[C---:B---3--:R-:W-:Y:S01]  /*a520*/  HMMA.16816.F32 R24, R4.reuse, R158, R168 ;  /* 0x0000009e0418723c */ /* 0x048fe200000018a8 */
[----:B------:R-:W3:Y:S07]  /*a530*/  LDSM.16.M88.4 R168, [R176+0xb000] ;  /* 0x00b00000b0a8783b */ /* 0x000eee0000000200 */
[C---:B----4-:R-:W-:Y:S08]  /*a540*/  HMMA.16816.F32 R224, R4.reuse, R212, R152 ;  /* 0x000000d404e0723c */ /* 0x050ff00000001898 */
[C---:B------:R-:W-:Y:S01]  /*a550*/  HMMA.16816.F32 R28, R4.reuse, R156, R172 ;  /* 0x0000009c041c723c */ /* 0x040fe200000018ac */
[----:B------:R-:W-:Y:S07]  /*a560*/  LDSM.16.M88.4 R172, [R182+0xa000] ;  /* 0x00a00000b6ac783b */ /* 0x000fee0000000200 */
[C---:B------:R-:W-:Y:S01]  /*a570*/  HMMA.16816.F32 R148, R4.reuse, R208, R164 ;  /* 0x000000d00494723c */ /* 0x040fe200000018a4 */
[----:B------:R-:W4:Y:S07]  /*a580*/  LDSM.16.M88.4 R164, [R176+0xb800] ;  /* 0x00b80000b0a4783b */ /* 0x000f2e0000000200 */
[----:B------:R-:W-:Y:S01]  /*a590*/  HMMA.16816.F32 R216, R4, R210, R160 ;  /* 0x000000d204d8723c */ /* 0x000fe200000018a0 */
[----:B------:R-:W-:Y:S01]  /*a5a0*/  LDSM.16.M88.4 R160, [R190] ;  /* 0x00000000bea0783b */ /* 0x000fe20000000200 */
[----:B------:R-:W-:-:S03]  /*a5b0*/  IMAD.SHL.U32 R243, R243, 0x2, RZ ;  /* 0x00000002f3f37824 */ /* 0x000fc600078e00ff */
[----:B------:R-:W-:Y:S03]  /*a5c0*/  LDSM.16.M88.4 R208, [R188] ;  /* 0x00000000bcd0783b */ /* 0x000fe60000000200 */
[----:B------:R-:W-:Y:S08]  /*a5d0*/  HMMA.16816.F32 R212, R4, R214, R140 ;  /* 0x000000d604d4723c */ /* 0x000ff0000000188c */
[C---:B-1----:R-:W-:Y:S01]  /*a5e0*/  HMMA.16816.F32 R4, R16.reuse, R144, R12 ;  /* 0x000000901004723c */ /* 0x042fe2000000180c */
[----:B------:R-:W1:Y:S07]  /*a5f0*/  LDSM.16.M88.4 R12, [R186+0x4000] ;  /* 0x00400000ba0c783b */ /* 0x000e6e0000000200 */
[C---:B--2---:R-:W-:Y:S08]  /*a600*/  HMMA.16816.F32 R140, R16.reuse, R138, R24 ;  /* 0x0000008a108c723c */ /* 0x044ff00000001818 */
[----:B------:R-:W-:Y:S08]  /*a610*/  HMMA.16816.F32 R156, R16, R146, R32 ;  /* 0x00000092109c723c */ /* 0x000ff00000001820 */
[----:B------:R-:W-:Y:S01]  /*a620*/  HMMA.16816.F32 R24, R20, R220, R4 ;  /* 0x000000dc1418723c */ /* 0x000fe20000001804 */
[----:B------:R-:W-:Y:S07]  /*a630*/  LDSM.16.M88.4 R4, [R185+0x4000] ;  /* 0x00400000b904783b */ /* 0x000fee0000000200 */
[C---:B------:R-:W-:Y:S08]  /*a640*/  HMMA.16816.F32 R152, R16.reuse, R136, R28 ;  /* 0x000000881098723c */ /* 0x040ff0000000181c */
[C---:B---3--:R-:W-:Y:S01]  /*a650*/  HMMA.16816.F32 R144, R16.reuse, R168, R148 ;  /* 0x000000a81090723c */ /* 0x048fe20000001894 */
[----:B------:R-:W-:Y:S01]  /*a660*/  LOP3.LUT R243, R243, 0x6, RZ, 0xc0, !PT ;  /* 0x00000006f3f37812 */ /* 0x000fe200078ec0ff */
[----:B------:R-:W-:Y:S06]  /*a670*/  LDSM.16.M88.4 R148, [R189] ;  /* 0x00000000bd94783b */ /* 0x000fec0000000200 */
[C---:B------:R-:W-:Y:S01]  /*a680*/  HMMA.16816.F32 R136, R16.reuse, R170, R216 ;  /* 0x000000aa1088723c */ /* 0x040fe200000018d8 */
[----:B------:R-:W2:Y:S07]  /*a690*/  LDSM.16.M88.4 R168, [R181+0x4000] ;  /* 0x00400000b5a8783b */ /* 0x000eae0000000200 */
[C---:B----4-:R-:W-:Y:S08]  /*a6a0*/  HMMA.16816.F32 R32, R16.reuse, R164, R224 ;  /* 0x000000a41020723c */ /* 0x050ff000000018e0 */
[----:B------:R-:W-:Y:S08]  /*a6b0*/  HMMA.16816.F32 R164, R16, R166, R212 ;  /* 0x000000a610a4723c */ /* 0x000ff000000018d4 */
[----:B-1----:R-:W-:Y:S01]  /*a6c0*/  HMMA.16816.F32 R16, R12, R172, R24 ;  /* 0x000000ac0c10723c */ /* 0x002fe20000001818 */
[----:B------:R-:W-:-:S07]  /*a6d0*/  IMAD R0, R0, 0x40, R243 ;  /* 0x0000004000007824 */ /* 0x000fce00078e02f3 */
[----:B------:R-:W-:Y:S01]  /*a6e0*/  HMMA.16816.F32 R28, R20, R222, R156 ;  /* 0x000000de141c723c */ /* 0x000fe2000000189c */
[--C-:B------:R-:W-:Y:S01]  /*a6f0*/  IMAD.IADD R2, R200, 0x1, -R0.reuse ;  /* 0x00000001c8027824 */ /* 0x100fe200078e0a00 */
[----:B------:R-:W1:Y:S01]  /*a700*/  LDSM.16.M88.4 R156, [R182+0xa800] ;  /* 0x00a80000b69c783b */ /* 0x000e620000000200 */
[----:B------:R-:W-:-:S03]  /*a710*/  IMAD.IADD R9, R203, 0x1, -R0 ;  /* 0x00000001cb097824 */ /* 0x000fc600078e0a00 */
[----:B------:R-:W-:-:S05]  /*a720*/  IABS R2, R2 ;  /* 0x0000000200027213 */ /* 0x000fca0000000000 */
[----:B------:R-:W-:Y:S01]  /*a730*/  IMAD.MOV.U32 R8, RZ, RZ, R2 ;  /* 0x000000ffff087224 */ /* 0x000fe200078e0002 */
[----:B------:R-:W-:-:S04]  /*a740*/  IABS R2, R9 ;  /* 0x0000000900027213 */ /* 0x000fc80000000000 */
[----:B--2---:R-:W-:Y:S01]  /*a750*/  HMMA.16816.F32 R24, R4, R168, R16 ;  /* 0x000000a80418723c */ /* 0x004fe20000001810 */
[----:B------:R2:W-:Y:S07]  /*a760*/  I2F R16, R2 ;  /* 0x0000000200107306 */ /* 0x0005ee0000201400 */
[----:B------:R-:W-:Y:S01]  /*a770*/  HMMA.16816.F32 R28, R12, R174, R28 ;  /* 0x000000ae0c1c723c */ /* 0x000fe2000000181c */
[----:B------:R3:W4:Y:S01]  /*a780*/  I2F R18, R8 ;  /* 0x0000000800127306 */ /* 0x0007220000201400 */
[----:B--2---:R-:W-:-:S06]  /*a790*/  IADD3 R2, R0, 0x1, RZ ;  /* 0x0000000100027810 */ /* 0x004fcc0007ffe0ff */
[----:B------:R-:W-:Y:S01]  /*a7a0*/  HMMA.16816.F32 R152, R20, R160, R152 ;  /* 0x000000a01498723c */ /* 0x000fe20000001898 */
[--C-:B---3--:R-:W-:Y:S01]  /*a7b0*/  IMAD.IADD R8, R200, 0x1, -R2.reuse ;  /* 0x00000001c8087824 */ /* 0x108fe200078e0a02 */
[C---:B------:R-:W-:Y:S02]  /*a7c0*/  ISETP.GE.AND P6, PT, R2.reuse, R205, PT ;  /* 0x000000cd0200720c */ /* 0x040fe40003fc6270 */
[C---:B------:R-:W-:Y:S02]  /*a7d0*/  ISETP.GE.AND P1, PT, R2.reuse, R204, PT ;  /* 0x000000cc0200720c */ /* 0x040fe40003f26270 */
[----:B------:R-:W-:Y:S01]  /*a7e0*/  IABS R8, R8 ;  /* 0x0000000800087213 */ /* 0x000fe20000000000 */
[----:B------:R-:W-:Y:S01]  /*a7f0*/  IMAD.IADD R9, R203, 0x1, -R2 ;  /* 0x00000001cb097824 */ /* 0x000fe200078e0a02 */
[C---:B------:R-:W-:Y:S02]  /*a800*/  ISETP.LT.OR P6, PT, R2.reuse, R202, P6 ;  /* 0x000000ca0200720c */ /* 0x040fe400037c1670 */
[----:B------:R-:W-:Y:S01]  /*a810*/  ISETP.LT.OR P1, PT, R2, R201, P1 ;  /* 0x000000c90200720c */ /* 0x000fe20000f21670 */
[----:B------:R-:W-:Y:S01]  /*a820*/  IMAD.MOV.U32 R2, RZ, RZ, R8 ;  /* 0x000000ffff027224 */ /* 0x000fe200078e0008 */
[----:B------:R-:W-:Y:S01]  /*a830*/  IABS R9, R9 ;  /* 0x0000000900097213 */ /* 0x000fe20000000000 */
[----:B----4-:R-:W-:-:S02]  /*a840*/  FFMA.FTZ R18, R18, -UR13, R24 ;  /* 0x8000000d12127c23 */ /* 0x010fc40008010018 */
[----:B------:R2:W3:Y:S01]  /*a850*/  I2F R17, R2 ;  /* 0x0000000200117306 */ /* 0x0004e20000201400 */
[----:B------:R-:W-:Y:S01]  /*a860*/  ISETP.GE.AND P5, PT, R0, R204, PT ;  /* 0x000000cc0000720c */ /* 0x000fe20003fa6270 */
[----:B------:R-:W-:Y:S01]  /*a870*/  FFMA.FTZ R16, R16, -UR13, R26 ;  /* 0x8000000d10107c23 */ /* 0x000fe2000801001a */
[----:B------:R-:W-:-:S05]  /*a880*/  ISETP.GE.AND P0, PT, R0, R205, PT ;  /* 0x000000cd0000720c */ /* 0x000fca0003f06270 */
[----:B------:R4:W1:Y:S01]  /*a890*/  I2F R24, R9 ;  /* 0x0000000900187306 */ /* 0x0008620000201400 */
[C---:B------:R-:W-:Y:S01]  /*a8a0*/  ISETP.LT.OR P5, PT, R0.reuse, R201, P5 ;  /* 0x000000c90000720c */ /* 0x040fe20002fa1670 */
[----:B------:R-:W-:Y:S01]  /*a8b0*/  HMMA.16816.F32 R160, R20, R162, R140 ;  /* 0x000000a214a0723c */ /* 0x000fe2000000188c */
[----:B--2---:R-:W-:-:S07]  /*a8c0*/  IADD3 R2, R0, 0x8, RZ ;  /* 0x0000000800027810 */ /* 0x004fce0007ffe0ff */
[----:B------:R-:W-:Y:S01]  /*a8d0*/  HMMA.16816.F32 R220, R20, R208, R32 ;  /* 0x000000d014dc723c */ /* 0x000fe20000001820 */
[----:B------:R-:W-:Y:S01]  /*a8e0*/  ISETP.LT.OR P0, PT, R0, R202, P0 ;  /* 0x000000ca0000720c */ /* 0x000fe20000701670 */
[----:B------:R-:W2:Y:S01]  /*a8f0*/  LDSM.16.M88.4 R32, [R181+0x4800] ;  /* 0x00480000b520783b */ /* 0x000ea20000000200 */
[--C-:B------:R-:W-:Y:S02]  /*a900*/  IMAD.IADD R8, R200, 0x1, -R2.reuse ;  /* 0x00000001c8087824 */ /* 0x100fe400078e0a02 */
[----:B----4-:R-:W-:-:S03]  /*a910*/  IMAD.IADD R9, R203, 0x1, -R2 ;  /* 0x00000001cb097824 */ /* 0x010fc600078e0a02 */
[----:B------:R-:W-:Y:S01]  /*a920*/  HMMA.16816.F32 R140, R4, R170, R28 ;  /* 0x000000aa048c723c */ /* 0x000fe2000000181c */
[----:B------:R-:W-:-:S07]  /*a930*/  IABS R8, R8 ;  /* 0x0000000800087213 */ /* 0x000fce0000000000 */
[C---:B------:R-:W-:Y:S01]  /*a940*/  HMMA.16816.F32 R208, R20.reuse, R210, R164 ;  /* 0x000000d214d0723c */ /* 0x040fe200000018a4 */
[----:B------:R4:W1:Y:S06]  /*a950*/  I2F R19, R8 ;  /* 0x0000000800137306 */ /* 0x00086c0000201400 */
[----:B------:R-:W-:Y:S01]  /*a960*/  FSEL R164, R16, -INF , !P5 ;  /* 0xff80000010a47808 */ /* 0x000fe20006800000 */
[----:B------:R-:W-:Y:S01]  /*a970*/  HMMA.16816.F32 R212, R20, R148, R144 ;  /* 0x0000009414d4723c */ /* 0x000fe20000001890 */
[----:B------:R-:W-:Y:S02]  /*a980*/  IABS R16, R9 ;  /* 0x0000000900107213 */ /* 0x000fe40000000000 */
[----:B------:R-:W-:-:S05]  /*a990*/  ISETP.GE.AND P5, PT, R2, R204, PT ;  /* 0x000000cc0200720c */ /* 0x000fca0003fa6270 */
[----:B------:R-:W-:Y:S01]  /*a9a0*/  HMMA.16816.F32 R216, R20, R150, R136 ;  /* 0x0000009614d8723c */ /* 0x000fe20000001888 */
[----:B---3--:R-:W-:Y:S01]  /*a9b0*/  FFMA.FTZ R9, R17, -UR13, R25 ;  /* 0x8000000d11097c23 */ /* 0x008fe20008010019 */
[----:B------:R-:W-:Y:S01]  /*a9c0*/  ISETP.LT.OR P5, PT, R2, R201, P5 ;  /* 0x000000c90200720c */ /* 0x000fe20002fa1670 */
[----:B------:R-:W-:Y:S01]  /*a9d0*/  IMAD.MOV.U32 R17, RZ, RZ, R16 ;  /* 0x000000ffff117224 */ /* 0x000fe200078e0010 */
[----:B------:R-:W3:Y:S04]  /*a9e0*/  LDSM.16.M88.4 R144, [R182+0xb000] ;  /* 0x00b00000b690783b */ /* 0x000ee80000000200 */
[----:B-1----:R-:W-:Y:S01]  /*a9f0*/  HMMA.16816.F32 R20, R12, R156, R152 ;  /* 0x0000009c0c14723c */ /* 0x002fe20000001898 */
[----:B------:R-:W-:-:S06]  /*aa00*/  FFMA.FTZ R16, R24, -UR13, R27 ;  /* 0x8000000d18107c23 */ /* 0x000fcc000801001b */
[----:B------:R-:W-:Y:S02]  /*aa10*/  FSEL R155, R18, -INF , !P0 ;  /* 0xff800000129b7808 */ /* 0x000fe40004000000 */
[----:B------:R-:W-:-:S04]  /*aa20*/  ISETP.GE.AND P0, PT, R2, R205, PT ;  /* 0x000000cd0200720c */ /* 0x000fc80003f06270 */
[----:B------:R-:W-:Y:S02]  /*aa30*/  ISETP.LT.OR P0, PT, R2, R202, P0 ;  /* 0x000000ca0200720c */ /* 0x000fe40000701670 */
[----:B------:R-:W-:Y:S02]  /*aa40*/  IADD3 R2, R0, 0x9, RZ ;  /* 0x0000000900027810 */ /* 0x000fe40007ffe0ff */
[----:B------:R-:W-:Y:S02]  /*aa50*/  FSEL R154, R9, -INF , !P6 ;  /* 0xff800000099a7808 */ /* 0x000fe40007000000 */
[----:B------:R-:W-:Y:S01]  /*aa60*/  FSEL R157, R16, -INF , !P1 ;  /* 0xff800000109d7808 */ /* 0x000fe20004800000 */
[--C-:B------:R-:W-:Y:S01]  /*aa70*/  IMAD.IADD R9, R203, 0x1, -R2.reuse ;  /* 0x00000001cb097824 */ /* 0x100fe200078e0a02 */
[C---:B------:R-:W-:Y:S02]  /*aa80*/  ISETP.GE.AND P6, PT, R2.reuse, R205, PT ;  /* 0x000000cd0200720c */ /* 0x040fe40003fc6270 */
[----:B------:R-:W-:Y:S01]  /*aa90*/  ISETP.GE.AND P1, PT, R2, R204, PT ;  /* 0x000000cc0200720c */ /* 0x000fe20003f26270 */
[----:B----4-:R-:W-:Y:S01]  /*aaa0*/  IMAD.IADD R8, R200, 0x1, -R2 ;  /* 0x00000001c8087824 */ /* 0x010fe200078e0a02 */
[----:B------:R-:W-:-:S02]  /*aab0*/  ISETP.LT.OR P6, PT, R2, R202, P6 ;  /* 0x000000ca0200720c */ /* 0x000fc400037c1670 */
[----:B------:R-:W-:Y:S02]  /*aac0*/  ISETP.LT.OR P1, PT, R2, R201, P1 ;  /* 0x000000c90200720c */ /* 0x000fe40000f21670 */
[----:B------:R-:W-:Y:S01]  /*aad0*/  IABS R2, R9 ;  /* 0x0000000900027213 */ /* 0x000fe20000000000 */
[----:B------:R-:W-:Y:S01]  /*aae0*/  FFMA.FTZ R16, R19, -UR13, R140 ;  /* 0x8000000d13107c23 */ /* 0x000fe2000801008c */
[----:B------:R-:W1:Y:S01]  /*aaf0*/  I2F R17, R17 ;  /* 0x0000001100117306 */ /* 0x000e620000201400 */
[----:B------:R-:W-:Y:S02]  /*ab00*/  IABS R8, R8 ;  /* 0x0000000800087213 */ /* 0x000fe40000000000 */
[----:B------:R-:W-:-:S05]  /*ab10*/  IMAD.MOV.U32 R19, RZ, RZ, R2 ;  /* 0x000000ffff137224 */ /* 0x000fca00078e0002 */
[----:B------:R4:W1:Y:S01]  /*ab20*/  I2F R18, R8 ;  /* 0x0000000800127306 */ /* 0x0008620000201400 */
[----:B------:R-:W-:-:S07]  /*ab30*/  FSEL R152, R16, -INF , !P0 ;  /* 0xff80000010987808 */ /* 0x000fce0004000000 */
[----:B------:R-:W1:Y:S01]  /*ab40*/  I2F R19, R19 ;  /* 0x0000001300137306 */ /* 0x000e620000201400 */
[----:B----4-:R-:W-:-:S05]  /*ab50*/  IADD3 R8, R0, 0x10, RZ ;  /* 0x0000001000087810 */ /* 0x010fca0007ffe0ff */
[--C-:B------:R-:W-:Y:S02]  /*ab60*/  IMAD.IADD R9, R200, 0x1, -R8.reuse ;  /* 0x00000001c8097824 */ /* 0x100fe400078e0a08 */
[----:B------:R-:W-:Y:S01]  /*ab70*/  IMAD.IADD R16, R203, 0x1, -R8 ;  /* 0x00000001cb107824 */ /* 0x000fe200078e0a08 */
[----:B--2---:R-:W-:Y:S01]  /*ab80*/  HMMA.16816.F32 R28, R4, R32, R20 ;  /* 0x00000020041c723c */ /* 0x004fe20000001814 */
[----:B-1----:R-:W-:Y:S01]  /*ab90*/  FFMA.FTZ R17, R17, -UR13, R142 ;  /* 0x8000000d11117c23 */ /* 0x002fe2000801008e */
[----:B------:R-:W-:Y:S02]  /*aba0*/  IABS R9, R9 ;  /* 0x0000000900097213 */ /* 0x000fe40000000000 */
[----:B------:R-:W-:Y:S02]  /*abb0*/  IABS R16, R16 ;  /* 0x0000001000107213 */ /* 0x000fe40000000000 */
[----:B------:R1:W-:Y:S01]  /*abc0*/  I2F R20, R9 ;  /* 0x0000000900147306 */ /* 0x0003e20000201400 */
[----:B------:R-:W-:Y:S01]  /*abd0*/  FSEL R156, R17, -INF , !P5 ;  /* 0xff800000119c7808 */ /* 0x000fe20006800000 */
[----:B------:R-:W-:Y:S01]  /*abe0*/  FFMA.FTZ R17, R18, -UR13, R141 ;  /* 0x8000000d12117c23 */ /* 0x000fe2000801008d */
[----:B------:R-:W-:Y:S01]  /*abf0*/  IADD3 R2, R0, 0x11, RZ ;  /* 0x0000001100027810 */ /* 0x000fe20007ffe0ff */
[----:B------:R-:W-:Y:S01]  /*ac00*/  HMMA.16816.F32 R148, R12, R158, R160 ;  /* 0x0000009e0c94723c */ /* 0x000fe200000018a0 */
[----:B------:R-:W-:-:S02]  /*ac10*/  ISETP.GE.AND P0, PT, R8, R205, PT ;  /* 0x000000cd0800720c */ /* 0x000fc40003f06270 */
[C---:B------:R-:W-:Y:S02]  /*ac20*/  ISETP.GE.AND P5, PT, R8.reuse, R204, PT ;  /* 0x000000cc0800720c */ /* 0x040fe40003fa6270 */
[C---:B------:R-:W-:Y:S02]  /*ac30*/  ISETP.LT.OR P0, PT, R8.reuse, R202, P0 ;  /* 0x000000ca0800720c */ /* 0x040fe40000701670 */
[----:B------:R-:W-:Y:S01]  /*ac40*/  ISETP.LT.OR P5, PT, R8, R201, P5 ;  /* 0x000000c90800720c */ /* 0x000fe20002fa1670 */
[----:B-1----:R-:W-:Y:S02]  /*ac50*/  IMAD.MOV.U32 R9, RZ, RZ, R16 ;  /* 0x000000ffff097224 */ /* 0x002fe400078e0010 */
[----:B------:R-:W-:Y:S02]  /*ac60*/  FFMA.FTZ R16, R19, -UR13, R143 ;  /* 0x8000000d13107c23 */ /* 0x000fe4000801008f */
[----:B------:R1:W2:Y:S01]  /*ac70*/  I2F R18, R9 ;  /* 0x0000000900127306 */ /* 0x0002a20000201400 */
[----:B------:R-:W-:Y:S01]  /*ac80*/  IMAD.IADD R8, R200, 0x1, -R2 ;  /* 0x00000001c8087824 */ /* 0x000fe200078e0a02 */
[----:B------:R-:W-:Y:S01]  /*ac90*/  FSEL R101, R17, -INF , !P6 ;  /* 0xff80000011657808 */ /* 0x000fe20007000000 */
[----:B------:R-:W4:Y:S01]  /*aca0*/  LDSM.16.M88.4 R140, [R181+0x5000] ;  /* 0x00500000b58c783b */ /* 0x000f220000000200 */
[----:B------:R-:W-:-:S02]  /*acb0*/  FSEL R153, R16, -INF , !P1 ;  /* 0xff80000010997808 */ /* 0x000fc40004800000 */
[C---:B------:R-:W-:Y:S02]  /*acc0*/  ISETP.GE.AND P6, PT, R2.reuse, R205, PT ;  /* 0x000000cd0200720c */ /* 0x040fe40003fc6270 */
[C---:B------:R-:W-:Y:S02]  /*acd0*/  ISETP.GE.AND P1, PT, R2.reuse, R204, PT ;  /* 0x000000cc0200720c */ /* 0x040fe40003f26270 */
[----:B------:R-:W-:Y:S01]  /*ace0*/  IABS R8, R8 ;  /* 0x0000000800087213 */ /* 0x000fe20000000000 */
[----:B-1----:R-:W-:Y:S01]  /*acf0*/  IMAD.IADD R9, R203, 0x1, -R2 ;  /* 0x00000001cb097824 */ /* 0x002fe200078e0a02 */
[C---:B------:R-:W-:Y:S02]  /*ad00*/  ISETP.LT.OR P6, PT, R2.reuse, R202, P6 ;  /* 0x000000ca0200720c */ /* 0x040fe400037c1670 */
[----:B------:R-:W-:Y:S02]  /*ad10*/  ISETP.LT.OR P1, PT, R2, R201, P1 ;  /* 0x000000c90200720c */ /* 0x000fe40000f21670 */
[----:B------:R-:W-:-:S02]  /*ad20*/  IABS R9, R9 ;  /* 0x0000000900097213 */ /* 0x000fc40000000000 */
[----:B------:R-:W-:Y:S01]  /*ad30*/  IADD3 R2, R0, 0x18, RZ ;  /* 0x0000001800027810 */ /* 0x000fe20007ffe0ff */
[----:B------:R1:W1:Y:S01]  /*ad40*/  I2F R19, R8 ;  /* 0x0000000800137306 */ /* 0x0002620000201400 */
[----:B--2---:R-:W-:Y:S02]  /*ad50*/  FFMA.FTZ R16, R18, -UR13, R30 ;  /* 0x8000000d12107c23 */ /* 0x004fe4000801001e */
[----:B------:R-:W-:Y:S01]  /*ad60*/  FFMA.FTZ R17, R20, -UR13, R28 ;  /* 0x8000000d14117c23 */ /* 0x000fe2000801001c */
[----:B------:R-:W-:Y:S01]  /*ad70*/  HMMA.16816.F32 R24, R4, R34, R148 ;  /* 0x000000220418723c */ /* 0x000fe20000001894 */
[----:B------:R-:W2:Y:S01]  /*ad80*/  LDSM.16.M88.4 R148, [R182+0xb800] ;  /* 0x00b80000b694783b */ /* 0x000ea20000000200 */
[----:B-1----:R-:W-:Y:S02]  /*ad90*/  IMAD.MOV.U32 R8, RZ, RZ, R9 ;  /* 0x000000ffff087224 */ /* 0x002fe400078e0009 */
[----:B------:R-:W-:Y:S02]  /*ada0*/  IMAD.IADD R9, R200, 0x1, -R2 ;  /* 0x00000001c8097824 */ /* 0x000fe400078e0a02 */
[----:B------:R1:W1:Y:S01]  /*adb0*/  I2F R18, R8 ;  /* 0x0000000800127306 */ /* 0x0002620000201400 */
[----:B------:R-:W-:Y:S01]  /*adc0*/  FSEL R237, R16, -INF , !P5 ;  /* 0xff80000010ed7808 */ /* 0x000fe20006800000 */
[----:B---3--:R-:W-:Y:S01]  /*add0*/  HMMA.16816.F32 R136, R12, R144, R212 ;  /* 0x000000900c88723c */ /* 0x008fe200000018d4 */
[----:B------:R-:W-:-:S02]  /*ade0*/  FSEL R236, R17, -INF , !P0 ;  /* 0xff80000011ec7808 */ /* 0x000fc40004000000 */
[C---:B------:R-:W-:Y:S02]  /*adf0*/  ISETP.GE.AND P0, PT, R2.reuse, R205, PT ;  /* 0x000000cd0200720c */ /* 0x040fe40003f06270 */
[----:B------:R-:W-:Y:S02]  /*ae00*/  ISETP.GE.AND P5, PT, R2, R204, PT ;  /* 0x000000cc0200720c */ /* 0x000fe40003fa6270 */
[----:B-1----:R-:W-:Y:S01]  /*ae10*/  IABS R8, R9 ;  /* 0x0000000900087213 */ /* 0x002fe20000000000 */
[----:B------:R-:W-:-:S05]  /*ae20*/  IMAD.IADD R9, R203, 0x1, -R2 ;  /* 0x00000001cb097824 */ /* 0x000fca00078e0a02 */
[----:B------:R-:W-:Y:S01]  /*ae30*/  IABS R16, R9 ;  /* 0x0000000900107213 */ /* 0x000fe20000000000 */
[----:B------:R-:W-:Y:S01]  /*ae40*/  FFMA.FTZ R9, R19, -UR13, R29 ;  /* 0x8000000d13097c23 */ /* 0x000fe2000801001d */
[C---:B------:R-:W-:Y:S01]  /*ae50*/  ISETP.LT.OR P0, PT, R2.reuse, R202, P0 ;  /* 0x000000ca0200720c */ /* 0x040fe20000701670 */
[----:B------:R1:W3:Y:S01]  /*ae60*/  I2F R17, R8 ;  /* 0x0000000800117306 */ /* 0x0002e20000201400 */
[----:B------:R-:W-:Y:S01]  /*ae70*/  ISETP.LT.OR P5, PT, R2, R201, P5 ;  /* 0x000000c90200720c */ /* 0x000fe20002fa1670 */
[----:B------:R-:W-:Y:S01]  /*ae80*/  IMAD.MOV.U32 R19, RZ, RZ, R16 ;  /* 0x000000ffff137224 */ /* 0x000fe200078e0010 */
[----:B------:R-:W-:Y:S01]  /*ae90*/  IADD3 R2, R0, 0x19, RZ ;  /* 0x0000001900027810 */ /* 0x000fe20007ffe0ff */
[----:B------:R-:W-:Y:S01]  /*aea0*/  FFMA.FTZ R16, R18, -UR13, R31 ;  /* 0x8000000d12107c23 */ /* 0x000fe2000801001f */
[----:B------:R-:W-:-:S03]  /*aeb0*/  FSEL R230, R9, -INF , !P6 ;  /* 0xff80000009e67808 */ /* 0x000fc60007000000 */
[----:B------:R-:W2:Y:S01]  /*aec0*/  I2F R20, R19 ;  /* 0x0000001300147306 */ /* 0x000ea20000201400 */
[--C-:B------:R-:W-:Y:S01]  /*aed0*/  IMAD.IADD R9, R203, 0x1, -R2.reuse ;  /* 0x00000001cb097824 */ /* 0x100fe200078e0a02 */
[----:B------:R-:W-:Y:S02]  /*aee0*/  FSEL R231, R16, -INF , !P1 ;  /* 0xff80000010e77808 */ /* 0x000fe40004800000 */
[----:B------:R-:W-:Y:S02]  /*aef0*/  ISETP.GE.AND P6, PT, R2, R205, PT ;  /* 0x000000cd0200720c */ /* 0x000fe40003fc6270 */
[----:B------:R-:W-:Y:S01]  /*af00*/  IABS R9, R9 ;  /* 0x0000000900097213 */ /* 0x000fe20000000000 */
[----:B-1----:R-:W-:Y:S01]  /*af10*/  IMAD.IADD R8, R200, 0x1, -R2 ;  /* 0x00000001c8087824 */ /* 0x002fe200078e0a02 */
[C---:B------:R-:W-:Y:S01]  /*af20*/  ISETP.GE.AND P1, PT, R2.reuse, R204, PT ;  /* 0x000000cc0200720c */ /* 0x040fe20003f26270 */
[----:B---3--:R-:W-:Y:S01]  /*af30*/  FFMA.FTZ R16, R17, -UR13, R24 ;  /* 0x8000000d11107c23 */ /* 0x008fe20008010018 */
[C---:B------:R-:W-:Y:S01]  /*af40*/  ISETP.LT.OR P6, PT, R2.reuse, R202, P6 ;  /* 0x000000ca0200720c */ /* 0x040fe200037c1670 */
[----:B------:R-:W-:Y:S01]  /*af50*/  IMAD.MOV.U32 R18, RZ, RZ, R9 ;  /* 0x000000ffff127224 */ /* 0x000fe200078e0009 */
[----:B------:R-:W-:-:S02]  /*af60*/  ISETP.LT.OR P1, PT, R2, R201, P1 ;  /* 0x000000c90200720c */ /* 0x000fc40000f21670 */
[----:B------:R-:W-:Y:S02]  /*af70*/  IABS R8, R8 ;  /* 0x0000000800087213 */ /* 0x000fe40000000000 */
[----:B------:R-:W-:Y:S01]  /*af80*/  IADD3 R2, R0, 0x20, RZ ;  /* 0x0000002000027810 */ /* 0x000fe20007ffe0ff */
[----:B--2---:R-:W-:Y:S01]  /*af90*/  FFMA.FTZ R17, R20, -UR13, R26 ;  /* 0x8000000d14117c23 */ /* 0x004fe2000801001a */
[----:B----4-:R-:W-:Y:S01]  /*afa0*/  HMMA.16816.F32 R28, R4, R140, R136 ;  /* 0x0000008c041c723c */ /* 0x010fe20000001888 */
[----:B------:R1:W2:Y:S01]  /*afb0*/  I2F R19, R8 ;  /* 0x0000000800137306 */ /* 0x0002a20000201400 */
[----:B------:R-:W-:Y:S02]  /*afc0*/  IADD3 R9, R0, 0x21, RZ ;  /* 0x0000002100097810 */ /* 0x000fe40007ffe0ff */
[----:B------:R-:W-:-:S03]  /*afd0*/  FSEL R229, R17, -INF , !P5 ;  /* 0xff80000011e57808 */ /* 0x000fc60006800000 */
[----:B------:R-:W-:Y:S01]  /*afe0*/  FSEL R141, R16, -INF , !P0 ;  /* 0xff800000108d7808 */ /* 0x000fe20004000000 */
[--C-:B------:R-:W-:Y:S01]  /*aff0*/  IMAD.IADD R16, R203, 0x1, -R2.reuse ;  /* 0x00000001cb107824 */ /* 0x100fe200078e0a02 */
[----:B------:R-:W3:Y:S01]  /*b000*/  I2F R18, R18 ;  /* 0x0000001200127306 */ /* 0x000ee20000201400 */
[----:B------:R-:W-:Y:S01]  /*b010*/  HMMA.16816.F32 R32, R12, R146, R216 ;  /* 0x000000920c20723c */ /* 0x000fe200000018d8 */
[C---:B------:R-:W-:Y:S02]  /*b020*/  ISETP.GE.AND P0, PT, R2.reuse, R205, PT ;  /* 0x000000cd0200720c */ /* 0x040fe40003f06270 */
[----:B------:R-:W-:Y:S01]  /*b030*/  ISETP.GE.AND P5, PT, R2, R204, PT ;  /* 0x000000cc0200720c */ /* 0x000fe20003fa6270 */
[----:B-1----:R-:W-:Y:S01]  /*b040*/  IMAD.IADD R8, R200, 0x1, -R2 ;  /* 0x00000001c8087824 */ /* 0x002fe200078e0a02 */
[----:B------:R-:W-:Y:S02]  /*b050*/  IABS R16, R16 ;  /* 0x0000001000107213 */ /* 0x000fe40000000000 */
[----:B------:R-:W-:-:S02]  /*b060*/  ISETP.LT.OR P0, PT, R2, R202, P0 ;  /* 0x000000ca0200720c */ /* 0x000fc40000701670 */
[----:B------:R-:W-:Y:S02]  /*b070*/  IABS R8, R8 ;  /* 0x0000000800087213 */ /* 0x000fe40000000000 */
[----:B------:R-:W-:Y:S01]  /*b080*/  ISETP.LT.OR P5, PT, R2, R201, P5 ;  /* 0x000000c90200720c */ /* 0x000fe20002fa1670 */
[--C-:B------:R-:W-:Y:S01]  /*b090*/  IMAD.IADD R2, R200, 0x1, -R9.reuse ;  /* 0x00000001c8027824 */ /* 0x100fe200078e0a09 */
[----:B------:R1:W-:Y:S01]  /*b0a0*/  I2F R21, R8 ;  /* 0x0000000800157306 */ /* 0x0003e20000201400 */
[----:B------:R-:W-:-:S03]  /*b0b0*/  IMAD.IADD R17, R203, 0x1, -R9 ;  /* 0x00000001cb117824 */ /* 0x000fc600078e0a09 */
[----:B------:R-:W-:Y:S01]  /*b0c0*/  IABS R2, R2 ;  /* 0x0000000200027213 */ /* 0x000fe20000000000 */
[----:B--2---:R-:W-:Y:S02]  /*b0d0*/  FFMA.FTZ R19, R19, -UR13, R25 ;  /* 0x8000000d13137c23 */ /* 0x004fe40008010019 */
[----:B---3--:R-:W-:Y:S02]  /*b0e0*/  FFMA.FTZ R18, R18, -UR13, R27 ;  /* 0x8000000d12127c23 */ /* 0x008fe4000801001b */
[----:B-1----:R-:W-:-:S04]  /*b0f0*/  IMAD.MOV.U32 R8, RZ, RZ, R16 ;  /* 0x000000ffff087224 */ /* 0x002fc800078e0010 */
[----:B------:R1:W2:Y:S01]  /*b100*/  I2F R20, R8 ;  /* 0x0000000800147306 */ /* 0x0002a20000201400 */
[----:B------:R-:W-:Y:S01]  /*b110*/  IMAD.MOV.U32 R16, RZ, RZ, R2 ;  /* 0x000000ffff107224 */ /* 0x000fe200078e0002 */
[----:B------:R-:W-:Y:S02]  /*b120*/  IABS R2, R17 ;  /* 0x0000001100027213 */ /* 0x000fe40000000000 */
[----:B------:R-:W-:Y:S02]  /*b130*/  FSEL R140, R19, -INF , !P6 ;  /* 0xff800000138c7808 */ /* 0x000fe40007000000 */
[----:B------:R-:W-:Y:S02]  /*b140*/  FSEL R228, R18, -INF , !P1 ;  /* 0xff80000012e47808 */ /* 0x000fe40004800000 */
[C---:B------:R-:W-:Y:S02]  /*b150*/  ISETP.GE.AND P6, PT, R9.reuse, R205, PT ;  /* 0x000000cd0900720c */ /* 0x040fe40003fc6270 */
[----:B-1----:R-:W-:Y:S01]  /*b160*/  IADD3 R8, R0, 0x28, RZ ;  /* 0x0000002800087810 */ /* 0x002fe20007ffe0ff */
[----:B------:R1:W3:Y:S01]  /*b170*/  I2F R22, R16 ;  /* 0x0000001000167306 */ /* 0x0002e20000201400 */
[----:B------:R-:W-:-:S03]  /*b180*/  ISETP.GE.AND P1, PT, R9, R204, PT ;  /* 0x000000cc0900720c */ /* 0x000fc60003f26270 */
[--C-:B------:R-:W-:Y:S01]  /*b190*/  IMAD.IADD R17, R200, 0x1, -R8.reuse ;  /* 0x00000001c8117824 */ /* 0x100fe200078e0a08 */
[C---:B------:R-:W-:Y:S01]  /*b1a0*/  ISETP.LT.OR P6, PT, R9.reuse, R202, P6 ;  /* 0x000000ca0900720c */ /* 0x040fe200037c1670 */
[----:B------:R-:W-:Y:S01]  /*b1b0*/  HMMA.16816.F32 R136, R4, R142, R32 ;  /* 0x0000008e0488723c */ /* 0x000fe20000001820 */
[----:B------:R-:W-:Y:S01]  /*b1c0*/  ISETP.LT.OR P1, PT, R9, R201, P1 ;  /* 0x000000c90900720c */ /* 0x000fe20000f21670 */
[----:B------:R-:W-:Y:S01]  /*b1d0*/  IMAD.IADD R9, R203, 0x1, -R8 ;  /* 0x00000001cb097824 */ /* 0x000fe200078e0a08 */
[----:B------:R-:W4:Y:S01]  /*b1e0*/  LDSM.16.M88.4 R32, [R181+0x5800] ;  /* 0x00580000b520783b */ /* 0x000f220000000200 */
[----:B--2---:R-:W-:Y:S01]  /*b1f0*/  FFMA.FTZ R18, R20, -UR13, R30 ;  /* 0x8000000d14127c23 */ /* 0x004fe2000801001e */
[----:B------:R-:W-:Y:S01]  /*b200*/  UISETP.GT.AND UP0, UPT, UR24, UR9, UPT ;  /* 0x000000091800728c */ /* 0x000fe2000bf04270 */
[----:B------:R-:W-:-:S04]  /*b210*/  DEPBAR.LE SB0, 0x0 ;  /* 0x000080000000791a */ /* 0x000fc80000000000 */
[----:B-1----:R-:W-:Y:S01]  /*b220*/  IMAD.MOV.U32 R16, RZ, RZ, R2 ;  /* 0x000000ffff107224 */ /* 0x002fe200078e0002 */
[----:B------:R-:W-:Y:S01]  /*b230*/  IABS R2, R17 ;  /* 0x0000001100027213 */ /* 0x000fe20000000000 */
[----:B------:R-:W-:Y:S02]  /*b240*/  FFMA.FTZ R17, R21, -UR13, R28 ;  /* 0x8000000d15117c23 */ /* 0x000fe4000801001c */
[----:B------:R1:W2:Y:S01]  /*b250*/  I2F R19, R16 ;  /* 0x0000001000137306 */ /* 0x0002a20000201400 */
[----:B------:R-:W-:Y:S02]  /*b260*/  IABS R9, R9 ;  /* 0x0000000900097213 */ /* 0x000fe40000000000 */
[----:B------:R-:W-:Y:S02]  /*b270*/  FSEL R239, R17, -INF , !P0 ;  /* 0xff80000011ef7808 */ /* 0x000fe40004000000 */
[----:B------:R-:W-:Y:S01]  /*b280*/  FSEL R247, R18, -INF , !P5 ;  /* 0xff80000012f77808 */ /* 0x000fe20006800000 */
[----:B-1----:R-:W-:Y:S01]  /*b290*/  IMAD.MOV.U32 R16, RZ, RZ, R2 ;  /* 0x000000ffff107224 */ /* 0x002fe200078e0002 */
[----:B------:R-:W-:-:S03]  /*b2a0*/  IADD3 R2, R0, 0x29, RZ ;  /* 0x0000002900027810 */ /* 0x000fc60007ffe0ff */
[----:B------:R1:W1:Y:S02]  /*b2b0*/  I2F R24, R16 ;  /* 0x0000001000187306 */ /* 0x0002640000201400 */
[----:B------:R-:W-:Y:S01]  /*b2c0*/  IMAD.IADD R17, R200, 0x1, -R2 ;  /* 0x00000001c8117824 */ /* 0x000fe200078e0a02 */
[----:B------:R-:W-:Y:S01]  /*b2d0*/  BAR.SYNC.DEFER_BLOCKING 0x0 ;  /* 0x0000000000007b1d */ /* 0x000fe20000010000 */
[C---:B------:R-:W-:Y:S02]  /*b2e0*/  ISETP.GE.AND P0, PT, R8.reuse, R205, PT ;  /* 0x000000cd0800720c */ /* 0x040fe40003f06270 */
[C---:B------:R-:W-:Y:S01]  /*b2f0*/  ISETP.GE.AND P5, PT, R8.reuse, R204, PT ;  /* 0x000000cc0800720c */ /* 0x040fe20003fa6270 */
[----:B------:R-:W-:Y:S01]  /*b300*/  HMMA.16816.F32 R144, R12, R148, R220 ;  /* 0x000000940c90723c */ /* 0x000fe200000018dc */
[----:B------:R-:W-:Y:S01]  /*b310*/  ISETP.LT.OR P0, PT, R8, R202, P0 ;  /* 0x000000ca0800720c */ /* 0x000fe20000701670 */
[----:B-1----:R-:W-:Y:S01]  /*b320*/  IMAD.MOV.U32 R16, RZ, RZ, R9 ;  /* 0x000000ffff107224 */ /* 0x002fe200078e0009 */
[----:B------:R-:W-:-:S03]  /*b330*/  IABS R9, R17 ;  /* 0x0000001100097213 */ /* 0x000fc60000000000 */
[----:B------:R1:W1:Y:S01]  /*b340*/  I2F R18, R16 ;  /* 0x0000001000127306 */ /* 0x0002620000201400 */
[----:B---3--:R-:W-:Y:S01]  /*b350*/  FFMA.FTZ R17, R22, -UR13, R29 ;  /* 0x8000000d16117c23 */ /* 0x008fe2000801001d */
[----:B------:R-:W-:Y:S01]  /*b360*/  ISETP.LT.OR P5, PT, R8, R201, P5 ;  /* 0x000000c90800720c */ /* 0x000fe20002fa1670 */
[----:B------:R-:W-:Y:S01]  /*b370*/  HMMA.16816.F32 R20, R12, R150, R208 ;  /* 0x000000960c14723c */ /* 0x000fe200000018d0 */
[----:B------:R-:W-:Y:S01]  /*b380*/  IMAD.MOV.U32 R8, RZ, RZ, R9 ;  /* 0x000000ffff087224 */ /* 0x000fe200078e0009 */
[----:B------:R-:W-:-:S05]  /*b390*/  IADD3 R9, R0, 0x30, RZ ;  /* 0x0000003000097810 */ /* 0x000fca0007ffe0ff */
[----:B--2---:R-:W-:Y:S01]  /*b3a0*/  FFMA.FTZ R13, R19, -UR13, R31 ;  /* 0x8000000d130d7c23 */ /* 0x004fe2000801001f */
[----:B------:R-:W-:Y:S02]  /*b3b0*/  FSEL R243, R17, -INF , !P6 ;  /* 0xff80000011f37808 */ /* 0x000fe40007000000 */
[C---:B------:R-:W-:Y:S02]  /*b3c0*/  ISETP.GE.AND P6, PT, R2.reuse, R205, PT ;  /* 0x000000cd0200720c */ /* 0x040fe40003fc6270 */
[----:B------:R-:W-:Y:S01]  /*b3d0*/  FSEL R246, R13, -INF , !P1 ;  /* 0xff8000000df67808 */ /* 0x000fe20004800000 */
[C---:B------:R-:W-:Y:S01]  /*b3e0*/  IMAD.IADD R13, R203.reuse, 0x1, -R9 ;  /* 0x00000001cb0d7824 */ /* 0x040fe200078e0a09 */
[C---:B------:R-:W-:Y:S01]  /*b3f0*/  ISETP.GE.AND P1, PT, R2.reuse, R204, PT ;  /* 0x000000cc0200720c */ /* 0x040fe20003f26270 */
[----:B-1----:R-:W-:Y:S01]  /*b400*/  IMAD.IADD R16, R203, 0x1, -R2 ;  /* 0x00000001cb107824 */ /* 0x002fe200078e0a02 */
[----:B------:R-:W-:Y:S01]  /*b410*/  ISETP.LT.OR P6, PT, R2, R202, P6 ;  /* 0x000000ca0200720c */ /* 0x000fe200037c1670 */
[----:B------:R-:W-:Y:S01]  /*b420*/  FFMA.FTZ R14, R24, -UR13, R136 ;  /* 0x8000000d180e7c23 */ /* 0x000fe20008010088 */
[----:B------:R-:W-:Y:S01]  /*b430*/  ISETP.LT.OR P1, PT, R2, R201, P1 ;  /* 0x000000c90200720c */ /* 0x000fe20000f21670 */
[----:B------:R-:W-:Y:S01]  /*b440*/  FFMA.FTZ R15, R18, -UR13, R138 ;  /* 0x8000000d120f7c23 */ /* 0x000fe2000801008a */
[----:B------:R-:W-:Y:S01]  /*b450*/  IABS R2, R13 ;  /* 0x0000000d00027213 */ /* 0x000fe20000000000 */
[----:B------:R1:W-:Y:S01]  /*b460*/  I2F R25, R8 ;  /* 0x0000000800197306 */ /* 0x0003e20000201400 */
[----:B------:R-:W-:-:S02]  /*b470*/  IABS R16, R16 ;  /* 0x0000001000107213 */ /* 0x000fc40000000000 */
[----:B------:R-:W-:Y:S01]  /*b480*/  FSEL R242, R14, -INF , !P0 ;  /* 0xff8000000ef27808 */ /* 0x000fe20004000000 */
[----:B------:R-:W-:Y:S01]  /*b490*/  IMAD.MOV.U32 R13, RZ, RZ, R2 ;  /* 0x000000ffff0d7224 */ /* 0x000fe200078e0002 */
[----:B------:R-:W-:Y:S02]  /*b4a0*/  FSEL R244, R15, -INF , !P5 ;  /* 0xff8000000ff47808 */ /* 0x000fe40006800000 */
[----:B------:R-:W-:Y:S02]  /*b4b0*/  IADD3 R2, R0, 0x38, RZ ;  /* 0x0000003800027810 */ /* 0x000fe40007ffe0ff */
[C---:B------:R-:W-:Y:S02]  /*b4c0*/  ISETP.GE.AND P0, PT, R9.reuse, R205, PT ;  /* 0x000000cd0900720c */ /* 0x040fe40003f06270 */
[C---:B------:R-:W-:Y:S01]  /*b4d0*/  ISETP.GE.AND P5, PT, R9.reuse, R204, PT ;  /* 0x000000cc0900720c */ /* 0x040fe20003fa6270 */
[----:B-1----:R-:W-:Y:S02]  /*b4e0*/  IMAD.IADD R8, R200, 0x1, -R9 ;  /* 0x00000001c8087824 */ /* 0x002fe400078e0a09 */
[----:B------:R-:W-:Y:S01]  /*b4f0*/  IMAD.MOV.U32 R12, RZ, RZ, R16 ;  /* 0x000000ffff0c7224 */ /* 0x000fe200078e0010 */
[----:B------:R-:W-:-:S02]  /*b500*/  ISETP.LT.OR P0, PT, R9, R202, P0 ;  /* 0x000000ca0900720c */ /* 0x000fc40000701670 */
[----:B------:R-:W-:Y:S01]  /*b510*/  IABS R8, R8 ;  /* 0x0000000800087213 */ /* 0x000fe20000000000 */
[C---:B----4-:R-:W-:Y:S01]  /*b520*/  HMMA.16816.F32 R28, R4.reuse, R32, R144 ;  /* 0x00000020041c723c */ /* 0x050fe20000001890 */
[----:B------:R-:W-:Y:S01]  /*b530*/  ISETP.LT.OR P5, PT, R9, R201, P5 ;  /* 0x000000c90900720c */ /* 0x000fe20002fa1670 */
[----:B------:R-:W-:Y:S01]  /*b540*/  IMAD.IADD R9, R200, 0x1, -R2 ;  /* 0x00000001c8097824 */ /* 0x000fe200078e0a02 */
[----:B------:R1:W2:Y:S05]  /*b550*/  I2F R19, R12 ;  /* 0x0000000c00137306 */ /* 0x0002aa0000201400 */
[----:B------:R-:W-:Y:S03]  /*b560*/  HMMA.16816.F32 R20, R4, R34, R20 ;  /* 0x000000220414723c */ /* 0x000fe60000001814 */
[----:B------:R3:W4:Y:S04]  /*b570*/  I2F R16, R13 ;  /* 0x0000000d00107306 */ /* 0x0007280000201400 */
[----:B------:R-:W-:Y:S01]  /*b580*/  IABS R4, R9 ;  /* 0x0000000900047213 */ /* 0x000fe20000000000 */
[----:B-1----:R-:W-:Y:S01]  /*b590*/  IMAD.MOV.U32 R12, RZ, RZ, R8 ;  /* 0x000000ffff0c7224 */ /* 0x002fe200078e0008 */
[C---:B------:R-:W-:Y:S01]  /*b5a0*/  IADD3 R8, R0.reuse, 0x31, RZ ;  /* 0x0000003100087810 */ /* 0x040fe20007ffe0ff */
[----:B------:R-:W-:Y:S01]  /*b5b0*/  IMAD.IADD R6, R203, 0x1, -R2 ;  /* 0x00000001cb067824 */ /* 0x000fe200078e0a02 */
[----:B------:R-:W-:Y:S01]  /*b5c0*/  IADD3 R0, R0, 0x39, RZ ;  /* 0x0000003900007810 */ /* 0x000fe20007ffe0ff */
[----:B------:R1:W1:Y:S01]  /*b5d0*/  I2F R17, R12 ;  /* 0x0000000c00117306 */ /* 0x0002620000201400 */
[----:B------:R-:W-:-:S02]  /*b5e0*/  IMAD.MOV.U32 R5, RZ, RZ, R4 ;  /* 0x000000ffff057224 */ /* 0x000fc400078e0004 */
[----:B---3--:R-:W-:Y:S01]  /*b5f0*/  IMAD.IADD R13, R203, 0x1, -R8 ;  /* 0x00000001cb0d7824 */ /* 0x008fe200078e0a08 */
[----:B------:R-:W-:Y:S01]  /*b600*/  IABS R4, R6 ;  /* 0x0000000600047213 */ /* 0x000fe20000000000 */
[----:B------:R-:W-:-:S03]  /*b610*/  IMAD.IADD R6, R200, 0x1, -R0 ;  /* 0x00000001c8067824 */ /* 0x000fc600078e0a00 */
[----:B------:R-:W-:Y:S01]  /*b620*/  IABS R13, R13 ;  /* 0x0000000d000d7213 */ /* 0x000fe20000000000 */
[----:B-1----:R-:W-:Y:S01]  /*b630*/  IMAD.IADD R12, R200, 0x1, -R8 ;  /* 0x00000001c80c7824 */ /* 0x002fe200078e0a08 */
[----:B------:R1:W-:Y:S04]  /*b640*/  I2F R15, R5 ;  /* 0x00000005000f7306 */ /* 0x0003e80000201400 */
[----:B------:R-:W-:-:S04]  /*b650*/  IABS R12, R12 ;  /* 0x0000000c000c7213 */ /* 0x000fc80000000000 */
[----:B------:R3:W3:Y:S01]  /*b660*/  I2F R24, R12 ;  /* 0x0000000c00187306 */ /* 0x0006e20000201400 */
[----:B--2---:R-:W-:Y:S02]  /*b670*/  FFMA.FTZ R7, R19, -UR13, R139 ;  /* 0x8000000d13077c23 */ /* 0x004fe4000801008b */
[----:B-1----:R-:W-:Y:S01]  /*b680*/  IMAD.MOV.U32 R5, RZ, RZ, R4 ;  /* 0x000000ffff057224 */ /* 0x002fe200078e0004 */
[----:B------:R-:W-:Y:S01]  /*b690*/  IABS R4, R6 ;  /* 0x0000000600047213 */ /* 0x000fe20000000000 */
[----:B------:R-:W-:-:S03]  /*b6a0*/  IMAD.IADD R6, R203, 0x1, -R0 ;  /* 0x00000001cb067824 */ /* 0x000fc600078e0a00 */
[----:B------:R1:W-:Y:S01]  /*b6b0*/  I2F R9, R5 ;  /* 0x0000000500097306 */ /* 0x0003e20000201400 */
[----:B---3--:R-:W-:-:S07]  /*b6c0*/  IMAD.MOV.U32 R12, RZ, RZ, R13 ;  /* 0x000000ffff0c7224 */ /* 0x008fce00078e000d */
[----:B------:R2:W3:Y:S01]  /*b6d0*/  I2F R18, R12 ;  /* 0x0000000c00127306 */ /* 0x0004e20000201400 */
[----:B------:R-:W-:Y:S01]  /*b6e0*/  FSEL R241, R7, -INF , !P1 ;  /* 0xff80000007f17808 */ /* 0x000fe20004800000 */
[----:B----4-:R-:W-:Y:S02]  /*b6f0*/  FFMA.FTZ R14, R16, -UR13, R30 ;  /* 0x8000000d100e7c23 */ /* 0x010fe4000801001e */
[----:B-1----:R-:W-:Y:S01]  /*b700*/  IMAD.MOV.U32 R5, RZ, RZ, R4 ;  /* 0x000000ffff057224 */ /* 0x002fe200078e0004 */
[----:B------:R-:W-:Y:S01]  /*b710*/  IABS R4, R6 ;  /* 0x0000000600047213 */ /* 0x000fe20000000000 */
[----:B------:R-:W-:Y:S02]  /*b720*/  FFMA.FTZ R13, R25, -UR13, R137 ;  /* 0x8000000d190d7c23 */ /* 0x000fe40008010089 */
[----:B------:R1:W4:Y:S01]  /*b730*/  I2F R7, R5 ;  /* 0x0000000500077306 */ /* 0x0003220000201400 */
[----:B--2---:R-:W-:Y:S01]  /*b740*/  FFMA.FTZ R12, R17, -UR13, R28 ;  /* 0x8000000d110c7c23 */ /* 0x004fe2000801001c */
[----:B------:R-:W-:-:S04]  /*b750*/  FSEL R245, R14, -INF , !P5 ;  /* 0xff8000000ef57808 */ /* 0x000fc80006800000 */
[----:B------:R-:W-:Y:S02]  /*b760*/  FSEL R250, R12, -INF , !P0 ;  /* 0xff8000000cfa7808 */ /* 0x000fe40004000000 */
[C---:B------:R-:W-:Y:S01]  /*b770*/  ISETP.GE.AND P0, PT, R2.reuse, R205, PT ;  /* 0x000000cd0200720c */ /* 0x040fe20003f06270 */
[----:B-1----:R-:W-:Y:S01]  /*b780*/  IMAD.MOV.U32 R5, RZ, RZ, R4 ;  /* 0x000000ffff057224 */ /* 0x002fe200078e0004 */
[----:B------:R-:W-:-:S03]  /*b790*/  ISETP.GE.AND P5, PT, R2, R204, PT ;  /* 0x000000cc0200720c */ /* 0x000fc60003fa6270 */
[----:B------:R1:W2:Y:S01]  /*b7a0*/  I2F R6, R5 ;  /* 0x0000000500067306 */ /* 0x0002a20000201400 */
[----:B------:R-:W-:Y:S02]  /*b7b0*/  FSEL R240, R13, -INF , !P6 ;  /* 0xff8000000df07808 */ /* 0x000fe40007000000 */
[----:B------:R-:W-:Y:S02]  /*b7c0*/  ISETP.LT.OR P0, PT, R2, R202, P0 ;  /* 0x000000ca0200720c */ /* 0x000fe40000701670 */
[C---:B------:R-:W-:Y:S02]  /*b7d0*/  ISETP.GE.AND P6, PT, R8.reuse, R205, PT ;  /* 0x000000cd0800720c */ /* 0x040fe40003fc6270 */
[----:B------:R-:W-:Y:S01]  /*b7e0*/  ISETP.GE.AND P1, PT, R8, R204, PT ;  /* 0x000000cc0800720c */ /* 0x000fe20003f26270 */
[----:B------:R-:W-:Y:S01]  /*b7f0*/  FFMA.FTZ R4, R24, -UR13, R29 ;  /* 0x8000000d18047c23 */ /* 0x000fe2000801001d */
[----:B------:R-:W-:Y:S01]  /*b800*/  ISETP.LT.OR P5, PT, R2, R201, P5 ;  /* 0x000000c90200720c */ /* 0x000fe20002fa1670 */
[----:B---3--:R-:W-:-:S02]  /*b810*/  FFMA.FTZ R2, R18, -UR13, R31 ;  /* 0x8000000d12027c23 */ /* 0x008fc4000801001f */
[----:B-1----:R-:W-:Y:S01]  /*b820*/  FFMA.FTZ R5, R15, -UR13, R20 ;  /* 0x8000000d0f057c23 */ /* 0x002fe20008010014 */
[C---:B------:R-:W-:Y:S02]  /*b830*/  ISETP.LT.OR P6, PT, R8.reuse, R202, P6 ;  /* 0x000000ca0800720c */ /* 0x040fe400037c1670 */
[----:B------:R-:W-:Y:S02]  /*b840*/  ISETP.LT.OR P1, PT, R8, R201, P1 ;  /* 0x000000c90800720c */ /* 0x000fe40000f21670 */
[----:B------:R-:W-:Y:S02]  /*b850*/  FSEL R248, R5, -INF , !P0 ;  /* 0xff80000005f87808 */ /* 0x000fe40004000000 */
[----:B------:R-:W-:Y:S02]  /*b860*/  PLOP3.LUT P0, PT, PT, PT, UP0, 0x80, 0x0 ;  /* 0x000000000000781c */ /* 0x000fe40003f0f008 */
[----:B------:R-:W-:Y:S02]  /*b870*/  FSEL R249, R4, -INF , !P6 ;  /* 0xff80000004f97808 */ /* 0x000fe40007000000 */
[----:B------:R-:W-:-:S02]  /*b880*/  FSEL R172, R2, -INF , !P1 ;  /* 0xff80000002ac7808 */ /* 0x000fc40004800000 */
[C---:B------:R-:W-:Y:S02]  /*b890*/  ISETP.GE.AND P6, PT, R0.reuse, R205, PT ;  /* 0x000000cd0000720c */ /* 0x040fe40003fc6270 */
[C---:B------:R-:W-:Y:S01]  /*b8a0*/  ISETP.GE.AND P1, PT, R0.reuse, R204, PT ;  /* 0x000000cc0000720c */ /* 0x040fe20003f26270 */
[----:B------:R-:W-:Y:S01]  /*b8b0*/  FFMA.FTZ R2, R9, -UR13, R22 ;  /* 0x8000000d09027c23 */ /* 0x000fe20008010016 */
[C---:B------:R-:W-:Y:S01]  /*b8c0*/  ISETP.LT.OR P6, PT, R0.reuse, R202, P6 ;  /* 0x000000ca0000720c */ /* 0x040fe200037c1670 */
[----:B----4-:R-:W-:Y:S01]  /*b8d0*/  FFMA.FTZ R4, R7, -UR13, R21 ;  /* 0x8000000d07047c23 */ /* 0x010fe20008010015 */
[----:B------:R-:W-:Y:S01]  /*b8e0*/  ISETP.LT.OR P1, PT, R0, R201, P1 ;  /* 0x000000c90000720c */ /* 0x000fe20000f21670 */
[----:B--2---:R-:W-:Y:S01]  /*b8f0*/  FFMA.FTZ R0, R6, -UR13, R23 ;  /* 0x8000000d06007c23 */ /* 0x004fe20008010017 */
[----:B------:R-:W-:Y:S02]  /*b900*/  FSEL R252, R2, -INF , !P5 ;  /* 0xff80000002fc7808 */ /* 0x000fe40006800000 */
[----:B------:R-:W-:-:S02]  /*b910*/  FSEL R149, R4, -INF , !P6 ;  /* 0xff80000004957808 */ /* 0x000fc40007000000 */
        /* <DEDUP_REMOVED lines=109> */
.L_x_1203:
[----:B------:R-:W-:Y:S05]  /*bff0*/  BSYNC B0 ;  /* 0x0000000000007941 */ /* 0x000fea0003800000 */
.L_x_1202:
[----:B------:R-:W0:Y:S02]  /*c000*/  LDGDEPBAR ;  /* 0x00000000000079af */ /* 0x000e240000000000 */
.L_x_1201:
[----:B------:R-:W2:Y:S04]  /*c010*/  LDL.LU R5, [R1+0x6c] ;  /* 0x00006c0001057983 */ /* 0x000ea80000300800 */
[----:B-1----:R-:W3:Y:S04]  /*c020*/  LDL R12, [R1+0xa0] ;  /* 0x0000a000010c7983 */ /* 0x002ee80000100800 */
[----:B------:R-:W4:Y:S04]  /*c030*/  LDL R9, [R1+0xb0] ;  /* 0x0000b00001097983 */ /* 0x000f280000100800 */
[----:B------:R-:W5:Y:S01]  /*c040*/  LDL R8, [R1+0xc0] ;  /* 0x0000c00001087983 */ /* 0x000f620000100800 */
[----:B------:R-:W-:Y:S01]  /*c050*/  FMNMX.FTZ R0, R100, R155, !PT ;  /* 0x0000009b64007209 */ /* 0x000fe20007810000 */
[----:B------:R-:W-:Y:S01]  /*c060*/  USHF.L.U32 UR30, UR24, 0x1, URZ ;  /* 0x00000001181e7899 */ /* 0x000fe2000800063f */
[----:B------:R-:W-:Y:S01]  /*c070*/  IMAD.MOV.U32 R17, RZ, RZ, R102 ;  /* 0x000000ffff117224 */ /* 0x000fe200078e0066 */
[----:B------:R-:W-:Y:S01]  /*c080*/  UIADD3 UR4, UR21, -0x4498517b, URZ ;  /* 0xbb67ae8515047890 */ /* 0x000fe2000fffe03f */
[----:B------:R-:W-:Y:S01]  /*c090*/  FMNMX.FTZ R0, R154, R0, !PT ;  /* 0x000000009a007209 */ /* 0x000fe20007810000 */
[----:B------:R-:W-:-:S02]  /*c0a0*/  ULOP3.LUT UR5, UR30, UR21, URZ, 0x3c, !UPT ;  /* 0x000000151e057292 */ /* 0x000fc4000f8e3c3f */
[----:B------:R-:W-:Y:S01]  /*c0b0*/  UIADD3 UR26, UR20, -0x61c88647, URZ ;  /* 0x9e3779b9141a7890 */ /* 0x000fe2000fffe03f */
[----:B------:R-:W-:Y:S01]  /*c0c0*/  FMNMX.FTZ R0, R152, R0, !PT ;  /* 0x0000000098007209 */ /* 0x000fe20007810000 */
[----:B------:R-:W-:Y:S02]  /*c0d0*/  UIADD3 UR25, UR20, 0x3c6ef372, URZ ;  /* 0x3c6ef37214197890 */ /* 0x000fe4000fffe03f */
[----:B------:R-:W-:Y:S01]  /*c0e0*/  UIADD3 UR23, UR21, 0x76cf5d0a, URZ ;  /* 0x76cf5d0a15177890 */ /* 0x000fe2000fffe03f */
[----:B------:R-:W-:Y:S01]  /*c0f0*/  FMNMX.FTZ R0, R101, R0, !PT ;  /* 0x0000000065007209 */ /* 0x000fe20007810000 */
[----:B------:R-:W-:Y:S02]  /*c100*/  UIADD3 UR8, UR21, 0x32370b8f, URZ ;  /* 0x32370b8f15087890 */ /* 0x000fe4000fffe03f */
        /* <DEDUP_REMOVED lines=35> */
[----:B------:R-:W1:Y:S02]  /*c340*/  SHFL.BFLY PT, R7, R0, 0x1, 0x1f ;  /* 0x0c201f0000077f89 */ /* 0x000e6400000e0000 */
[----:B-1----:R-:W-:Y:S02]  /*c350*/  FMNMX.FTZ R2, R2, R6, !PT ;  /* 0x0000000602027209 */ /* 0x002fe40007810000 */
[----:B------:R-:W-:-:S04]  /*c360*/  FMNMX.FTZ R215, R0, R7, !PT ;  /* 0x0000000700d77209 */ /* 0x000fc80007810000 */
[C---:B------:R-:W-:Y:S01]  /*c370*/  FSETP.NEU.FTZ.AND P1, PT, R215.reuse, -INF , PT ;  /* 0xff800000d700780b */ /* 0x040fe20003f3d000 */
[----:B------:R-:W-:-:S05]  /*c380*/  FMUL.FTZ R13, R215, c[0x0][0x23c] ;  /* 0x00008f00d70d7a20 */ /* 0x000fca0000410000 */
[----:B------:R-:W-:-:S05]  /*c390*/  FSEL R13, R13, RZ, P1 ;  /* 0x000000ff0d0d7208 */ /* 0x000fca0000800000 */
[----:B------:R-:W-:Y:S02]  /*c3a0*/  FFMA.FTZ R0, R155, c[0x0][0x23c], -R13 ;  /* 0x00008f009b007a23 */ /* 0x000fe4000001080d */
[----:B------:R-:W-:Y:S02]  /*c3b0*/  IMAD.MOV.U32 R155, RZ, RZ, R172 ;  /* 0x000000ffff9b7224 */ /* 0x000fe400078e00ac */
[----:B------:R1:W-:Y:S01]  /*c3c0*/  MUFU.EX2 R16, R0 ;  /* 0x0000000000107308 */ /* 0x0003e20000000800 */
[----:B--2---:R-:W-:Y:S02]  /*c3d0*/  IMAD.MOV.U32 R19, RZ, RZ, R5 ;  /* 0x000000ffff137224 */ /* 0x004fe400078e0005 */
[----:B---3--:R-:W-:Y:S02]  /*c3e0*/  IMAD.WIDE.U32 R150, R12, -0x326172a9, RZ ;  /* 0xcd9e8d570c967825 */ /* 0x008fe400078e00ff */
[----:B------:R-:W2:Y:S03]  /*c3f0*/  SHFL.BFLY PT, R12, R2, 0x1, 0x1f ;  /* 0x0c201f00020c7f89 */ /* 0x000ea600000e0000 */
[----:B----4-:R-:W-:Y:S01]  /*c400*/  LOP3.LUT R4, R151, R9, RZ, 0x3c, !PT ;  /* 0x0000000997047212 */ /* 0x010fe200078e3cff */
[----:B-----5:R-:W-:-:S04]  /*c410*/  IMAD.WIDE.U32 R32, R8, -0x2daee0ad, RZ ;  /* 0xd2511f5308207825 */ /* 0x020fc800078e00ff */
[----:B------:R-:W-:Y:S01]  /*c420*/  IMAD.WIDE.U32 R102, R4, -0x2daee0ad, RZ ;  /* 0xd2511f5304667825 */ /* 0x000fe200078e00ff */
[----:B------:R-:W-:Y:S01]  /*c430*/  LOP3.LUT R4, R33, UR5, RZ, 0x3c, !PT ;  /* 0x0000000521047c12 */ /* 0x000fe2000f8e3cff */
[----:B------:R-:W-:-:S03]  /*c440*/  UIADD3 UR5, UR20, 0x78dde6e4, URZ ;  /* 0x78dde6e414057890 */ /* 0x000fc6000fffe03f */
[----:B------:R-:W-:Y:S01]  /*c450*/  LOP3.LUT R34, R103, UR4, R32, 0x96, !PT ;  /* 0x0000000467227c12 */ /* 0x000fe2000f8e9620 */
[----:B------:R-:W-:Y:S01]  /*c460*/  IMAD.WIDE.U32 R4, R4, -0x326172a9, RZ ;  /* 0xcd9e8d5704047825 */ /* 0x000fe200078e00ff */
[----:B------:R-:W-:-:S03]  /*c470*/  UIADD3 UR4, UR21, -0x126145ec, URZ ;  /* 0xed9eba1415047890 */ /* 0x000fc6000fffe03f */
[----:B------:R-:W-:Y:S01]  /*c480*/  IMAD.WIDE.U32 R34, R34, -0x326172a9, RZ ;  /* 0xcd9e8d5722227825 */ /* 0x000fe200078e00ff */
[----:B------:R-:W-:Y:S02]  /*c490*/  LOP3.LUT R5, R5, UR26, R150, 0x96, !PT ;  /* 0x0000001a05057c12 */ /* 0x000fe4000f8e9696 */
[----:B--2---:R-:W-:Y:S02]  /*c4a0*/  FMNMX.FTZ R214, R2, R12, !PT ;  /* 0x0000000c02d67209 */ /* 0x004fe40007810000 */
        /* <DEDUP_REMOVED lines=10> */
[C-C-:B-1----:R-:W-:Y:S02]  /*c550*/  LOP3.LUT R0, R9.reuse, UR22, R34.reuse, 0x96, !PT ;  /* 0x0000001609007c12 */ /* 0x142fe4000f8e9622 */
[----:B------:R-:W-:Y:S01]  /*c560*/  LOP3.LUT R7, R9, UR22, R34, 0x96, !PT ;  /* 0x0000001609077c12 */ /* 0x000fe2000f8e9622 */
[----:B------:R-:W-:Y:S01]  /*c570*/  FFMA.FTZ R4, R154, c[0x0][0x23c], -R13 ;  /* 0x00008f009a047a23 */ /* 0x000fe2000001080d */
[----:B------:R-:W-:-:S03]  /*c580*/  LOP3.LUT R5, R21, UR5, R8, 0x96, !PT ;  /* 0x0000000515057c12 */ /* 0x000fc6000f8e9608 */
[----:B------:R1:W-:Y:S01]  /*c590*/  MUFU.EX2 R18, R4 ;  /* 0x0000000400127308 */ /* 0x0003e20000000800 */
[----:B------:R-:W-:-:S04]  /*c5a0*/  IMAD.WIDE.U32 R28, R7, -0x2daee0ad, RZ ;  /* 0xd2511f53071c7825 */ /* 0x000fc800078e00ff */
[----:B------:R-:W-:Y:S01]  /*c5b0*/  IMAD.WIDE.U32 R30, R5, -0x2daee0ad, RZ ;  /* 0xd2511f53051e7825 */ /* 0x000fe200078e00ff */
[----:B------:R-:W-:-:S03]  /*c5c0*/  LOP3.LUT R22, R29, UR4, R6, 0x96, !PT ;  /* 0x000000041d167c12 */ /* 0x000fc6000f8e9606 */
[----:B------:R-:W-:Y:S02]  /*c5d0*/  FFMA.FTZ R6, R164, c[0x0][0x23c], -R12 ;  /* 0x00008f00a4067a23 */ /* 0x000fe4000001080c */
[----:B------:R-:W-:Y:S02]  /*c5e0*/  IMAD.WIDE.U32 R22, R22, -0x326172a9, RZ ;  /* 0xcd9e8d5716167825 */ /* 0x000fe400078e00ff */
[----:B------:R-:W-:Y:S02]  /*c5f0*/  MUFU.EX2 R154, R6 ;  /* 0x00000006009a7308 */ /* 0x000fe40000000800 */
[----:B------:R-:W-:Y:S02]  /*c600*/  IMAD.MOV.U32 R164, RZ, RZ, R19 ;  /* 0x000000ffffa47224 */ /* 0x000fe400078e0013 */
[----:B-1----:R-:W-:Y:S02]  /*c610*/  IMAD R4, R0, -0x2daee0ad, RZ ;  /* 0xd2511f5300047824 */ /* 0x002fe400078e02ff */
[----:B------:R-:W-:-:S03]  /*c620*/  FFMA.FTZ R0, R152, c[0x0][0x23c], -R13 ;  /* 0x00008f0098007a23 */ /* 0x000fc6000001080d */
[----:B------:R-:W-:Y:S01]  /*c630*/  LOP3.LUT R4, R31, UR15, R4, 0x96, !PT ;  /* 0x0000000f1f047c12 */ /* 0x000fe2000f8e9604 */
[----:B------:R1:W-:Y:S04]  /*c640*/  MUFU.EX2 R152, R0 ;  /* 0x0000000000987308 */ /* 0x0003e80000000800 */
[----:B------:R-:W-:-:S05]  /*c650*/  IMAD.WIDE.U32 R4, R4, -0x326172a9, RZ ;  /* 0xcd9e8d5704047825 */ /* 0x000fca00078e00ff */
[----:B------:R-:W-:Y:S02]  /*c660*/  LOP3.LUT R9, R4, 0xff, RZ, 0xc0, !PT ;  /* 0x000000ff04097812 */ /* 0x000fe400078ec0ff */
[--C-:B------:R-:W-:Y:S02]  /*c670*/  SHF.R.U32.HI R2, RZ, 0x10, R4.reuse ;  /* 0x00000010ff027819 */ /* 0x100fe40000011604 */
[----:B------:R-:W-:Y:S01]  /*c680*/  SHF.R.U32.HI R7, RZ, 0x18, R4 ;  /* 0x00000018ff077819 */ /* 0x000fe20000011604 */
[----:B-1----:R-:W-:-:S04]  /*c690*/  FFMA.FTZ R0, R101, c[0x0][0x23c], -R13 ;  /* 0x00008f0065007a23 */ /* 0x002fc8000001080d */
[----:B------:R1:W-:Y:S02]  /*c6a0*/  MUFU.EX2 R165, R0 ;  /* 0x0000000000a57308 */ /* 0x0003e40000000800 */
[----:B-1----:R-:W-:Y:S02]  /*c6b0*/  LOP3.LUT R0, R4, 0xffff, RZ, 0xc0, !PT ;  /* 0x0000ffff04007812 */ /* 0x002fe400078ec0ff */
[----:B------:R-:W-:Y:S01]  /*c6c0*/  LOP3.LUT R4, R5, UR29, R22, 0x96, !PT ;  /* 0x0000001d05047c12 */ /* 0x000fe2000f8e9616 */
[----:B------:R-:W-:Y:S01]  /*c6d0*/  FFMA.FTZ R5, R156, c[0x0][0x23c], -R12 ;  /* 0x00008f009c057a23 */ /* 0x000fe2000001080c */
[----:B------:R-:W-:Y:S02]  /*c6e0*/  SHF.R.U32.HI R6, RZ, 0x8, R0 ;  /* 0x00000008ff067819 */ /* 0x000fe40000011600 */
[----:B------:R-:W-:Y:S01]  /*c6f0*/  LOP3.LUT R0, R2, 0xff, RZ, 0xc0, !PT ;  /* 0x000000ff02007812 */ /* 0x000fe200078ec0ff */
[----:B------:R1:W2:Y:S01]  /*c700*/  MUFU.EX2 R24, R5 ;  /* 0x0000000500187308 */ /* 0x0002a20000000800 */
[----:B------:R-:W-:Y:S01]  /*c710*/  FFMA.FTZ R2, R157, c[0x0][0x23c], -R12 ;  /* 0x00008f009d027a23 */ /* 0x000fe2000001080c */
[----:B------:R-:W-:-:S02]  /*c720*/  PRMT R15, R9, 0x5410, R6 ;  /* 0x00005410090f7816 */ /* 0x000fc40000000006 */
[----:B------:R-:W-:Y:S02]  /*c730*/  PRMT R14, R0, 0x5410, R7 ;  /* 0x00005410000e7816 */ /* 0x000fe40000000007 */
[C---:B------:R-:W-:Y:S02]  /*c740*/  LOP3.LUT R0, R4.reuse, 0xffff, RZ, 0xc0, !PT ;  /* 0x0000ffff04007812 */ /* 0x040fe400078ec0ff */
[----:B------:R3:W4:Y:S01]  /*c750*/  MUFU.EX2 R167, R2 ;  /* 0x0000000200a77308 */ /* 0x0007220000000800 */
[----:B------:R-:W-:Y:S02]  /*c760*/  LOP3.LUT R9, R4, 0xff, RZ, 0xc0, !PT ;  /* 0x000000ff04097812 */ /* 0x000fe400078ec0ff */
[----:B------:R-:W-:Y:S02]  /*c770*/  SHF.R.U32.HI R6, RZ, 0x18, R4 ;  /* 0x00000018ff067819 */ /* 0x000fe40000011604 */
[----:B------:R-:W-:Y:S02]  /*c780*/  SHF.R.U32.HI R7, RZ, 0x8, R0 ;  /* 0x00000008ff077819 */ /* 0x000fe40000011600 */
[----:B-1----:R-:W-:-:S02]  /*c790*/  FSEL R5, R214, RZ, P0 ;  /* 0x000000ffd6057208 */ /* 0x002fc40000000000 */
[----:B------:R-:W-:-:S03]  /*c7a0*/  PRMT R7, R9, 0x5410, R7 ;  /* 0x0000541009077816 */ /* 0x000fc60000000007 */
[----:B------:R-:W-:Y:S01]  /*c7b0*/  FADD.FTZ R3, R3, -R5 ;  /* 0x8000000503037221 */ /* 0x000fe20000010000 */
[----:B---3--:R-:W-:Y:S01]  /*c7c0*/  SHF.R.U32.HI R2, RZ, 0x10, R4 ;  /* 0x00000010ff027819 */ /* 0x008fe20000011604 */
[----:B------:R-:W-:Y:S02]  /*c7d0*/  FFMA.FTZ R4, R153, c[0x0][0x23c], -R12 ;  /* 0x00008f0099047a23 */ /* 0x000fe4000001080c */
[----:B--2---:R-:W-:Y:S01]  /*c7e0*/  IMAD.MOV.U32 R153, RZ, RZ, R24 ;  /* 0x000000ffff997224 */ /* 0x004fe200078e0018 */
[----:B------:R-:W-:Y:S01]  /*c7f0*/  LOP3.LUT R0, R2, 0xff, RZ, 0xc0, !PT ;  /* 0x000000ff02007812 */ /* 0x000fe200078ec0ff */
[----:B------:R-:W1:Y:S01]  /*c800*/  LDC.U8 R24, c[0x0][0x2d8] ;  /* 0x0000b600ff187b82 */ /* 0x000e620000000000 */
[----:B------:R-:W-:Y:S01]  /*c810*/  FSEL R2, R215, RZ, P1 ;  /* 0x000000ffd7027208 */ /* 0x000fe20000800000 */
[----:B------:R-:W-:Y:S01]  /*c820*/  MUFU.EX2 R166, R4 ;  /* 0x0000000400a67308 */ /* 0x000fe20000000800 */
[----:B------:R-:W-:Y:S01]  /*c830*/  PRMT R6, R0, 0x5410, R6 ;  /* 0x0000541000067816 */ /* 0x000fe20000000006 */
[----:B------:R-:W-:Y:S01]  /*c840*/  FMUL.FTZ R101, R3, c[0x0][0x23c] ;  /* 0x00008f0003657a20 */ /* 0x000fe20000410000 */
[----:B------:R-:W-:Y:S01]  /*c850*/  F2FP.PACK_AB R0, R18, R16 ;  /* 0x000000101200723e */ /* 0x000fe200000000ff */
[----:B------:R-:W-:-:S03]  /*c860*/  FADD.FTZ R2, R100, -R2 ;  /* 0x8000000264027221 */ /* 0x000fc60000010000 */
[----:B------:R-:W-:Y:S01]  /*c870*/  PRMT R212, R0, 0x7610, R212 ;  /* 0x0000761000d47816 */ /* 0x000fe200000000d4 */
[----:B------:R-:W-:Y:S01]  /*c880*/  FMUL.FTZ R100, R2, c[0x0][0x23c] ;  /* 0x00008f0002647a20 */ /* 0x000fe20000410000 */
[----:B------:R-:W-:Y:S01]  /*c890*/  PRMT R213, R0, 0x7632, R213 ;  /* 0x0000763200d57816 */ /* 0x000fe200000000d5 */
[----:B------:R-:W2:Y:S01]  /*c8a0*/  MUFU.EX2 R101, R101 ;  /* 0x0000006500657308 */ /* 0x000ea20000000800 */
[----:B----4-:R-:W-:Y:S02]  /*c8b0*/  F2FP.PACK_AB R2, R167, R154 ;  /* 0x0000009aa702723e */ /* 0x010fe400000000ff */
[----:B------:R-:W-:Y:S02]  /*c8c0*/  PRMT R3, R212, 0x5410, R213 ;  /* 0x00005410d4037816 */ /* 0x000fe400000000d5 */
[C---:B------:R-:W-:Y:S02]  /*c8d0*/  PRMT R211, R2.reuse, 0x7610, R211 ;  /* 0x0000761002d37816 */ /* 0x040fe400000000d3 */
[----:B------:R-:W-:Y:S01]  /*c8e0*/  PRMT R210, R2, 0x7632, R210 ;  /* 0x0000763202d27816 */ /* 0x000fe200000000d2 */
[----:B------:R-:W3:Y:S01]  /*c8f0*/  MUFU.EX2 R100, R100 ;  /* 0x0000006400647308 */ /* 0x000ee20000000800 */
[----:B-1----:R-:W-:-:S02]  /*c900*/  PRMT R148, R24, 0x7054, R24 ;  /* 0x0000705418947816 */ /* 0x002fc40000000018 */
[----:B------:R-:W1:Y:S01]  /*c910*/  LDSM.16.MT88.4 R24, [R177+0xc000] ;  /* 0x00c00000b118783b */ /* 0x000e620000004200 */
[-C--:B--2---:R-:W-:Y:S02]  /*c920*/  FMUL.FTZ R106, R106, R101.reuse ;  /* 0x000000656a6a7220 */ /* 0x084fe40000410000 */
[--C-:B------:R-:W-:Y:S01]  /*c930*/  HSET2.LE.AND R0, R7, R148.reuse, PT ;  /* 0x0000009407007233 */ /* 0x100fe20003803000 */
[-C--:B------:R-:W-:Y:S01]  /*c940*/  FMUL.FTZ R107, R107, R101.reuse ;  /* 0x000000656b6b7220 */ /* 0x080fe20000410000 */
[--C-:B------:R-:W-:Y:S01]  /*c950*/  HSET2.LE.AND R2, R6, R148.reuse, PT ;  /* 0x0000009406027233 */ /* 0x100fe20003803000 */
[----:B------:R-:W-:Y:S02]  /*c960*/  FMUL.FTZ R110, R110, R101 ;  /* 0x000000656e6e7220 */ /* 0x000fe40000410000 */
[----:B------:R-:W-:Y:S01]  /*c970*/  LOP3.LUT R4, R0, R3, RZ, 0xc0, !PT ;  /* 0x0000000300047212 */ /* 0x000fe200078ec0ff */
[----:B------:R-:W-:Y:S01]  /*c980*/  FMUL.FTZ R111, R111, R101 ;  /* 0x000000656f6f7220 */ /* 0x000fe20000410000 */
[----:B------:R-:W-:Y:S01]  /*c990*/  F2FP.PACK_AB R3, R165, R152 ;  /* 0x00000098a503723e */ /* 0x000fe200000000ff */
[-C--:B---3--:R-:W-:Y:S01]  /*c9a0*/  FMUL.FTZ R104, R104, R100.reuse ;  /* 0x0000006468687220 */ /* 0x088fe20000410000 */
[----:B------:R-:W-:Y:S01]  /*c9b0*/  PRMT R0, R211, 0x5410, R210 ;  /* 0x00005410d3007816 */ /* 0x000fe200000000d2 */
[-C--:B------:R-:W-:Y:S01]  /*c9c0*/  FMUL.FTZ R105, R105, R100.reuse ;  /* 0x0000006469697220 */ /* 0x080fe20000410000 */
[C---:B------:R-:W-:Y:S01]  /*c9d0*/  PRMT R209, R3.reuse, 0x7610, R209 ;  /* 0x0000761003d17816 */ /* 0x040fe200000000d1 */
[-C--:B------:R-:W-:Y:S01]  /*c9e0*/  FMUL.FTZ R108, R108, R100.reuse ;  /* 0x000000646c6c7220 */ /* 0x080fe20000410000 */
[----:B------:R-:W-:Y:S01]  /*c9f0*/  PRMT R207, R3, 0x7632, R207 ;  /* 0x0000763203cf7816 */ /* 0x000fe200000000cf */
[----:B------:R-:W-:Y:S01]  /*ca00*/  FMUL.FTZ R109, R109, R100 ;  /* 0x000000646d6d7220 */ /* 0x000fe20000410000 */
[----:B------:R-:W-:Y:S01]  /*ca10*/  LOP3.LUT R5, R2, R0, RZ, 0xc0, !PT ;  /* 0x0000000002057212 */ /* 0x000fe200078ec0ff */
[--C-:B------:R-:W-:Y:S01]  /*ca20*/  HSET2.LE.AND R0, R15, R148.reuse, PT ;  /* 0x000000940f007233 */ /* 0x100fe20003803000 */
[----:B------:R-:W-:Y:S01]  /*ca30*/  F2FP.PACK_AB R2, R166, R153 ;  /* 0x00000099a602723e */ /* 0x000fe200000000ff */
[----:B------:R-:W-:Y:S01]  /*ca40*/  IMAD.MOV.U32 R15, RZ, RZ, R18 ;  /* 0x000000ffff0f7224 */ /* 0x000fe200078e0012 */
[----:B------:R-:W-:Y:S01]  /*ca50*/  PRMT R3, R209, 0x5410, R207 ;  /* 0x00005410d1037816 */ /* 0x000fe200000000cf */
[-C--:B------:R-:W-:Y:S01]  /*ca60*/  FMUL.FTZ R112, R112, R100.reuse ;  /* 0x0000006470707220 */ /* 0x080fe20000410000 */
[C---:B------:R-:W-:Y:S01]  /*ca70*/  PRMT R208, R2.reuse, 0x7610, R208 ;  /* 0x0000761002d07816 */ /* 0x040fe200000000d0 */
[----:B------:R-:W-:Y:S01]  /*ca80*/  FMUL.FTZ R113, R113, R100 ;  /* 0x0000006471717220 */ /* 0x000fe20000410000 */
[----:B------:R-:W-:Y:S01]  /*ca90*/  PRMT R206, R2, 0x7632, R206 ;  /* 0x0000763202ce7816 */ /* 0x000fe200000000ce */
[----:B------:R-:W-:Y:S01]  /*caa0*/  HSET2.LE.AND R2, R14, R148, PT ;  /* 0x000000940e027233 */ /* 0x000fe20003803000 */
[----:B------:R-:W-:Y:S01]  /*cab0*/  LOP3.LUT R6, R0, R3, RZ, 0xc0, !PT ;  /* 0x0000000300067212 */ /* 0x000fe200078ec0ff */
[----:B------:R-:W-:Y:S01]  /*cac0*/  IMAD.MOV.U32 R14, RZ, RZ, R17 ;  /* 0x000000ffff0e7224 */ /* 0x000fe200078e0011 */
[----:B------:R-:W-:Y:S01]  /*cad0*/  PRMT R0, R208, 0x5410, R206 ;  /* 0x00005410d0007816 */ /* 0x000fe200000000ce */
[----:B------:R-:W-:-:S02]  /*cae0*/  IMAD.MOV.U32 R3, RZ, RZ, R16 ;  /* 0x000000ffff037224 */ /* 0x000fc400078e0010 */
[----:B------:R-:W2:Y:S01]  /*caf0*/  LDSM.16.MT88.4 R16, [R178+0xc000] ;  /* 0x00c00000b210783b */ /* 0x000ea20000004200 */
[----:B------:R-:W-:Y:S01]  /*cb00*/  LOP3.LUT R7, R2, R0, RZ, 0xc0, !PT ;  /* 0x0000000002077212 */ /* 0x000fe200078ec0ff */
[-C--:B------:R-:W-:Y:S01]  /*cb10*/  FMUL.FTZ R114, R114, R101.reuse ;  /* 0x0000006572727220 */ /* 0x080fe20000410000 */
[----:B------:R-:W-:Y:S01]  /*cb20*/  LOP3.LUT R0, R33, UR30, RZ, 0x3c, !PT ;  /* 0x0000001e21007c12 */ /* 0x000fe2000f8e3cff */
[-C--:B------:R-:W-:Y:S01]  /*cb30*/  FMUL.FTZ R115, R115, R101.reuse ;  /* 0x0000006573737220 */ /* 0x080fe20000410000 */
[----:B------:R-:W-:Y:S01]  /*cb40*/  UIADD3 UR30, UR21, 0x646e171e, URZ ;  /* 0x646e171e151e7890 */ /* 0x000fe2000fffe03f */
        /* <DEDUP_REMOVED lines=30> */
[-C--:B------:R-:W-:Y:S01]  /*cd30*/  FMUL.FTZ R40, R40, R100.reuse ;  /* 0x0000006428287220 */ /* 0x080fe20000410000 */
[----:B-1----:R-:W-:Y:S01]  /*cd40*/  HMMA.16816.F32 R120, R4, R24, R120 ;  /* 0x000000180478723c */ /* 0x002fe20000001878 */
[----:B------:R-:W-:Y:S02]  /*cd50*/  FMUL.FTZ R41, R41, R100 ;  /* 0x0000006429297220 */ /* 0x000fe40000410000 */
[-C--:B------:R-:W-:Y:S02]  /*cd60*/  FMUL.FTZ R42, R42, R101.reuse ;  /* 0x000000652a2a7220 */ /* 0x080fe40000410000 */
[----:B------:R-:W-:-:S02]  /*cd70*/  FMUL.FTZ R43, R43, R101 ;  /* 0x000000652b2b7220 */ /* 0x000fc40000410000 */
[-C--:B------:R-:W-:Y:S01]  /*cd80*/  FMUL.FTZ R44, R44, R100.reuse ;  /* 0x000000642c2c7220 */ /* 0x080fe20000410000 */
[----:B------:R-:W-:Y:S01]  /*cd90*/  HMMA.16816.F32 R220, R4, R26, R124 ;  /* 0x0000001a04dc723c */ /* 0x000fe2000000187c */
[----:B------:R-:W1:Y:S01]  /*cda0*/  LDSM.16.MT88.4 R24, [R177+0xe000] ;  /* 0x00e00000b118783b */ /* 0x000e620000004200 */
[-C--:B------:R-:W-:Y:S02]  /*cdb0*/  FMUL.FTZ R45, R45, R100.reuse ;  /* 0x000000642d2d7220 */ /* 0x080fe40000410000 */
[-C--:B------:R-:W-:Y:S02]  /*cdc0*/  FMUL.FTZ R46, R46, R101.reuse ;  /* 0x000000652e2e7220 */ /* 0x080fe40000410000 */
[----:B------:R-:W-:Y:S02]  /*cdd0*/  FMUL.FTZ R47, R47, R101 ;  /* 0x000000652f2f7220 */ /* 0x000fe40000410000 */
[-C--:B------:R-:W-:Y:S02]  /*cde0*/  FMUL.FTZ R48, R48, R100.reuse ;  /* 0x0000006430307220 */ /* 0x080fe40000410000 */
[----:B------:R-:W-:-:S02]  /*cdf0*/  FMUL.FTZ R49, R49, R100 ;  /* 0x0000006431317220 */ /* 0x000fc40000410000 */
[-C--:B------:R-:W-:Y:S02]  /*ce00*/  FMUL.FTZ R50, R50, R101.reuse ;  /* 0x0000006532327220 */ /* 0x080fe40000410000 */
[-C--:B------:R-:W-:Y:S02]  /*ce10*/  FMUL.FTZ R51, R51, R101.reuse ;  /* 0x0000006533337220 */ /* 0x080fe40000410000 */
[-C--:B------:R-:W-:Y:S02]  /*ce20*/  FMUL.FTZ R56, R56, R100.reuse ;  /* 0x0000006438387220 */ /* 0x080fe40000410000 */
[-C--:B------:R-:W-:Y:S02]  /*ce30*/  FMUL.FTZ R57, R57, R100.reuse ;  /* 0x0000006439397220 */ /* 0x080fe40000410000 */
[-C--:B------:R-:W-:Y:S02]  /*ce40*/  FMUL.FTZ R58, R58, R101.reuse ;  /* 0x000000653a3a7220 */ /* 0x080fe40000410000 */
[----:B------:R-:W-:Y:S01]  /*ce50*/  FMUL.FTZ R59, R59, R101 ;  /* 0x000000653b3b7220 */ /* 0x000fe20000410000 */
[----:B--2---:R-:W-:Y:S01]  /*ce60*/  HMMA.16816.F32 R128, R4, R16, R128 ;  /* 0x000000100480723c */ /* 0x004fe20000001880 */
[----:B------:R-:W-:-:S02]  /*ce70*/  FMUL.FTZ R52, R52, R100 ;  /* 0x0000006434347220 */ /* 0x000fc40000410000 */
[-C--:B------:R-:W-:Y:S02]  /*ce80*/  FMUL.FTZ R53, R53, R100.reuse ;  /* 0x0000006435357220 */ /* 0x080fe40000410000 */
[-C--:B------:R-:W-:Y:S02]  /*ce90*/  FMUL.FTZ R54, R54, R101.reuse ;  /* 0x0000006536367220 */ /* 0x080fe40000410000 */
[-C--:B------:R-:W-:Y:S01]  /*cea0*/  FMUL.FTZ R55, R55, R101.reuse ;  /* 0x0000006537377220 */ /* 0x080fe20000410000 */
[----:B------:R-:W-:Y:S01]  /*ceb0*/  HMMA.16816.F32 R216, R4, R18, R132 ;  /* 0x0000001204d8723c */ /* 0x000fe20000001884 */
[----:B------:R-:W2:Y:S01]  /*cec0*/  LDSM.16.MT88.4 R16, [R178+0xe000] ;  /* 0x00e00000b210783b */ /* 0x000ea20000004200 */
        /* <DEDUP_REMOVED lines=22> */
[----:B--2---:R-:W-:Y:S01]  /*d030*/  HMMA.16816.F32 R160, R4, R16, R44 ;  /* 0x0000001004a0723c */ /* 0x004fe2000000182c */
[----:B------:R-:W-:Y:S02]  /*d040*/  FMUL.FTZ R79, R79, R101 ;  /* 0x000000654f4f7220 */ /* 0x000fe40000410000 */
[----:B------:R-:W-:-:S02]  /*d050*/  FMUL.FTZ R80, R80, R100 ;  /* 0x0000006450507220 */ /* 0x000fc40000410000 */
[----:B------:R-:W-:Y:S02]  /*d060*/  FMUL.FTZ R81, R81, R100 ;  /* 0x0000006451517220 */ /* 0x000fe40000410000 */
[-C--:B------:R-:W-:Y:S01]  /*d070*/  FMUL.FTZ R82, R82, R101.reuse ;  /* 0x0000006552527220 */ /* 0x080fe20000410000 */
[C---:B------:R-:W-:Y:S01]  /*d080*/  HMMA.16816.F32 R156, R4.reuse, R18, R48 ;  /* 0x00000012049c723c */ /* 0x040fe20000001830 */
[----:B------:R-:W2:Y:S01]  /*d090*/  LDSM.16.MT88.4 R16, [R179+0xe000] ;  /* 0x00e00000b310783b */ /* 0x000ea20000004200 */
[----:B------:R-:W-:Y:S02]  /*d0a0*/  FMUL.FTZ R83, R83, R101 ;  /* 0x0000006553537220 */ /* 0x000fe40000410000 */
[----:B------:R-:W-:Y:S02]  /*d0b0*/  IMAD.MOV.U32 R45, RZ, RZ, R166 ;  /* 0x000000ffff2d7224 */ /* 0x000fe400078e00a6 */
[----:B------:R-:W-:Y:S02]  /*d0c0*/  IMAD.MOV.U32 R46, RZ, RZ, R165 ;  /* 0x000000ffff2e7224 */ /* 0x000fe400078e00a5 */
[----:B------:R-:W-:Y:S01]  /*d0d0*/  IMAD.MOV.U32 R51, RZ, RZ, R149 ;  /* 0x000000ffff337224 */ /* 0x000fe200078e0095 */
[----:B-1----:R-:W-:Y:S01]  /*d0e0*/  HMMA.16816.F32 R132, R4, R26, R56 ;  /* 0x0000001a0484723c */ /* 0x002fe20000001838 */
[----:B------:R-:W-:-:S02]  /*d0f0*/  IMAD.MOV.U32 R49, RZ, RZ, R155 ;  /* 0x000000ffff317224 */ /* 0x000fc400078e009b */
[----:B------:R-:W-:Y:S02]  /*d100*/  IMAD.MOV.U32 R50, RZ, RZ, R167 ;  /* 0x000000ffff327224 */ /* 0x000fe400078e00a7 */
[----:B------:R-:W-:-:S03]  /*d110*/  IMAD.WIDE.U32 R32, R0, -0x326172a9, RZ ;  /* 0xcd9e8d5700207825 */ /* 0x000fc600078e00ff */
[----:B------:R-:W-:Y:S01]  /*d120*/  HMMA.16816.F32 R108, R4, R24, R52 ;  /* 0x00000018046c723c */ /* 0x000fe20000001834 */
[----:B------:R-:W-:Y:S01]  /*d130*/  IMAD.MOV.U32 R58, RZ, RZ, R150 ;  /* 0x000000ffff3a7224 */ /* 0x000fe200078e0096 */
[----:B------:R-:W1:Y:S01]  /*d140*/  LDSM.16.MT88.4 R24, [R177+0x10000] ;  /* 0x01000000b118783b */ /* 0x000e620000004200 */
[----:B------:R-:W-:Y:S01]  /*d150*/  IMAD.MOV.U32 R59, RZ, RZ, R151 ;  /* 0x000000ffff3b7224 */ /* 0x000fe200078e0097 */
[----:B------:R-:W-:Y:S01]  /*d160*/  LOP3.LUT R0, R35, UR25, R32, 0x96, !PT ;  /* 0x0000001923007c12 */ /* 0x000fe2000f8e9620 */
[----:B------:R-:W-:Y:S01]  /*d170*/  IMAD.MOV.U32 R56, RZ, RZ, R164 ;  /* 0x000000ffff387224 */ /* 0x000fe200078e00a4 */
[----:B------:R-:W-:Y:S01]  /*d180*/  LOP3.LUT R2, R33, UR26, R58, 0x96, !PT ;  /* 0x0000001a21027c12 */ /* 0x000fe2000f8e963a */
[----:B------:R-:W-:Y:S02]  /*d190*/  IMAD.MOV.U32 R54, RZ, RZ, R153 ;  /* 0x000000ffff367224 */ /* 0x000fe400078e0099 */
[----:B------:R-:W-:Y:S02]  /*d1a0*/  IMAD.MOV.U32 R55, RZ, RZ, R152 ;  /* 0x000000ffff377224 */ /* 0x000fe400078e0098 */
[----:B------:R-:W-:-:S02]  /*d1b0*/  FMUL.FTZ R84, R84, R100 ;  /* 0x0000006454547220 */ /* 0x000fc40000410000 */
        /* <DEDUP_REMOVED lines=9> */
[----:B------:R-:W-:Y:S02]  /*d250*/  IMAD.MOV.U32 R63, RZ, RZ, R154 ;  /* 0x000000ffff3f7224 */ /* 0x000fe400078e009a */
[----:B------:R-:W-:Y:S01]  /*d260*/  HMMA.16816.F32 R152, R4, R18, R64 ;  /* 0x000000120498723c */ /* 0x000fe20000001840 */
[----:B------:R-:W2:Y:S01]  /*d270*/  LDSM.16.MT88.4 R16, [R178+0x10000] ;  /* 0x01000000b210783b */ /* 0x000ea20000004200 */
[----:B------:R-:W-:Y:S01]  /*d280*/  FMUL.FTZ R93, R93, R100 ;  /* 0x000000645d5d7220 */ /* 0x000fe20000410000 */
[----:B------:R-:W3:Y:S01]  /*d290*/  LDC.U8 R67, c[0x0][0x2d8] ;  /* 0x0000b600ff437b82 */ /* 0x000ee20000000000 */
[----:B------:R-:W-:-:S02]  /*d2a0*/  FMUL.FTZ R94, R94, R101 ;  /* 0x000000655e5e7220 */ /* 0x000fc40000410000 */
[-C--:B------:R-:W-:Y:S02]  /*d2b0*/  FMUL.FTZ R95, R95, R101.reuse ;  /* 0x000000655f5f7220 */ /* 0x080fe40000410000 */
[-C--:B------:R-:W-:Y:S01]  /*d2c0*/  FMUL.FTZ R96, R96, R100.reuse ;  /* 0x0000006460607220 */ /* 0x080fe20000410000 */
[C---:B-1----:R-:W-:Y:S01]  /*d2d0*/  HMMA.16816.F32 R124, R4.reuse, R26, R72 ;  /* 0x0000001a047c723c */ /* 0x042fe20000001848 */
[----:B------:R-:W-:Y:S02]  /*d2e0*/  FMUL.FTZ R97, R97, R100 ;  /* 0x0000006461617220 */ /* 0x000fe40000410000 */
[-C--:B------:R-:W-:Y:S02]  /*d2f0*/  FMUL.FTZ R98, R98, R101.reuse ;  /* 0x0000006562627220 */ /* 0x080fe40000410000 */
[----:B------:R-:W-:Y:S02]  /*d300*/  FMUL.FTZ R99, R99, R101 ;  /* 0x0000006563637220 */ /* 0x000fe40000410000 */
[----:B------:R-:W-:Y:S01]  /*d310*/  IMAD.MOV.U32 R61, RZ, RZ, R3 ;  /* 0x000000ffff3d7224 */ /* 0x000fe200078e0003 */
[----:B------:R-:W-:Y:S01]  /*d320*/  HMMA.16816.F32 R164, R4, R24, R68 ;  /* 0x0000001804a4723c */ /* 0x000fe20000001844 */
[----:B------:R-:W1:Y:S01]  /*d330*/  LDSM.16.MT88.4 R24, [R180+0x10000] ;  /* 0x01000000b418783b */ /* 0x000e620000004200 */
[----:B------:R-:W-:-:S04]  /*d340*/  IMAD.WIDE.U32 R2, R2, -0x2daee0ad, RZ ;  /* 0xd2511f5302027825 */ /* 0x000fc800078e00ff */
[----:B------:R-:W-:Y:S01]  /*d350*/  IMAD.MOV.U32 R62, RZ, RZ, R14 ;  /* 0x000000ffff3e7224 */ /* 0x000fe200078e000e */
[----:B------:R-:W-:Y:S01]  /*d360*/  LOP3.LUT R3, R3, UR23, R102, 0x96, !PT ;  /* 0x0000001703037c12 */ /* 0x000fe2000f8e9666 */
[----:B------:R-:W-:Y:S02]  /*d370*/  IMAD.MOV.U32 R57, RZ, RZ, R15 ;  /* 0x000000ffff397224 */ /* 0x000fe400078e000f */
[----:B------:R-:W-:Y:S02]  /*d380*/  IMAD.MOV.U32 R47, RZ, RZ, R245 ;  /* 0x000000ffff2f7224 */ /* 0x000fe400078e00f5 */
[----:B------:R-:W-:Y:S01]  /*d390*/  IMAD.MOV.U32 R66, RZ, RZ, R49 ;  /* 0x000000ffff427224 */ /* 0x000fe200078e0031 */
[C---:B--2---:R-:W-:Y:S08]  /*d3a0*/  HMMA.16816.F32 R72, R4.reuse, R16, R76 ;  /* 0x000000100448723c */ /* 0x044ff0000000184c */
[C---:B------:R-:W-:Y:S01]  /*d3b0*/  HMMA.16816.F32 R80, R4.reuse, R18, R80 ;  /* 0x000000120450723c */ /* 0x040fe20000001850 */
[----:B------:R-:W2:Y:S07]  /*d3c0*/  LDSM.16.MT88.4 R16, [R179+0x10000] ;  /* 0x01000000b310783b */ /* 0x000eae0000004200 */
[C---:B-1----:R-:W-:Y:S08]  /*d3d0*/  HMMA.16816.F32 R84, R4.reuse, R24, R84 ;  /* 0x000000180454723c */ /* 0x042ff00000001854 */
[C---:B------:R-:W-:Y:S01]  /*d3e0*/  HMMA.16816.F32 R88, R4.reuse, R26, R88 ;  /* 0x0000001a0458723c */ /* 0x040fe20000001858 */
[----:B------:R-:W1:Y:S07]  /*d3f0*/  LDSM.16.MT88.4 R24, [R177+0xc800] ;  /* 0x00c80000b118783b */ /* 0x000e6e0000004200 */
[C---:B--2---:R-:W-:Y:S07]  /*d400*/  HMMA.16816.F32 R92, R4.reuse, R16, R92 ;  /* 0x00000010045c723c */ /* 0x044fee000000185c */
[C-C-:B------:R-:W-:Y:S01]  /*d410*/  LOP3.LUT R16, R23.reuse, UR16, R20.reuse, 0x96, !PT ;  /* 0x0000001017107c12 */ /* 0x140fe2000f8e9614 */
[----:B------:R-:W-:Y:S01]  /*d420*/  HMMA.16816.F32 R116, R4, R18, R96 ;  /* 0x000000120474723c */ /* 0x000fe20000001860 */
[----:B------:R-:W-:-:S06]  /*d430*/  LOP3.LUT R17, R23, UR16, R20, 0x96, !PT ;  /* 0x0000001017117c12 */ /* 0x000fcc000f8e9614 */
[----:B------:R-:W-:Y:S01]  /*d440*/  IMAD.WIDE.U32 R6, R0, -0x2daee0ad, RZ ;  /* 0xd2511f5300067825 */ /* 0x000fe200078e00ff */
[----:B------:R-:W-:-:S04]  /*d450*/  LOP3.LUT R4, R21, UR5, R8, 0x96, !PT ;  /* 0x0000000515047c12 */ /* 0x000fc8000f8e9608 */
[----:B------:R-:W-:Y:S01]  /*d460*/  LOP3.LUT R0, R7, UR8, R2, 0x96, !PT ;  /* 0x0000000807007c12 */ /* 0x000fe2000f8e9602 */
[----:B------:R-:W-:-:S04]  /*d470*/  IMAD.WIDE.U32 R2, R3, -0x326172a9, RZ ;  /* 0xcd9e8d5703027825 */ /* 0x000fc800078e00ff */
[----:B------:R-:W-:Y:S01]  /*d480*/  IMAD.WIDE.U32 R8, R0, -0x326172a9, RZ ;  /* 0xcd9e8d5700087825 */ /* 0x000fe200078e00ff */
[----:B------:R-:W-:-:S03]  /*d490*/  LOP3.LUT R0, R3, UR22, R34, 0x96, !PT ;  /* 0x0000001603007c12 */ /* 0x000fc6000f8e9622 */
        /* <DEDUP_REMOVED lines=9> */
[----:B------:R-:W-:Y:S02]  /*d530*/  LOP3.LUT R4, R3, UR29, R22, 0x96, !PT ;  /* 0x0000001d03047c12 */ /* 0x000fe4000f8e9616 */
[C---:B------:R-:W-:Y:S01]  /*d540*/  LOP3.LUT R15, R2.reuse, 0xff, RZ, 0xc0, !PT ;  /* 0x000000ff020f7812 */ /* 0x040fe200078ec0ff */
[----:B------:R-:W2:Y:S01]  /*d550*/  LDSM.16.MT88.4 R20, [R180+0xc800] ;  /* 0x00c80000b414783b */ /* 0x000ea20000004200 */
[----:B------:R-:W-:Y:S02]  /*d560*/  LOP3.LUT R18, R2, 0xffff, RZ, 0xc0, !PT ;  /* 0x0000ffff02127812 */ /* 0x000fe400078ec0ff */
[--C-:B------:R-:W-:Y:S02]  /*d570*/  SHF.R.U32.HI R19, RZ, 0x10, R2.reuse ;  /* 0x00000010ff137819 */ /* 0x100fe40000011602 */
[----:B------:R-:W-:Y:S01]  /*d580*/  SHF.R.U32.HI R9, RZ, 0x18, R2 ;  /* 0x00000018ff097819 */ /* 0x000fe20000011602 */
[----:B------:R-:W-:Y:S01]  /*d590*/  IMAD.WIDE.U32 R2, R0, -0x326172a9, RZ ;  /* 0xcd9e8d5700027825 */ /* 0x000fe200078e00ff */
[----:B---3--:R-:W-:-:S02]  /*d5a0*/  ISETP.GE.U32.AND P1, PT, R67, R15, PT ;  /* 0x0000000f4300720c */ /* 0x008fc40003f26070 */
[----:B------:R-:W-:Y:S02]  /*d5b0*/  LOP3.LUT R42, R7, UR16, R8, 0x96, !PT ;  /* 0x00000010072a7c12 */ /* 0x000fe4000f8e9608 */
[----:B------:R-:W-:Y:S02]  /*d5c0*/  LOP3.LUT R36, R3, UR29, R6, 0x96, !PT ;  /* 0x0000001d03247c12 */ /* 0x000fe4000f8e9606 */
[C---:B------:R-:W-:Y:S02]  /*d5d0*/  LOP3.LUT R5, R2.reuse, 0xff, RZ, 0xc0, !PT ;  /* 0x000000ff02057812 */ /* 0x040fe400078ec0ff */
[----:B------:R-:W-:Y:S02]  /*d5e0*/  LOP3.LUT R245, R2, 0xffff, RZ, 0xc0, !PT ;  /* 0x0000ffff02f57812 */ /* 0x000fe400078ec0ff */
[--C-:B------:R-:W-:Y:S02]  /*d5f0*/  SHF.R.U32.HI R39, RZ, 0x10, R2.reuse ;  /* 0x00000010ff277819 */ /* 0x100fe40000011602 */
[----:B------:R-:W-:Y:S01]  /*d600*/  SHF.R.U32.HI R0, RZ, 0x18, R2 ;  /* 0x00000018ff007819 */ /* 0x000fe20000011602 */
[----:B------:R-:W-:Y:S01]  /*d610*/  IMAD.WIDE.U32 R2, R16, -0x2daee0ad, RZ ;  /* 0xd2511f5310027825 */ /* 0x000fe200078e00ff */
[----:B------:R-:W-:-:S02]  /*d620*/  ISETP.GE.U32.AND P3, PT, R67, R5, PT ;  /* 0x000000054300720c */ /* 0x000fc40003f66070 */
[----:B------:R-:W-:Y:S01]  /*d630*/  ISETP.GE.U32.AND P4, PT, R67, R0, PT ;  /* 0x000000004300720c */ /* 0x000fe20003f86070 */
[----:B------:R-:W-:Y:S01]  /*d640*/  FFMA.FTZ R5, R237, c[0x0][0x23c], -R12 ;  /* 0x00008f00ed057a23 */ /* 0x000fe2000001080c */
[----:B------:R-:W-:Y:S02]  /*d650*/  LOP3.LUT R15, R3, UR30, R14, 0x96, !PT ;  /* 0x0000001e030f7c12 */ /* 0x000fe4000f8e960e */
[C---:B------:R-:W-:Y:S01]  /*d660*/  LOP3.LUT R38, R2.reuse, 0xff, RZ, 0xc0, !PT ;  /* 0x000000ff02267812 */ /* 0x040fe200078ec0ff */
[----:B------:R3:W-:Y:S01]  /*d670*/  MUFU.EX2 R53, R5 ;  /* 0x0000000500357308 */ /* 0x0007e20000000800 */
[----:B------:R-:W-:Y:S02]  /*d680*/  LOP3.LUT R41, R2, 0xffff, RZ, 0xc0, !PT ;  /* 0x0000ffff02297812 */ /* 0x000fe400078ec0ff */
[--C-:B------:R-:W-:Y:S02]  /*d690*/  SHF.R.U32.HI R43, RZ, 0x10, R2.reuse ;  /* 0x00000010ff2b7819 */ /* 0x100fe40000011602 */
[----:B------:R-:W-:Y:S01]  /*d6a0*/  SHF.R.U32.HI R37, RZ, 0x18, R2 ;  /* 0x00000018ff257819 */ /* 0x000fe20000011602 */
[----:B------:R-:W-:Y:S01]  /*d6b0*/  IMAD.WIDE.U32 R2, R17, -0x2daee0ad, RZ ;  /* 0xd2511f5311027825 */ /* 0x000fe200078e00ff */
[----:B------:R-:W-:-:S04]  /*d6c0*/  ISETP.GE.U32.AND P0, PT, R67, R9, PT ;  /* 0x000000094300720c */ /* 0x000fc80003f06070 */
[C---:B------:R-:W-:Y:S02]  /*d6d0*/  LOP3.LUT R6, R2.reuse, 0xffff, RZ, 0xc0, !PT ;  /* 0x0000ffff02067812 */ /* 0x040fe400078ec0ff */
[----:B------:R-:W-:Y:S02]  /*d6e0*/  LOP3.LUT R7, R2, 0xff, RZ, 0xc0, !PT ;  /* 0x000000ff02077812 */ /* 0x000fe400078ec0ff */
[----:B------:R-:W-:Y:S01]  /*d6f0*/  SHF.R.U32.HI R8, RZ, 0x10, R2 ;  /* 0x00000010ff087819 */ /* 0x000fe20000011602 */
[----:B---3--:R-:W-:Y:S01]  /*d700*/  FFMA.FTZ R5, R229, c[0x0][0x23c], -R12 ;  /* 0x00008f00e5057a23 */ /* 0x008fe2000001080c */
[----:B------:R-:W-:Y:S02]  /*d710*/  SHF.R.U32.HI R14, RZ, 0x18, R2 ;  /* 0x00000018ff0e7819 */ /* 0x000fe40000011602 */
[----:B------:R-:W-:Y:S01]  /*d720*/  LOP3.LUT R2, R4, 0xffff, RZ, 0xc0, !PT ;  /* 0x0000ffff04027812 */ /* 0x000fe200078ec0ff */
[----:B------:R-:W-:Y:S01]  /*d730*/  MUFU.EX2 R16, R5 ;  /* 0x0000000500107308 */ /* 0x000fe20000000800 */
[----:B------:R-:W-:Y:S01]  /*d740*/  LOP3.LUT R0, R3, UR30, R30, 0x96, !PT ;  /* 0x0000001e03007c12 */ /* 0x000fe2000f8e961e */
[----:B------:R-:W-:Y:S01]  /*d750*/  @!P0 HADD2 R139, -R206.H0_H0, -RZ.H0_H0 ;  /* 0xa00000ffce8b8230 */ /* 0x000fe20000000900 */
[----:B------:R-:W-:-:S02]  /*d760*/  SHF.R.U32.HI R2, RZ, 0x8, R2 ;  /* 0x00000008ff027819 */ /* 0x000fc40000011602 */
[----:B------:R-:W-:Y:S02]  /*d770*/  LOP3.LUT R3, R4, 0xff, RZ, 0xc0, !PT ;  /* 0x000000ff04037812 */ /* 0x000fe400078ec0ff */
[----:B------:R-:W-:Y:S02]  /*d780*/  LOP3.LUT R2, R2, 0xffff, RZ, 0xc0, !PT ;  /* 0x0000ffff02027812 */ /* 0x000fe400078ec0ff */
[C---:B------:R-:W-:Y:S01]  /*d790*/  ISETP.GE.U32.AND P6, PT, R67.reuse, R3, PT ;  /* 0x000000034300720c */ /* 0x040fe20003fc6070 */
[----:B------:R-:W-:Y:S01]  /*d7a0*/  FFMA.FTZ R3, R236, c[0x0][0x23c], -R13 ;  /* 0x00008f00ec037a23 */ /* 0x000fe2000001080d */
[----:B------:R-:W-:Y:S02]  /*d7b0*/  ISETP.GE.U32.AND P5, PT, R67, R2, PT ;  /* 0x000000024300720c */ /* 0x000fe40003fa6070 */
[----:B------:R-:W-:Y:S01]  /*d7c0*/  SHF.R.U32.HI R2, RZ, 0x10, R4 ;  /* 0x00000010ff027819 */ /* 0x000fe20000011604 */
[----:B------:R3:W-:Y:S01]  /*d7d0*/  MUFU.EX2 R52, R3 ;  /* 0x0000000300347308 */ /* 0x0007e20000000800 */
[----:B------:R-:W-:-:S02]  /*d7e0*/  @!P0 PRMT R206, R139, 0x5410, RZ ;  /* 0x000054108bce8816 */ /* 0x000fc400000000ff */
[----:B------:R-:W-:-:S04]  /*d7f0*/  LOP3.LUT R2, R2, 0xff, RZ, 0xc0, !PT ;  /* 0x000000ff02027812 */ /* 0x000fc800078ec0ff */
[----:B------:R-:W-:Y:S01]  /*d800*/  ISETP.GE.U32.AND P2, PT, R67, R2, PT ;  /* 0x000000024300720c */ /* 0x000fe20003f46070 */
[----:B------:R-:W-:Y:S01]  /*d810*/  @!P6 HADD2 R137, -R212.H0_H0, -RZ.H0_H0 ;  /* 0xa00000ffd489e230 */ /* 0x000fe20000000900 */
[----:B------:R-:W-:Y:S01]  /*d820*/  SHF.R.U32.HI R2, RZ, 0x18, R4 ;  /* 0x00000018ff027819 */ /* 0x000fe20000011604 */
[----:B------:R-:W-:Y:S01]  /*d830*/  @!P5 HADD2 R136, -R213.H0_H0, -RZ.H0_H0 ;  /* 0xa00000ffd588d230 */ /* 0x000fe20000000900 */
[----:B------:R-:W-:Y:S02]  /*d840*/  LOP3.LUT R4, R19, 0xff, RZ, 0xc0, !PT ;  /* 0x000000ff13047812 */ /* 0x000fe400078ec0ff */
[----:B------:R-:W-:Y:S02]  /*d850*/  @!P6 PRMT R212, R137, 0x5410, RZ ;  /* 0x0000541089d4e816 */ /* 0x000fe400000000ff */
[C---:B------:R-:W-:Y:S01]  /*d860*/  ISETP.GE.U32.AND P6, PT, R67.reuse, R2, PT ;  /* 0x000000024300720c */ /* 0x040fe20003fc6070 */
[--C-:B---3--:R-:W-:Y:S01]  /*d870*/  FFMA.FTZ R3, R230, c[0x0][0x23c], -R13.reuse ;  /* 0x00008f00e6037a23 */ /* 0x108fe2000001080d */
[----:B------:R-:W-:Y:S01]  /*d880*/  @!P5 PRMT R213, R136, 0x5410, RZ ;  /* 0x0000541088d5d816 */ /* 0x000fe200000000ff */
[----:B------:R-:W-:Y:S01]  /*d890*/  FFMA.FTZ R2, R140, c[0x0][0x23c], -R13 ;  /* 0x00008f008c027a23 */ /* 0x000fe2000001080d */
[----:B------:R-:W-:Y:S01]  /*d8a0*/  ISETP.GE.U32.AND P5, PT, R67, R4, PT ;  /* 0x000000044300720c */ /* 0x000fe20003fa6070 */
[----:B------:R3:W4:Y:S01]  /*d8b0*/  MUFU.EX2 R48, R3 ;  /* 0x0000000300307308 */ /* 0x0007220000000800 */
[----:B------:R-:W-:Y:S01]  /*d8c0*/  FFMA.FTZ R4, R231, c[0x0][0x23c], -R12 ;  /* 0x00008f00e7047a23 */ /* 0x000fe2000001080c */
[----:B------:R-:W-:-:S02]  /*d8d0*/  @!P2 HADD2 R138, -R211.H0_H0, -RZ.H0_H0 ;  /* 0xa00000ffd38aa230 */ /* 0x000fc40000000900 */
[----:B------:R-:W-:-:S03]  /*d8e0*/  @!P1 HADD2 R231, -R209.H0_H0, -RZ.H0_H0 ;  /* 0xa00000ffd1e79230 */ /* 0x000fc60000000900 */
[----:B------:R-:W-:Y:S01]  /*d8f0*/  @!P2 PRMT R211, R138, 0x5410, RZ ;  /* 0x000054108ad3a816 */ /* 0x000fe200000000ff */
[----:B------:R5:W-:Y:S01]  /*d900*/  MUFU.EX2 R44, R2 ;  /* 0x00000002002c7308 */ /* 0x000be20000000800 */
[----:B------:R-:W-:-:S03]  /*d910*/  @!P1 PRMT R209, R231, 0x5410, RZ ;  /* 0x00005410e7d19816 */ /* 0x000fc600000000ff */
[----:B------:R-:W-:Y:S01]  /*d920*/  @!P5 HADD2 R230, -R208.H0_H0, -RZ.H0_H0 ;  /* 0xa00000ffd0e6d230 */ /* 0x000fe20000000900 */
[----:B---3--:R-:W-:-:S03]  /*d930*/  FFMA.FTZ R3, R141, c[0x0][0x23c], -R13 ;  /* 0x00008f008d037a23 */ /* 0x008fc6000001080d */
[----:B------:R3:W1:Y:S01]  /*d940*/  MUFU.EX2 R28, R4 ;  /* 0x00000004001c7308 */ /* 0x0006620000000800 */
[----:B------:R-:W-:Y:S02]  /*d950*/  @!P5 PRMT R208, R230, 0x5410, RZ ;  /* 0x00005410e6d0d816 */ /* 0x000fe400000000ff */
[----:B-----5:R-:W-:-:S05]  /*d960*/  SHF.R.U32.HI R2, RZ, 0x8, R18 ;  /* 0x00000008ff027819 */ /* 0x020fca0000011612 */
[----:B------:R5:W-:Y:S01]  /*d970*/  MUFU.EX2 R60, R3 ;  /* 0x00000003003c7308 */ /* 0x000be20000000800 */
[----:B------:R-:W-:-:S04]  /*d980*/  LOP3.LUT R2, R2, 0xffff, RZ, 0xc0, !PT ;  /* 0x0000ffff02027812 */ /* 0x000fc800078ec0ff */
[C---:B------:R-:W-:Y:S02]  /*d990*/  ISETP.GE.U32.AND P2, PT, R67.reuse, R2, PT ;  /* 0x000000024300720c */ /* 0x040fe40003f46070 */
[----:B------:R-:W-:Y:S02]  /*d9a0*/  LOP3.LUT R2, R0, 0xffff, RZ, 0xc0, !PT ;  /* 0x0000ffff00027812 */ /* 0x000fe400078ec0ff */
[----:B---3--:R-:W-:Y:S02]  /*d9b0*/  SHF.R.U32.HI R4, RZ, 0x10, R0 ;  /* 0x00000010ff047819 */ /* 0x008fe40000011600 */
[----:B------:R-:W-:Y:S02]  /*d9c0*/  PRMT R67, R67, 0x7054, R67 ;  /* 0x0000705443437816 */ /* 0x000fe40000000043 */
[----:B-----5:R-:W-:Y:S02]  /*d9d0*/  SHF.R.U32.HI R3, RZ, 0x8, R6 ;  /* 0x00000008ff037819 */ /* 0x020fe40000011606 */
[----:B------:R-:W-:-:S02]  /*d9e0*/  SHF.R.U32.HI R6, RZ, 0x18, R0 ;  /* 0x00000018ff067819 */ /* 0x000fc40000011600 */
[----:B------:R-:W-:Y:S01]  /*d9f0*/  PRMT R9, R7, 0x5410, R3 ;  /* 0x0000541007097816 */ /* 0x000fe20000000003 */
[----:B------:R-:W-:Y:S01]  /*da00*/  @!P2 HADD2 R229, -R207.H0_H0, -RZ.H0_H0 ;  /* 0xa00000ffcfe5a230 */ /* 0x000fe20000000900 */
[----:B------:R-:W-:Y:S02]  /*da10*/  LOP3.LUT R3, R8, 0xff, RZ, 0xc0, !PT ;  /* 0x000000ff08037812 */ /* 0x000fe400078ec0ff */
[----:B------:R-:W-:Y:S02]  /*da20*/  LOP3.LUT R7, R0, 0xff, RZ, 0xc0, !PT ;  /* 0x000000ff00077812 */ /* 0x000fe400078ec0ff */
[----:B------:R-:W-:Y:S01]  /*da30*/  PRMT R8, R3, 0x5410, R14 ;  /* 0x0000541003087816 */ /* 0x000fe2000000000e */
[----:B------:R-:W-:Y:S01]  /*da40*/  FFMA.FTZ R3, R228, c[0x0][0x23c], -R12 ;  /* 0x00008f00e4037a23 */ /* 0x000fe2000001080c */
[----:B------:R-:W-:Y:S01]  /*da50*/  SHF.R.U32.HI R0, RZ, 0x8, R2 ;  /* 0x00000008ff007819 */ /* 0x000fe20000011602 */
[----:B------:R-:W-:Y:S01]  /*da60*/  IMAD.MOV.U32 R14, RZ, RZ, R61 ;  /* 0x000000ffff0e7224 */ /* 0x000fe200078e003d */
[----:B------:R-:W-:Y:S01]  /*da70*/  LOP3.LUT R2, R4, 0xff, RZ, 0xc0, !PT ;  /* 0x000000ff04027812 */ /* 0x000fe200078ec0ff */
[----:B------:R1:W3:Y:S01]  /*da80*/  MUFU.EX2 R29, R3 ;  /* 0x00000003001d7308 */ /* 0x0002e20000000800 */
[----:B----4-:R-:W-:Y:S01]  /*da90*/  F2FP.PACK_AB R4, R48, R52 ;  /* 0x000000343004723e */ /* 0x010fe200000000ff */
[----:B------:R-:W-:Y:S01]  /*daa0*/  IMAD.MOV.U32 R61, RZ, RZ, R46 ;  /* 0x000000ffff3d7224 */ /* 0x000fe200078e002e */
[----:B------:R-:W-:Y:S01]  /*dab0*/  PRMT R0, R7, 0x5410, R0 ;  /* 0x0000541007007816 */ /* 0x000fe20000000000 */
[----:B------:R-:W-:Y:S01]  /*dac0*/  @!P6 HADD2 R228, -R210.H0_H0, -RZ.H0_H0 ;  /* 0xa00000ffd2e4e230 */ /* 0x000fe20000000900 */
[----:B------:R-:W-:-:S02]  /*dad0*/  PRMT R146, R4, 0x7610, R146 ;  /* 0x0000761004927816 */ /* 0x000fc40000000092 */
[----:B------:R-:W-:Y:S01]  /*dae0*/  PRMT R144, R4, 0x7632, R144 ;  /* 0x0000763204907816 */ /* 0x000fe20000000090 */
[--C-:B------:R-:W-:Y:S01]  /*daf0*/  HSET2.LE.AND R0, R0, R67.reuse, PT ;  /* 0x0000004300007233 */ /* 0x100fe20003803000 */
[----:B------:R-:W-:Y:S02]  /*db00*/  PRMT R2, R2, 0x5410, R6 ;  /* 0x0000541002027816 */ /* 0x000fe40000000006 */
[----:B------:R-:W-:Y:S02]  /*db10*/  @!P6 PRMT R210, R228, 0x5410, RZ ;  /* 0x00005410e4d2e816 */ /* 0x000fe400000000ff */
[----:B------:R-:W-:Y:S01]  /*db20*/  @!P2 PRMT R207, R229, 0x5410, RZ ;  /* 0x00005410e5cfa816 */ /* 0x000fe200000000ff */
[----:B------:R-:W-:Y:S01]  /*db30*/  HSET2.LE.AND R2, R2, R67, PT ;  /* 0x0000004302027233 */ /* 0x000fe20003803000 */
[----:B-1----:R-:W-:-:S04]  /*db40*/  F2FP.PACK_AB R3, R28, R53 ;  /* 0x000000351c03723e */ /* 0x002fc800000000ff */
[C---:B------:R-:W-:Y:S02]  /*db50*/  PRMT R147, R3.reuse, 0x7610, R147 ;  /* 0x0000761003937816 */ /* 0x040fe40000000093 */
[----:B------:R-:W-:Y:S02]  /*db60*/  PRMT R145, R3, 0x7632, R145 ;  /* 0x0000763203917816 */ /* 0x000fe40000000091 */
[----:B------:R-:W-:-:S04]  /*db70*/  PRMT R3, R146, 0x5410, R144 ;  /* 0x0000541092037816 */ /* 0x000fc80000000090 */
[----:B------:R-:W-:Y:S02]  /*db80*/  LOP3.LUT R4, R0, R3, RZ, 0xc0, !PT ;  /* 0x0000000300047212 */ /* 0x000fe400078ec0ff */
[----:B------:R-:W-:Y:S02]  /*db90*/  PRMT R0, R147, 0x5410, R145 ;  /* 0x0000541093007816 */ /* 0x000fe40000000091 */
[----:B---3--:R-:W-:Y:S02]  /*dba0*/  F2FP.PACK_AB R3, R29, R16 ;  /* 0x000000101d03723e */ /* 0x008fe400000000ff */
[----:B------:R-:W-:Y:S01]  /*dbb0*/  LOP3.LUT R5, R2, R0, RZ, 0xc0, !PT ;  /* 0x0000000002057212 */ /* 0x000fe200078ec0ff */
[--C-:B------:R-:W-:Y:S01]  /*dbc0*/  HSET2.LE.AND R2, R8, R67.reuse, PT ;  /* 0x0000004308027233 */ /* 0x100fe20003803000 */
[----:B------:R-:W-:Y:S01]  /*dbd0*/  IMAD.MOV.U32 R8, RZ, RZ, R60 ;  /* 0x000000ffff087224 */ /* 0x000fe200078e003c */
[----:B------:R-:W-:Y:S01]  /*dbe0*/  HSET2.LE.AND R0, R9, R67, PT ;  /* 0x0000004309007233 */ /* 0x000fe20003803000 */
[C---:B------:R-:W-:Y:S01]  /*dbf0*/  PRMT R143, R3.reuse, 0x7610, R143 ;  /* 0x00007610038f7816 */ /* 0x040fe2000000008f */
[----:B------:R-:W-:Y:S01]  /*dc00*/  IMAD.MOV.U32 R9, RZ, RZ, R62 ;  /* 0x000000ffff097224 */ /* 0x000fe200078e003e */
[----:B------:R-:W-:Y:S01]  /*dc10*/  PRMT R141, R3, 0x7632, R141 ;  /* 0x00007632038d7816 */ /* 0x000fe2000000008d */
[----:B------:R-:W-:Y:S01]  /*dc20*/  IMAD.MOV.U32 R62, RZ, RZ, R45 ;  /* 0x000000ffff3e7224 */ /* 0x000fe200078e002d */
[----:B------:R-:W-:Y:S01]  /*dc30*/  F2FP.PACK_AB R6, R44, R8 ;  /* 0x000000082c06723e */ /* 0x000fe200000000ff */
[----:B------:R-:W-:-:S02]  /*dc40*/  IMAD.MOV.U32 R60, RZ, RZ, R47 ;  /* 0x000000ffff3c7224 */ /* 0x000fc400078e002f */
[----:B------:R-:W-:Y:S01]  /*dc50*/  IMAD.MOV.U32 R67, RZ, RZ, R63 ;  /* 0x000000ffff437224 */ /* 0x000fe200078e003f */
[C---:B------:R-:W-:Y:S01]  /*dc60*/  PRMT R142, R6.reuse, 0x7610, R142 ;  /* 0x00007610068e7816 */ /* 0x040fe2000000008e */
[----:B------:R-:W-:Y:S01]  /*dc70*/  IMAD.MOV.U32 R63, RZ, RZ, R50 ;  /* 0x000000ffff3f7224 */ /* 0x000fe200078e0032 */
[----:B------:R-:W-:-:S04]  /*dc80*/  PRMT R140, R6, 0x7632, R140 ;  /* 0x00007632068c7816 */ /* 0x000fc8000000008c */
[----:B------:R-:W-:-:S04]  /*dc90*/  PRMT R3, R142, 0x5410, R140 ;  /* 0x000054108e037816 */ /* 0x000fc8000000008c */
[----:B------:R-:W-:Y:S02]  /*dca0*/  LOP3.LUT R6, R0, R3, RZ, 0xc0, !PT ;  /* 0x0000000300067212 */ /* 0x000fe400078ec0ff */
[----:B------:R-:W-:-:S04]  /*dcb0*/  PRMT R0, R143, 0x5410, R141 ;  /* 0x000054108f007816 */ /* 0x000fc8000000008d */
[----:B------:R-:W-:Y:S01]  /*dcc0*/  LOP3.LUT R7, R2, R0, RZ, 0xc0, !PT ;  /* 0x0000000002077212 */ /* 0x000fe200078ec0ff */
[----:B------:R-:W-:Y:S02]  /*dcd0*/  IMAD.MOV.U32 R0, RZ, RZ, R16 ;  /* 0x000000ffff007224 */ /* 0x000fe400078e0010 */
[----:B------:R-:W1:Y:S01]  /*dce0*/  LDSM.16.MT88.4 R16, [R178+0xc800] ;  /* 0x00c80000b210783b */ /* 0x000e620000004200 */
[----:B------:R-:W-:-:S03]  /*dcf0*/  IMAD.MOV.U32 R2, RZ, RZ, R44 ;  /* 0x000000ffff027224 */ /* 0x000fc600078e002c */
[C---:B------:R-:W-:Y:S07]  /*dd00*/  HMMA.16816.F32 R44, R4.reuse, R26, R232 ;  /* 0x0000001a042c723c */ /* 0x040fee00000018e8 */
[----:B------:R-:W-:Y:S01]  /*dd10*/  IMAD.MOV.U32 R233, RZ, RZ, R51 ;  /* 0x000000ffffe97224 */ /* 0x000fe200078e0033 */
[----:B--2---:R-:W-:Y:S01]  /*dd20*/  HMMA.16816.F32 R120, R4, R20, R120 ;  /* 0x000000140478723c */ /* 0x004fe20000001878 */
[----:B------:R-:W-:Y:S02]  /*dd30*/  IMAD.MOV.U32 R232, RZ, RZ, R48 ;  /* 0x000000ffffe87224 */ /* 0x000fe400078e0030 */
[----:B------:R-:W-:-:S02]  /*dd40*/  IMAD.MOV.U32 R235, RZ, RZ, R29 ;  /* 0x000000ffffeb7224 */ /* 0x000fc400078e001d */
[----:B------:R-:W-:Y:S02]  /*dd50*/  IMAD.MOV.U32 R234, RZ, RZ, R28 ;  /* 0x000000ffffea7224 */ /* 0x000fe400078e001c */
[----:B------:R-:W2:Y:S01]  /*dd60*/  LDSM.16.MT88.4 R28, [R177+0xe800] ;  /* 0x00e80000b11c783b */ /* 0x000ea20000004200 */
[C---:B------:R-:W-:Y:S03]  /*dd70*/  HMMA.16816.F32 R104, R4.reuse, R24, R104 ;  /* 0x000000180468723c */ /* 0x040fe60000001868 */
[----:B------:R-:W3:Y:S05]  /*dd80*/  LDSM.16.MT88.4 R24, [R180+0xe800] ;  /* 0x00e80000b418783b */ /* 0x000eea0000004200 */
[C---:B-1----:R-:W-:Y:S08]  /*dd90*/  HMMA.16816.F32 R112, R4.reuse, R16, R112 ;  /* 0x000000100470723c */ /* 0x042ff00000001870 */
[----:B------:R-:W-:Y:S01]  /*dda0*/  HMMA.16816.F32 R48, R4, R18, R224 ;  /* 0x000000120430723c */ /* 0x000fe200000018e0 */
[----:B------:R-:W1:Y:S06]  /*ddb0*/  LDSM.16.MT88.4 R16, [R179+0xc800] ;  /* 0x00c80000b310783b */ /* 0x000e6c0000004200 */
[----:B------:R-:W-:-:S02]  /*ddc0*/  IMAD.MOV.U32 R227, RZ, RZ, R54 ;  /* 0x000000ffffe37224 */ /* 0x000fc400078e0036 */
[----:B------:R-:W-:Y:S02]  /*ddd0*/  IMAD.MOV.U32 R226, RZ, RZ, R53 ;  /* 0x000000ffffe27224 */ /* 0x000fe400078e0035 */
[----:B------:R-:W-:Y:S01]  /*dde0*/  IMAD.MOV.U32 R225, RZ, RZ, R55 ;  /* 0x000000ffffe17224 */ /* 0x000fe200078e0037 */
[----:B--2---:R-:W-:Y:S01]  /*ddf0*/  HMMA.16816.F32 R68, R4, R30, R172 ;  /* 0x0000001e0444723c */ /* 0x004fe200000018ac */
[----:B------:R-:W-:-:S07]  /*de00*/  IMAD.MOV.U32 R224, RZ, RZ, R52 ;  /* 0x000000ffffe07224 */ /* 0x000fce00078e0034 */
[C---:B------:R-:W-:Y:S01]  /*de10*/  HMMA.16816.F32 R52, R4.reuse, R22, R220 ;  /* 0x000000160434723c */ /* 0x040fe200000018dc */
[----:B------:R-:W2:Y:S06]  /*de20*/  LDSM.16.MT88.4 R20, [R177+0x10800] ;  /* 0x01080000b114783b */ /* 0x000eac0000004200 */
[----:B------:R-:W-:Y:S01]  /*de30*/  IMAD.MOV.U32 R220, RZ, RZ, R60 ;  /* 0x000000ffffdc7224 */ /* 0x000fe200078e003c */
[----:B---3--:R-:W-:Y:S01]  /*de40*/  HMMA.16816.F32 R96, R4, R24, R108 ;  /* 0x000000180460723c */ /* 0x008fe2000000186c */
[----:B------:R-:W-:Y:S02]  /*de50*/  IMAD.MOV.U32 R221, RZ, RZ, R61 ;  /* 0x000000ffffdd7224 */ /* 0x000fe400078e003d */
[----:B------:R-:W-:-:S02]  /*de60*/  IMAD.MOV.U32 R222, RZ, RZ, R62 ;  /* 0x000000ffffde7224 */ /* 0x000fc400078e003e */
[----:B------:R-:W-:Y:S02]  /*de70*/  IMAD.MOV.U32 R223, RZ, RZ, R63 ;  /* 0x000000ffffdf7224 */ /* 0x000fe400078e003f */
[----:B------:R-:W-:Y:S01]  /*de80*/  IMAD.MOV.U32 R31, RZ, RZ, R222 ;  /* 0x000000ffff1f7224 */ /* 0x000fe200078e00de */
[----:B------:R-:W-:Y:S01]  /*de90*/  HMMA.16816.F32 R108, R4, R26, R132 ;  /* 0x0000001a046c723c */ /* 0x000fe20000001884 */
[----:B------:R-:W3:Y:S01]  /*dea0*/  LDSM.16.MT88.4 R24, [R180+0x10800] ;  /* 0x01080000b418783b */ /* 0x000ee20000004200 */
[----:B------:R-:W-:-:S06]  /*deb0*/  IMAD.MOV.U32 R30, RZ, RZ, R223 ;  /* 0x000000ffff1e7224 */ /* 0x000fcc00078e00df */
[C---:B-1----:R-:W-:Y:S08]  /*dec0*/  HMMA.16816.F32 R128, R4.reuse, R16, R128 ;  /* 0x000000100480723c */ /* 0x042ff00000001880 */
[----:B------:R-:W-:Y:S01]  /*ded0*/  HMMA.16816.F32 R60, R4, R18, R216 ;  /* 0x00000012043c723c */ /* 0x000fe200000018d8 */
[----:B------:R-:W1:Y:S06]  /*dee0*/  LDSM.16.MT88.4 R16, [R178+0xe800] ;  /* 0x00e80000b210783b */ /* 0x000e6c0000004200 */
[----:B------:R-:W-:-:S02]  /*def0*/  IMAD.MOV.U32 R219, RZ, RZ, R66 ;  /* 0x000000ffffdb7224 */ /* 0x000fc400078e0042 */
[----:B------:R-:W-:Y:S01]  /*df00*/  IMAD.MOV.U32 R218, RZ, RZ, R67 ;  /* 0x000000ffffda7224 */ /* 0x000fe200078e0043 */
[----:B--2---:R-:W-:Y:S01]  /*df10*/  HMMA.16816.F32 R164, R4, R20, R164 ;  /* 0x0000001404a4723c */ /* 0x004fe200000018a4 */
[----:B------:R-:W-:Y:S02]  /*df20*/  IMAD.MOV.U32 R217, RZ, RZ, R56 ;  /* 0x000000ffffd97224 */ /* 0x000fe400078e0038 */
[----:B------:R-:W-:-:S04]  /*df30*/  IMAD.MOV.U32 R216, RZ, RZ, R57 ;  /* 0x000000ffffd87224 */ /* 0x000fc800078e0039 */
[----:B------:R-:W-:Y:S01]  /*df40*/  IMAD.MOV.U32 R20, RZ, RZ, R233 ;  /* 0x000000ffff147224 */ /* 0x000fe200078e00e9 */
[C---:B------:R-:W-:Y:S01]  /*df50*/  HMMA.16816.F32 R64, R4.reuse, R28, R168 ;  /* 0x0000001c0440723c */ /* 0x040fe200000018a8 */
[----:B------:R-:W-:Y:S01]  /*df60*/  IMAD.MOV.U32 R233, RZ, RZ, R0 ;  /* 0x000000ffffe97224 */ /* 0x000fe200078e0000 */
[----:B------:R-:W-:Y:S01]  /*df70*/  LOP3.LUT R0, R15, 0xff, RZ, 0xc0, !PT ;  /* 0x000000ff0f007812 */ /* 0x000fe200078ec0ff */
[----:B------:R-:W-:Y:S02]  /*df80*/  IMAD.MOV.U32 R21, RZ, RZ, R232 ;  /* 0x000000ffff157224 */ /* 0x000fe400078e00e8 */
[----:B------:R-:W-:Y:S01]  /*df90*/  IMAD.MOV.U32 R232, RZ, RZ, R8 ;  /* 0x000000ffffe87224 */ /* 0x000fe200078e0008 */
[----:B------:R-:W-:Y:S01]  /*dfa0*/  LOP3.LUT R8, R35, UR25, R32, 0x96, !PT ;  /* 0x0000001923087c12 */ /* 0x000fe2000f8e9620 */
[----:B------:R-:W-:Y:S01]  /*dfb0*/  IMAD.MOV.U32 R28, RZ, RZ, R58 ;  /* 0x000000ffff1c7224 */ /* 0x000fe200078e003a */
[----:B------:R-:W-:Y:S01]  /*dfc0*/  HMMA.16816.F32 R124, R4, R22, R124 ;  /* 0x00000016047c723c */ /* 0x000fe2000000187c */
[----:B------:R-:W-:-:S02]  /*dfd0*/  IMAD.MOV.U32 R29, RZ, RZ, R59 ;  /* 0x000000ffff1d7224 */ /* 0x000fc400078e003b */
[----:B------:R-:W-:Y:S01]  /*dfe0*/  IMAD.MOV.U32 R29, RZ, RZ, R216 ;  /* 0x000000ffff1d7224 */ /* 0x000fe200078e00d8 */
[----:B------:R-:W-:Y:S01]  /*dff0*/  LOP3.LUT R3, R33, UR26, R28, 0x96, !PT ;  /* 0x0000001a21037c12 */ /* 0x000fe2000f8e961c */
[----:B------:R-:W-:Y:S02]  /*e000*/  IMAD.MOV.U32 R28, RZ, RZ, R221 ;  /* 0x000000ffff1c7224 */ /* 0x000fe400078e00dd */
[----:B------:R-:W-:Y:S01]  /*e010*/  IMAD.MOV.U32 R23, RZ, RZ, R234 ;  /* 0x000000ffff177224 */ /* 0x000fe200078e00ea */
[----:B---3--:R-:W-:Y:S01]  /*e020*/  HMMA.16816.F32 R132, R4, R26, R88 ;  /* 0x0000001a0484723c */ /* 0x008fe20000001858 */
[----:B------:R-:W-:Y:S01]  /*e030*/  IMAD.MOV.U32 R234, RZ, RZ, R2 ;  /* 0x000000ffffea7224 */ /* 0x000fe200078e0002 */
[----:B------:R-:W-:Y:S01]  /*e040*/  SHF.R.U32.HI R2, RZ, 0x10, R15 ;  /* 0x00000010ff027819 */ /* 0x000fe2000001160f */
[----:B------:R-:W-:Y:S02]  /*e050*/  IMAD.MOV.U32 R22, RZ, RZ, R9 ;  /* 0x000000ffff167224 */ /* 0x000fe400078e0009 */
[----:B------:R-:W-:Y:S01]  /*e060*/  IMAD.WIDE.U32 R8, R8, -0x2daee0ad, RZ ;  /* 0xd2511f5308087825 */ /* 0x000fe200078e00ff */
[----:B------:R-:W-:-:S02]  /*e070*/  LOP3.LUT R2, R2, 0xff, RZ, 0xc0, !PT ;  /* 0x000000ff02027812 */ /* 0x000fc400078ec0ff */
[----:B-1----:R-:W-:Y:S01]  /*e080*/  HMMA.16816.F32 R76, R4, R16, R160 ;  /* 0x00000010044c723c */ /* 0x002fe200000018a0 */
[----:B------:R-:W-:Y:S02]  /*e090*/  IMAD.MOV.U32 R231, RZ, RZ, R23 ;  /* 0x000000ffffe77224 */ /* 0x000fe400078e0017 */
[----:B------:R-:W-:-:S04]  /*e0a0*/  IMAD.MOV.U32 R229, RZ, RZ, R21 ;  /* 0x000000ffffe57224 */ /* 0x000fc800078e0015 */
[----:B------:R-:W-:Y:S01]  /*e0b0*/  IMAD.MOV.U32 R160, RZ, RZ, R227 ;  /* 0x000000ffffa07224 */ /* 0x000fe200078e00e3 */
[C---:B------:R-:W-:Y:S01]  /*e0c0*/  HMMA.16816.F32 R56, R4.reuse, R18, R156 ;  /* 0x000000120438723c */ /* 0x040fe2000000189c */
[----:B------:R-:W1:Y:S01]  /*e0d0*/  LDSM.16.MT88.4 R16, [R179+0xe800] ;  /* 0x00e80000b310783b */ /* 0x000e620000004200 */
[----:B------:R-:W-:Y:S02]  /*e0e0*/  IMAD.MOV.U32 R161, RZ, RZ, R226 ;  /* 0x000000ffffa17224 */ /* 0x000fe400078e00e2 */
[----:B------:R-:W-:Y:S02]  /*e0f0*/  IMAD.MOV.U32 R162, RZ, RZ, R225 ;  /* 0x000000ffffa27224 */ /* 0x000fe400078e00e1 */
[----:B------:R-:W-:Y:S02]  /*e100*/  IMAD.MOV.U32 R163, RZ, RZ, R224 ;  /* 0x000000ffffa37224 */ /* 0x000fe400078e00e0 */
[----:B------:R-:W-:Y:S01]  /*e110*/  HMMA.16816.F32 R156, R4, R24, R84 ;  /* 0x00000018049c723c */ /* 0x000fe20000001854 */
[----:B------:R-:W-:Y:S01]  /*e120*/  LDSM.16.MT88.4 R24, [R180+0xd000] ;  /* 0x00d00000b418783b */ /* 0x000fe20000004200 */
[----:B------:R-:W-:-:S06]  /*e130*/  IMAD.MOV.U32 R230, RZ, RZ, R161 ;  /* 0x000000ffffe67224 */ /* 0x000fcc00078e00a1 */
[C---:B-1----:R-:W-:Y:S08]  /*e140*/  HMMA.16816.F32 R148, R4.reuse, R16, R148 ;  /* 0x000000100494723c */ /* 0x042ff00000001894 */
[C---:B------:R-:W-:Y:S01]  /*e150*/  HMMA.16816.F32 R152, R4.reuse, R18, R152 ;  /* 0x000000120498723c */ /* 0x040fe20000001898 */
[----:B------:R-:W1:Y:S07]  /*e160*/  LDSM.16.MT88.4 R16, [R178+0x10800] ;  /* 0x01080000b210783b */ /* 0x000e6e0000004200 */
[C---:B-1----:R-:W-:Y:S01]  /*e170*/  HMMA.16816.F32 R172, R4.reuse, R16, R72 ;  /* 0x0000001004ac723c */ /* 0x042fe20000001848 */
[----:B------:R-:W1:Y:S06]  /*e180*/  LDC.U8 R74, c[0x0][0x2d8] ;  /* 0x0000b600ff4a7b82 */ /* 0x000e6c0000000000 */
[----:B------:R-:W-:Y:S01]  /*e190*/  IMAD.MOV.U32 R75, RZ, RZ, R14 ;  /* 0x000000ffff4b7224 */ /* 0x000fe200078e000e */
[----:B------:R-:W-:Y:S01]  /*e1a0*/  HMMA.16816.F32 R168, R4, R18, R80 ;  /* 0x0000001204a8723c */ /* 0x000fe20000001850 */
[----:B------:R-:W2:Y:S01]  /*e1b0*/  LDSM.16.MT88.4 R16, [R179+0x10800] ;  /* 0x01080000b310783b */ /* 0x000ea20000004200 */
[----:B------:R-:W-:Y:S01]  /*e1c0*/  IMAD.MOV.U32 R73, RZ, RZ, R29 ;  /* 0x000000ffff497224 */ /* 0x000fe200078e001d */
[----:B-1----:R-:W-:-:S02]  /*e1d0*/  ISETP.GE.U32.AND P6, PT, R74, R0, PT ;  /* 0x000000004a00720c */ /* 0x002fc40003fc6070 */
[----:B------:R-:W-:Y:S02]  /*e1e0*/  LOP3.LUT R0, R39, 0xff, RZ, 0xc0, !PT ;  /* 0x000000ff27007812 */ /* 0x000fe400078ec0ff */
[C---:B------:R-:W-:Y:S01]  /*e1f0*/  ISETP.GE.U32.AND P0, PT, R74.reuse, R2, PT ;  /* 0x000000024a00720c */ /* 0x040fe20003f06070 */
[----:B------:R-:W-:Y:S01]  /*e200*/  IMAD.WIDE.U32 R2, R3, -0x2daee0ad, RZ ;  /* 0xd2511f5303027825 */ /* 0x000fe200078e00ff */
[C---:B------:R-:W-:Y:S02]  /*e210*/  ISETP.GE.U32.AND P5, PT, R74.reuse, R0, PT ;  /* 0x000000004a00720c */ /* 0x040fe40003fa6070 */
[----:B------:R-:W-:Y:S02]  /*e220*/  LOP3.LUT R0, R15, 0xffff, RZ, 0xc0, !PT ;  /* 0x0000ffff0f007812 */ /* 0x000fe400078ec0ff */
[----:B------:R-:W-:Y:S02]  /*e230*/  LOP3.LUT R3, R3, UR23, R102, 0x96, !PT ;  /* 0x0000001703037c12 */ /* 0x000fe4000f8e9666 */
[----:B------:R-:W-:Y:S01]  /*e240*/  SHF.R.U32.HI R0, RZ, 0x8, R0 ;  /* 0x00000008ff007819 */ /* 0x000fe20000011600 */
[----:B------:R-:W-:Y:S01]  /*e250*/  @!P6 HADD2 R236, -R146.H0_H0, -RZ.H0_H0 ;  /* 0xa00000ff92ece230 */ /* 0x000fe20000000900 */
[----:B------:R-:W-:-:S02]  /*e260*/  ISETP.GE.U32.AND P1, PT, R74, R38, PT ;  /* 0x000000264a00720c */ /* 0x000fc40003f26070 */
[----:B------:R-:W-:Y:S01]  /*e270*/  LOP3.LUT R0, R0, 0xffff, RZ, 0xc0, !PT ;  /* 0x0000ffff00007812 */ /* 0x000fe200078ec0ff */
[----:B------:R-:W-:Y:S01]  /*e280*/  @!P0 HADD2 R238, -R147.H0_H0, -RZ.H0_H0 ;  /* 0xa00000ff93ee8230 */ /* 0x000fe20000000900 */
[----:B------:R-:W-:Y:S01]  /*e290*/  @!P6 PRMT R146, R236, 0x5410, RZ ;  /* 0x00005410ec92e816 */ /* 0x000fe200000000ff */
[----:B------:R-:W-:Y:S01]  /*e2a0*/  IMAD.MOV.U32 R236, RZ, RZ, R163 ;  /* 0x000000ffffec7224 */ /* 0x000fe200078e00a3 */
[C---:B------:R-:W-:Y:S02]  /*e2b0*/  ISETP.GE.U32.AND P6, PT, R74.reuse, R0, PT ;  /* 0x000000004a00720c */ /* 0x040fe40003fc6070 */
[----:B------:R-:W-:Y:S01]  /*e2c0*/  LOP3.LUT R0, R9, UR8, R2, 0x96, !PT ;  /* 0x0000000809007c12 */ /* 0x000fe2000f8e9602 */
[----:B------:R-:W-:Y:S01]  /*e2d0*/  IMAD.WIDE.U32 R2, R3, -0x326172a9, RZ ;  /* 0xcd9e8d5703027825 */ /* 0x000fe200078e00ff */
[----:B------:R-:W-:Y:S01]  /*e2e0*/  ISETP.GE.U32.AND P2, PT, R74, R37, PT ;  /* 0x000000254a00720c */ /* 0x000fe20003f46070 */
[----:B--2---:R-:W-:Y:S01]  /*e2f0*/  HMMA.16816.F32 R92, R4, R16, R92 ;  /* 0x00000010045c723c */ /* 0x004fe2000000185c */
[----:B------:R-:W-:Y:S01]  /*e300*/  @!P0 PRMT R147, R238, 0x5410, RZ ;  /* 0x00005410ee938816 */ /* 0x000fe200000000ff */
[----:B------:R-:W-:Y:S01]  /*e310*/  IMAD.WIDE.U32 R38, R0, -0x326172a9, RZ ;  /* 0xcd9e8d5700267825 */ /* 0x000fe200078e00ff */
[----:B------:R-:W-:-:S03]  /*e320*/  LOP3.LUT R3, R3, UR22, R34, 0x96, !PT ;  /* 0x0000001603037c12 */ /* 0x000fc6000f8e9622 */
[----:B------:R-:W-:Y:S01]  /*e330*/  IMAD.MOV.U32 R238, RZ, RZ, R162 ;  /* 0x000000ffffee7224 */ /* 0x000fe200078e00a2 */
[----:B------:R-:W-:Y:S01]  /*e340*/  LOP3.LUT R0, R39, UR5, R2, 0x96, !PT ;  /* 0x0000000527007c12 */ /* 0x000fe2000f8e9602 */
[----:B------:R-:W-:Y:S01]  /*e350*/  IMAD.WIDE.U32 R2, R3, -0x2daee0ad, RZ ;  /* 0xd2511f5303027825 */ /* 0x000fe200078e00ff */
[----:B------:R-:W-:Y:S01]  /*e360*/  @!P6 HADD2 R237, -R144.H0_H0, -RZ.H0_H0 ;  /* 0xa00000ff90ede230 */ /* 0x000fe20000000900 */
[----:B------:R-:W-:Y:S01]  /*e370*/  HMMA.16816.F32 R116, R4, R18, R116 ;  /* 0x000000120474723c */ /* 0x000fe20000001874 */
[----:B------:R-:W1:Y:S01]  /*e380*/  LDSM.16.MT88.4 R16, [R177+0xd000] ;  /* 0x00d00000b110783b */ /* 0x000e620000004200 */
[----:B------:R-:W-:Y:S01]  /*e390*/  IMAD.WIDE.U32 R34, R0, -0x2daee0ad, RZ ;  /* 0xd2511f5300227825 */ /* 0x000fe200078e00ff */
[----:B------:R-:W-:Y:S02]  /*e3a0*/  SHF.R.U32.HI R0, RZ, 0x18, R15 ;  /* 0x00000018ff007819 */ /* 0x000fe4000001160f */
[----:B------:R-:W-:Y:S01]  /*e3b0*/  LOP3.LUT R14, R3, UR4, R8, 0x96, !PT ;  /* 0x00000004030e7c12 */ /* 0x000fe2000f8e9608 */
[----:B------:R-:W-:Y:S01]  /*e3c0*/  IMAD.WIDE.U32 R8, R42, -0x2daee0ad, RZ ;  /* 0xd2511f532a087825 */ /* 0x000fe200078e00ff */
[----:B------:R-:W-:-:S02]  /*e3d0*/  LOP3.LUT R2, R35, UR15, R2, 0x96, !PT ;  /* 0x0000000f23027c12 */ /* 0x000fc4000f8e9602 */
[----:B------:R-:W-:Y:S01]  /*e3e0*/  @!P6 PRMT R144, R237, 0x5410, RZ ;  /* 0x00005410ed90e816 */ /* 0x000fe200000000ff */
[----:B------:R-:W-:Y:S01]  /*e3f0*/  IMAD.WIDE.U32 R32, R14, -0x326172a9, RZ ;  /* 0xcd9e8d570e207825 */ /* 0x000fe200078e00ff */
[----:B------:R-:W-:Y:S02]  /*e400*/  ISETP.GE.U32.AND P6, PT, R74, R0, PT ;  /* 0x000000004a00720c */ /* 0x000fe40003fc6070 */
[----:B------:R-:W-:Y:S01]  /*e410*/  SHF.R.U32.HI R0, RZ, 0x8, R41 ;  /* 0x00000008ff007819 */ /* 0x000fe20000011629 */
[----:B------:R-:W-:Y:S01]  /*e420*/  IMAD.WIDE.U32 R2, R2, -0x326172a9, RZ ;  /* 0xcd9e8d5702027825 */ /* 0x000fe200078e00ff */
[----:B------:R-:W-:Y:S02]  /*e430*/  LOP3.LUT R72, R9, UR30, R40, 0x96, !PT ;  /* 0x0000001e09487c12 */ /* 0x000fe4000f8e9628 */
[C---:B------:R-:W-:Y:S01]  /*e440*/  LOP3.LUT R39, R8.reuse, 0xff, RZ, 0xc0, !PT ;  /* 0x000000ff08277812 */ /* 0x040fe200078ec0ff */
[----:B------:R-:W-:Y:S01]  /*e450*/  FFMA.FTZ R4, R247, c[0x0][0x23c], -R12 ;  /* 0x00008f00f7047a23 */ /* 0x000fe2000001080c */
[----:B------:R-:W-:Y:S01]  /*e460*/  LOP3.LUT R216, R8, 0xffff, RZ, 0xc0, !PT ;  /* 0x0000ffff08d87812 */ /* 0x000fe200078ec0ff */
[----:B------:R-:W-:Y:S01]  /*e470*/  FFMA.FTZ R9, R239, c[0x0][0x23c], -R13 ;  /* 0x00008f00ef097a23 */ /* 0x000fe2000001080d */
[--C-:B------:R-:W-:Y:S01]  /*e480*/  SHF.R.U32.HI R40, RZ, 0x10, R8.reuse ;  /* 0x00000010ff287819 */ /* 0x100fe20000011608 */
[----:B------:R-:W-:Y:S01]  /*e490*/  MUFU.EX2 R222, R4 ;  /* 0x0000000400de7308 */ /* 0x000fe20000000800 */
[----:B------:R-:W-:Y:S01]  /*e4a0*/  SHF.R.U32.HI R37, RZ, 0x18, R8 ;  /* 0x00000018ff257819 */ /* 0x000fe20000011608 */
[----:B------:R-:W-:Y:S01]  /*e4b0*/  @!P6 HADD2 R239, -R145.H0_H0, -RZ.H0_H0 ;  /* 0xa00000ff91efe230 */ /* 0x000fe20000000900 */
[----:B------:R-:W-:Y:S01]  /*e4c0*/  LOP3.LUT R8, R0, 0xffff, RZ, 0xc0, !PT ;  /* 0x0000ffff00087812 */ /* 0x000fe200078ec0ff */
[----:B------:R-:W-:Y:S01]  /*e4d0*/  IMAD.MOV.U32 R41, RZ, RZ, R30 ;  /* 0x000000ffff297224 */ /* 0x000fe200078e001e */
[----:B------:R-:W-:Y:S01]  /*e4e0*/  LOP3.LUT R0, R2, 0xffff, RZ, 0xc0, !PT ;  /* 0x0000ffff02007812 */ /* 0x000fe200078ec0ff */
[----:B------:R-:W-:Y:S01]  /*e4f0*/  IMAD.MOV.U32 R237, RZ, RZ, R31 ;  /* 0x000000ffffed7224 */ /* 0x000fe200078e001f */
[----:B------:R-:W-:Y:S01]  /*e500*/  ISETP.GE.U32.AND P0, PT, R74, R8, PT ;  /* 0x000000084a00720c */ /* 0x000fe20003f06070 */
[----:B------:R2:W-:Y:S01]  /*e510*/  MUFU.EX2 R228, R9 ;  /* 0x0000000900e47308 */ /* 0x0005e20000000800 */
[----:B------:R-:W-:Y:S01]  /*e520*/  SHF.R.U32.HI R8, RZ, 0x8, R0 ;  /* 0x00000008ff087819 */ /* 0x000fe20000011600 */
[----:B------:R-:W-:Y:S01]  /*e530*/  IMAD.MOV.U32 R42, RZ, RZ, R28 ;  /* 0x000000ffff2a7224 */ /* 0x000fe200078e001c */
[----:B------:R-:W-:Y:S01]  /*e540*/  LOP3.LUT R0, R2, 0xff, RZ, 0xc0, !PT ;  /* 0x000000ff02007812 */ /* 0x000fe200078ec0ff */
[----:B------:R-:W-:Y:S01]  /*e550*/  LDSM.16.MT88.4 R28, [R178+0xd000] ;  /* 0x00d00000b21c783b */ /* 0x000fe20000004200 */
[----:B------:R-:W-:Y:S01]  /*e560*/  @!P6 PRMT R145, R239, 0x5410, RZ ;  /* 0x00005410ef91e816 */ /* 0x000fe200000000ff */
[----:B------:R-:W-:Y:S01]  /*e570*/  IMAD.MOV.U32 R239, RZ, RZ, R22 ;  /* 0x000000ffffef7224 */ /* 0x000fe200078e0016 */
[----:B------:R-:W-:Y:S01]  /*e580*/  PRMT R15, R0, 0x5410, R8 ;  /* 0x00005410000f7816 */ /* 0x000fe20000000008 */
[----:B------:R-:W-:Y:S01]  /*e590*/  FFMA.FTZ R8, R244, c[0x0][0x23c], -R12 ;  /* 0x00008f00f4087a23 */ /* 0x000fe2000001080c */
[----:B------:R-:W-:Y:S01]  /*e5a0*/  LOP3.LUT R0, R43, 0xff, RZ, 0xc0, !PT ;  /* 0x000000ff2b007812 */ /* 0x000fe200078ec0ff */
[----:B------:R-:W-:Y:S01]  /*e5b0*/  IMAD.MOV.U32 R43, RZ, RZ, R160 ;  /* 0x000000ffff2b7224 */ /* 0x000fe200078e00a0 */
[----:B------:R-:W-:Y:S01]  /*e5c0*/  SHF.R.U32.HI R14, RZ, 0x18, R2 ;  /* 0x00000018ff0e7819 */ /* 0x000fe20000011602 */
[----:B------:R-:W-:Y:S01]  /*e5d0*/  MUFU.EX2 R224, R8 ;  /* 0x0000000800e07308 */ /* 0x000fe20000000800 */
[----:B------:R-:W-:Y:S01]  /*e5e0*/  ISETP.GE.U32.AND P6, PT, R74, R0, PT ;  /* 0x000000004a00720c */ /* 0x000fe20003fc6070 */
[--C-:B------:R-:W-:Y:S01]  /*e5f0*/  FFMA.FTZ R0, R242, c[0x0][0x23c], -R13.reuse ;  /* 0x00008f00f2007a23 */ /* 0x100fe2000001080d */
[----:B------:R-:W-:Y:S01]  /*e600*/  @!P0 HADD2 R242, -R140.H0_H0, -RZ.H0_H0 ;  /* 0xa00000ff8cf28230 */ /* 0x000fe20000000900 */
[----:B--2---:R-:W-:Y:S01]  /*e610*/  FFMA.FTZ R9, R243, c[0x0][0x23c], -R13 ;  /* 0x00008f00f3097a23 */ /* 0x004fe2000001080d */
[----:B------:R-:W-:Y:S01]  /*e620*/  @!P1 HADD2 R243, -R142.H0_H0, -RZ.H0_H0 ;  /* 0xa00000ff8ef39230 */ /* 0x000fe20000000900 */
[----:B------:R-:W-:-:S02]  /*e630*/  LOP3.LUT R5, R36, 0xffff, RZ, 0xc0, !PT ;  /* 0x0000ffff24057812 */ /* 0x000fc400078ec0ff */
[----:B------:R2:W-:Y:S01]  /*e640*/  MUFU.EX2 R227, R9 ;  /* 0x0000000900e37308 */ /* 0x0005e20000000800 */
[----:B------:R-:W-:Y:S02]  /*e650*/  @!P0 PRMT R140, R242, 0x5410, RZ ;  /* 0x00005410f28c8816 */ /* 0x000fe400000000ff */
[----:B------:R-:W-:Y:S01]  /*e660*/  @!P1 PRMT R142, R243, 0x5410, RZ ;  /* 0x00005410f38e9816 */ /* 0x000fe200000000ff */
[----:B------:R-:W-:Y:S01]  /*e670*/  IMAD.MOV.U32 R243, RZ, RZ, R75 ;  /* 0x000000fffff37224 */ /* 0x000fe200078e004b */
[----:B------:R-:W-:Y:S01]  /*e680*/  PRMT R242, R74, 0x7054, R74 ;  /* 0x000070544af27816 */ /* 0x000fe2000000004a */
[----:B------:R-:W-:Y:S02]  /*e690*/  IMAD.MOV.U32 R75, RZ, RZ, R218 ;  /* 0x000000ffff4b7224 */ /* 0x000fe400078e00da */
[----:B------:R3:W-:Y:S01]  /*e6a0*/  MUFU.EX2 R226, R0 ;  /* 0x0000000000e27308 */ /* 0x0007e20000000800 */
[----:B--2---:R-:W-:Y:S02]  /*e6b0*/  SHF.R.U32.HI R9, RZ, 0x10, R2 ;  /* 0x00000010ff097819 */ /* 0x004fe40000011602 */
[----:B------:R-:W-:Y:S01]  /*e6c0*/  LOP3.LUT R2, R3, UR29, R32, 0x96, !PT ;  /* 0x0000001d03027c12 */ /* 0x000fe2000f8e9620 */
[----:B------:R-:W-:Y:S01]  /*e6d0*/  FFMA.FTZ R3, R240, c[0x0][0x23c], -R13 ;  /* 0x00008f00f0037a23 */ /* 0x000fe2000001080d */
[----:B------:R-:W-:Y:S01]  /*e6e0*/  @!P6 HADD2 R240, -R143.H0_H0, -RZ.H0_H0 ;  /* 0xa00000ff8ff0e230 */ /* 0x000fe20000000900 */
[----:B------:R-:W-:-:S02]  /*e6f0*/  LOP3.LUT R9, R9, 0xff, RZ, 0xc0, !PT ;  /* 0x000000ff09097812 */ /* 0x000fc400078ec0ff */
[----:B------:R2:W-:Y:S01]  /*e700*/  MUFU.EX2 R225, R3 ;  /* 0x0000000300e17308 */ /* 0x0005e20000000800 */
[----:B---3--:R-:W-:Y:S02]  /*e710*/  LOP3.LUT R0, R36, 0xff, RZ, 0xc0, !PT ;  /* 0x000000ff24007812 */ /* 0x008fe400078ec0ff */
[----:B------:R-:W-:Y:S01]  /*e720*/  @!P6 PRMT R143, R240, 0x5410, RZ ;  /* 0x00005410f08fe816 */ /* 0x000fe200000000ff */
[----:B------:R-:W-:Y:S01]  /*e730*/  IMAD.MOV.U32 R240, RZ, RZ, R20 ;  /* 0x000000fffff07224 */ /* 0x000fe200078e0014 */
[----:B------:R-:W-:Y:S01]  /*e740*/  ISETP.GE.U32.AND P1, PT, R74, R0, PT ;  /* 0x000000004a00720c */ /* 0x000fe20003f26070 */
[----:B------:R-:W3:Y:S01]  /*e750*/  LDSM.16.MT88.4 R20, [R179+0xd000] ;  /* 0x00d00000b314783b */ /* 0x000ee20000004200 */
[----:B------:R-:W-:Y:S02]  /*e760*/  SHF.R.U32.HI R0, RZ, 0x18, R36 ;  /* 0x00000018ff007819 */ /* 0x000fe40000011624 */
[----:B------:R-:W-:Y:S02]  /*e770*/  LOP3.LUT R8, R2, 0xff, RZ, 0xc0, !PT ;  /* 0x000000ff02087812 */ /* 0x000fe400078ec0ff */
[----:B------:R-:W-:-:S02]  /*e780*/  ISETP.GE.U32.AND P0, PT, R74, R0, PT ;  /* 0x000000004a00720c */ /* 0x000fc40003f06070 */
[----:B------:R-:W-:Y:S02]  /*e790*/  SHF.R.U32.HI R7, RZ, 0x18, R2 ;  /* 0x00000018ff077819 */ /* 0x000fe40000011602 */
[----:B------:R-:W-:Y:S02]  /*e7a0*/  PRMT R9, R9, 0x5410, R14 ;  /* 0x0000541009097816 */ /* 0x000fe4000000000e */
[----:B--2---:R-:W-:Y:S01]  /*e7b0*/  SHF.R.U32.HI R3, RZ, 0x10, R36 ;  /* 0x00000010ff037819 */ /* 0x004fe20000011624 */
[----:B------:R-:W-:-:S03]  /*e7c0*/  IMAD.MOV.U32 R36, RZ, RZ, R219 ;  /* 0x000000ffff247224 */ /* 0x000fc600078e00db */
[----:B------:R-:W-:Y:S01]  /*e7d0*/  LOP3.LUT R0, R3, 0xff, RZ, 0xc0, !PT ;  /* 0x000000ff03007812 */ /* 0x000fe200078ec0ff */
[----:B------:R-:W-:Y:S01]  /*e7e0*/  FFMA.FTZ R3, R241, c[0x0][0x23c], -R12 ;  /* 0x00008f00f1037a23 */ /* 0x000fe2000001080c */
[----:B------:R-:W-:Y:S02]  /*e7f0*/  @!P2 HADD2 R241, -R141.H0_H0, -RZ.H0_H0 ;  /* 0xa00000ff8df1a230 */ /* 0x000fe40000000900 */
[----:B------:R-:W-:Y:S01]  /*e800*/  ISETP.GE.U32.AND P6, PT, R74, R0, PT ;  /* 0x000000004a00720c */ /* 0x000fe20003fc6070 */
[----:B------:R2:W4:Y:S01]  /*e810*/  MUFU.EX2 R223, R3 ;  /* 0x0000000300df7308 */ /* 0x0005220000000800 */
[----:B------:R-:W-:Y:S02]  /*e820*/  LOP3.LUT R0, R2, 0xffff, RZ, 0xc0, !PT ;  /* 0x0000ffff02007812 */ /* 0x000fe400078ec0ff */
[----:B------:R-:W-:Y:S01]  /*e830*/  @!P2 PRMT R141, R241, 0x5410, RZ ;  /* 0x00005410f18da816 */ /* 0x000fe200000000ff */
[----:B------:R-:W-:Y:S01]  /*e840*/  IMAD.MOV.U32 R241, RZ, RZ, R73 ;  /* 0x000000fffff17224 */ /* 0x000fe200078e0049 */
[----:B------:R-:W-:Y:S01]  /*e850*/  SHF.R.U32.HI R6, RZ, 0x8, R0 ;  /* 0x00000008ff067819 */ /* 0x000fe20000011600 */
[----:B------:R1:W5:Y:S01]  /*e860*/  LDL.LU.S16 R73, [R1] ;  /* 0x0000000001497983 */ /* 0x0003620000300600 */
[----:B--2---:R-:W-:-:S02]  /*e870*/  SHF.R.U32.HI R3, RZ, 0x10, R2 ;  /* 0x00000010ff037819 */ /* 0x004fc40000011602 */
[----:B------:R-:W-:Y:S02]  /*e880*/  SHF.R.U32.HI R2, RZ, 0x8, R5 ;  /* 0x00000008ff027819 */ /* 0x000fe40000011605 */
[----:B------:R-:W-:Y:S01]  /*e890*/  LOP3.LUT R0, R3, 0xff, RZ, 0xc0, !PT ;  /* 0x000000ff03007812 */ /* 0x000fe200078ec0ff */
[----:B------:R-:W-:Y:S01]  /*e8a0*/  FFMA.FTZ R3, R246, c[0x0][0x23c], -R12 ;  /* 0x00008f00f6037a23 */ /* 0x000fe2000001080c */
[----:B------:R-:W-:Y:S02]  /*e8b0*/  PRMT R5, R8, 0x5410, R6 ;  /* 0x0000541008057816 */ /* 0x000fe40000000006 */
[----:B------:R-:W-:Y:S01]  /*e8c0*/  PRMT R4, R0, 0x5410, R7 ;  /* 0x0000541000047816 */ /* 0x000fe20000000007 */
[----:B------:R2:W1:Y:S01]  /*e8d0*/  MUFU.EX2 R221, R3 ;  /* 0x0000000300dd7308 */ /* 0x0004620000000800 */
[----:B------:R-:W-:Y:S02]  /*e8e0*/  LOP3.LUT R0, R2, 0xffff, RZ, 0xc0, !PT ;  /* 0x0000ffff02007812 */ /* 0x000fe400078ec0ff */
[----:B----4-:R-:W-:-:S02]  /*e8f0*/  F2FP.PACK_AB R2, R223, R224 ;  /* 0x000000e0df02723e */ /* 0x010fc400000000ff */
[----:B------:R-:W-:Y:S01]  /*e900*/  ISETP.GE.U32.AND P2, PT, R74, R0, PT ;  /* 0x000000004a00720c */ /* 0x000fe20003f46070 */
[--C-:B------:R-:W-:Y:S01]  /*e910*/  HSET2.LE.AND R0, R15, R242.reuse, PT ;  /* 0x000000f20f007233 */ /* 0x100fe20003803000 */
[C---:B------:R-:W-:Y:S01]  /*e920*/  PRMT R137, R2.reuse, 0x7632, R137 ;  /* 0x0000763202897816 */ /* 0x040fe20000000089 */
[----:B------:R-:W-:Y:S01]  /*e930*/  IMAD.MOV.U32 R74, RZ, RZ, R217 ;  /* 0x000000ffff4a7224 */ /* 0x000fe200078e00d9 */
[----:B------:R-:W-:Y:S01]  /*e940*/  PRMT R136, R2, 0x7610, R136 ;  /* 0x0000761002887816 */ /* 0x000fe20000000088 */
[----:B------:R-:W-:Y:S01]  /*e950*/  HSET2.LE.AND R2, R9, R242, PT ;  /* 0x000000f209027233 */ /* 0x000fe20003803000 */
[----:B------:R-:W-:Y:S01]  /*e960*/  IMAD.MOV.U32 R217, RZ, RZ, R220 ;  /* 0x000000ffffd97224 */ /* 0x000fe200078e00dc */
[----:B------:R-:W-:Y:S02]  /*e970*/  LOP3.LUT R8, R40, 0xff, RZ, 0xc0, !PT ;  /* 0x000000ff28087812 */ /* 0x000fe400078ec0ff */
[----:B------:R-:W-:Y:S02]  /*e980*/  SHF.R.U32.HI R9, RZ, 0x18, R72 ;  /* 0x00000018ff097819 */ /* 0x000fe40000011648 */
[----:B--2---:R-:W-:-:S04]  /*e990*/  F2FP.PACK_AB R3, R225, R226 ;  /* 0x000000e2e103723e */ /* 0x004fc800000000ff */
[C---:B------:R-:W-:Y:S02]  /*e9a0*/  PRMT R139, R3.reuse, 0x7610, R139 ;  /* 0x00007610038b7816 */ /* 0x040fe4000000008b */
[----:B------:R-:W-:-:S04]  /*e9b0*/  PRMT R138, R3, 0x7632, R138 ;  /* 0x00007632038a7816 */ /* 0x000fc8000000008a */
[----:B------:R-:W-:-:S04]  /*e9c0*/  PRMT R3, R139, 0x5410, R138 ;  /* 0x000054108b037816 */ /* 0x000fc8000000008a */
[----:B------:R-:W-:Y:S02]  /*e9d0*/  LOP3.LUT R6, R0, R3, RZ, 0xc0, !PT ;  /* 0x0000000300067212 */ /* 0x000fe400078ec0ff */
[----:B------:R-:W-:Y:S02]  /*e9e0*/  F2FP.PACK_AB R3, R227, R228 ;  /* 0x000000e4e303723e */ /* 0x000fe400000000ff */
[----:B------:R-:W-:Y:S02]  /*e9f0*/  PRMT R0, R136, 0x5410, R137 ;  /* 0x0000541088007816 */ /* 0x000fe40000000089 */
[C---:B------:R-:W-:Y:S02]  /*ea00*/  PRMT R103, R3.reuse, 0x7610, R103 ;  /* 0x0000761003677816 */ /* 0x040fe40000000067 */
[----:B------:R-:W-:Y:S01]  /*ea10*/  LOP3.LUT R7, R2, R0, RZ, 0xc0, !PT ;  /* 0x0000000002077212 */ /* 0x000fe200078ec0ff */
[----:B------:R-:W-:Y:S01]  /*ea20*/  HSET2.LE.AND R0, R5, R242, PT ;  /* 0x000000f205007233 */ /* 0x000fe20003803000 */
[----:B------:R-:W-:Y:S01]  /*ea30*/  PRMT R102, R3, 0x7632, R102 ;  /* 0x0000763203667816 */ /* 0x000fe20000000066 */
[----:B------:R-:W-:Y:S01]  /*ea40*/  @!P1 HADD2 R246, -R103.H0_H0, -RZ.H0_H0 ;  /* 0xa00000ff67f69230 */ /* 0x000fe20000000900 */
[----:B-1----:R-:W-:-:S02]  /*ea50*/  F2FP.PACK_AB R2, R221, R222 ;  /* 0x000000dedd02723e */ /* 0x002fc400000000ff */
[----:B------:R-:W-:Y:S01]  /*ea60*/  PRMT R3, R103, 0x5410, R102 ;  /* 0x0000541067037816 */ /* 0x000fe20000000066 */
[----:B------:R-:W-:Y:S01]  /*ea70*/  @!P2 HADD2 R244, -R102.H0_H0, -RZ.H0_H0 ;  /* 0xa00000ff66f4a230 */ /* 0x000fe20000000900 */
[C---:B------:R-:W-:Y:S02]  /*ea80*/  PRMT R35, R2.reuse, 0x7632, R35 ;  /* 0x0000763202237816 */ /* 0x040fe40000000023 */
[----:B------:R-:W-:Y:S01]  /*ea90*/  PRMT R32, R2, 0x7610, R32 ;  /* 0x0000761002207816 */ /* 0x000fe20000000020 */
[----:B------:R-:W-:Y:S01]  /*eaa0*/  HSET2.LE.AND R2, R4, R242, PT ;  /* 0x000000f204027233 */ /* 0x000fe20003803000 */
[----:B------:R-:W-:Y:S01]  /*eab0*/  LOP3.LUT R4, R0, R3, RZ, 0xc0, !PT ;  /* 0x0000000300047212 */ /* 0x000fe200078ec0ff */
[----:B------:R-:W-:Y:S01]  /*eac0*/  @!P0 HADD2 R247, -R35.H0_H0, -RZ.H0_H0 ;  /* 0xa00000ff23f78230 */ /* 0x000fe20000000900 */
[----:B------:R-:W-:Y:S02]  /*ead0*/  PRMT R0, R32, 0x5410, R35 ;  /* 0x0000541020007816 */ /* 0x000fe40000000023 */
[----:B------:R-:W-:Y:S01]  /*eae0*/  @!P1 PRMT R103, R246, 0x5410, RZ ;  /* 0x00005410f6679816 */ /* 0x000fe200000000ff */
[----:B------:R-:W-:Y:S01]  /*eaf0*/  IMAD.MOV.U32 R246, RZ, RZ, R74 ;  /* 0x000000fffff67224 */ /* 0x000fe200078e004a */
[----:B------:R-:W-:-:S02]  /*eb00*/  LOP3.LUT R5, R2, R0, RZ, 0xc0, !PT ;  /* 0x0000000002057212 */ /* 0x000fc400078ec0ff */
[----:B------:R-:W-:Y:S02]  /*eb10*/  LOP3.LUT R2, R33, UR16, R38, 0x96, !PT ;  /* 0x0000001021027c12 */ /* 0x000fe4000f8e9626 */
[----:B------:R-:W-:Y:S02]  /*eb20*/  @!P2 PRMT R102, R244, 0x5410, RZ ;  /* 0x00005410f466a816 */ /* 0x000fe400000000ff */
[----:B------:R1:W2:Y:S01]  /*eb30*/  LDL.LU.S16 R244, [R1+0x4] ;  /* 0x0000040001f47983 */ /* 0x0002a20000300600 */
[----:B------:R-:W-:Y:S01]  /*eb40*/  HMMA.16816.F32 R104, R4, R16, R104 ;  /* 0x000000100468723c */ /* 0x000fe20000001868 */
[----:B------:R-:W-:Y:S01]  /*eb50*/  IMAD.WIDE.U32 R2, R2, -0x2daee0ad, RZ ;  /* 0xd2511f5302027825 */ /* 0x000fe200078e00ff */
[----:B------:R-:W-:-:S03]  /*eb60*/  @!P0 PRMT R35, R247, 0x5410, RZ ;  /* 0x00005410f7238816 */ /* 0x000fc600000000ff */
[----:B------:R-:W-:Y:S01]  /*eb70*/  IMAD.MOV.U32 R247, RZ, RZ, R75 ;  /* 0x000000fffff77224 */ /* 0x000fe200078e004b */
[----:B------:R-:W-:Y:S02]  /*eb80*/  LOP3.LUT R14, R2, 0xffff, RZ, 0xc0, !PT ;  /* 0x0000ffff020e7812 */ /* 0x000fe400078ec0ff */
[----:B------:R-:W-:Y:S01]  /*eb90*/  HMMA.16816.F32 R44, R4, R18, R44 ;  /* 0x00000012042c723c */ /* 0x000fe2000000182c */
[----:B------:R-:W4:Y:S01]  /*eba0*/  LDSM.16.MT88.4 R16, [R177+0xf000] ;  /* 0x00f00000b110783b */ /* 0x000f220000004200 */
[----:B------:R-:W-:Y:S02]  /*ebb0*/  SHF.R.U32.HI R15, RZ, 0x18, R2 ;  /* 0x00000018ff0f7819 */ /* 0x000fe40000011602 */
[----:B------:R-:W-:Y:S01]  /*ebc0*/  LOP3.LUT R0, R3, UR30, R34, 0x96, !PT ;  /* 0x0000001e03007c12 */ /* 0x000fe2000f8e9622 */
[----:B------:R-:W-:-:S03]  /*ebd0*/  FFMA.FTZ R3, R248, c[0x0][0x23c], -R13 ;  /* 0x00008f00f8037a23 */ /* 0x000fc6000001080d */
[C---:B---3--:R-:W-:Y:S01]  /*ebe0*/  HMMA.16816.F32 R128, R4.reuse, R20, R128 ;  /* 0x000000140480723c */ /* 0x048fe20000001880 */
[----:B------:R3:W-:Y:S07]  /*ebf0*/  MUFU.EX2 R219, R3 ;  /* 0x0000000300db7308 */ /* 0x0007ee0000000800 */
[C---:B------:R-:W-:Y:S01]  /*ec00*/  HMMA.16816.F32 R60, R4.reuse, R22, R60 ;  /* 0x00000016043c723c */ /* 0x040fe2000000183c */
[----:B------:R-:W1:Y:S07]  /*ec10*/  LDSM.16.MT88.4 R20, [R180+0xf000] ;  /* 0x00f00000b414783b */ /* 0x000e6e0000004200 */
[----:B------:R-:W-:Y:S01]  /*ec20*/  HMMA.16816.F32 R112, R4, R28, R112 ;  /* 0x0000001c0470723c */ /* 0x000fe20000001870 */
[----:B---3--:R-:W-:Y:S01]  /*ec30*/  SHF.R.U32.HI R3, RZ, 0x8, R14 ;  /* 0x00000008ff037819 */ /* 0x008fe2000001160e */
[----:B------:R-:W-:-:S04]  /*ec40*/  FFMA.FTZ R14, R36, c[0x0][0x23c], -R12 ;  /* 0x00008f00240e7a23 */ /* 0x000fc8000001080c */
[----:B------:R3:W-:Y:S02]  /*ec50*/  MUFU.EX2 R34, R14 ;  /* 0x0000000e00227308 */ /* 0x0007e40000000800 */
[C---:B------:R-:W-:Y:S01]  /*ec60*/  HMMA.16816.F32 R48, R4.reuse, R30, R48 ;  /* 0x0000001e0430723c */ /* 0x040fe20000001830 */
[----:B------:R-:W1:Y:S07]  /*ec70*/  LDSM.16.MT88.4 R28, [R177+0x11000] ;  /* 0x01100000b11c783b */ /* 0x000e6e0000004200 */
[----:B------:R-:W-:Y:S01]  /*ec80*/  HMMA.16816.F32 R120, R4, R24, R120 ;  /* 0x000000180478723c */ /* 0x000fe20000001878 */
[----:B---3--:R-:W-:Y:S01]  /*ec90*/  FFMA.FTZ R14, R251, c[0x0][0x23c], -R12 ;  /* 0x00008f00fb0e7a23 */ /* 0x008fe2000001080c */
[----:B------:R-:W-:-:S06]  /*eca0*/  @!P4 HADD2 R251, -R137.H0_H0, -RZ.H0_H0 ;  /* 0xa00000ff89fbc230 */ /* 0x000fcc0000000900 */
[----:B----4-:R-:W-:Y:S01]  /*ecb0*/  HMMA.16816.F32 R64, R4, R16, R64 ;  /* 0x000000100440723c */ /* 0x010fe20000001840 */
[----:B------:R-:W-:-:S07]  /*ecc0*/  @!P4 PRMT R137, R251, 0x5410, RZ ;  /* 0x00005410fb89c816 */ /* 0x000fce00000000ff */
[C---:B------:R-:W-:Y:S01]  /*ecd0*/  HMMA.16816.F32 R68, R4.reuse, R18, R68 ;  /* 0x000000120444723c */ /* 0x040fe20000001844 */
[----:B------:R-:W3:Y:S07]  /*ece0*/  LDSM.16.MT88.4 R16, [R179+0xf000] ;  /* 0x00f00000b310783b */ /* 0x000eee0000004200 */
[C---:B-1----:R-:W-:Y:S07]  /*ecf0*/  HMMA.16816.F32 R84, R4.reuse, R20, R96 ;  /* 0x000000140454723c */ /* 0x042fee0000001860 */
[----:B------:R-:W-:Y:S01]  /*ed00*/  LOP3.LUT R21, R2, 0xff, RZ, 0xc0, !PT ;  /* 0x000000ff02157812 */ /* 0x000fe200078ec0ff */
[----:B------:R-:W-:Y:S01]  /*ed10*/  HMMA.16816.F32 R52, R4, R26, R52 ;  /* 0x0000001a0434723c */ /* 0x000fe20000001834 */
[----:B------:R-:W-:Y:S01]  /*ed20*/  SHF.R.U32.HI R20, RZ, 0x10, R2 ;  /* 0x00000010ff147819 */ /* 0x000fe20000011602 */
[----:B------:R-:W1:Y:S01]  /*ed30*/  LDSM.16.MT88.4 R24, [R178+0xf000] ;  /* 0x00f00000b218783b */ /* 0x000e620000004200 */
[----:B------:R-:W-:-:S02]  /*ed40*/  SHF.R.U32.HI R2, RZ, 0x8, R245 ;  /* 0x00000008ff027819 */ /* 0x000fc400000116f5 */
[----:B------:R-:W4:Y:S02]  /*ed50*/  LDC.U8 R245, c[0x0][0x2d8] ;  /* 0x0000b600fff57b82 */ /* 0x000f240000000000 */
[----:B------:R-:W-:Y:S01]  /*ed60*/  LOP3.LUT R2, R2, 0xffff, RZ, 0xc0, !PT ;  /* 0x0000ffff02027812 */ /* 0x000fe200078ec0ff */
[C---:B------:R-:W-:Y:S08]  /*ed70*/  HMMA.16816.F32 R164, R4.reuse, R28, R164 ;  /* 0x0000001c04a4723c */ /* 0x040ff000000018a4 */
[C---:B------:R-:W-:Y:S01]  /*ed80*/  HMMA.16816.F32 R160, R4.reuse, R30, R124 ;  /* 0x0000001e04a0723c */ /* 0x040fe2000000187c */
[----:B------:R-:W-:Y:S04]  /*ed90*/  LDSM.16.MT88.4 R28, [R179+0x11000] ;  /* 0x01100000b31c783b */ /* 0x000fe80000004200 */
[----:B------:R-:W-:Y:S03]  /*eda0*/  LDSM.16.MT88.4 R124, [R180+0xd800] ;  /* 0x00d80000b47c783b */ /* 0x000fe60000004200 */
[----:B------:R-:W-:Y:S01]  /*edb0*/  HMMA.16816.F32 R88, R4, R22, R108 ;  /* 0x000000160458723c */ /* 0x000fe2000000186c */
[----:B------:R-:W-:Y:S01]  /*edc0*/  LDSM.16.MT88.4 R108, [R177+0xd800] ;  /* 0x00d80000b16c783b */ /* 0x000fe20000004200 */
[----:B----4-:R-:W-:Y:S01]  /*edd0*/  ISETP.GE.U32.AND P1, PT, R245, R2, PT ;  /* 0x00000002f500720c */ /* 0x010fe20003f26070 */
[----:B------:R-:W-:Y:S01]  /*ede0*/  FFMA.FTZ R2, R250, c[0x0][0x23c], -R13 ;  /* 0x00008f00fa027a23 */ /* 0x000fe2000001080d */
[----:B------:R-:W-:-:S04]  /*edf0*/  @!P3 HADD2 R250, -R139.H0_H0, -RZ.H0_H0 ;  /* 0xa00000ff8bfab230 */ /* 0x000fc80000000900 */
[C---:B---3--:R-:W-:Y:S01]  /*ee00*/  HMMA.16816.F32 R148, R4.reuse, R16, R148 ;  /* 0x000000100494723c */ /* 0x048fe20000001894 */
[C---:B------:R-:W-:Y:S01]  /*ee10*/  ISETP.GE.U32.AND P2, PT, R245.reuse, R39, PT ;  /* 0x00000027f500720c */ /* 0x040fe20003f46070 */
[----:B------:R3:W-:Y:S01]  /*ee20*/  MUFU.EX2 R220, R2 ;  /* 0x0000000200dc7308 */ /* 0x0007e20000000800 */
[C---:B------:R-:W-:Y:S02]  /*ee30*/  ISETP.GE.U32.AND P0, PT, R245.reuse, R37, PT ;  /* 0x00000025f500720c */ /* 0x040fe40003f06070 */
[----:B------:R-:W-:Y:S02]  /*ee40*/  @!P3 PRMT R139, R250, 0x5410, RZ ;  /* 0x00005410fa8bb816 */ /* 0x000fe400000000ff */
[----:B------:R-:W-:Y:S01]  /*ee50*/  ISETP.GE.U32.AND P3, PT, R245, R9, PT ;  /* 0x00000009f500720c */ /* 0x000fe20003f66070 */
[----:B------:R-:W-:Y:S01]  /*ee60*/  HMMA.16816.F32 R152, R4, R18, R152 ;  /* 0x000000120498723c */ /* 0x000fe20000001898 */
[----:B------:R-:W4:Y:S01]  /*ee70*/  LDSM.16.MT88.4 R16, [R178+0x11000] ;  /* 0x01100000b210783b */ /* 0x000f220000004200 */
[----:B------:R-:W-:Y:S01]  /*ee80*/  @!P1 HADD2 R248, -R138.H0_H0, -RZ.H0_H0 ;  /* 0xa00000ff8af89230 */ /* 0x000fe20000000900 */
[----:B------:R-:W-:-:S04]  /*ee90*/  LOP3.LUT R9, R0, 0xff, RZ, 0xc0, !PT ;  /* 0x000000ff00097812 */ /* 0x000fc800078ec0ff */
[----:B------:R-:W-:Y:S01]  /*eea0*/  @!P1 PRMT R138, R248, 0x5410, RZ ;  /* 0x00005410f88a9816 */ /* 0x000fe200000000ff */
[C---:B-1----:R-:W-:Y:S01]  /*eeb0*/  HMMA.16816.F32 R76, R4.reuse, R24, R76 ;  /* 0x00000018044c723c */ /* 0x042fe2000000184c */
[----:B------:R-:W-:Y:S01]  /*eec0*/  ISETP.GE.U32.AND P1, PT, R245, R8, PT ;  /* 0x00000008f500720c */ /* 0x000fe20003f26070 */
[----:B---3--:R-:W-:Y:S01]  /*eed0*/  FFMA.FTZ R2, R249, c[0x0][0x23c], -R13 ;  /* 0x00008f00f9027a23 */ /* 0x008fe2000001080d */
[----:B------:R-:W-:Y:S01]  /*eee0*/  @!P6 HADD2 R249, -R32.H0_H0, -RZ.H0_H0 ;  /* 0xa00000ff20f9e230 */ /* 0x000fe20000000900 */
[----:B------:R-:W-:Y:S02]  /*eef0*/  SHF.R.U32.HI R8, RZ, 0x10, R0 ;  /* 0x00000010ff087819 */ /* 0x000fe40000011600 */
[----:B------:R1:W-:Y:S02]  /*ef00*/  MUFU.EX2 R218, R2 ;  /* 0x0000000200da7308 */ /* 0x0003e40000000800 */
[----:B------:R-:W-:Y:S01]  /*ef10*/  @!P6 PRMT R32, R249, 0x5410, RZ ;  /* 0x00005410f920e816 */ /* 0x000fe200000000ff */
[----:B------:R-:W-:Y:S01]  /*ef20*/  HMMA.16816.F32 R80, R4, R26, R56 ;  /* 0x0000001a0450723c */ /* 0x000fe20000001838 */
[----:B------:R-:W3:Y:S04]  /*ef30*/  LDSM.16.MT88.4 R24, [R180+0x11000] ;  /* 0x01100000b418783b */ /* 0x000ee80000004200 */
[----:B------:R-:W5:Y:S01]  /*ef40*/  LDSM.16.MT88.4 R56, [R180+0xf800] ;  /* 0x00f80000b438783b */ /* 0x000f620000004200 */
[----:B-1----:R-:W-:-:S04]  /*ef50*/  LOP3.LUT R2, R72, 0xff, RZ, 0xc0, !PT ;  /* 0x000000ff48027812 */ /* 0x002fc800078ec0ff */
[----:B------:R-:W-:Y:S01]  /*ef60*/  ISETP.GE.U32.AND P6, PT, R245, R2, PT ;  /* 0x00000002f500720c */ /* 0x000fe20003fc6070 */
[----:B------:R-:W-:-:S04]  /*ef70*/  FFMA.FTZ R2, R217, c[0x0][0x23c], -R12 ;  /* 0x00008f00d9027a23 */ /* 0x000fc8000001080c */
[----:B------:R1:W-:Y:S01]  /*ef80*/  MUFU.EX2 R217, R2 ;  /* 0x0000000200d97308 */ /* 0x0003e20000000800 */
[C---:B----4-:R-:W-:Y:S07]  /*ef90*/  HMMA.16816.F32 R168, R4.reuse, R18, R168 ;  /* 0x0000001204a8723c */ /* 0x050fee00000018a8 */
[----:B------:R-:W-:Y:S01]  /*efa0*/  MUFU.EX2 R19, R14 ;  /* 0x0000000e00137308 */ /* 0x000fe20000000800 */
[----:B------:R-:W-:Y:S01]  /*efb0*/  HMMA.16816.F32 R172, R4, R16, R172 ;  /* 0x0000001004ac723c */ /* 0x000fe200000018ac */
[----:B-1----:R-:W-:-:S06]  /*efc0*/  LOP3.LUT R2, R20, 0xff, RZ, 0xc0, !PT ;  /* 0x000000ff14027812 */ /* 0x002fcc00078ec0ff */
[----:B------:R-:W-:Y:S01]  /*efd0*/  FFMA.FTZ R17, R239, R100, R243 ;  /* 0x00000064ef117223 */ /* 0x000fe200000100f3 */
[----:B------:R-:W-:Y:S01]  /*efe0*/  PRMT R16, R21, 0x5410, R3 ;  /* 0x0000541015107816 */ /* 0x000fe20000000003 */
[C---:B---3--:R-:W-:Y:S01]  /*eff0*/  HMMA.16816.F32 R156, R4.reuse, R24, R156 ;  /* 0x00000018049c723c */ /* 0x048fe2000000189c */
[----:B------:R-:W-:Y:S01]  /*f000*/  PRMT R15, R2, 0x5410, R15 ;  /* 0x00005410020f7816 */ /* 0x000fe2000000000f */
[----:B------:R-:W-:Y:S01]  /*f010*/  FFMA.FTZ R2, R252, c[0x0][0x23c], -R12 ;  /* 0x00008f00fc027a23 */ /* 0x000fe2000001080c */
[----:B------:R-:W-:Y:S01]  /*f020*/  SHF.R.U32.HI R12, RZ, 0x18, R0 ;  /* 0x00000018ff0c7819 */ /* 0x000fe20000011600 */
[----:B------:R-:W-:Y:S01]  /*f030*/  IMAD.MOV.U32 R243, RZ, RZ, R238 ;  /* 0x000000fffff37224 */ /* 0x000fe200078e00ee */
[----:B------:R-:W-:Y:S01]  /*f040*/  SHF.R.U32.HI R3, RZ, 0x10, R72 ;  /* 0x00000010ff037819 */ /* 0x000fe20000011648 */
[----:B------:R1:W3:Y:S01]  /*f050*/  MUFU.EX2 R33, R2 ;  /* 0x0000000200217308 */ /* 0x0002e20000000800 */
[----:B------:R-:W-:Y:S01]  /*f060*/  IMAD.MOV.U32 R239, RZ, RZ, R43 ;  /* 0x000000ffffef7224 */ /* 0x000fe200078e002b */
[----:B------:R-:W-:Y:S01]  /*f070*/  HMMA.16816.F32 R92, R4, R28, R92 ;  /* 0x0000001c045c723c */ /* 0x000fe2000000185c */
[----:B------:R-:W-:Y:S01]  /*f080*/  LOP3.LUT R3, R3, 0xff, RZ, 0xc0, !PT ;  /* 0x000000ff03037812 */ /* 0x000fe200078ec0ff */
[----:B------:R-:W-:Y:S01]  /*f090*/  IMAD.MOV.U32 R238, RZ, RZ, R42 ;  /* 0x000000ffffee7224 */ /* 0x000fe200078e002a */
[----:B------:R-:W-:Y:S02]  /*f0a0*/  LDSM.16.MT88.4 R20, [R177+0x11800] ;  /* 0x01180000b114783b */ /* 0x000fe40000004200 */
[----:B------:R-:W-:-:S03]  /*f0b0*/  ISETP.GE.U32.AND P4, PT, R245, R3, PT ;  /* 0x00000003f500720c */ /* 0x000fc60003f86070 */
[----:B------:R-:W-:Y:S01]  /*f0c0*/  HMMA.16816.F32 R24, R4, R26, R132 ;  /* 0x0000001a0418723c */ /* 0x000fe20000001884 */
[----:B------:R-:W-:Y:S01]  /*f0d0*/  @!P5 HADD2 R252, -R136.H0_H0, -RZ.H0_H0 ;  /* 0xa00000ff88fcd230 */ /* 0x000fe20000000900 */
[----:B------:R-:W-:Y:S01]  /*f0e0*/  LDSM.16.MT88.4 R132, [R179+0xd800] ;  /* 0x00d80000b384783b */ /* 0x000fe20000004200 */
[----:B-1----:R-:W-:-:S04]  /*f0f0*/  LOP3.LUT R2, R0, 0xffff, RZ, 0xc0, !PT ;  /* 0x0000ffff00027812 */ /* 0x002fc800078ec0ff */
[----:B------:R-:W-:Y:S02]  /*f100*/  SHF.R.U32.HI R0, RZ, 0x8, R2 ;  /* 0x00000008ff007819 */ /* 0x000fe40000011602 */
[----:B------:R-:W-:Y:S01]  /*f110*/  LOP3.LUT R2, R8, 0xff, RZ, 0xc0, !PT ;  /* 0x000000ff08027812 */ /* 0x000fe200078ec0ff */
[--C-:B------:R-:W-:Y:S01]  /*f120*/  HSET2.LE.AND R8, R16, R242.reuse, PT ;  /* 0x000000f210087233 */ /* 0x100fe20003803000 */
[----:B------:R-:W-:Y:S01]  /*f130*/  PRMT R9, R9, 0x5410, R0 ;  /* 0x0000541009097816 */ /* 0x000fe20000000000 */
[----:B------:R-:W-:Y:S01]  /*f140*/  FFMA.FTZ R0, R240, c[0x0][0x23c], -R13 ;  /* 0x00008f00f0007a23 */ /* 0x000fe2000001080d */
[----:B------:R-:W-:Y:S01]  /*f150*/  PRMT R3, R2, 0x5410, R12 ;  /* 0x0000541002037816 */ /* 0x000fe2000000000c */
[----:B------:R-:W-:Y:S01]  /*f160*/  HMMA.16816.F32 R28, R4, R30, R116 ;  /* 0x0000001e041c723c */ /* 0x000fe20000001874 */
[----:B---3--:R-:W-:Y:S01]  /*f170*/  F2FP.PACK_AB R16, R19, R33 ;  /* 0x000000211310723e */ /* 0x008fe200000000ff */
[----:B------:R1:W3:Y:S01]  /*f180*/  MUFU.EX2 R18, R0 ;  /* 0x0000000000127308 */ /* 0x0002e20000000800 */
[--C-:B------:R-:W-:Y:S01]  /*f190*/  HSET2.LE.AND R2, R9, R242.reuse, PT ;  /* 0x000000f209027233 */ /* 0x100fe20003803000 */
[----:B------:R-:W-:Y:S01]  /*f1a0*/  F2FP.PACK_AB R12, R218, R220 ;  /* 0x000000dcda0c723e */ /* 0x000fe200000000ff */
[----:B------:R-:W-:Y:S01]  /*f1b0*/  HSET2.LE.AND R3, R3, R242, PT ;  /* 0x000000f203037233 */ /* 0x000fe20003803000 */
[----:B------:R-:W-:Y:S01]  /*f1c0*/  F2FP.PACK_AB R9, R34, R217 ;  /* 0x000000d92209723e */ /* 0x000fe200000000ff */
[----:B------:R4:W4:Y:S01]  /*f1d0*/  LDL.LU.S16 R240, [R1+0xc] ;  /* 0x00000c0001f07983 */ /* 0x0009220000300600 */
[----:B------:R-:W-:-:S02]  /*f1e0*/  PRMT R14, R12, 0x7632, R14 ;  /* 0x000076320c0e7816 */ /* 0x000fc4000000000e */
[C---:B------:R-:W-:Y:S01]  /*f1f0*/  PRMT R13, R9.reuse, 0x7610, R13 ;  /* 0x00007610090d7816 */ /* 0x040fe2000000000d */
[----:B------:R-:W2:Y:S01]  /*f200*/  LDSM.16.MT88.4 R116, [R178+0xd800] ;  /* 0x00d80000b274783b */ /* 0x000ea20000004200 */
[----:B-1----:R-:W-:Y:S01]  /*f210*/  HSET2.LE.AND R0, R15, R242, PT ;  /* 0x000000f20f007233 */ /* 0x002fe20003803000 */
[----:B------:R-:W-:Y:S01]  /*f220*/  PRMT R15, R12, 0x7610, R15 ;  /* 0x000076100c0f7816 */ /* 0x000fe2000000000f */
[----:B------:R-:W-:Y:S01]  /*f230*/  IMAD.MOV.U32 R242, RZ, RZ, R41 ;  /* 0x000000fffff27224 */ /* 0x000fe200078e0029 */
[----:B------:R-:W-:Y:S01]  /*f240*/  PRMT R12, R9, 0x7632, R12 ;  /* 0x00007632090c7816 */ /* 0x000fe2000000000c */
[----:B------:R-:W-:Y:S01]  /*f250*/  IMAD.MOV.U32 R9, RZ, RZ, R16 ;  /* 0x000000ffff097224 */ /* 0x000fe200078e0010 */
[----:B------:R-:W-:Y:S04]  /*f260*/  LDSM.16.MT88.4 R40, [R177+0xf800] ;  /* 0x00f80000b128783b */ /* 0x000fe80000004200 */
[----:B------:R-:W-:-:S02]  /*f270*/  LOP3.LUT R99, R0, R9, RZ, 0xc0, !PT ;  /* 0x0000000900637212 */ /* 0x000fc400078ec0ff */
[----:B------:R-:W-:Y:S02]  /*f280*/  PRMT R0, R15, 0x5410, R14 ;  /* 0x000054100f007816 */ /* 0x000fe4000000000e */
[----:B---3--:R-:W-:Y:S02]  /*f290*/  F2FP.PACK_AB R9, R18, R219 ;  /* 0x000000db1209723e */ /* 0x008fe400000000ff */
[----:B------:R-:W-:Y:S02]  /*f2a0*/  LOP3.LUT R96, R2, R0, RZ, 0xc0, !PT ;  /* 0x0000000002607212 */ /* 0x000fe400078ec0ff */
[----:B------:R-:W-:Y:S02]  /*f2b0*/  PRMT R0, R13, 0x5410, R12 ;  /* 0x000054100d007816 */ /* 0x000fe4000000000c */
[C---:B------:R-:W-:Y:S02]  /*f2c0*/  PRMT R5, R9.reuse, 0x7610, R5 ;  /* 0x0000761009057816 */ /* 0x040fe40000000005 */
[----:B------:R-:W-:-:S02]  /*f2d0*/  PRMT R4, R9, 0x7632, R4 ;  /* 0x0000763209047816 */ /* 0x000fc40000000004 */
[----:B------:R-:W-:Y:S02]  /*f2e0*/  LOP3.LUT R97, R3, R0, RZ, 0xc0, !PT ;  /* 0x0000000003617212 */ /* 0x000fe400078ec0ff */
[----:B------:R-:W-:-:S04]  /*f2f0*/  PRMT R0, R5, 0x5410, R4 ;  /* 0x0000541005007816 */ /* 0x000fc80000000004 */
[----:B------:R-:W-:-:S07]  /*f300*/  LOP3.LUT R98, R8, R0, RZ, 0xc0, !PT ;  /* 0x0000000008627212 */ /* 0x000fce00078ec0ff */
[C---:B------:R-:W-:Y:S08]  /*f310*/  HMMA.16816.F32 R120, R96.reuse, R124, R120 ;  /* 0x0000007c6078723c */ /* 0x040ff00000001878 */
[C---:B------:R-:W-:Y:S08]  /*f320*/  HMMA.16816.F32 R124, R96.reuse, R126, R52 ;  /* 0x0000007e607c723c */ /* 0x040ff00000001834 */
[C---:B-----5:R-:W-:Y:S01]  /*f330*/  HMMA.16816.F32 R52, R96.reuse, R56, R84 ;  /* 0x000000386034723c */ /* 0x060fe20000001854 */
[----:B------:R1:W3:Y:S04]  /*f340*/  LDL.LU.S16 R87, [R1+0x1c] ;  /* 0x00001c0001577983 */ /* 0x0002e80000300600 */
[----:B------:R1:W5:Y:S04]  /*f350*/  LDL.LU.S16 R86, [R1+0x18] ;  /* 0x0000180001567983 */ /* 0x0003680000300600 */
[----:B------:R1:W5:Y:S04]  /*f360*/  LDL.LU.S16 R85, [R1+0x14] ;  /* 0x0000140001557983 */ /* 0x0003680000300600 */
[----:B------:R1:W5:Y:S04]  /*f370*/  LDL.LU.S16 R84, [R1+0x10] ;  /* 0x0000100001547983 */ /* 0x0003680000300600 */
[----:B------:R1:W5:Y:S01]  /*f380*/  LDL.LU.S16 R100, [R1+0x8] ;  /* 0x0000080001647983 */ /* 0x0003620000300600 */
[C---:B--2---:R-:W-:Y:S08]  /*f390*/  HMMA.16816.F32 R112, R96.reuse, R116, R112 ;  /* 0x000000746070723c */ /* 0x044ff00000001870 */
[----:B------:R-:W-:Y:S01]  /*f3a0*/  HMMA.16816.F32 R116, R96, R118, R48 ;  /* 0x000000766074723c */ /* 0x000fe20000001830 */
[----:B------:R-:W2:Y:S01]  /*f3b0*/  LDSM.16.MT88.4 R48, [R178+0xf800] ;  /* 0x00f80000b230783b */ /* 0x000ea20000004200 */
[----:B------:R-:W-:-:S04]  /*f3c0*/  LOP3.LUT R0, R72, 0xffff, RZ, 0xc0, !PT ;  /* 0x0000ffff48007812 */ /* 0x000fc800078ec0ff */
[----:B------:R-:W-:Y:S01]  /*f3d0*/  SHF.R.U32.HI R0, RZ, 0x8, R0 ;  /* 0x00000008ff007819 */ /* 0x000fe20000011600 */
[----:B------:R-:W-:Y:S01]  /*f3e0*/  @!P1 HADD2 R73, -R16.H0_H0, -RZ.H0_H0 ;  /* 0xa00000ff10499230 */ /* 0x000fe20000000900 */
[C---:B------:R-:W-:Y:S02]  /*f3f0*/  HMMA.16816.F32 R104, R96.reuse, R108, R104 ;  /* 0x0000006c6068723c */ /* 0x040fe40000001868 */
[----:B------:R-:W-:Y:S02]  /*f400*/  LOP3.LUT R2, R0, 0xffff, RZ, 0xc0, !PT ;  /* 0x0000ffff00027812 */ /* 0x000fe400078ec0ff */
[----:B------:R-:W-:Y:S02]  /*f410*/  SHF.R.U32.HI R0, RZ, 0x8, R216 ;  /* 0x00000008ff007819 */ /* 0x000fe400000116d8 */
[----:B------:R-:W-:Y:S02]  /*f420*/  @!P5 PRMT R136, R252, 0x5410, RZ ;  /* 0x00005410fc88d816 */ /* 0x000fe400000000ff */
[----:B------:R-:W-:Y:S01]  /*f430*/  HMMA.16816.F32 R108, R96, R110, R44 ;  /* 0x0000006e606c723c */ /* 0x000fe2000000182c */
[----:B------:R-:W-:-:S02]  /*f440*/  ISETP.GE.U32.AND P5, PT, R245, R2, PT ;  /* 0x00000002f500720c */ /* 0x000fc40003fa6070 */
[----:B------:R-:W-:Y:S02]  /*f450*/  LOP3.LUT R2, R0, 0xffff, RZ, 0xc0, !PT ;  /* 0x0000ffff00027812 */ /* 0x000fe400078ec0ff */
[----:B------:R-:W-:Y:S01]  /*f460*/  @P1 PRMT R8, R16, 0x7610, R8 ;  /* 0x0000761010081816 */ /* 0x000fe20000000008 */
[----:B------:R-:W-:-:S04]  /*f470*/  FFMA.FTZ R3, R246, R101, R247 ;  /* 0x00000065f6037223 */ /* 0x000fc800000100f7 */
[----:B------:R-:W-:Y:S01]  /*f480*/  FADD.FTZ R3, R242, R3 ;  /* 0x00000003f2037221 */ /* 0x000fe20000010000 */
[C---:B--2---:R-:W-:Y:S07]  /*f490*/  HMMA.16816.F32 R44, R96.reuse, R48, R76 ;  /* 0x00000030602c723c */ /* 0x044fee000000184c */
[----:B------:R-:W-:Y:S01]  /*f4a0*/  PRMT R76, R73, 0x7610, R76 ;  /* 0x00007610494c7816 */ /* 0x000fe2000000004c */
[----:B------:R-:W-:Y:S01]  /*f4b0*/  HMMA.16816.F32 R48, R96, R50, R80 ;  /* 0x000000326030723c */ /* 0x000fe20000001850 */
[----:B------:R-:W2:Y:S02]  /*f4c0*/  LDSM.16.MT88.4 R80, [R178+0x11800] ;  /* 0x01180000b250783b */ /* 0x000ea40000004200 */
[----:B------:R-:W-:-:S02]  /*f4d0*/  @!P1 PRMT R8, R76, 0x5410, RZ ;  /* 0x000054104c089816 */ /* 0x000fc400000000ff */
[----:B------:R-:W-:Y:S01]  /*f4e0*/  ISETP.GE.U32.AND P1, PT, R245, R2, PT ;  /* 0x00000002f500720c */ /* 0x000fe20003f26070 */
[----:B------:R-:W-:Y:S01]  /*f4f0*/  FADD.FTZ R2, R241, R17 ;  /* 0x00000011f1027221 */ /* 0x000fe20000010000 */
[----:B------:R-:W-:Y:S01]  /*f500*/  @!P0 HADD2 R244, -R16.H1_H1, -RZ.H0_H0 ;  /* 0xa00000ff10f48230 */ /* 0x000fe20000000d00 */
[----:B------:R-:W-:Y:S01]  /*f510*/  @P0 PRMT R0, R16, 0x7632, R0 ;  /* 0x0000763210000816 */ /* 0x000fe20000000000 */
[----:B------:R-:W-:Y:S02]  /*f520*/  FADD.FTZ R3, R239, R3 ;  /* 0x00000003ef037221 */ /* 0x000fe40000010000 */
[----:B------:R-:W-:Y:S01]  /*f530*/  FADD.FTZ R2, R243, R2 ;  /* 0x00000002f3027221 */ /* 0x000fe20000010000 */
[C---:B------:R-:W-:Y:S01]  /*f540*/  HMMA.16816.F32 R36, R96.reuse, R40, R64 ;  /* 0x000000286024723c */ /* 0x040fe20000001840 */
[----:B------:R-:W1:Y:S07]  /*f550*/  LDSM.16.MT88.4 R64, [R179+0xf800] ;  /* 0x00f80000b340783b */ /* 0x000e6e0000004200 */
[C---:B------:R-:W-:Y:S08]  /*f560*/  HMMA.16816.F32 R40, R96.reuse, R42, R68 ;  /* 0x0000002a6028723c */ /* 0x040ff00000001844 */
[C---:B------:R-:W-:Y:S01]  /*f570*/  HMMA.16816.F32 R56, R96.reuse, R58, R88 ;  /* 0x0000003a6038723c */ /* 0x040fe20000001858 */
[----:B------:R-:W-:Y:S07]  /*f580*/  LDSM.16.MT88.4 R88, [R180+0x11800] ;  /* 0x01180000b458783b */ /* 0x000fee0000004200 */
[C---:B------:R-:W-:Y:S08]  /*f590*/  HMMA.16816.F32 R68, R96.reuse, R20, R164 ;  /* 0x000000146044723c */ /* 0x040ff000000018a4 */
[C---:B------:R-:W-:Y:S01]  /*f5a0*/  HMMA.16816.F32 R72, R96.reuse, R22, R160 ;  /* 0x000000166048723c */ /* 0x040fe200000018a0 */
[----:B------:R-:W1:Y:S07]  /*f5b0*/  LDSM.16.MT88.4 R20, [R179+0x11800] ;  /* 0x01180000b314783b */ /* 0x000e6e0000004200 */
[----:B--2---:R-:W-:Y:S07]  /*f5c0*/  HMMA.16816.F32 R76, R96, R80, R172 ;  /* 0x00000050604c723c */ /* 0x004fee00000018ac */
[----:B------:R-:W-:-:S04]  /*f5d0*/  PRMT R80, R244, 0x7610, R80 ;  /* 0x00007610f4507816 */ /* 0x000fc80000000050 */
[----:B------:R-:W-:Y:S01]  /*f5e0*/  @!P0 PRMT R0, R80, 0x5410, RZ ;  /* 0x0000541050008816 */ /* 0x000fe200000000ff */
[C---:B------:R-:W-:Y:S08]  /*f5f0*/  HMMA.16816.F32 R128, R96.reuse, R132, R128 ;  /* 0x000000846080723c */ /* 0x040ff00000001880 */
[C---:B------:R-:W-:Y:S08]  /*f600*/  HMMA.16816.F32 R132, R96.reuse, R134, R60 ;  /* 0x000000866084723c */ /* 0x040ff0000000183c */
[C---:B-1----:R-:W-:Y:S08]  /*f610*/  HMMA.16816.F32 R60, R96.reuse, R64, R148 ;  /* 0x00000040603c723c */ /* 0x042ff00000001894 */
[C---:B------:R-:W-:Y:S08]  /*f620*/  HMMA.16816.F32 R64, R96.reuse, R66, R152 ;  /* 0x000000426040723c */ /* 0x040ff00000001898 */
[C---:B------:R-:W-:Y:S08]  /*f630*/  HMMA.16816.F32 R80, R96.reuse, R82, R168 ;  /* 0x000000526050723c */ /* 0x040ff000000018a8 */
[----:B------:R-:W-:Y:S01]  /*f640*/  HMMA.16816.F32 R92, R96, R20, R92 ;  /* 0x00000014605c723c */ /* 0x000fe2000000185c */
[----:B----4-:R-:W-:-:S05]  /*f650*/  @!P6 HADD2 R240, -R15.H0_H0, -RZ.H0_H0 ;  /* 0xa00000ff0ff0e230 */ /* 0x010fca0000000900 */
[----:B------:R-:W-:-:S04]  /*f660*/  PRMT R101, R240, 0x7610, R101 ;  /* 0x00007610f0657816 */ /* 0x000fc80000000065 */
[----:B------:R-:W-:Y:S01]  /*f670*/  @!P6 PRMT R15, R101, 0x5410, RZ ;  /* 0x00005410650fe816 */ /* 0x000fe200000000ff */
[----:B---3--:R-:W-:Y:S02]  /*f680*/  @!P5 HADD2 R87, -R14.H0_H0, -RZ.H0_H0 ;  /* 0xa00000ff0e57d230 */ /* 0x008fe40000000900 */
[----:B-----5:R-:W-:Y:S02]  /*f690*/  @!P4 HADD2 R86, -R13.H0_H0, -RZ.H0_H0 ;  /* 0xa00000ff0d56c230 */ /* 0x020fe40000000900 */
[----:B------:R-:W-:Y:S01]  /*f6a0*/  @!P3 HADD2 R85, -R12.H0_H0, -RZ.H0_H0 ;  /* 0xa00000ff0c55b230 */ /* 0x000fe20000000900 */
[----:B------:R-:W-:-:S04]  /*f6b0*/  PRMT R17, R87, 0x7610, R17 ;  /* 0x0000761057117816 */ /* 0x000fc80000000011 */
[----:B------:R-:W-:Y:S01]  /*f6c0*/  PRMT R9, R85, 0x7610, R9 ;  /* 0x0000761055097816 */ /* 0x000fe20000000009 */
[----:B------:R-:W-:Y:S01]  /*f6d0*/  @!P2 HADD2 R84, -R5.H0_H0, -RZ.H0_H0 ;  /* 0xa00000ff0554a230 */ /* 0x000fe20000000900 */
[----:B------:R-:W-:Y:S01]  /*f6e0*/  PRMT R16, R86, 0x7610, R16 ;  /* 0x0000761056107816 */ /* 0x000fe20000000010 */
[----:B------:R-:W-:Y:S01]  /*f6f0*/  @!P1 HADD2 R100, -R4.H0_H0, -RZ.H0_H0 ;  /* 0xa00000ff04649230 */ /* 0x000fe20000000900 */
[----:B------:R-:W-:Y:S01]  /*f700*/  @!P3 PRMT R12, R9, 0x5410, RZ ;  /* 0x00005410090cb816 */ /* 0x000fe200000000ff */
[----:B------:R-:W-:Y:S01]  /*f710*/  FADD.FTZ R9, R238, R2 ;  /* 0x00000002ee097221 */ /* 0x000fe20000010000 */
[----:B------:R-:W-:Y:S01]  /*f720*/  @!P5 PRMT R14, R17, 0x5410, RZ ;  /* 0x00005410110ed816 */ /* 0x000fe200000000ff */
[----:B------:R-:W-:Y:S01]  /*f730*/  FADD.FTZ R17, R237, R3 ;  /* 0x00000003ed117221 */ /* 0x000fe20000010000 */
[----:B------:R-:W-:Y:S02]  /*f740*/  PRMT R7, R84, 0x7610, R7 ;  /* 0x0000761054077816 */ /* 0x000fe40000000007 */
[----:B------:R-:W-:-:S02]  /*f750*/  PRMT R6, R100, 0x7610, R6 ;  /* 0x0000761064067816 */ /* 0x000fc40000000006 */
[----:B------:R-:W-:Y:S01]  /*f760*/  @!P4 PRMT R13, R16, 0x5410, RZ ;  /* 0x00005410100dc816 */ /* 0x000fe200000000ff */
[----:B------:R-:W-:Y:S02]  /*f770*/  IMAD.MOV.U32 R16, RZ, RZ, c[0x0][0x228] ;  /* 0x00008a00ff107624 */ /* 0x000fe400078e00ff */
[----:B------:R-:W-:Y:S01]  /*f780*/  FADD.FTZ R9, R236, R9 ;  /* 0x00000009ec097221 */ /* 0x000fe20000010000 */
[----:B------:R-:W-:Y:S01]  /*f790*/  @!P2 PRMT R5, R7, 0x5410, RZ ;  /* 0x000054100705a816 */ /* 0x000fe200000000ff */
[----:B------:R-:W-:Y:S01]  /*f7a0*/  FADD.FTZ R17, R230, R17 ;  /* 0x00000011e6117221 */ /* 0x000fe20000010000 */
[----:B------:R-:W-:Y:S01]  /*f7b0*/  @!P1 PRMT R4, R6, 0x5410, RZ ;  /* 0x0000541006049816 */ /* 0x000fe200000000ff */
[----:B------:R-:W-:Y:S02]  /*f7c0*/  IMAD.SHL.U32 R16, R16, 0x8, RZ ;  /* 0x0000000810107824 */ /* 0x000fe400078e00ff */
[----:B------:R-:W-:Y:S02]  /*f7d0*/  IMAD.MOV.U32 R6, RZ, RZ, R10 ;  /* 0x000000ffff067224 */ /* 0x000fe400078e000a */
[----:B------:R-:W-:-:S02]  /*f7e0*/  IMAD.MOV.U32 R7, RZ, RZ, R11 ;  /* 0x000000ffff077224 */ /* 0x000fc400078e000b */
[----:B------:R-:W-:Y:S02]  /*f7f0*/  FADD.FTZ R9, R229, R9 ;  /* 0x00000009e5097221 */ /* 0x000fe40000010000 */
[----:B------:R-:W-:Y:S02]  /*f800*/  FADD.FTZ R17, R231, R17 ;  /* 0x00000011e7117221 */ /* 0x000fe40000010000 */
[----:B------:R-:W-:-:S04]  /*f810*/  IMAD.WIDE R2, R16, 0x2, R6 ;  /* 0x0000000210027825 */ /* 0x000fc800078e0206 */
[----:B------:R-:W-:Y:S02]  /*f820*/  FADD.FTZ R16, R232, R9 ;  /* 0x00000009e8107221 */ /* 0x000fe40000010000 */
[----:B------:R-:W-:Y:S02]  /*f830*/  FADD.FTZ R9, R233, R17 ;  /* 0x00000011e9097221 */ /* 0x000fe40000010000 */
[----:B------:R-:W-:Y:S02]  /*f840*/  FADD.FTZ R16, R234, R16 ;  /* 0x00000010ea107221 */ /* 0x000fe40000010000 */
[----:B------:R-:W-:Y:S01]  /*f850*/  FADD.FTZ R9, R235, R9 ;  /* 0x00000009eb097221 */ /* 0x000fe20000010000 */
[----:B------:R-:W-:Y:S01]  /*f860*/  STG.E.U16 [R6.64+-0x80], R212 ;  /* 0xffff80d406007986 */ /* 0x000fe2000c101512 */
[----:B------:R-:W-:Y:S02]  /*f870*/  FADD.FTZ R16, R228, R16 ;  /* 0x00000010e4107221 */ /* 0x000fe40000010000 */
[----:B------:R-:W-:Y:S01]  /*f880*/  FADD.FTZ R9, R222, R9 ;  /* 0x00000009de097221 */ /* 0x000fe20000010000 */
[----:B------:R-:W-:Y:S01]  /*f890*/  STG.E.U16 [R6.64+-0x7e], R213 ;  /* 0xffff82d506007986 */ /* 0x000fe2000c101512 */
[----:B------:R-:W-:-:S03]  /*f8a0*/  FADD.FTZ R16, R227, R16 ;  /* 0x00000010e3107221 */ /* 0x000fc60000010000 */
        /* <DEDUP_REMOVED lines=34> */
[----:B------:R1:W-:Y:S01]  /*fad0*/  STG.E.U16 [R2.64+-0xe], R0 ;  /* 0xfffff20002007986 */ /* 0x0003e2000c101512 */
[----:B------:R-:W-:Y:S01]  /*fae0*/  HMMA.16816.F32 R84, R96, R88, R156 ;  /* 0x000000586054723c */ /* 0x000fe2000000189c */
[----:B-1----:R-:W-:-:S02]  /*faf0*/  FADD.FTZ R2, R220, R16 ;  /* 0x00000010dc027221 */ /* 0x002fc40000010000 */
[----:B------:R-:W-:Y:S02]  /*fb00*/  FADD.FTZ R0, R217, R9 ;  /* 0x00000009d9007221 */ /* 0x000fe40000010000 */
[----:B------:R-:W-:Y:S02]  /*fb10*/  FADD.FTZ R2, R218, R2 ;  /* 0x00000002da027221 */ /* 0x000fe40000010000 */
[----:B------:R-:W-:Y:S02]  /*fb20*/  FADD.FTZ R0, R34, R0 ;  /* 0x0000000022007221 */ /* 0x000fe40000010000 */
[----:B------:R-:W-:Y:S02]  /*fb30*/  FADD.FTZ R2, R219, R2 ;  /* 0x00000002db027221 */ /* 0x000fe40000010000 */
[----:B------:R-:W-:Y:S02]  /*fb40*/  FADD.FTZ R0, R33, R0 ;  /* 0x0000000021007221 */ /* 0x000fe40000010000 */
[----:B------:R-:W-:-:S02]  /*fb50*/  FADD.FTZ R2, R18, R2 ;  /* 0x0000000212027221 */ /* 0x000fc40000010000 */
[----:B------:R-:W-:Y:S01]  /*fb60*/  FADD.FTZ R0, R19, R0 ;  /* 0x0000000013007221 */ /* 0x000fe20000010000 */
[C---:B------:R-:W-:Y:S02]  /*fb70*/  HMMA.16816.F32 R88, R96.reuse, R90, R24 ;  /* 0x0000005a6058723c */ /* 0x040fe40000001818 */
[----:B------:R1:W-:Y:S04]  /*fb80*/  STL [R1+0x68], R2 ;  /* 0x0000680201007387 */ /* 0x0003e80000100800 */
[----:B------:R1:W-:Y:S02]  /*fb90*/  STL [R1+0x6c], R0 ;  /* 0x00006c0001007387 */ /* 0x0003e40000100800 */
[----:B------:R-:W-:Y:S01]  /*fba0*/  HMMA.16816.F32 R96, R96, R22, R28 ;  /* 0x000000166060723c */ /* 0x000fe2000000181c */
[----:B------:R-:W-:Y:S01]  /*fbb0*/  IADD3 R206, P0, R10, -0x100, RZ ;  /* 0xffffff000ace7810 */ /* 0x000fe20007f1e0ff */
[----:B------:R-:W-:-:S02]  /*fbc0*/  IMAD.MOV.U32 R3, RZ, RZ, R214 ;  /* 0x000000ffff037224 */ /* 0x000fc400078e00d6 */
[----:B------:R-:W-:Y:S01]  /*fbd0*/  IMAD.MOV.U32 R100, RZ, RZ, R215 ;  /* 0x000000ffff647224 */ /* 0x000fe200078e00d7 */
[----:B------:R-:W-:-:S03]  /*fbe0*/  IADD3.X R103, R11, -0x1, RZ, P0, !PT ;  /* 0xffffffff0b677810 */ /* 0x000fc600007fe4ff */
.L_x_1200:
[----:B------:R-:W-:-:S06]  /*fbf0*/  UISETP.GT.AND UP0, UPT, UR24, UR9, UPT ;  /* 0x000000091800728c */ /* 0x000fcc000bf04270 */
[----:B------:R-:W-:-:S13]  /*fc00*/  PLOP3.LUT P0, PT, PT, PT, UP0, 0x80, 0x0 ;  /* 0x000000000000781c */ /* 0x000fda0003f0f008 */
[----:B------:R-:W-:Y:S05]  /*fc10*/  @!P0 BRA `(.L_x_1204) ;  /* 0x00005f2000008947 */ /* 0x000fea0003800000 */
[----:B------:R-:W3:Y:S01]  /*fc20*/  LDL.64 R12, [R1+0x78] ;  /* 0x00007800010c7983 */ /* 0x000ee20000100a00 */
[----:B--2---:R-:W-:Y:S01]  /*fc30*/  IMAD.MOV.U32 R102, RZ, RZ, R3 ;  /* 0x000000ffff667224 */ /* 0x004fe200078e0003 */
[----:B------:R-:W-:Y:S01]  /*fc40*/  ULDC UR22, c[0x0][0x228] ;  /* 0x00008a0000167ab9 */ /* 0x000fe20000000800 */
[----:B------:R-:W-:Y:S01]  /*fc50*/  MOV R101, R100 ;  /* 0x0000006400657202 */ /* 0x000fe20000000f00 */
[----:B------:R-:W2:Y:S01]  /*fc60*/  LDL R10, [R1+0x80] ;  /* 0x00008000010a7983 */ /* 0x000ea20000100800 */
[----:B------:R-:W-:-:S03]  /*fc70*/  USHF.L.U32 UR22, UR22, 0x3, URZ ;  /* 0x0000000316167899 */ /* 0x000fc6000800063f */
[----:B------:R-:W4:Y:S01]  /*fc80*/  LDL R9, [R1+0x90] ;  /* 0x0000900001097983 */ /* 0x000f220000100800 */
[----:B------:R-:W-:Y:S02]  /*fc90*/  USHF.R.S32.HI UR4, URZ, 0x1f, UR22 ;  /* 0x0000001f3f047899 */ /* 0x000fe40008011416 */
[----:B------:R-:W-:Y:S01]  /*fca0*/  USHF.L.U32 UR23, UR22, 0x1, URZ ;  /* 0x0000000116177899 */ /* 0x000fe2000800063f */
[----:B------:R-:W4:Y:S01]  /*fcb0*/  LDL.LU R8, [R1+0xb0] ;  /* 0x0000b00001087983 */ /* 0x000f220000300800 */
[----:B------:R-:W-:-:S03]  /*fcc0*/  USHF.L.U64.HI UR22, UR22, 0x1, UR4 ;  /* 0x0000000116167899 */ /* 0x000fc60008010204 */
[----:B-1----:R-:W4:Y:S04]  /*fcd0*/  LDL.LU R0, [R1+0xc0] ;  /* 0x0000c00001007983 */ /* 0x002f280000300800 */
[----:B------:R-:W4:Y:S04]  /*fce0*/  LDL.LU.64 R6, [R1+0xa8] ;  /* 0x0000a80001067983 */ /* 0x000f280000300a00 */
[----:B------:R-:W4:Y:S04]  /*fcf0*/  LDL.LU.64 R4, [R1+0xb8] ;  /* 0x0000b80001047983 */ /* 0x000f280000300a00 */
[----:B------:R-:W4:Y:S01]  /*fd00*/  LDL.LU R2, [R1+0xa0] ;  /* 0x0000a00001027983 */ /* 0x000f220000300800 */
[----:B---3--:R-:W-:-:S02]  /*fd10*/  IMAD.MOV.U32 R14, RZ, RZ, R12 ;  /* 0x000000ffff0e7224 */ /* 0x008fc400078e000c */
[----:B--2---:R-:W-:Y:S01]  /*fd20*/  IMAD.MOV.U32 R12, RZ, RZ, R10 ;  /* 0x000000ffff0c7224 */ /* 0x004fe200078e000a */
[----:B----4-:R-:W-:Y:S01]  /*fd30*/  MOV R11, R9 ;  /* 0x00000009000b7202 */ /* 0x010fe20000000f00 */
[----:B------:R-:W-:Y:S02]  /*fd40*/  IMAD.MOV.U32 R10, RZ, RZ, R8 ;  /* 0x000000ffff0a7224 */ /* 0x000fe400078e0008 */
[----:B------:R-:W-:Y:S02]  /*fd50*/  IMAD.WIDE.U32 R8, R2, -0x326172a9, RZ ;  /* 0xcd9e8d5702087825 */ /* 0x000fe400078e00ff */
[----:B------:R-:W1:Y:S02]  /*fd60*/  LDC.U8 R2, c[0x0][0x2d8] ;  /* 0x0000b600ff027b82 */ /* 0x000e640000000000 */
[----:B------:R-:W-:Y:S01]  /*fd70*/  IMAD.MOV.U32 R3, RZ, RZ, R7 ;  /* 0x000000ffff037224 */ /* 0x000fe200078e0007 */
[----:B------:R2:W-:Y:S01]  /*fd80*/  STL.64 [R1+0x60], R8 ;  /* 0x0000600801007387 */ /* 0x0005e20000100a00 */
[----:B-1----:R-:W-:-:S02]  /*fd90*/  PRMT R2, R2, 0x7054, R2 ;  /* 0x0000705402027816 */ /* 0x002fc40000000002 */
[----:B------:R-:W-:-:S05]  /*fda0*/  MOV R2, R4 ;  /* 0x0000000400027202 */ /* 0x000fca0000000f00 */
[----:B------:R2:W-:Y:S01]  /*fdb0*/  STL.64 [R1+0x70], R2 ;  /* 0x0000700201007387 */ /* 0x0005e20000100a00 */
[----:B------:R-:W-:Y:S01]  /*fdc0*/  LOP3.LUT R240, R9, R10, RZ, 0x3c, !PT ;  /* 0x0000000a09f07212 */ /* 0x000fe200078e3cff */
[----:B------:R-:W-:Y:S01]  /*fdd0*/  IMAD.WIDE.U32 R242, R0, -0x2daee0ad, RZ ;  /* 0xd2511f5300f27825 */ /* 0x000fe200078e00ff */
[----:B------:R-:W-:Y:S02]  /*fde0*/  MOV R15, R13 ;  /* 0x0000000d000f7202 */ /* 0x000fe40000000f00 */
[----:B------:R-:W-:Y:S01]  /*fdf0*/  ISETP.GE.AND P4, PT, R14, c[0x0][0x220], PT ;  /* 0x000088000e007a0c */ /* 0x000fe20003f86270 */
[----:B------:R-:W-:Y:S01]  /*fe00*/  IMAD.WIDE.U32 R240, R240, -0x2daee0ad, RZ ;  /* 0xd2511f53f0f07825 */ /* 0x000fe200078e00ff */
[----:B------:R-:W-:Y:S02]  /*fe10*/  ISETP.GE.AND P3, PT, R12, c[0x0][0x220], PT ;  /* 0x000088000c007a0c */ /* 0x000fe40003f66270 */
[----:B------:R-:W-:Y:S01]  /*fe20*/  ISETP.GE.AND P2, PT, R11, c[0x0][0x220], PT ;  /* 0x000088000b007a0c */ /* 0x000fe20003f46270 */
[----:B------:R-:W-:Y:S05]  /*fe30*/  BRA `(.L_x_1205) ;  /* 0x000006a000007947 */ /* 0x000fea0003800000 */
.L_x_1207:
        /* <DEDUP_REMOVED lines=106> */
.L_x_1205:
        /* <DEDUP_REMOVED lines=60> */
[----:B-1----:R-:W-:Y:S02]  /*108a0*/  IADD3.X R4, R3, UR10, RZ, P6, !PT ;  /* 0x0000000a03047c10 */ /* 0x002fe4000b7fe4ff */
        /* <DEDUP_REMOVED lines=42> */
[----:B-1----:R-:W-:Y:S04]  /*10b50*/  LDSM.16.M88.4 R16, [R176+0x6800] ;  /* 0x00680000b010783b */ /* 0x002fe80000000200 */
[----:B--2---:R-:W-:Y:S04]  /*10b60*/  LDSM.16.M88.4 R24, [R176+0x7000] ;  /* 0x00700000b018783b */ /* 0x004fe80000000200 */
[----:B------:R-:W-:Y:S04]  /*10b70*/  LDSM.16.M88.4 R136, [R176+0x7800] ;  /* 0x00780000b088783b */ /* 0x000fe80000000200 */
[----:B---3--:R-:W4:Y:S04]  /*10b80*/  LDSM.16.M88.4 R8, [R176+0x6000] ;  /* 0x00600000b008783b */ /* 0x008f280000000200 */
[----:B------:R-:W0:Y:S04]  /*10b90*/  LDGDEPBAR ;  /* 0x00000000000079af */ /* 0x000e280000000000 */
[----:B------:R-:W-:Y:S04]  /*10ba0*/  LDSM.16.M88.4 R140, [R184] ;  /* 0x00000000b88c783b */ /* 0x000fe80000000200 */
[----:B------:R-:W1:Y:S04]  /*10bb0*/  LDSM.16.M88.4 R144, [R187] ;  /* 0x00000000bb90783b */ /* 0x000e680000000200 */
[----:B------:R-:W2:Y:S04]  /*10bc0*/  LDSM.16.M88.4 R148, [R198] ;  /* 0x00000000c694783b */ /* 0x000ea80000000200 */
[----:B------:R-:W3:Y:S04]  /*10bd0*/  LDSM.16.M88.4 R152, [R197] ;  /* 0x00000000c598783b */ /* 0x000ee80000000200 */
[----:B------:R-:W1:Y:S04]  /*10be0*/  LDSM.16.M88.4 R156, [R196] ;  /* 0x00000000c49c783b */ /* 0x000e680000000200 */
[----:B------:R-:W-:Y:S04]  /*10bf0*/  LDSM.16.M88.4 R160, [R186] ;  /* 0x00000000baa0783b */ /* 0x000fe80000000200 */
[----:B------:R-:W1:Y:S04]  /*10c00*/  LDSM.16.M88.4 R164, [R182+0x6000] ;  /* 0x00600000b6a4783b */ /* 0x000e680000000200 */
[----:B------:R-:W1:Y:S01]  /*10c10*/  LDSM.16.M88.4 R168, [R182+0x6800] ;  /* 0x00680000b6a8783b */ /* 0x000e620000000200 */
[C---:B----4-:R-:W-:Y:S03]  /*10c20*/  HMMA.16816.F32 R4, R32.reuse, R8, RZ ;  /* 0x000000082004723c */ /* 0x050fe600000018ff */
        /* <DEDUP_REMOVED lines=8> */
[----:B------:R-:W4:Y:S07]  /*10cb0*/  LDSM.16.M88.4 R136, [R182+0x7000] ;  /* 0x00700000b688783b */ /* 0x000f2e0000000200 */
[C---:B-1----:R-:W-:Y:S08]  /*10cc0*/  HMMA.16816.F32 R4, R140.reuse, R144, R4 ;  /* 0x000000908c04723c */ /* 0x042ff00000001804 */
[C---:B------:R-:W-:Y:S01]  /*10cd0*/  HMMA.16816.F32 R8, R140.reuse, R146, R8 ;  /* 0x000000928c08723c */ /* 0x040fe20000001808 */
[----:B------:R-:W-:Y:S07]  /*10ce0*/  LDSM.16.M88.4 R144, [R185] ;  /* 0x00000000b990783b */ /* 0x000fee0000000200 */
[C---:B--2---:R-:W-:Y:S08]  /*10cf0*/  HMMA.16816.F32 R12, R140.reuse, R148, R12 ;  /* 0x000000948c0c723c */ /* 0x044ff0000000180c */
[C---:B------:R-:W-:Y:S01]  /*10d00*/  HMMA.16816.F32 R16, R140.reuse, R150, R16 ;  /* 0x000000968c10723c */ /* 0x040fe20000001810 */
[----:B------:R-:W1:Y:S07]  /*10d10*/  LDSM.16.M88.4 R148, [R181] ;  /* 0x00000000b594783b */ /* 0x000e6e0000000200 */
[C---:B---3--:R-:W-:Y:S08]  /*10d20*/  HMMA.16816.F32 R20, R140.reuse, R152, R20 ;  /* 0x000000988c14723c */ /* 0x048ff00000001814 */
[C---:B------:R-:W-:Y:S01]  /*10d30*/  HMMA.16816.F32 R24, R140.reuse, R154, R24 ;  /* 0x0000009a8c18723c */ /* 0x040fe20000001818 */
[----:B------:R-:W2:Y:S07]  /*10d40*/  LDSM.16.M88.4 R152, [R181+0x800] ;  /* 0x00080000b598783b */ /* 0x000eae0000000200 */
[C---:B------:R-:W-:Y:S08]  /*10d50*/  HMMA.16816.F32 R28, R140.reuse, R156, R28 ;  /* 0x0000009c8c1c723c */ /* 0x040ff0000000181c */
[----:B------:R-:W-:Y:S01]  /*10d60*/  HMMA.16816.F32 R32, R140, R158, R32 ;  /* 0x0000009e8c20723c */ /* 0x000fe20000001820 */
[----:B------:R-:W3:Y:S04]  /*10d70*/  LDSM.16.M88.4 R140, [R181+0x1000] ;  /* 0x00100000b58c783b */ /* 0x000ee80000000200 */
[----:B------:R-:W1:Y:S03]  /*10d80*/  LDSM.16.M88.4 R156, [R181+0x1800] ;  /* 0x00180000b59c783b */ /* 0x000e660000000200 */
[C---:B------:R-:W-:Y:S08]  /*10d90*/  HMMA.16816.F32 R4, R160.reuse, R164, R4 ;  /* 0x000000a4a004723c */ /* 0x040ff00000001804 */
[C---:B------:R-:W-:Y:S01]  /*10da0*/  HMMA.16816.F32 R8, R160.reuse, R166, R8 ;  /* 0x000000a6a008723c */ /* 0x040fe20000001808 */
[----:B------:R-:W-:Y:S07]  /*10db0*/  LDSM.16.M88.4 R164, [R176+0x8000] ;  /* 0x00800000b0a4783b */ /* 0x000fee0000000200 */
[C---:B------:R-:W-:Y:S08]  /*10dc0*/  HMMA.16816.F32 R12, R160.reuse, R168, R12 ;  /* 0x000000a8a00c723c */ /* 0x040ff0000000180c */
[C---:B------:R-:W-:Y:S01]  /*10dd0*/  HMMA.16816.F32 R16, R160.reuse, R170, R16 ;  /* 0x000000aaa010723c */ /* 0x040fe20000001810 */
[----:B------:R-:W-:Y:S07]  /*10de0*/  LDSM.16.M88.4 R168, [R176+0x8800] ;  /* 0x00880000b0a8783b */ /* 0x000fee0000000200 */
[C---:B----4-:R-:W-:Y:S08]  /*10df0*/  HMMA.16816.F32 R20, R160.reuse, R136, R20 ;  /* 0x00000088a014723c */ /* 0x050ff00000001814 */
[C---:B------:R-:W-:Y:S01]  /*10e00*/  HMMA.16816.F32 R24, R160.reuse, R138, R24 ;  /* 0x0000008aa018723c */ /* 0x040fe20000001818 */
[----:B------:R-:W4:Y:S07]  /*10e10*/  LDSM.16.M88.4 R136, [R183+0x2000] ;  /* 0x00200000b788783b */ /* 0x000f2e0000000200 */
[C---:B------:R-:W-:Y:S08]  /*10e20*/  HMMA.16816.F32 R28, R160.reuse, R172, R28 ;  /* 0x000000aca01c723c */ /* 0x040ff0000000181c */
[----:B------:R-:W-:Y:S01]  /*10e30*/  HMMA.16816.F32 R32, R160, R174, R32 ;  /* 0x000000aea020723c */ /* 0x000fe20000001820 */
[----:B------:R-:W4:Y:S04]  /*10e40*/  LDSM.16.M88.4 R160, [R176+0x9000] ;  /* 0x00900000b0a0783b */ /* 0x000f280000000200 */
[----:B------:R-:W4:Y:S03]  /*10e50*/  LDSM.16.M88.4 R172, [R176+0x9800] ;  /* 0x00980000b0ac783b */ /* 0x000f260000000200 */
[C---:B-1----:R-:W-:Y:S08]  /*10e60*/  HMMA.16816.F32 R4, R144.reuse, R148, R4 ;  /* 0x000000949004723c */ /* 0x042ff00000001804 */
[C---:B------:R-:W-:Y:S01]  /*10e70*/  HMMA.16816.F32 R8, R144.reuse, R150, R8 ;  /* 0x000000969008723c */ /* 0x040fe20000001808 */
[----:B------:R-:W-:Y:S07]  /*10e80*/  LDSM.16.M88.4 R148, [R195] ;  /* 0x00000000c394783b */ /* 0x000fee0000000200 */
[C---:B--2---:R-:W-:Y:S08]  /*10e90*/  HMMA.16816.F32 R12, R144.reuse, R152, R12 ;  /* 0x00000098900c723c */ /* 0x044ff0000000180c */
[C---:B------:R-:W-:Y:S01]  /*10ea0*/  HMMA.16816.F32 R16, R144.reuse, R154, R16 ;  /* 0x0000009a9010723c */ /* 0x040fe20000001810 */
[----:B------:R-:W-:Y:S07]  /*10eb0*/  LDSM.16.M88.4 R152, [R194] ;  /* 0x00000000c298783b */ /* 0x000fee0000000200 */
[C---:B---3--:R-:W-:Y:S08]  /*10ec0*/  HMMA.16816.F32 R20, R144.reuse, R140, R20 ;  /* 0x0000008c9014723c */ /* 0x048ff00000001814 */
[C---:B------:R-:W-:Y:S01]  /*10ed0*/  HMMA.16816.F32 R24, R144.reuse, R142, R24 ;  /* 0x0000008e9018723c */ /* 0x040fe20000001818 */
[----:B------:R-:W1:Y:S07]  /*10ee0*/  LDSM.16.M88.4 R140, [R184+0x2000] ;  /* 0x00200000b88c783b */ /* 0x000e6e0000000200 */
[C---:B------:R-:W-:Y:S08]  /*10ef0*/  HMMA.16816.F32 R28, R144.reuse, R156, R28 ;  /* 0x0000009c901c723c */ /* 0x040ff0000000181c */
[----:B------:R-:W-:Y:S01]  /*10f00*/  HMMA.16816.F32 R32, R144, R158, R32 ;  /* 0x0000009e9020723c */ /* 0x000fe20000001820 */
[----:B------:R-:W2:Y:S04]  /*10f10*/  LDSM.16.M88.4 R144, [R193] ;  /* 0x00000000c190783b */ /* 0x000ea80000000200 */
[----:B------:R-:W3:Y:S03]  /*10f20*/  LDSM.16.M88.4 R156, [R192] ;  /* 0x00000000c09c783b */ /* 0x000ee60000000200 */
        /* <DEDUP_REMOVED lines=8> */
[----:B------:R-:W4:Y:S07]  /*10fb0*/  LDSM.16.M88.4 R160, [R186+0x2000] ;  /* 0x00200000baa0783b */ /* 0x000f2e0000000200 */
        /* <DEDUP_REMOVED lines=13> */
[C---:B---3--:R-:W-:Y:S08]  /*11090*/  HMMA.16816.F32 R28, R140.reuse, R156, R28 ;  /* 0x0000009c8c1c723c */ /* 0x048ff0000000181c */
[----:B------:R-:W-:Y:S01]  /*110a0*/  HMMA.16816.F32 R32, R140, R158, R32 ;  /* 0x0000009e8c20723c */ /* 0x000fe20000001820 */
[----:B------:R-:W2:Y:S04]  /*110b0*/  LDSM.16.M88.4 R140, [R181+0x3000] ;  /* 0x00300000b58c783b */ /* 0x000ea80000000200 */
[----:B------:R-:W3:Y:S03]  /*110c0*/  LDSM.16.M88.4 R156, [R181+0x3800] ;  /* 0x00380000b59c783b */ /* 0x000ee60000000200 */
        /* <DEDUP_REMOVED lines=22> */
[C---:B---3--:R-:W-:Y:S08]  /*11230*/  HMMA.16816.F32 R28, R144.reuse, R156, R28 ;  /* 0x0000009c901c723c */ /* 0x048ff0000000181c */
        /* <DEDUP_REMOVED lines=29> */
[C---:B----4-:R-:W-:Y:S01]  /*11410*/  HMMA.16816.F32 R4, R160.reuse, R164, R4 ;  /* 0x000000a4a004723c */ /* 0x050fe20000001804 */
        /* <DEDUP_REMOVED lines=17> */
[C---:B---3--:R-:W-:Y:S08]  /*11530*/  HMMA.16816.F32 R28, R144.reuse, R156, R28 ;  /* 0x0000009c901c723c */ /* 0x048ff0000000181c */
[----:B------:R-:W-:Y:S01]  /*11540*/  HMMA.16816.F32 R32, R144, R158, R32 ;  /* 0x0000009e9020723c */ /* 0x000fe20000001820 */
[----:B------:R-:W-:-:S07]  /*11550*/  @P0 BRA `(.L_x_1207) ;  /* 0xffffe8e000000947 */ /* 0x000fce000383ffff */
.L_x_1206:
[----:B------:R-:W2:Y:S01]  /*11560*/  S2R R2, SR_TID.X ;  /* 0x0000000000027919 */ /* 0x000ea20000002100 */
[----:B------:R-:W-:Y:S01]  /*11570*/  IMAD.U32 R0, RZ, RZ, UR8 ;  /* 0x00000008ff007e24 */ /* 0x000fe2000f8e00ff */
[----:B------:R-:W-:Y:S01]  /*11580*/  USHF.L.U32 UR26, UR8, 0x1, URZ ;  /* 0x00000001081a7899 */ /* 0x000fe2000800063f */
[----:B------:R-:W3:Y:S01]  /*11590*/  LDC.U8 R213, c[0x0][0x2d8] ;  /* 0x0000b600ffd57b82 */ /* 0x000ee20000000000 */
[----:B------:R-:W-:Y:S02]  /*115a0*/  UIADD3 UR4, UR21, -0x4498517b, URZ ;  /* 0xbb67ae8515047890 */ /* 0x000fe4000fffe03f */
[----:B------:R-:W-:Y:S02]  /*115b0*/  UIADD3 UR25, UR26, 0x1, URZ ;  /* 0x000000011a197890 */ /* 0x000fe4000fffe03f */
[----:B------:R-:W4:Y:S01]  /*115c0*/  LDL.64 R168, [R1+0x60] ;  /* 0x0000600001a87983 */ /* 0x000f220000100a00 */
[----:B------:R-:W-:Y:S02]  /*115d0*/  ULOP3.LUT UR26, UR26, UR21, URZ, 0x3c, !UPT ;  /* 0x000000151a1a7292 */ /* 0x000fe4000f8e3c3f */
[----:B------:R-:W-:Y:S02]  /*115e0*/  ULOP3.LUT UR25, UR25, UR21, URZ, 0x3c, !UPT ;  /* 0x0000001519197292 */ /* 0x000fe4000f8e3c3f */
[----:B------:R-:W-:Y:S02]  /*115f0*/  UIADD3 UR5, UR20, -0x61c88647, URZ ;  /* 0x9e3779b914057890 */ /* 0x000fe4000fffe03f */
[----:B------:R-:W-:Y:S02]  /*11600*/  UIADD3 UR24, UR20, 0x3c6ef372, URZ ;  /* 0x3c6ef37214187890 */ /* 0x000fe4000fffe03f */
[----:B------:R-:W-:Y:S01]  /*11610*/  UISETP.GT.AND UP0, UPT, UR8, UR9, UPT ;  /* 0x000000090800728c */ /* 0x000fe2000bf04270 */
[----:B--2---:R-:W-:Y:S05]  /*11620*/  IMAD.SHL.U32 R2, R2, 0x2, RZ ;  /* 0x0000000202027824 */ /* 0x004fea00078e00ff */
[----:B------:R-:W-:Y:S05]  /*11630*/  LOP3.LUT R2, R2, 0x6, RZ, 0xc0, !PT ;  /* 0x0000000602027812 */ /* 0x000fea00078ec0ff */
[----:B------:R-:W-:Y:S04]  /*11640*/  IMAD R0, R0, 0x40, R2 ;  /* 0x0000004000007824 */ /* 0x000fe800078e0202 */
[--C-:B------:R-:W-:Y:S01]  /*11650*/  IMAD.IADD R2, R200, 0x1, -R0.reuse ;  /* 0x00000001c8027824 */ /* 0x100fe200078e0a00 */
[C---:B-1----:R-:W-:Y:S01]  /*11660*/  IADD3 R136, R0.reuse, 0x8, RZ ;  /* 0x0000000800887810 */ /* 0x042fe20007ffe0ff */
[----:B------:R-:W-:Y:S01]  /*11670*/  IMAD.IADD R3, R203, 0x1, -R0 ;  /* 0x00000001cb037824 */ /* 0x000fe200078e0a00 */
[C---:B------:R-:W-:Y:S02]  /*11680*/  IADD3 R103, R0.reuse, 0x9, RZ ;  /* 0x0000000900677810 */ /* 0x040fe40007ffe0ff */
[----:B------:R-:W-:Y:S02]  /*11690*/  IABS R2, R2 ;  /* 0x0000000200027213 */ /* 0x000fe40000000000 */
[----:B------:R-:W-:Y:S02]  /*116a0*/  IABS R3, R3 ;  /* 0x0000000300037213 */ /* 0x000fe40000000000 */
[C---:B------:R-:W-:Y:S01]  /*116b0*/  IADD3 R139, R0.reuse, 0x11, RZ ;  /* 0x00000011008b7810 */ /* 0x040fe20007ffe0ff */
[----:B------:R1:W2:Y:S01]  /*116c0*/  I2F R146, R2 ;  /* 0x0000000200927306 */ /* 0x0002a20000201400 */
[C---:B------:R-:W-:Y:S02]  /*116d0*/  IADD3 R138, R0.reuse, 0x18, RZ ;  /* 0x00000018008a7810 */ /* 0x040fe40007ffe0ff */
[C---:B------:R-:W-:Y:S02]  /*116e0*/  ISETP.GE.AND P1, PT, R0.reuse, R202, PT ;  /* 0x000000ca0000720c */ /* 0x040fe40003f26270 */
[C---:B------:R-:W-:Y:S02]  /*116f0*/  ISETP.GE.AND P0, PT, R0.reuse, R201, PT ;  /* 0x000000c90000720c */ /* 0x040fe40003f06270 */
[C---:B------:R-:W-:Y:S02]  /*11700*/  ISETP.GE.OR P1, PT, R0.reuse, R205, !P1 ;  /* 0x000000cd0000720c */ /* 0x040fe40004f26670 */
[C---:B------:R-:W-:Y:S01]  /*11710*/  ISETP.GE.OR P0, PT, R0.reuse, R204, !P0 ;  /* 0x000000cc0000720c */ /* 0x040fe20004706670 */
[----:B------:R5:W3:Y:S01]  /*11720*/  I2F R145, R3 ;  /* 0x0000000300917306 */ /* 0x000ae20000201400 */
[----:B-1----:R-:W-:Y:S01]  /*11730*/  IADD3 R2, R0, 0x1, RZ ;  /* 0x0000000100027810 */ /* 0x002fe20007ffe0ff */
[----:B--2---:R-:W-:Y:S03]  /*11740*/  FFMA.FTZ R4, R146, -UR13, R4 ;  /* 0x8000000d92047c23 */ /* 0x004fe60008010004 */
[----:B------:R-:W-:Y:S01]  /*11750*/  ISETP.GE.AND P6, PT, R2, R202, PT ;  /* 0x000000ca0200720c */ /* 0x000fe20003fc6270 */
[----:B------:R-:W-:Y:S01]  /*11760*/  IMAD.IADD R100, R200, 0x1, -R2 ;  /* 0x00000001c8647824 */ /* 0x000fe200078e0a02 */
[C---:B------:R-:W-:Y:S02]  /*11770*/  ISETP.GE.AND P5, PT, R2.reuse, R201, PT ;  /* 0x000000c90200720c */ /* 0x040fe40003fa6270 */
[-C--:B------:R-:W-:Y:S02]  /*11780*/  ISETP.GE.OR P6, PT, R2, R205.reuse, !P6 ;  /* 0x000000cd0200720c */ /* 0x080fe400077c6670 */
[----:B-----5:R-:W-:Y:S01]  /*11790*/  IABS R3, R100 ;  /* 0x0000006400037213 */ /* 0x020fe20000000000 */
[----:B------:R-:W-:Y:S01]  /*117a0*/  IMAD.IADD R100, R200, 0x1, -R136 ;  /* 0x00000001c8647824 */ /* 0x000fe200078e0a88 */
[----:B------:R-:W-:Y:S01]  /*117b0*/  ISETP.GE.OR P5, PT, R2, R204, !P5 ;  /* 0x000000cc0200720c */ /* 0x000fe20006fa6670 */
[----:B---3--:R-:W-:Y:S01]  /*117c0*/  FFMA.FTZ R6, R145, -UR13, R6 ;  /* 0x8000000d91067c23 */ /* 0x008fe20008010006 */
[----:B------:R1:W2:Y:S04]  /*117d0*/  I2F R144, R3 ;  /* 0x0000000300907306 */ /* 0x0002a80000201400 */
[----:B------:R-:W-:Y:S01]  /*117e0*/  FSEL R146, R6, -INF , !P0 ;  /* 0xff80000006927808 */ /* 0x000fe20004000000 */
[----:B------:R-:W-:Y:S01]  /*117f0*/  IMAD.IADD R6, R203, 0x1, -R139 ;  /* 0x00000001cb067824 */ /* 0x000fe200078e0a8b */
[C---:B------:R-:W-:Y:S04]  /*11800*/  ISETP.GE.AND P0, PT, R103.reuse, R202, PT ;  /* 0x000000ca6700720c */ /* 0x040fe80003f06270 */
[-C--:B------:R-:W-:Y:S02]  /*11810*/  ISETP.GE.OR P0, PT, R103, R205.reuse, !P0 ;  /* 0x000000cd6700720c */ /* 0x080fe40004706670 */
[----:B-1----:R-:W-:Y:S01]  /*11820*/  IABS R3, R100 ;  /* 0x0000006400037213 */ /* 0x002fe20000000000 */
[----:B------:R-:W-:Y:S02]  /*11830*/  IMAD.IADD R100, R200, 0x1, -R103 ;  /* 0x00000001c8647824 */ /* 0x000fe400078e0a67 */
[----:B--2---:R-:W-:Y:S01]  /*11840*/  FFMA.FTZ R5, R144, -UR13, R5 ;  /* 0x8000000d90057c23 */ /* 0x004fe20008010005 */
[----:B------:R-:W-:Y:S01]  /*11850*/  FSEL R144, R4, -INF , !P1 ;  /* 0xff80000004907808 */ /* 0x000fe20004800000 */
[----:B------:R1:W2:Y:S01]  /*11860*/  I2F R143, R3 ;  /* 0x00000003008f7306 */ /* 0x0002a20000201400 */
[----:B------:R-:W-:Y:S02]  /*11870*/  IABS R100, R100 ;  /* 0x0000006400647213 */ /* 0x000fe40000000000 */
[----:B------:R-:W-:Y:S02]  /*11880*/  FSEL R145, R5, -INF , !P6 ;  /* 0xff80000005917808 */ /* 0x000fe40007000000 */
[CC--:B------:R-:W-:Y:S04]  /*11890*/  ISETP.GE.AND P1, PT, R136.reuse, R202.reuse, PT ;  /* 0x000000ca8800720c */ /* 0x0c0fe80003f26270 */
[-C--:B------:R-:W-:Y:S01]  /*118a0*/  ISETP.GE.OR P1, PT, R136, R205.reuse, !P1 ;  /* 0x000000cd8800720c */ /* 0x080fe20004f26670 */
[----:B------:R3:W5:Y:S01]  /*118b0*/  I2F R142, R100 ;  /* 0x00000064008e7306 */ /* 0x0007620000201400 */
[----:B-1----:R-:W-:Y:S01]  /*118c0*/  IADD3 R3, R0, 0x10, RZ ;  /* 0x0000001000037810 */ /* 0x002fe20007ffe0ff */
[----:B--2---:R-:W-:Y:S03]  /*118d0*/  FFMA.FTZ R8, R143, -UR13, R8 ;  /* 0x8000000d8f087c23 */ /* 0x004fe60008010008 */
[C---:B------:R-:W-:Y:S01]  /*118e0*/  ISETP.GE.AND P6, PT, R3.reuse, R202, PT ;  /* 0x000000ca0300720c */ /* 0x040fe20003fc6270 */
[--C-:B------:R-:W-:Y:S01]  /*118f0*/  IMAD.IADD R137, R200, 0x1, -R3.reuse ;  /* 0x00000001c8897824 */ /* 0x100fe200078e0a03 */
[----:B------:R-:W-:Y:S02]  /*11900*/  FSEL R152, R8, -INF , !P1 ;  /* 0xff80000008987808 */ /* 0x000fe40004800000 */
[----:B------:R-:W-:Y:S02]  /*11910*/  ISETP.GE.OR P6, PT, R3, R205, !P6 ;  /* 0x000000cd0300720c */ /* 0x000fe400077c6670 */
[----:B---3--:R-:W-:Y:S01]  /*11920*/  IABS R100, R137 ;  /* 0x0000008900647213 */ /* 0x008fe20000000000 */
[C---:B------:R-:W-:Y:S01]  /*11930*/  IMAD.IADD R137, R203.reuse, 0x1, -R2 ;  /* 0x00000001cb897824 */ /* 0x040fe200078e0a02 */
[-C--:B------:R-:W-:Y:S01]  /*11940*/  ISETP.GE.AND P1, PT, R136, R201.reuse, PT ;  /* 0x000000c98800720c */ /* 0x080fe20003f26270 */
[----:B------:R-:W-:Y:S01]  /*11950*/  IMAD.IADD R2, R203, 0x1, -R3 ;  /* 0x00000001cb027824 */ /* 0x000fe200078e0a03 */
[----:B------:R1:W2:Y:S01]  /*11960*/  I2F R141, R100 ;  /* 0x00000064008d7306 */ /* 0x0002a20000201400 */
[----:B-----5:R-:W-:Y:S01]  /*11970*/  FFMA.FTZ R9, R142, -UR13, R9 ;  /* 0x8000000d8e097c23 */ /* 0x020fe20008010009 */
[-C--:B------:R-:W-:Y:S04]  /*11980*/  ISETP.GE.OR P1, PT, R136, R204.reuse, !P1 ;  /* 0x000000cc8800720c */ /* 0x080fe80004f26670 */
[----:B------:R-:W-:Y:S02]  /*11990*/  FSEL R153, R9, -INF , !P0 ;  /* 0xff80000009997808 */ /* 0x000fe40004000000 */
[C---:B------:R-:W-:Y:S04]  /*119a0*/  ISETP.GE.AND P0, PT, R103.reuse, R201, PT ;  /* 0x000000c96700720c */ /* 0x040fe80003f06270 */
[-C--:B------:R-:W-:Y:S02]  /*119b0*/  ISETP.GE.OR P0, PT, R103, R204.reuse, !P0 ;  /* 0x000000cc6700720c */ /* 0x080fe40004706670 */
[----:B-1----:R-:W-:Y:S01]  /*119c0*/  IABS R100, R137 ;  /* 0x0000008900647213 */ /* 0x002fe20000000000 */
[----:B------:R-:W-:Y:S02]  /*119d0*/  IMAD.IADD R137, R200, 0x1, -R139 ;  /* 0x00000001c8897824 */ /* 0x000fe400078e0a8b */
[----:B--2---:R-:W-:Y:S01]  /*119e0*/  FFMA.FTZ R12, R141, -UR13, R12 ;  /* 0x8000000d8d0c7c23 */ /* 0x004fe2000801000c */
[----:B------:R1:W2:Y:S04]  /*119f0*/  I2F R150, R100 ;  /* 0x0000006400967306 */ /* 0x0002a80000201400 */
[----:B------:R-:W-:Y:S02]  /*11a00*/  FSEL R154, R12, -INF , !P6 ;  /* 0xff8000000c9a7808 */ /* 0x000fe40007000000 */
[C---:B------:R-:W-:Y:S04]  /*11a10*/  ISETP.GE.AND P6, PT, R3.reuse, R201, PT ;  /* 0x000000c90300720c */ /* 0x040fe80003fc6270 */
[----:B------:R-:W-:Y:S01]  /*11a20*/  ISETP.GE.OR P6, PT, R3, R204, !P6 ;  /* 0x000000cc0300720c */ /* 0x000fe200077c6670 */
[C---:B------:R-:W-:Y:S05]  /*11a30*/  IMAD.IADD R3, R203.reuse, 0x1, -R138 ;  /* 0x00000001cb037824 */ /* 0x040fea00078e0a8a */
[----:B------:R-:W-:Y:S02]  /*11a40*/  IABS R3, R3 ;  /* 0x0000000300037213 */ /* 0x000fe40000000000 */
[----:B-1----:R-:W-:Y:S01]  /*11a50*/  IABS R100, R137 ;  /* 0x0000008900647213 */ /* 0x002fe20000000000 */
[----:B------:R-:W-:Y:S02]  /*11a60*/  IMAD.IADD R137, R203, 0x1, -R136 ;  /* 0x00000001cb897824 */ /* 0x000fe400078e0a88 */
[----:B--2---:R-:W-:Y:S01]  /*11a70*/  FFMA.FTZ R7, R150, -UR13, R7 ;  /* 0x8000000d96077c23 */ /* 0x004fe20008010007 */
[----:B------:R1:W2:Y:S04]  /*11a80*/  I2F R149, R100 ;  /* 0x0000006400957306 */ /* 0x0002a80000201400 */
[----:B------:R-:W-:Y:S02]  /*11a90*/  FSEL R136, R7, -INF , !P5 ;  /* 0xff80000007887808 */ /* 0x000fe40006800000 */
[CC--:B------:R-:W-:Y:S04]  /*11aa0*/  ISETP.GE.AND P5, PT, R139.reuse, R202.reuse, PT ;  /* 0x000000ca8b00720c */ /* 0x0c0fe80003fa6270 */
[----:B------:R-:W-:Y:S02]  /*11ab0*/  ISETP.GE.OR P5, PT, R139, R205, !P5 ;  /* 0x000000cd8b00720c */ /* 0x000fe40006fa6670 */
[----:B-1----:R-:W-:Y:S01]  /*11ac0*/  IABS R100, R137 ;  /* 0x0000008900647213 */ /* 0x002fe20000000000 */
[----:B------:R-:W-:Y:S02]  /*11ad0*/  IMAD.IADD R137, R200, 0x1, -R138 ;  /* 0x00000001c8897824 */ /* 0x000fe400078e0a8a */
[----:B--2---:R-:W-:Y:S01]  /*11ae0*/  FFMA.FTZ R13, R149, -UR13, R13 ;  /* 0x8000000d950d7c23 */ /* 0x004fe2000801000d */
[----:B------:R1:W2:Y:S04]  /*11af0*/  I2F R148, R100 ;  /* 0x0000006400947306 */ /* 0x0002a80000201400 */
[----:B------:R-:W-:Y:S02]  /*11b00*/  FSEL R149, R13, -INF , !P5 ;  /* 0xff8000000d957808 */ /* 0x000fe40006800000 */
[C---:B------:R-:W-:Y:S04]  /*11b10*/  ISETP.GE.AND P5, PT, R138.reuse, R202, PT ;  /* 0x000000ca8a00720c */ /* 0x040fe80003fa6270 */
[----:B------:R-:W-:Y:S02]  /*11b20*/  ISETP.GE.OR P5, PT, R138, R205, !P5 ;  /* 0x000000cd8a00720c */ /* 0x000fe40006fa6670 */
[----:B-1----:R-:W-:Y:S01]  /*11b30*/  IABS R100, R137 ;  /* 0x0000008900647213 */ /* 0x002fe20000000000 */
[----:B------:R-:W-:Y:S02]  /*11b40*/  IMAD.IADD R137, R203, 0x1, -R103 ;  /* 0x00000001cb897824 */ /* 0x000fe400078e0a67 */
[----:B--2---:R-:W-:Y:S01]  /*11b50*/  FFMA.FTZ R10, R148, -UR13, R10 ;  /* 0x8000000d940a7c23 */ /* 0x004fe2000801000a */
[----:B------:R1:W2:Y:S02]  /*11b60*/  I2F R151, R100 ;  /* 0x0000006400977306 */ /* 0x0002a40000201400 */
[----:B-1----:R-:W-:Y:S01]  /*11b70*/  IABS R100, R137 ;  /* 0x0000008900647213 */ /* 0x002fe20000000000 */
[----:B--2---:R-:W-:Y:S01]  /*11b80*/  FFMA.FTZ R16, R151, -UR13, R16 ;  /* 0x8000000d97107c23 */ /* 0x004fe20008010010 */
[----:B------:R-:W-:Y:S06]  /*11b90*/  IADD3 R137, R0, 0x19, RZ ;  /* 0x0000001900897810 */ /* 0x000fec0007ffe0ff */
[----:B------:R1:W2:Y:S01]  /*11ba0*/  I2F R147, R100 ;  /* 0x0000006400937306 */ /* 0x0002a20000201400 */
[----:B------:R-:W-:Y:S01]  /*11bb0*/  FSEL R155, R16, -INF , !P5 ;  /* 0xff800000109b7808 */ /* 0x000fe20006800000 */
[----:B------:R-:W-:Y:S01]  /*11bc0*/  IMAD.IADD R140, R200, 0x1, -R137 ;  /* 0x00000001c88c7824 */ /* 0x000fe200078e0a89 */
[CC--:B------:R-:W-:Y:S04]  /*11bd0*/  ISETP.GE.AND P5, PT, R139.reuse, R201.reuse, PT ;  /* 0x000000c98b00720c */ /* 0x0c0fe80003fa6270 */
[----:B------:R-:W-:Y:S02]  /*11be0*/  ISETP.GE.OR P5, PT, R139, R204, !P5 ;  /* 0x000000cc8b00720c */ /* 0x000fe40006fa6670 */
[----:B-1----:R-:W-:Y:S01]  /*11bf0*/  IABS R100, R140 ;  /* 0x0000008c00647213 */ /* 0x002fe20000000000 */
[----:B--2---:R-:W-:Y:S01]  /*11c00*/  FFMA.FTZ R11, R147, -UR13, R11 ;  /* 0x8000000d930b7c23 */ /* 0x004fe2000801000b */
[----:B------:R-:W-:Y:S02]  /*11c10*/  IABS R140, R2 ;  /* 0x00000002008c7213 */ /* 0x000fe40000000000 */
[----:B------:R-:W-:Y:S01]  /*11c20*/  IADD3 R2, R0, 0x20, RZ ;  /* 0x0000002000027810 */ /* 0x000fe20007ffe0ff */
[----:B------:R1:W2:Y:S01]  /*11c30*/  I2F R142, R100 ;  /* 0x00000064008e7306 */ /* 0x0002a20000201400 */
[----:B------:R-:W-:Y:S02]  /*11c40*/  FSEL R148, R11, -INF , !P0 ;  /* 0xff8000000b947808 */ /* 0x000fe40004000000 */
[----:B------:R-:W-:Y:S01]  /*11c50*/  ISETP.GE.AND P0, PT, R138, R201, PT ;  /* 0x000000c98a00720c */ /* 0x000fe20003f06270 */
[----:B------:R-:W-:Y:S03]  /*11c60*/  IMAD.IADD R141, R200, 0x1, -R2 ;  /* 0x00000001c88d7824 */ /* 0x000fe600078e0a02 */
[----:B------:R-:W-:Y:S02]  /*11c70*/  ISETP.GE.OR P0, PT, R138, R204, !P0 ;  /* 0x000000cc8a00720c */ /* 0x000fe40004706670 */
[----:B------:R-:W-:Y:S01]  /*11c80*/  IABS R4, R141 ;  /* 0x0000008d00047213 */ /* 0x000fe20000000000 */
[----:B------:R-:W3:Y:S10]  /*11c90*/  I2F R143, R140 ;  /* 0x0000008c008f7306 */ /* 0x000ef40000201400 */
[----:B------:R5:W4:Y:S01]  /*11ca0*/  I2F R141, R4 ;  /* 0x00000004008d7306 */ /* 0x000b220000201400 */
[----:B-1----:R-:W-:Y:S01]  /*11cb0*/  IADD3 R100, R0, 0x21, RZ ;  /* 0x0000002100647810 */ /* 0x002fe20007ffe0ff */
[----:B--2---:R-:W-:Y:S01]  /*11cc0*/  FFMA.FTZ R17, R142, -UR13, R17 ;  /* 0x8000000d8e117c23 */ /* 0x004fe20008010011 */
[----:B------:R-:W-:Y:S02]  /*11cd0*/  FSEL R142, R10, -INF , !P1 ;  /* 0xff8000000a8e7808 */ /* 0x000fe40004800000 */
[C---:B------:R-:W-:Y:S01]  /*11ce0*/  ISETP.GE.AND P1, PT, R137.reuse, R202, PT ;  /* 0x000000ca8900720c */ /* 0x040fe20003f26270 */
[----:B------:R-:W-:Y:S03]  /*11cf0*/  IMAD.IADD R5, R200, 0x1, -R100 ;  /* 0x00000001c8057824 */ /* 0x000fe600078e0a64 */
[----:B------:R-:W-:Y:S01]  /*11d00*/  ISETP.GE.OR P1, PT, R137, R205, !P1 ;  /* 0x000000cd8900720c */ /* 0x000fe20004f26670 */
[----:B---3--:R-:W-:Y:S03]  /*11d10*/  FFMA.FTZ R14, R143, -UR13, R14 ;  /* 0x8000000d8f0e7c23 */ /* 0x008fe6000801000e */
[----:B------:R-:W-:Y:S02]  /*11d20*/  FSEL R150, R17, -INF , !P1 ;  /* 0xff80000011967808 */ /* 0x000fe40004800000 */
[C---:B------:R-:W-:Y:S02]  /*11d30*/  ISETP.GE.AND P1, PT, R137.reuse, R201, PT ;  /* 0x000000c98900720c */ /* 0x040fe40003f26270 */
[----:B------:R-:W-:Y:S02]  /*11d40*/  FSEL R138, R14, -INF , !P6 ;  /* 0xff8000000e8a7808 */ /* 0x000fe40007000000 */
[----:B------:R-:W-:Y:S02]  /*11d50*/  ISETP.GE.OR P1, PT, R137, R204, !P1 ;  /* 0x000000cc8900720c */ /* 0x000fe40004f26670 */
[----:B-----5:R-:W-:Y:S01]  /*11d60*/  IABS R4, R6 ;  /* 0x0000000600047213 */ /* 0x020fe20000000000 */
[----:B----4-:R-:W-:Y:S01]  /*11d70*/  FFMA.FTZ R20, R141, -UR13, R20 ;  /* 0x8000000d8d147c23 */ /* 0x010fe20008010014 */
[----:B------:R-:W-:Y:S02]  /*11d80*/  IADD3 R6, R0, 0x28, RZ ;  /* 0x0000002800067810 */ /* 0x000fe40007ffe0ff */
[CC--:B------:R-:W-:Y:S01]  /*11d90*/  ISETP.GE.AND P6, PT, R2.reuse, R202.reuse, PT ;  /* 0x000000ca0200720c */ /* 0x0c0fe20003fc6270 */
[----:B------:R1:W2:Y:S03]  /*11da0*/  I2F R140, R4 ;  /* 0x00000004008c7306 */ /* 0x0002a60000201400 */
[----:B------:R-:W-:Y:S02]  /*11db0*/  ISETP.GE.OR P6, PT, R2, R205, !P6 ;  /* 0x000000cd0200720c */ /* 0x000fe400077c6670 */
[----:B-1----:R-:W-:Y:S01]  /*11dc0*/  IABS R4, R5 ;  /* 0x0000000500047213 */ /* 0x002fe20000000000 */
[----:B--2---:R-:W-:Y:S01]  /*11dd0*/  FFMA.FTZ R15, R140, -UR13, R15 ;  /* 0x8000000d8c0f7c23 */ /* 0x004fe2000801000f */
[----:B------:R-:W-:Y:S02]  /*11de0*/  IADD3 R5, R0, 0x29, RZ ;  /* 0x0000002900057810 */ /* 0x000fe40007ffe0ff */
[----:B------:R-:W-:Y:S01]  /*11df0*/  FSEL R140, R20, -INF , !P6 ;  /* 0xff800000148c7808 */ /* 0x000fe20007000000 */
[----:B------:R1:W2:Y:S01]  /*11e00*/  I2F R12, R4 ;  /* 0x00000004000c7306 */ /* 0x0002a20000201400 */
[C---:B------:R-:W-:Y:S04]  /*11e10*/  ISETP.GE.AND P6, PT, R100.reuse, R202, PT ;  /* 0x000000ca6400720c */ /* 0x040fe80003fc6270 */
[----:B------:R-:W-:Y:S01]  /*11e20*/  ISETP.GE.OR P6, PT, R100, R205, !P6 ;  /* 0x000000cd6400720c */ /* 0x000fe200077c6670 */
[----:B-1----:R-:W-:Y:S02]  /*11e30*/  IMAD.MOV.U32 R4, RZ, RZ, R3 ;  /* 0x000000ffff047224 */ /* 0x002fe400078e0003 */
[----:B------:R-:W-:Y:S02]  /*11e40*/  IMAD.IADD R3, R200, 0x1, -R6 ;  /* 0x00000001c8037824 */ /* 0x000fe400078e0a06 */
[----:B------:R1:W3:Y:S01]  /*11e50*/  I2F R103, R4 ;  /* 0x0000000400677306 */ /* 0x0002e20000201400 */
[----:B--2---:R-:W-:Y:S02]  /*11e60*/  FFMA.FTZ R21, R12, -UR13, R21 ;  /* 0x8000000d0c157c23 */ /* 0x004fe40008010015 */
[----:B------:R-:W-:Y:S03]  /*11e70*/  IABS R3, R3 ;  /* 0x0000000300037213 */ /* 0x000fe60000000000 */
[----:B------:R-:W-:Y:S02]  /*11e80*/  FSEL R139, R21, -INF , !P6 ;  /* 0xff800000158b7808 */ /* 0x000fe40007000000 */
[CC--:B------:R-:W-:Y:S02]  /*11e90*/  ISETP.GE.AND P6, PT, R100.reuse, R201.reuse, PT ;  /* 0x000000c96400720c */ /* 0x0c0fe40003fc6270 */
[----:B------:R-:W2:Y:S02]  /*11ea0*/  I2F R13, R3 ;  /* 0x00000003000d7306 */ /* 0x000ea40000201400 */
[-C--:B------:R-:W-:Y:S01]  /*11eb0*/  ISETP.GE.OR P6, PT, R100, R204.reuse, !P6 ;  /* 0x000000cc6400720c */ /* 0x080fe200077c6670 */
[----:B-1----:R-:W-:Y:S01]  /*11ec0*/  IMAD.IADD R4, R203, 0x1, -R137 ;  /* 0x00000001cb047824 */ /* 0x002fe200078e0a89 */
[----:B------:R-:W-:Y:S01]  /*11ed0*/  FSEL R137, R15, -INF , !P5 ;  /* 0xff8000000f897808 */ /* 0x000fe20006800000 */
[----:B---3--:R-:W-:Y:S01]  /*11ee0*/  FFMA.FTZ R18, R103, -UR13, R18 ;  /* 0x8000000d67127c23 */ /* 0x008fe20008010012 */
[C---:B------:R-:W-:Y:S04]  /*11ef0*/  ISETP.GE.AND P5, PT, R2.reuse, R201, PT ;  /* 0x000000c90200720c */ /* 0x040fe80003fa6270 */
[----:B------:R-:W-:Y:S02]  /*11f00*/  ISETP.GE.OR P5, PT, R2, R204, !P5 ;  /* 0x000000cc0200720c */ /* 0x000fe40006fa6670 */
[----:B------:R-:W-:Y:S01]  /*11f10*/  FSEL R21, R18, -INF , !P0 ;  /* 0xff80000012157808 */ /* 0x000fe20004000000 */
[----:B--2---:R-:W-:Y:S01]  /*11f20*/  FFMA.FTZ R24, R13, -UR13, R24 ;  /* 0x8000000d0d187c23 */ /* 0x004fe20008010018 */
[----:B------:R-:W-:Y:S01]  /*11f30*/  IABS R3, R4 ;  /* 0x0000000400037213 */ /* 0x000fe20000000000 */
[----:B------:R-:W-:Y:S01]  /*11f40*/  IMAD.IADD R4, R200, 0x1, -R5 ;  /* 0x00000001c8047824 */ /* 0x000fe200078e0a05 */
[CC--:B------:R-:W-:Y:S02]  /*11f50*/  ISETP.GE.AND P0, PT, R6.reuse, R202.reuse, PT ;  /* 0x000000ca0600720c */ /* 0x0c0fe40003f06270 */
[----:B------:R1:W2:Y:S02]  /*11f60*/  I2F R10, R3 ;  /* 0x00000003000a7306 */ /* 0x0002a40000201400 */
[-C--:B------:R-:W-:Y:S04]  /*11f70*/  ISETP.GE.OR P0, PT, R6, R205.reuse, !P0 ;  /* 0x000000cd0600720c */ /* 0x080fe80004706670 */
[----:B------:R-:W-:Y:S02]  /*11f80*/  FSEL R24, R24, -INF , !P0 ;  /* 0xff80000018187808 */ /* 0x000fe40004000000 */
[C---:B------:R-:W-:Y:S04]  /*11f90*/  ISETP.GE.AND P0, PT, R5.reuse, R202, PT ;  /* 0x000000ca0500720c */ /* 0x040fe80003f06270 */
[----:B------:R-:W-:Y:S02]  /*11fa0*/  ISETP.GE.OR P0, PT, R5, R205, !P0 ;  /* 0x000000cd0500720c */ /* 0x000fe40004706670 */
        /* <DEDUP_REMOVED lines=8> */
[----:B--2---:R-:W-:Y:S01]  /*12030*/  FFMA.FTZ R25, R8, -UR13, R25 ;  /* 0x8000000d08197c23 */ /* 0x004fe20008010019 */
[----:B------:R-:W-:Y:S03]  /*12040*/  IADD3 R4, R0, 0x30, RZ ;  /* 0x0000003000047810 */ /* 0x000fe60007ffe0ff */
[----:B------:R-:W-:Y:S01]  /*12050*/  IMAD.MOV.U32 R7, RZ, RZ, R3 ;  /* 0x000000ffff077224 */ /* 0x000fe200078e0003 */
[----:B------:R-:W-:Y:S01]  /*12060*/  FSEL R25, R25, -INF , !P0 ;  /* 0xff80000019197808 */ /* 0x000fe20004000000 */
[----:B------:R-:W-:Y:S01]  /*12070*/  IMAD.IADD R3, R200, 0x1, -R4 ;  /* 0x00000001c8037824 */ /* 0x000fe200078e0a04 */
[C---:B------:R-:W-:Y:S01]  /*12080*/  ISETP.GE.AND P0, PT, R5.reuse, R201, PT ;  /* 0x000000c90500720c */ /* 0x040fe20003f06270 */
[----:B------:R1:W2:Y:S03]  /*12090*/  I2F R9, R7 ;  /* 0x0000000700097306 */ /* 0x0002a60000201400 */
[----:B------:R-:W-:Y:S02]  /*120a0*/  IABS R3, R3 ;  /* 0x0000000300037213 */ /* 0x000fe40000000000 */
[----:B------:R-:W-:Y:S05]  /*120b0*/  ISETP.GE.OR P0, PT, R5, R204, !P0 ;  /* 0x000000cc0500720c */ /* 0x000fea0004706670 */
[----:B------:R3:W4:Y:S01]  /*120c0*/  I2F R12, R3 ;  /* 0x00000003000c7306 */ /* 0x0007220000201400 */
[----:B-1----:R-:W-:Y:S02]  /*120d0*/  IMAD.IADD R7, R203, 0x1, -R100 ;  /* 0x00000001cb077824 */ /* 0x002fe400078e0a64 */
[----:B--2---:R-:W-:Y:S03]  /*120e0*/  FFMA.FTZ R22, R9, -UR13, R22 ;  /* 0x8000000d09167c23 */ /* 0x004fe60008010016 */
[----:B------:R-:W-:Y:S02]  /*120f0*/  IABS R7, R7 ;  /* 0x0000000700077213 */ /* 0x000fe40000000000 */
[----:B------:R-:W-:Y:S02]  /*12100*/  FSEL R22, R22, -INF , !P5 ;  /* 0xff80000016167808 */ /* 0x000fe40006800000 */
[-C--:B------:R-:W-:Y:S01]  /*12110*/  ISETP.GE.AND P5, PT, R4, R202.reuse, PT ;  /* 0x000000ca0400720c */ /* 0x080fe20003fa6270 */
[----:B------:R-:W-:Y:S01]  /*12120*/  IMAD.MOV.U32 R2, RZ, RZ, R7 ;  /* 0x000000ffff027224 */ /* 0x000fe200078e0007 */
[----:B---3--:R-:W-:Y:S01]  /*12130*/  IADD3 R3, R0, 0x31, RZ ;  /* 0x0000003100037810 */ /* 0x008fe20007ffe0ff */
[----:B----4-:R-:W-:Y:S01]  /*12140*/  FFMA.FTZ R28, R12, -UR13, R28 ;  /* 0x8000000d0c1c7c23 */ /* 0x010fe2000801001c */
[-C--:B------:R-:W-:Y:S01]  /*12150*/  ISETP.GE.OR P5, PT, R4, R205.reuse, !P5 ;  /* 0x000000cd0400720c */ /* 0x080fe20006fa6670 */
[----:B------:R1:W2:Y:S02]  /*12160*/  I2F R11, R2 ;  /* 0x00000002000b7306 */ /* 0x0002a40000201400 */
[----:B------:R-:W-:Y:S01]  /*12170*/  IMAD.IADD R7, R200, 0x1, -R3 ;  /* 0x00000001c8077824 */ /* 0x000fe200078e0a03 */
[----:B------:R-:W-:Y:S02]  /*12180*/  FSEL R28, R28, -INF , !P5 ;  /* 0xff8000001c1c7808 */ /* 0x000fe40006800000 */
[C---:B------:R-:W-:Y:S04]  /*12190*/  ISETP.GE.AND P5, PT, R3.reuse, R202, PT ;  /* 0x000000ca0300720c */ /* 0x040fe80003fa6270 */
[----:B------:R-:W-:Y:S02]  /*121a0*/  ISETP.GE.OR P5, PT, R3, R205, !P5 ;  /* 0x000000cd0300720c */ /* 0x000fe40006fa6670 */
[----:B-1----:R-:W-:Y:S01]  /*121b0*/  IABS R2, R7 ;  /* 0x0000000700027213 */ /* 0x002fe20000000000 */
[----:B------:R-:W-:Y:S02]  /*121c0*/  IMAD.IADD R7, R203, 0x1, -R6 ;  /* 0x00000001cb077824 */ /* 0x000fe400078e0a06 */
[----:B--2---:R-:W-:Y:S01]  /*121d0*/  FFMA.FTZ R23, R11, -UR13, R23 ;  /* 0x8000000d0b177c23 */ /* 0x004fe20008010017 */
[----:B------:R1:W2:Y:S02]  /*121e0*/  I2F R10, R2 ;  /* 0x00000002000a7306 */ /* 0x0002a40000201400 */
[----:B------:R-:W-:Y:S02]  /*121f0*/  IABS R7, R7 ;  /* 0x0000000700077213 */ /* 0x000fe40000000000 */
[----:B------:R-:W-:Y:S02]  /*12200*/  FSEL R23, R23, -INF , !P6 ;  /* 0xff80000017177808 */ /* 0x000fe40007000000 */
[CC--:B------:R-:W-:Y:S04]  /*12210*/  ISETP.GE.AND P6, PT, R4.reuse, R201.reuse, PT ;  /* 0x000000c90400720c */ /* 0x0c0fe80003fc6270 */
[----:B------:R3:W4:Y:S01]  /*12220*/  I2F R9, R7 ;  /* 0x0000000700097306 */ /* 0x0007220000201400 */
[----:B------:R-:W-:Y:S01]  /*12230*/  ISETP.GE.OR P6, PT, R4, R204, !P6 ;  /* 0x000000cc0400720c */ /* 0x000fe200077c6670 */
[----:B------:R-:W-:Y:S01]  /*12240*/  IMAD.IADD R4, R203, 0x1, -R4 ;  /* 0x00000001cb047824 */ /* 0x000fe200078e0a04 */
[----:B-1----:R-:W-:Y:S01]  /*12250*/  IADD3 R2, R0, 0x38, RZ ;  /* 0x0000003800027810 */ /* 0x002fe20007ffe0ff */
[----:B--2---:R-:W-:Y:S01]  /*12260*/  FFMA.FTZ R29, R10, -UR13, R29 ;  /* 0x8000000d0a1d7c23 */ /* 0x004fe2000801001d */
[----:B------:R-:W-:Y:S03]  /*12270*/  IADD3 R0, R0, 0x39, RZ ;  /* 0x0000003900007810 */ /* 0x000fe60007ffe0ff */
[C---:B------:R-:W-:Y:S01]  /*12280*/  IMAD.IADD R8, R200.reuse, 0x1, -R2 ;  /* 0x00000001c8087824 */ /* 0x040fe200078e0a02 */
[----:B------:R-:W-:Y:S02]  /*12290*/  FSEL R29, R29, -INF , !P5 ;  /* 0xff8000001d1d7808 */ /* 0x000fe40006800000 */
[----:B------:R-:W-:Y:S02]  /*122a0*/  ISETP.GE.AND P5, PT, R3, R201, PT ;  /* 0x000000c90300720c */ /* 0x000fe40003fa6270 */
[----:B---3--:R-:W-:Y:S01]  /*122b0*/  IABS R7, R8 ;  /* 0x0000000800077213 */ /* 0x008fe20000000000 */
[----:B------:R-:W-:Y:S01]  /*122c0*/  IMAD.IADD R8, R203, 0x1, -R5 ;  /* 0x00000001cb087824 */ /* 0x000fe200078e0a05 */
[----:B------:R-:W-:Y:S01]  /*122d0*/  ISETP.GE.OR P5, PT, R3, R204, !P5 ;  /* 0x000000cc0300720c */ /* 0x000fe20006fa6670 */
[----:B------:R-:W-:Y:S02]  /*122e0*/  IMAD.IADD R5, R200, 0x1, -R0 ;  /* 0x00000001c8057824 */ /* 0x000fe400078e0a00 */
[----:B----4-:R-:W-:Y:S01]  /*122f0*/  FFMA.FTZ R26, R9, -UR13, R26 ;  /* 0x8000000d091a7c23 */ /* 0x010fe2000801001a */
[----:B------:R-:W-:Y:S01]  /*12300*/  IABS R6, R8 ;  /* 0x0000000800067213 */ /* 0x000fe20000000000 */
[----:B------:R-:W1:Y:S01]  /*12310*/  I2F R7, R7 ;  /* 0x0000000700077306 */ /* 0x000e620000201400 */
[----:B------:R-:W-:Y:S02]  /*12320*/  IABS R5, R5 ;  /* 0x0000000500057213 */ /* 0x000fe40000000000 */
[----:B------:R-:W-:Y:S02]  /*12330*/  FSEL R212, R26, -INF , !P1 ;  /* 0xff8000001ad47808 */ /* 0x000fe40004800000 */
[C---:B------:R-:W-:Y:S01]  /*12340*/  ISETP.GE.AND P1, PT, R2.reuse, R202, PT ;  /* 0x000000ca0200720c */ /* 0x040fe20003f26270 */
[----:B------:R2:W3:Y:S03]  /*12350*/  LDL.S16 R26, [R1] ;  /* 0x00000000011a7983 */ /* 0x0004e60000100600 */
[----:B------:R-:W-:Y:S01]  /*12360*/  ISETP.GE.OR P1, PT, R2, R205, !P1 ;  /* 0x000000cd0200720c */ /* 0x000fe20004f26670 */
[----:B------:R4:W5:Y:S10]  /*12370*/  I2F R11, R6 ;  /* 0x00000006000b7306 */ /* 0x0009740000201400 */
[----:B------:R2:W2:Y:S01]  /*12380*/  I2F R8, R5 ;  /* 0x0000000500087306 */ /* 0x0004a20000201400 */
[----:B-1----:R-:W-:Y:S05]  /*12390*/  FFMA.FTZ R32, R7, -UR13, R32 ;  /* 0x8000000d07207c23 */ /* 0x002fea0008010020 */
[----:B------:R-:W-:Y:S02]  /*123a0*/  FSEL R32, R32, -INF , !P1 ;  /* 0xff80000020207808 */ /* 0x000fe40004800000 */
[----:B------:R-:W-:Y:S02]  /*123b0*/  ISETP.GE.AND P1, PT, R2, R201, PT ;  /* 0x000000c90200720c */ /* 0x000fe40003f26270 */
[----:B----4-:R-:W-:Y:S01]  /*123c0*/  IABS R6, R4 ;  /* 0x0000000400067213 */ /* 0x010fe20000000000 */
[----:B-----5:R-:W-:Y:S01]  /*123d0*/  FFMA.FTZ R27, R11, -UR13, R27 ;  /* 0x8000000d0b1b7c23 */ /* 0x020fe2000801001b */
[----:B------:R-:W-:Y:S02]  /*123e0*/  FMNMX.FTZ R4, R144, R101, !PT ;  /* 0x0000006590047209 */ /* 0x000fe40007810000 */
[----:B------:R1:W4:Y:S01]  /*123f0*/  I2F R9, R6 ;  /* 0x0000000600097306 */ /* 0x0003220000201400 */
[----:B------:R-:W-:Y:S02]  /*12400*/  ISETP.GE.OR P1, PT, R2, R204, !P1 ;  /* 0x000000cc0200720c */ /* 0x000fe40004f26670 */
[----:B------:R-:W-:Y:S02]  /*12410*/  FMNMX.FTZ R4, R145, R4, !PT ;  /* 0x0000000491047209 */ /* 0x000fe40007810000 */
[----:B------:R-:W-:Y:S01]  /*12420*/  FSEL R210, R27, -INF , !P0 ;  /* 0xff8000001bd27808 */ /* 0x000fe20004000000 */
[----:B--2---:R-:W-:Y:S01]  /*12430*/  IMAD.IADD R5, R203, 0x1, -R3 ;  /* 0x00000001cb057824 */ /* 0x004fe200078e0a03 */
[----:B------:R-:W-:Y:S01]  /*12440*/  FMNMX.FTZ R3, R152, R4, !PT ;  /* 0x0000000498037209 */ /* 0x000fe20007810000 */
[----:B------:R2:W5:Y:S01]  /*12450*/  LDL.S16 R27, [R1+0x4] ;  /* 0x00000400011b7983 */ /* 0x0005620000100600 */
[----:B------:R-:W-:Y:S01]  /*12460*/  ISETP.GE.AND P0, PT, R0, R202, PT ;  /* 0x000000ca0000720c */ /* 0x000fe20003f06270 */
[----:B------:R-:W-:Y:S01]  /*12470*/  FFMA.FTZ R33, R8, -UR13, R33 ;  /* 0x8000000d08217c23 */ /* 0x000fe20008010021 */
[----:B------:R-:W-:Y:S02]  /*12480*/  FMNMX.FTZ R4, R153, R3, !PT ;  /* 0x0000000399047209 */ /* 0x000fe40007810000 */
[----:B------:R-:W-:Y:S02]  /*12490*/  FMNMX.FTZ R3, R146, R102, !PT ;  /* 0x0000006692037209 */ /* 0x000fe40007810000 */
[----:B------:R-:W-:Y:S02]  /*124a0*/  IABS R7, R5 ;  /* 0x0000000500077213 */ /* 0x000fe40000000000 */
[----:B------:R-:W-:Y:S02]  /*124b0*/  FMNMX.FTZ R5, R154, R4, !PT ;  /* 0x000000049a057209 */ /* 0x000fe40007810000 */
[----:B------:R-:W-:Y:S02]  /*124c0*/  FMNMX.FTZ R4, R136, R3, !PT ;  /* 0x0000000388047209 */ /* 0x000fe40007810000 */
[----:B------:R-:W-:Y:S01]  /*124d0*/  FMNMX.FTZ R5, R149, R5, !PT ;  /* 0x0000000595057209 */ /* 0x000fe20007810000 */
[----:B------:R-:W2:Y:S01]  /*124e0*/  I2F R7, R7 ;  /* 0x0000000700077306 */ /* 0x000ea20000201400 */
[----:B------:R-:W-:Y:S01]  /*124f0*/  FMNMX.FTZ R4, R142, R4, !PT ;  /* 0x000000048e047209 */ /* 0x000fe20007810000 */
[----:B-1----:R-:W-:Y:S01]  /*12500*/  IMAD.IADD R6, R203, 0x1, -R2 ;  /* 0x00000001cb067824 */ /* 0x002fe200078e0a02 */
[----:B------:R-:W-:Y:S01]  /*12510*/  FMNMX.FTZ R5, R155, R5, !PT ;  /* 0x000000059b057209 */ /* 0x000fe20007810000 */
[----:B----4-:R-:W-:Y:S01]  /*12520*/  FFMA.FTZ R30, R9, -UR13, R30 ;  /* 0x8000000d091e7c23 */ /* 0x010fe2000801001e */
[----:B------:R-:W-:Y:S02]  /*12530*/  FMNMX.FTZ R4, R148, R4, !PT ;  /* 0x0000000494047209 */ /* 0x000fe40007810000 */
[----:B------:R-:W-:Y:S02]  /*12540*/  IABS R3, R6 ;  /* 0x0000000600037213 */ /* 0x000fe40000000000 */
[----:B------:R-:W-:Y:S01]  /*12550*/  FMNMX.FTZ R100, R150, R5, !PT ;  /* 0x0000000596647209 */ /* 0x000fe20007810000 */
[----:B------:R-:W-:Y:S01]  /*12560*/  IMAD.IADD R5, R203, 0x1, -R0 ;  /* 0x00000001cb057824 */ /* 0x000fe200078e0a00 */
[----:B------:R1:W4:Y:S01]  /*12570*/  I2F R6, R3 ;  /* 0x0000000300067306 */ /* 0x0003220000201400 */
[----:B------:R-:W-:Y:S02]  /*12580*/  ISETP.GE.OR P0, PT, R0, R205, !P0 ;  /* 0x000000cd0000720c */ /* 0x000fe40004706670 */
[----:B------:R-:W-:Y:S02]  /*12590*/  FMNMX.FTZ R100, R140, R100, !PT ;  /* 0x000000648c647209 */ /* 0x000fe40007810000 */
[----:B------:R-:W-:Y:S02]  /*125a0*/  IABS R2, R5 ;  /* 0x0000000500027213 */ /* 0x000fe40000000000 */
[----:B------:R-:W-:Y:S02]  /*125b0*/  FMNMX.FTZ R100, R139, R100, !PT ;  /* 0x000000648b647209 */ /* 0x000fe40007810000 */
[----:B------:R-:W-:Y:S02]  /*125c0*/  FSEL R33, R33, -INF , !P0 ;  /* 0xff80000021217808 */ /* 0x000fe40004000000 */
[----:B------:R-:W-:Y:S01]  /*125d0*/  FMNMX.FTZ R100, R24, R100, !PT ;  /* 0x0000006418647209 */ /* 0x000fe20007810000 */
[----:B--2---:R-:W-:Y:S01]  /*125e0*/  FFMA.FTZ R31, R7, -UR13, R31 ;  /* 0x8000000d071f7c23 */ /* 0x004fe2000801001f */
[----:B------:R-:W-:Y:S02]  /*125f0*/  FSEL R218, R30, -INF , !P6 ;  /* 0xff8000001eda7808 */ /* 0x000fe40007000000 */
[----:B------:R-:W-:Y:S02]  /*12600*/  FMNMX.FTZ R100, R25, R100, !PT ;  /* 0x0000006419647209 */ /* 0x000fe40007810000 */
[----:B------:R-:W-:Y:S02]  /*12610*/  ISETP.GE.AND P0, PT, R0, R201, PT ;  /* 0x000000c90000720c */ /* 0x000fe40003f06270 */
[----:B------:R-:W-:Y:S02]  /*12620*/  FMNMX.FTZ R100, R28, R100, !PT ;  /* 0x000000641c647209 */ /* 0x000fe40007810000 */
[----:B------:R-:W-:Y:S02]  /*12630*/  FSEL R216, R31, -INF , !P5 ;  /* 0xff8000001fd87808 */ /* 0x000fe40006800000 */
[----:B-1----:R-:W-:Y:S01]  /*12640*/  FMNMX.FTZ R3, R138, R4, !PT ;  /* 0x000000048a037209 */ /* 0x002fe20007810000 */
[----:B----4-:R-:W-:Y:S01]  /*12650*/  FFMA.FTZ R34, R6, -UR13, R34 ;  /* 0x8000000d06227c23 */ /* 0x010fe20008010022 */
[----:B------:R1:W2:Y:S01]  /*12660*/  I2F R4, R2 ;  /* 0x0000000200047306 */ /* 0x0002a20000201400 */
[----:B------:R-:W-:Y:S01]  /*12670*/  FMNMX.FTZ R100, R29, R100, !PT ;  /* 0x000000641d647209 */ /* 0x000fe20007810000 */
[----:B------:R4:W3:Y:S01]  /*12680*/  LDL.S16 R31, [R1+0x3c] ;  /* 0x00003c00011f7983 */ /* 0x0008e20000100600 */
[----:B------:R-:W-:Y:S02]  /*12690*/  FMNMX.FTZ R3, R137, R3, !PT ;  /* 0x0000000389037209 */ /* 0x000fe40007810000 */
[----:B------:R-:W-:Y:S02]  /*126a0*/  FMNMX.FTZ R100, R32, R100, !PT ;  /* 0x0000006420647209 */ /* 0x000fe40007810000 */
[----:B------:R-:W-:Y:S02]  /*126b0*/  FMNMX.FTZ R3, R21, R3, !PT ;  /* 0x0000000315037209 */ /* 0x000fe40007810000 */
[----:B------:R-:W-:Y:S02]  /*126c0*/  FMNMX.FTZ R100, R33, R100, !PT ;  /* 0x0000006421647209 */ /* 0x000fe40007810000 */
[----:B------:R-:W-:Y:S02]  /*126d0*/  ISETP.GE.OR P0, PT, R0, R204, !P0 ;  /* 0x000000cc0000720c */ /* 0x000fe40004706670 */
[----:B------:R-:W-:Y:S02]  /*126e0*/  FSEL R211, R34, -INF , !P1 ;  /* 0xff80000022d37808 */ /* 0x000fe40004800000 */
[----:B------:R-:W-:Y:S01]  /*126f0*/  IADD3 R172, P5, R170, UR23, RZ ;  /* 0x00000017aaac7c10 */ /* 0x000fe2000ffbe0ff */
[----:B------:R4:W3:Y:S03]  /*12700*/  LDL.S16 R34, [R1+0x20] ;  /* 0x0000200001227983 */ /* 0x0008e60000100600 */
[----:B------:R-:W-:Y:S02]  /*12710*/  IADD3.X R173, R171, UR22, RZ, P5, !PT ;  /* 0x00000016abad7c10 */ /* 0x000fe4000affe4ff */
[----:B-1----:R-:W-:Y:S01]  /*12720*/  FMNMX.FTZ R2, R20, R3, !PT ;  /* 0x0000000314027209 */ /* 0x002fe20007810000 */
[----:B--2---:R-:W-:Y:S01]  /*12730*/  FFMA.FTZ R35, R4, -UR13, R35 ;  /* 0x8000000d04237c23 */ /* 0x004fe20008010023 */
[----:B------:R-:W1:Y:S01]  /*12740*/  SHFL.BFLY PT, R3, R100, 0x2, 0x1f ;  /* 0x0c401f0064037f89 */ /* 0x000e6200000e0000 */
[----:B------:R-:W-:Y:S01]  /*12750*/  LOP3.LUT R4, R243, UR25, RZ, 0x3c, !PT ;  /* 0x00000019f3047c12 */ /* 0x000fe2000f8e3cff */
[----:B------:R-:W-:Y:S01]  /*12760*/  UIADD3 UR25, UR20, -0x255992d5, URZ ;  /* 0xdaa66d2b14197890 */ /* 0x000fe2000fffe03f */
[----:B------:R-:W-:Y:S02]  /*12770*/  FMNMX.FTZ R2, R22, R2, !PT ;  /* 0x0000000216027209 */ /* 0x000fe40007810000 */
[----:B------:R-:W-:Y:S01]  /*12780*/  FSEL R167, R35, -INF , !P0 ;  /* 0xff80000023a77808 */ /* 0x000fe20004000000 */
[----:B------:R-:W-:Y:S01]  /*12790*/  IMAD.WIDE.U32 R14, R4, -0x326172a9, RZ ;  /* 0xcd9e8d57040e7825 */ /* 0x000fe200078e00ff */
[----:B------:R-:W-:Y:S04]  /*127a0*/  FMNMX.FTZ R2, R23, R2, !PT ;  /* 0x0000000217027209 */ /* 0x000fe80007810000 */
[----:B------:R-:W-:Y:S02]  /*127b0*/  FMNMX.FTZ R2, R212, R2, !PT ;  /* 0x00000002d4027209 */ /* 0x000fe40007810000 */
[----:B------:R-:W-:Y:S02]  /*127c0*/  LOP3.LUT R6, R15, UR5, R168, 0x96, !PT ;  /* 0x000000050f067c12 */ /* 0x000fe4000f8e96a8 */
[----:B------:R-:W-:Y:S04]  /*127d0*/  FMNMX.FTZ R2, R210, R2, !PT ;  /* 0x00000002d2027209 */ /* 0x000fe80007810000 */
[----:B------:R-:W-:Y:S04]  /*127e0*/  FMNMX.FTZ R0, R218, R2, !PT ;  /* 0x00000002da007209 */ /* 0x000fe80007810000 */
[----:B------:R-:W-:Y:S02]  /*127f0*/  FMNMX.FTZ R0, R216, R0, !PT ;  /* 0x00000000d8007209 */ /* 0x000fe40007810000 */
[----:B-1----:R-:W-:Y:S02]  /*12800*/  FMNMX.FTZ R100, R100, R3, !PT ;  /* 0x0000000364647209 */ /* 0x002fe40007810000 */
[----:B------:R-:W-:Y:S03]  /*12810*/  FMNMX.FTZ R0, R211, R0, !PT ;  /* 0x00000000d3007209 */ /* 0x000fe60007810000 */
[----:B------:R-:W1:Y:S01]  /*12820*/  SHFL.BFLY PT, R3, R100, 0x1, 0x1f ;  /* 0x0c201f0064037f89 */ /* 0x000e6200000e0000 */
[----:B------:R-:W-:Y:S07]  /*12830*/  FMNMX.FTZ R0, R167, R0, !PT ;  /* 0x00000000a7007209 */ /* 0x000fee0007810000 */
[----:B------:R-:W2:Y:S01]  /*12840*/  SHFL.BFLY PT, R2, R0, 0x2, 0x1f ;  /* 0x0c401f0000027f89 */ /* 0x000ea200000e0000 */
[----:B-1----:R-:W-:Y:S02]  /*12850*/  FMNMX.FTZ R100, R100, R3, !PT ;  /* 0x0000000364647209 */ /* 0x002fe40007810000 */
[----:B------:R-:W-:Y:S02]  /*12860*/  LOP3.LUT R3, R243, UR26, RZ, 0x3c, !PT ;  /* 0x0000001af3037c12 */ /* 0x000fe4000f8e3cff */
[C---:B------:R-:W-:Y:S01]  /*12870*/  FSETP.NEU.FTZ.AND P1, PT, R100.reuse, -INF , PT ;  /* 0xff8000006400780b */ /* 0x040fe20003f3d000 */
[----:B------:R-:W-:Y:S02]  /*12880*/  FMUL.FTZ R8, R100, c[0x0][0x23c] ;  /* 0x00008f0064087a20 */ /* 0x000fe40000410000 */
[----:B------:R-:W-:Y:S01]  /*12890*/  IMAD.WIDE.U32 R10, R3, -0x326172a9, RZ ;  /* 0xcd9e8d57030a7825 */ /* 0x000fe200078e00ff */
[----:B--2---:R-:W-:Y:S02]  /*128a0*/  FMNMX.FTZ R0, R0, R2, !PT ;  /* 0x0000000200007209 */ /* 0x004fe40007810000 */
[----:B------:R-:W-:Y:S02]  /*128b0*/  FSEL R8, R8, RZ, P1 ;  /* 0x000000ff08087208 */ /* 0x000fe40000800000 */
[----:B------:R-:W-:Y:S01]  /*128c0*/  LOP3.LUT R2, R241, UR4, R242, 0x96, !PT ;  /* 0x00000004f1027c12 */ /* 0x000fe2000f8e96f2 */
[----:B------:R-:W1:Y:S01]  /*128d0*/  SHFL.BFLY PT, R5, R0, 0x1, 0x1f ;  /* 0x0c201f0000057f89 */ /* 0x000e6200000e0000 */
[----:B------:R-:W-:Y:S01]  /*128e0*/  LOP3.LUT R4, R11, UR5, R168, 0x96, !PT ;  /* 0x000000050b047c12 */ /* 0x000fe2000f8e96a8 */
[----:B------:R-:W-:Y:S01]  /*128f0*/  UIADD3 UR4, UR21, 0x76cf5d0a, URZ ;  /* 0x76cf5d0a15047890 */ /* 0x000fe2000fffe03f */
[--C-:B------:R-:W-:Y:S01]  /*12900*/  FFMA.FTZ R236, R29, c[0x0][0x23c], -R8.reuse ;  /* 0x00008f001dec7a23 */ /* 0x100fe20000010808 */
[----:B------:R-:W-:Y:S01]  /*12910*/  UIADD3 UR5, UR20, 0x78dde6e4, URZ ;  /* 0x78dde6e414057890 */ /* 0x000fe2000fffe03f */
[----:B------:R-:W-:Y:S04]  /*12920*/  IMAD.WIDE.U32 R12, R2, -0x326172a9, RZ ;  /* 0xcd9e8d57020c7825 */ /* 0x000fe800078e00ff */
[----:B------:R-:W-:Y:S01]  /*12930*/  FFMA.FTZ R2, R144, c[0x0][0x23c], -R8 ;  /* 0x00008f0090027a23 */ /* 0x000fe20000010808 */
[C---:B------:R-:W-:Y:S01]  /*12940*/  LOP3.LUT R10, R13.reuse, UR24, R10, 0x96, !PT ;  /* 0x000000180d0a7c12 */ /* 0x040fe2000f8e960a */
[----:B------:R-:W-:Y:S01]  /*12950*/  FFMA.FTZ R215, R24, c[0x0][0x23c], -R8 ;  /* 0x00008f0018d77a23 */ /* 0x000fe20000010808 */
[----:B------:R-:W-:Y:S01]  /*12960*/  LOP3.LUT R14, R13, UR24, R14, 0x96, !PT ;  /* 0x000000180d0e7c12 */ /* 0x000fe2000f8e960e */
[----:B------:R2:W-:Y:S01]  /*12970*/  MUFU.EX2 R209, R2 ;  /* 0x0000000200d17308 */ /* 0x0005e20000000800 */
[----:B------:R-:W-:Y:S01]  /*12980*/  UIADD3 UR24, UR21, 0x32370b8f, URZ ;  /* 0x32370b8f15187890 */ /* 0x000fe2000fffe03f */
[----:B------:R-:W-:Y:S04]  /*12990*/  IMAD.WIDE.U32 R10, R10, -0x2daee0ad, RZ ;  /* 0xd2511f530a0a7825 */ /* 0x000fe800078e00ff */
[----:B------:R-:W-:Y:S04]  /*129a0*/  IMAD.WIDE.U32 R14, R14, -0x2daee0ad, RZ ;  /* 0xd2511f530e0e7825 */ /* 0x000fe800078e00ff */
[--C-:B------:R-:W-:Y:S01]  /*129b0*/  FFMA.FTZ R214, R25, c[0x0][0x23c], -R8.reuse ;  /* 0x00008f0019d67a23 */ /* 0x100fe20000010808 */
[----:B-1----:R-:W-:Y:S01]  /*129c0*/  FMNMX.FTZ R3, R0, R5, !PT ;  /* 0x0000000500037209 */ /* 0x002fe20007810000 */
[----:B------:R-:W-:Y:S01]  /*129d0*/  FFMA.FTZ R0, R145, c[0x0][0x23c], -R8 ;  /* 0x00008f0091007a23 */ /* 0x000fe20000010808 */
[----:B------:R-:W-:Y:S01]  /*129e0*/  MUFU.EX2 R215, R215 ;  /* 0x000000d700d77308 */ /* 0x000fe20000000800 */
[----:B------:R-:W-:Y:S01]  /*129f0*/  IMAD.WIDE.U32 R4, R4, -0x2daee0ad, RZ ;  /* 0xd2511f5304047825 */ /* 0x000fe200078e00ff */
[C---:B------:R-:W-:Y:S03]  /*12a00*/  FSETP.NEU.FTZ.AND P0, PT, R3.reuse, -INF , PT ;  /* 0xff8000000300780b */ /* 0x040fe60003f1d000 */
[----:B------:R-:W-:Y:S01]  /*12a10*/  FMUL.FTZ R143, R3, c[0x0][0x23c] ;  /* 0x00008f00038f7a20 */ /* 0x000fe20000410000 */
[----:B------:R-:W-:Y:S01]  /*12a20*/  LOP3.LUT R7, R5, UR4, R240, 0x96, !PT ;  /* 0x0000000405077c12 */ /* 0x000fe2000f8e96f0 */
[----:B------:R-:W-:Y:S01]  /*12a30*/  FFMA.FTZ R237, R32, c[0x0][0x23c], -R8 ;  /* 0x00008f0020ed7a23 */ /* 0x000fe20000010808 */
[----:B------:R-:W-:Y:S01]  /*12a40*/  LOP3.LUT R16, R11, UR24, R4, 0x96, !PT ;  /* 0x000000180b107c12 */ /* 0x000fe2000f8e9604 */
[----:B------:R-:W-:Y:S01]  /*12a50*/  IMAD.WIDE.U32 R4, R6, -0x2daee0ad, RZ ;  /* 0xd2511f5306047825 */ /* 0x000fe200078e00ff */
[----:B------:R1:W1:Y:S01]  /*12a60*/  MUFU.EX2 R217, R0 ;  /* 0x0000000000d97308 */ /* 0x0002620000000800 */
[----:B------:R-:W-:Y:S02]  /*12a70*/  FSEL R143, R143, RZ, P0 ;  /* 0x000000ff8f8f7208 */ /* 0x000fe40000000000 */
[----:B------:R-:W-:Y:S01]  /*12a80*/  IMAD.WIDE.U32 R6, R7, -0x326172a9, RZ ;  /* 0xcd9e8d5707067825 */ /* 0x000fe200078e00ff */
[----:B------:R-:W-:Y:S01]  /*12a90*/  LOP3.LUT R5, R5, UR4, R240, 0x96, !PT ;  /* 0x0000000405057c12 */ /* 0x000fe2000f8e96f0 */
[----:B------:R-:W-:Y:S01]  /*12aa0*/  UIADD3 UR4, UR21, -0x126145ec, URZ ;  /* 0xed9eba1415047890 */ /* 0x000fe2000fffe03f */
[----:B------:R-:W-:Y:S01]  /*12ab0*/  LOP3.LUT R18, R15, UR24, R4, 0x96, !PT ;  /* 0x000000180f127c12 */ /* 0x000fe2000f8e9604 */
[----:B------:R-:W-:Y:S01]  /*12ac0*/  IMAD.WIDE.U32 R16, R16, -0x326172a9, RZ ;  /* 0xcd9e8d5710107825 */ /* 0x000fe200078e00ff */
[----:B------:R-:W-:Y:S01]  /*12ad0*/  LOP3.LUT R7, R7, UR25, R12, 0x96, !PT ;  /* 0x0000001907077c12 */ /* 0x000fe2000f8e960c */
[----:B------:R-:W-:Y:S01]  /*12ae0*/  UMOV UR24, UR8 ;  /* 0x0000000800187c82 */ /* 0x000fe20008000000 */
[----:B------:R-:W-:Y:S01]  /*12af0*/  MUFU.EX2 R214, R214 ;  /* 0x000000d600d67308 */ /* 0x000fe20000000800 */
[----:B------:R-:W-:Y:S01]  /*12b00*/  IMAD.WIDE.U32 R4, R5, -0x326172a9, RZ ;  /* 0xcd9e8d5705047825 */ /* 0x000fe200078e00ff */
[----:B--2---:R-:W-:Y:S03]  /*12b10*/  LOP3.LUT R2, R17, UR5, R6, 0x96, !PT ;  /* 0x0000000511027c12 */ /* 0x004fe6000f8e9606 */
[----:B------:R-:W-:Y:S01]  /*12b20*/  IMAD.WIDE.U32 R6, R7, -0x2daee0ad, RZ ;  /* 0xd2511f5307067825 */ /* 0x000fe200078e00ff */
[----:B------:R-:W-:Y:S03]  /*12b30*/  LOP3.LUT R5, R5, UR25, R12, 0x96, !PT ;  /* 0x0000001905057c12 */ /* 0x000fe6000f8e960c */
[----:B------:R-:W-:Y:S01]  /*12b40*/  IMAD.WIDE.U32 R18, R18, -0x326172a9, RZ ;  /* 0xcd9e8d5712127825 */ /* 0x000fe200078e00ff */
[----:B------:R-:W-:Y:S03]  /*12b50*/  LOP3.LUT R12, R7, UR4, R10, 0x96, !PT ;  /* 0x00000004070c7c12 */ /* 0x000fe6000f8e960a */
[----:B------:R-:W-:Y:S02]  /*12b60*/  FFMA.FTZ R7, R154, c[0x0][0x23c], -R8 ;  /* 0x00008f009a077a23 */ /* 0x000fe40000010808 */
[--C-:B-1----:R-:W-:Y:S02]  /*12b70*/  FFMA.FTZ R0, R146, c[0x0][0x23c], -R143.reuse ;  /* 0x00008f0092007a23 */ /* 0x102fe4000001088f */
[----:B------:R1:W-:Y:S01]  /*12b80*/  MUFU.EX2 R224, R7 ;  /* 0x0000000700e07308 */ /* 0x0003e20000000800 */
[----:B------:R-:W-:Y:S01]  /*12b90*/  IMAD.WIDE.U32 R146, R2, -0x2daee0ad, RZ ;  /* 0xd2511f5302927825 */ /* 0x000fe200078e00ff */
[----:B------:R-:W-:Y:S01]  /*12ba0*/  LOP3.LUT R2, R19, UR5, R4, 0x96, !PT ;  /* 0x0000000513027c12 */ /* 0x000fe2000f8e9604 */
[----:B------:R-:W-:Y:S02]  /*12bb0*/  UIADD3 UR5, UR21, 0x646e171e, URZ ;  /* 0x646e171e15057890 */ /* 0x000fe4000fffe03f */
[----:B------:R-:W-:Y:S01]  /*12bc0*/  IMAD.WIDE.U32 R4, R5, -0x2daee0ad, RZ ;  /* 0xd2511f5305047825 */ /* 0x000fe200078e00ff */
[----:B------:R-:W-:Y:S02]  /*12bd0*/  LOP3.LUT R10, R147, UR15, R6, 0x96, !PT ;  /* 0x0000000f930a7c12 */ /* 0x000fe4000f8e9606 */
[----:B------:R-:W-:Y:S01]  /*12be0*/  F2FP.PACK_AB R147, R217, R209 ;  /* 0x000000d1d993723e */ /* 0x000fe200000000ff */
[--C-:B------:R-:W-:Y:S01]  /*12bf0*/  FFMA.FTZ R6, R142, c[0x0][0x23c], -R143.reuse ;  /* 0x00008f008e067a23 */ /* 0x100fe2000001088f */
[----:B------:R2:W-:Y:S01]  /*12c00*/  MUFU.EX2 R208, R0 ;  /* 0x0000000000d07308 */ /* 0x0005e20000000800 */
[----:B------:R-:W-:Y:S01]  /*12c10*/  IMAD.WIDE.U32 R206, R2, -0x2daee0ad, RZ ;  /* 0xd2511f5302ce7825 */ /* 0x000fe200078e00ff */
[----:B------:R-:W-:Y:S01]  /*12c20*/  LOP3.LUT R14, R5, UR4, R14, 0x96, !PT ;  /* 0x00000004050e7c12 */ /* 0x000fe2000f8e960e */
[----:B------:R-:W-:Y:S02]  /*12c30*/  UIADD3 UR4, UR20, -0x4ab325aa, URZ ;  /* 0xb54cda5614047890 */ /* 0x000fe4000fffe03f */
[----:B------:R-:W-:Y:S01]  /*12c40*/  FFMA.FTZ R2, R153, c[0x0][0x23c], -R8 ;  /* 0x00008f0099027a23 */ /* 0x000fe20000010808 */
[----:B------:R-:W-:Y:S01]  /*12c50*/  LOP3.LUT R168, R207, UR15, R4, 0x96, !PT ;  /* 0x0000000fcfa87c12 */ /* 0x000fe2000f8e9604 */
[----:B------:R-:W-:Y:S03]  /*12c60*/  IMAD.WIDE.U32 R10, R10, -0x326172a9, RZ ;  /* 0xcd9e8d570a0a7825 */ /* 0x000fe600078e00ff */
[----:B------:R4:W-:Y:S01]  /*12c70*/  MUFU.EX2 R221, R6 ;  /* 0x0000000600dd7308 */ /* 0x0009e20000000800 */
[----:B------:R-:W-:Y:S04]  /*12c80*/  IMAD.WIDE.U32 R12, R12, -0x326172a9, RZ ;  /* 0xcd9e8d570c0c7825 */ /* 0x000fe800078e00ff */
[----:B-1----:R-:W-:Y:S01]  /*12c90*/  FFMA.FTZ R7, R149, c[0x0][0x23c], -R8 ;  /* 0x00008f0095077a23 */ /* 0x002fe20000010808 */
[----:B------:R-:W-:Y:S01]  /*12ca0*/  LOP3.LUT R5, R11, UR4, R12, 0x96, !PT ;  /* 0x000000040b057c12 */ /* 0x000fe2000f8e960c */
[----:B------:R-:W-:Y:S01]  /*12cb0*/  IMAD.WIDE.U32 R174, R14, -0x326172a9, RZ ;  /* 0xcd9e8d570eae7825 */ /* 0x000fe200078e00ff */
[----:B------:R-:W-:Y:S02]  /*12cc0*/  LOP3.LUT R144, R13, UR16, R16, 0x96, !PT ;  /* 0x000000100d907c12 */ /* 0x000fe4000f8e9610 */
[----:B------:R1:W-:Y:S01]  /*12cd0*/  MUFU.EX2 R223, R2 ;  /* 0x0000000200df7308 */ /* 0x0003e20000000800 */
[----:B------:R-:W-:Y:S01]  /*12ce0*/  LOP3.LUT R4, R5, 0xff, RZ, 0xc0, !PT ;  /* 0x000000ff05047812 */ /* 0x000fe200078ec0ff */
[----:B------:R-:W-:Y:S01]  /*12cf0*/  FFMA.FTZ R14, R155, c[0x0][0x23c], -R8 ;  /* 0x00008f009b0e7a23 */ /* 0x000fe20000010808 */
[----:B------:R-:W-:Y:S01]  /*12d00*/  LOP3.LUT R239, R175, UR16, R18, 0x96, !PT ;  /* 0x00000010afef7c12 */ /* 0x000fe2000f8e9612 */
[--C-:B--2---:R-:W-:Y:S01]  /*12d10*/  FFMA.FTZ R0, R136, c[0x0][0x23c], -R143.reuse ;  /* 0x00008f0088007a23 */ /* 0x104fe2000001088f */
[----:B------:R-:W-:Y:S01]  /*12d20*/  ISETP.GE.U32.AND P5, PT, R213, R4, PT ;  /* 0x00000004d500720c */ /* 0x000fe20003fa6070 */
[----:B------:R-:W-:Y:S04]  /*12d30*/  IMAD.WIDE.U32 R144, R144, -0x2daee0ad, RZ ;  /* 0xd2511f5390907825 */ /* 0x000fe800078e00ff */
[----:B------:R2:W2:Y:S01]  /*12d40*/  MUFU.EX2 R220, R0 ;  /* 0x0000000000dc7308 */ /* 0x0004a20000000800 */
[----:B------:R-:W-:Y:S01]  /*12d50*/  LOP3.LUT R9, R145, UR5, R146, 0x96, !PT ;  /* 0x0000000591097c12 */ /* 0x000fe2000f8e9692 */
[----:B------:R-:W-:Y:S02]  /*12d60*/  FFMA.FTZ R15, R140, c[0x0][0x23c], -R8 ;  /* 0x00008f008c0f7a23 */ /* 0x000fe40000010808 */
[----:B----4-:R-:W-:Y:S01]  /*12d70*/  FFMA.FTZ R6, R148, c[0x0][0x23c], -R143 ;  /* 0x00008f0094067a23 */ /* 0x010fe2000001088f */
[----:B------:R-:W-:Y:S01]  /*12d80*/  PRMT R148, R147, 0x7632, R148 ;  /* 0x0000763293947816 */ /* 0x000fe20000000094 */
[----:B------:R-:W-:Y:S01]  /*12d90*/  IMAD.WIDE.U32 R168, R168, -0x326172a9, RZ ;  /* 0xcd9e8d57a8a87825 */ /* 0x000fe200078e00ff */
[----:B------:R-:W-:Y:S01]  /*12da0*/  LOP3.LUT R13, R9, 0xff, RZ, 0xc0, !PT ;  /* 0x000000ff090d7812 */ /* 0x000fe200078ec0ff */
[----:B------:R-:W-:Y:S02]  /*12db0*/  @!P5 HADD2 R244, -R147.H0_H0, -RZ.H0_H0 ;  /* 0xa00000ff93f4d230 */ /* 0x000fe40000000900 */
[----:B------:R4:W4:Y:S01]  /*12dc0*/  MUFU.EX2 R235, R7 ;  /* 0x0000000700eb7308 */ /* 0x0009220000000800 */
[--C-:B------:R-:W-:Y:S02]  /*12dd0*/  FFMA.FTZ R175, R28, c[0x0][0x23c], -R8.reuse ;  /* 0x00008f001caf7a23 */ /* 0x100fe40000010808 */
[--C-:B------:R-:W-:Y:S01]  /*12de0*/  FFMA.FTZ R238, R33, c[0x0][0x23c], -R8.reuse ;  /* 0x00008f0021ee7a23 */ /* 0x100fe20000010808 */
[----:B-1----:R-:W-:Y:S01]  /*12df0*/  SHF.R.U32.HI R2, RZ, 0x10, R5 ;  /* 0x00000010ff027819 */ /* 0x002fe20000011605 */
[--C-:B------:R-:W-:Y:S02]  /*12e00*/  FFMA.FTZ R207, R216, c[0x0][0x23c], -R143.reuse ;  /* 0x00008f00d8cf7a23 */ /* 0x100fe4000001088f */
[----:B------:R-:W-:Y:S01]  /*12e10*/  FFMA.FTZ R167, R167, c[0x0][0x23c], -R143 ;  /* 0x00008f00a7a77a23 */ /* 0x000fe2000001088f */
[----:B------:R-:W-:Y:S02]  /*12e20*/  LOP3.LUT R4, R2, 0xff, RZ, 0xc0, !PT ;  /* 0x000000ff02047812 */ /* 0x000fe400078ec0ff */
[----:B------:R1:W1:Y:S01]  /*12e30*/  MUFU.EX2 R222, R6 ;  /* 0x0000000600de7308 */ /* 0x0002620000000800 */
[----:B------:R-:W-:Y:S02]  /*12e40*/  FSEL R2, R100, RZ, P1 ;  /* 0x000000ff64027208 */ /* 0x000fe40000800000 */
[----:B------:R-:W-:Y:S01]  /*12e50*/  ISETP.GE.U32.AND P1, PT, R213, R4, PT ;  /* 0x00000004d500720c */ /* 0x000fe20003f26070 */
[----:B--2---:R-:W-:Y:S01]  /*12e60*/  FFMA.FTZ R0, R152, c[0x0][0x23c], -R8 ;  /* 0x00008f0098007a23 */ /* 0x004fe20000010808 */
[----:B------:R-:W-:Y:S01]  /*12e70*/  F2FP.PACK_AB R154, R220, R208 ;  /* 0x000000d0dc9a723e */ /* 0x000fe200000000ff */
[----:B------:R-:W-:Y:S03]  /*12e80*/  FADD.FTZ R2, -R2, R101 ;  /* 0x0000006502027221 */ /* 0x000fe60000010100 */
[----:B------:R-:W-:Y:S01]  /*12e90*/  PRMT R153, R154, 0x7632, R153 ;  /* 0x000076329a997816 */ /* 0x000fe20000000099 */
[----:B------:R2:W2:Y:S01]  /*12ea0*/  MUFU.EX2 R219, R0 ;  /* 0x0000000000db7308 */ /* 0x0004a20000000800 */
[----:B------:R-:W-:Y:S02]  /*12eb0*/  FMUL.FTZ R2, R2, c[0x0][0x23c] ;  /* 0x00008f0002027a20 */ /* 0x000fe40000410000 */
[----:B----4-:R-:W-:Y:S01]  /*12ec0*/  FFMA.FTZ R7, R138, c[0x0][0x23c], -R143 ;  /* 0x00008f008a077a23 */ /* 0x010fe2000001088f */
[----:B------:R-:W-:Y:S02]  /*12ed0*/  F2FP.PACK_AB R162, R235, R224 ;  /* 0x000000e0eba2723e */ /* 0x000fe400000000ff */
[----:B------:R-:W-:Y:S02]  /*12ee0*/  @!P1 HADD2 R245, -R154.H0_H0, -RZ.H0_H0 ;  /* 0xa00000ff9af59230 */ /* 0x000fe40000000900 */
[C---:B------:R-:W-:Y:S02]  /*12ef0*/  PRMT R161, R162.reuse, 0x7632, R161 ;  /* 0x00007632a2a17816 */ /* 0x040fe400000000a1 */
[----:B------:R4:W-:Y:S02]  /*12f00*/  MUFU.EX2 R234, R7 ;  /* 0x0000000700ea7308 */ /* 0x0009e40000000800 */
[----:B------:R-:W-:Y:S02]  /*12f10*/  PRMT R103, R162, 0x5410, R161 ;  /* 0x00005410a2677816 */ /* 0x000fe400000000a1 */
[----:B-1----:R-:W-:Y:S02]  /*12f20*/  SHF.R.U32.HI R6, RZ, 0x18, R10 ;  /* 0x00000018ff067819 */ /* 0x002fe4000001160a */
[----:B------:R-:W-:Y:S04]  /*12f30*/  F2FP.PACK_AB R166, R222, R221 ;  /* 0x000000dddea6723e */ /* 0x000fe800000000ff */
[----:B------:R1:W-:Y:S01]  /*12f40*/  MUFU.EX2 R233, R14 ;  /* 0x0000000e00e97308 */ /* 0x0003e20000000800 */
[----:B------:R-:W-:Y:S02]  /*12f50*/  PRMT R165, R166, 0x7632, R165 ;  /* 0x00007632a6a57816 */ /* 0x000fe400000000a5 */
[----:B--2---:R-:W-:Y:S02]  /*12f60*/  LOP3.LUT R0, R10, 0xff, RZ, 0xc0, !PT ;  /* 0x000000ff0a007812 */ /* 0x004fe400078ec0ff */
[----:B------:R-:W-:Y:S02]  /*12f70*/  F2FP.PACK_AB R152, R223, R219 ;  /* 0x000000dbdf98723e */ /* 0x000fe400000000ff */
[----:B------:R-:W-:Y:S02]  /*12f80*/  ISETP.GE.U32.AND P6, PT, R213, R0, PT ;  /* 0x00000000d500720c */ /* 0x000fe40003fc6070 */
[----:B------:R-:W-:Y:S01]  /*12f90*/  LOP3.LUT R0, R5, 0xffff, RZ, 0xc0, !PT ;  /* 0x0000ffff05007812 */ /* 0x000fe200078ec0ff */
[----:B------:R-:W-:Y:S01]  /*12fa0*/  MUFU.EX2 R228, R15 ;  /* 0x0000000f00e47308 */ /* 0x000fe20000000800 */
[----:B------:R-:W-:Y:S02]  /*12fb0*/  PRMT R151, R152, 0x7632, R151 ;  /* 0x0000763298977816 */ /* 0x000fe40000000097 */
[----:B------:R-:W-:Y:S01]  /*12fc0*/  SHF.R.U32.HI R0, RZ, 0x8, R0 ;  /* 0x00000008ff007819 */ /* 0x000fe20000011600 */
[----:B----4-:R-:W-:Y:S03]  /*12fd0*/  FFMA.FTZ R7, R137, c[0x0][0x23c], -R143 ;  /* 0x00008f0089077a23 */ /* 0x010fe6000001088f */
[----:B------:R-:W-:Y:S02]  /*12fe0*/  LOP3.LUT R4, R0, 0xffff, RZ, 0xc0, !PT ;  /* 0x0000ffff00047812 */ /* 0x000fe400078ec0ff */
[----:B------:R-:W-:Y:S01]  /*12ff0*/  FSEL R0, R3, RZ, P0 ;  /* 0x000000ff03007208 */ /* 0x000fe20000000000 */
[----:B------:R2:W-:Y:S01]  /*13000*/  MUFU.EX2 R232, R7 ;  /* 0x0000000700e87308 */ /* 0x0005e20000000800 */
[----:B------:R-:W-:Y:S01]  /*13010*/  ISETP.GE.U32.AND P0, PT, R213, R4, PT ;  /* 0x00000004d500720c */ /* 0x000fe20003f06070 */
[----:B------:R-:W-:Y:S01]  /*13020*/  @!P6 HADD2 R247, -R152.H0_H0, -RZ.H0_H0 ;  /* 0xa00000ff98f7e230 */ /* 0x000fe20000000900 */
[----:B------:R-:W-:Y:S01]  /*13030*/  PRMT R4, R147, 0x5410, R148 ;  /* 0x0000541093047816 */ /* 0x000fe20000000094 */
[----:B-1----:R-:W-:Y:S01]  /*13040*/  FFMA.FTZ R14, R150, c[0x0][0x23c], -R8 ;  /* 0x00008f00960e7a23 */ /* 0x002fe20000010808 */
[----:B------:R-:W-:Y:S01]  /*13050*/  @!P5 PRMT R147, R244, 0x5410, RZ ;  /* 0x00005410f493d816 */ /* 0x000fe200000000ff */
[----:B------:R-:W-:Y:S01]  /*13060*/  FADD.FTZ R0, -R0, R102 ;  /* 0x0000006600007221 */ /* 0x000fe20000010100 */
[C---:B------:R-:W-:Y:S02]  /*13070*/  ISETP.GE.U32.AND P5, PT, R213.reuse, R6, PT ;  /* 0x00000006d500720c */ /* 0x040fe40003fa6070 */
[----:B------:R-:W-:Y:S01]  /*13080*/  SHF.R.U32.HI R6, RZ, 0x18, R5 ;  /* 0x00000018ff067819 */ /* 0x000fe20000011605 */
[----:B------:R1:W-:Y:S01]  /*13090*/  MUFU.EX2 R231, R14 ;  /* 0x0000000e00e77308 */ /* 0x0003e20000000800 */
[----:B------:R-:W-:Y:S01]  /*130a0*/  SHF.R.U32.HI R5, RZ, 0x10, R10 ;  /* 0x00000010ff057819 */ /* 0x000fe2000001160a */
[----:B------:R-:W-:Y:S01]  /*130b0*/  FMUL.FTZ R0, R0, c[0x0][0x23c] ;  /* 0x00008f0000007a20 */ /* 0x000fe20000410000 */
[----:B------:R-:W-:Y:S01]  /*130c0*/  STG.E.U16 [R170.64], R147 ;  /* 0x00000093aa007986 */ /* 0x000fe2000c101512 */
[----:B------:R-:W-:Y:S05]  /*130d0*/  @!P0 HADD2 R246, -R148.H0_H0, -RZ.H0_H0 ;  /* 0xa00000ff94f68230 */ /* 0x000fea0000000900 */
[----:B------:R-:W-:Y:S01]  /*130e0*/  @!P0 PRMT R148, R246, 0x5410, RZ ;  /* 0x00005410f6948816 */ /* 0x000fe200000000ff */
[----:B------:R-:W-:Y:S01]  /*130f0*/  @!P5 HADD2 R252, -R165.H0_H0, -RZ.H0_H0 ;  /* 0xa00000ffa5fcd230 */ /* 0x000fe20000000900 */
[----:B------:R-:W-:Y:S01]  /*13100*/  ISETP.GE.U32.AND P0, PT, R213, R6, PT ;  /* 0x00000006d500720c */ /* 0x000fe20003f06070 */
[----:B------:R-:W4:Y:S01]  /*13110*/  MUFU.EX2 R2, R2 ;  /* 0x0000000200027308 */ /* 0x000f220000000800 */
[----:B------:R-:W-:Y:S01]  /*13120*/  LOP3.LUT R6, R5, 0xff, RZ, 0xc0, !PT ;  /* 0x000000ff05067812 */ /* 0x000fe200078ec0ff */
[----:B------:R-:W-:Y:S01]  /*13130*/  STG.E.U16 [R170.64+0x2], R148 ;  /* 0x00000294aa007986 */ /* 0x000fe2000c101512 */
[----:B------:R-:W-:Y:S02]  /*13140*/  PRMT R5, R154, 0x5410, R153 ;  /* 0x000054109a057816 */ /* 0x000fe40000000099 */
[----:B------:R-:W-:Y:S02]  /*13150*/  @!P1 PRMT R154, R245, 0x5410, RZ ;  /* 0x00005410f59a9816 */ /* 0x000fe400000000ff */
[----:B------:R-:W-:Y:S02]  /*13160*/  ISETP.GE.U32.AND P1, PT, R213, R6, PT ;  /* 0x00000006d500720c */ /* 0x000fe40003f26070 */
[----:B------:R-:W-:Y:S01]  /*13170*/  LOP3.LUT R6, R10, 0xffff, RZ, 0xc0, !PT ;  /* 0x0000ffff0a067812 */ /* 0x000fe200078ec0ff */
[----:B------:R-:W3:Y:S01]  /*13180*/  MUFU.EX2 R0, R0 ;  /* 0x0000000000007308 */ /* 0x000ee20000000800 */
[----:B--2---:R-:W-:Y:S01]  /*13190*/  LOP3.LUT R7, R9, 0xffff, RZ, 0xc0, !PT ;  /* 0x0000ffff09077812 */ /* 0x004fe200078ec0ff */
[----:B------:R-:W-:Y:S01]  /*131a0*/  @!P0 HADD2 R248, -R153.H0_H0, -RZ.H0_H0 ;  /* 0xa00000ff99f88230 */ /* 0x000fe20000000900 */
[----:B------:R-:W-:Y:S01]  /*131b0*/  SHF.R.U32.HI R6, RZ, 0x8, R6 ;  /* 0x00000008ff067819 */ /* 0x000fe20000011606 */
[----:B-1----:R-:W-:Y:S01]  /*131c0*/  FFMA.FTZ R14, R21, c[0x0][0x23c], -R143 ;  /* 0x00008f00150e7a23 */ /* 0x002fe2000001088f */
[----:B------:R-:W-:Y:S01]  /*131d0*/  SHF.R.U32.HI R7, RZ, 0x8, R7 ;  /* 0x00000008ff077819 */ /* 0x000fe20000011607 */
[----:B------:R-:W-:Y:S01]  /*131e0*/  STG.E.U16 [R172.64], R154 ;  /* 0x0000009aac007986 */ /* 0x000fe2000c101512 */
[----:B------:R-:W-:Y:S02]  /*131f0*/  LOP3.LUT R6, R6, 0xffff, RZ, 0xc0, !PT ;  /* 0x0000ffff06067812 */ /* 0x000fe400078ec0ff */
[----:B------:R-:W-:Y:S01]  /*13200*/  @!P0 PRMT R153, R248, 0x5410, RZ ;  /* 0x00005410f8998816 */ /* 0x000fe200000000ff */
[----:B------:R-:W-:Y:S01]  /*13210*/  @!P1 HADD2 R249, -R166.H0_H0, -RZ.H0_H0 ;  /* 0xa00000ffa6f99230 */ /* 0x000fe20000000900 */
[----:B------:R-:W-:Y:S01]  /*13220*/  ISETP.GE.U32.AND P0, PT, R213, R6, PT ;  /* 0x00000006d500720c */ /* 0x000fe20003f06070 */
[----:B------:R1:W-:Y:S01]  /*13230*/  MUFU.EX2 R230, R14 ;  /* 0x0000000e00e67308 */ /* 0x0003e20000000800 */
[----:B------:R-:W-:Y:S01]  /*13240*/  PRMT R6, R152, 0x5410, R151 ;  /* 0x0000541098067816 */ /* 0x000fe20000000097 */
[C---:B----4-:R-:W-:Y:S01]  /*13250*/  FMUL.FTZ R24, R2.reuse, R124 ;  /* 0x0000007c02187220 */ /* 0x050fe20000410000 */
[----:B------:R-:W-:Y:S01]  /*13260*/  @!P6 PRMT R152, R247, 0x5410, RZ ;  /* 0x00005410f798e816 */ /* 0x000fe200000000ff */
[C---:B------:R-:W-:Y:S01]  /*13270*/  FMUL.FTZ R25, R2.reuse, R125 ;  /* 0x0000007d02197220 */ /* 0x040fe20000410000 */
[----:B------:R-:W-:Y:S01]  /*13280*/  ISETP.GE.U32.AND P6, PT, R213, R13, PT ;  /* 0x0000000dd500720c */ /* 0x000fe20003fc6070 */
[C---:B------:R-:W-:Y:S01]  /*13290*/  FMUL.FTZ R32, R2.reuse, R132 ;  /* 0x0000008402207220 */ /* 0x040fe20000410000 */
[--C-:B------:R-:W-:Y:S01]  /*132a0*/  SHF.R.U32.HI R13, RZ, 0x10, R9.reuse ;  /* 0x00000010ff0d7819 */ /* 0x100fe20000011609 */
[----:B------:R-:W-:Y:S01]  /*132b0*/  FMUL.FTZ R33, R2, R133 ;  /* 0x0000008502217220 */ /* 0x000fe20000410000 */
[----:B------:R-:W-:Y:S01]  /*132c0*/  F2FP.PACK_AB R164, R232, R234 ;  /* 0x000000eae8a4723e */ /* 0x000fe200000000ff */
[----:B------:R-:W-:Y:S01]  /*132d0*/  FMUL.FTZ R36, R2, R36 ;  /* 0x0000002402247220 */ /* 0x000fe20000410000 */
[----:B------:R-:W-:Y:S01]  /*132e0*/  LOP3.LUT R13, R13, 0xff, RZ, 0xc0, !PT ;  /* 0x000000ff0d0d7812 */ /* 0x000fe200078ec0ff */
[----:B------:R-:W-:Y:S01]  /*132f0*/  @!P0 HADD2 R250, -R151.H0_H0, -RZ.H0_H0 ;  /* 0xa00000ff97fa8230 */ /* 0x000fe20000000900 */
[----:B------:R-:W-:Y:S01]  /*13300*/  SHF.R.U32.HI R9, RZ, 0x18, R9 ;  /* 0x00000018ff097819 */ /* 0x000fe20000011609 */
[----:B---3--:R-:W-:Y:S01]  /*13310*/  FMUL.FTZ R35, R0, R135 ;  /* 0x0000008700237220 */ /* 0x008fe20000410000 */
[----:B------:R-:W-:Y:S01]  /*13320*/  PRMT R163, R164, 0x7632, R163 ;  /* 0x00007632a4a37816 */ /* 0x000fe200000000a3 */
[----:B------:R-:W-:Y:S01]  /*13330*/  FMUL.FTZ R37, R2, R37 ;  /* 0x0000002502257220 */ /* 0x000fe20000410000 */
[----:B------:R-:W-:Y:S01]  /*13340*/  @!P0 PRMT R151, R250, 0x5410, RZ ;  /* 0x00005410fa978816 */ /* 0x000fe200000000ff */
[----:B------:R-:W-:Y:S01]  /*13350*/  @!P6 HADD2 R251, -R162.H0_H0, -RZ.H0_H0 ;  /* 0xa00000ffa2fbe230 */ /* 0x000fe20000000900 */
[----:B------:R-:W-:Y:S01]  /*13360*/  ISETP.GE.U32.AND P0, PT, R213, R13, PT ;  /* 0x0000000dd500720c */ /* 0x000fe20003f06070 */
[C---:B------:R-:W-:Y:S01]  /*13370*/  FMUL.FTZ R38, R0.reuse, R38 ;  /* 0x0000002600267220 */ /* 0x040fe20000410000 */
[----:B------:R-:W-:Y:S01]  /*13380*/  LOP3.LUT R13, R7, 0xffff, RZ, 0xc0, !PT ;  /* 0x0000ffff070d7812 */ /* 0x000fe200078ec0ff */
[----:B------:R-:W-:Y:S01]  /*13390*/  FMUL.FTZ R39, R0, R39 ;  /* 0x0000002700277220 */ /* 0x000fe20000410000 */
[----:B------:R-:W-:Y:S01]  /*133a0*/  PRMT R7, R166, 0x5410, R165 ;  /* 0x00005410a6077816 */ /* 0x000fe200000000a5 */
[C---:B------:R-:W-:Y:S01]  /*133b0*/  FMUL.FTZ R40, R2.reuse, R40 ;  /* 0x0000002802287220 */ /* 0x040fe20000410000 */
[----:B------:R-:W-:Y:S01]  /*133c0*/  @!P1 PRMT R166, R249, 0x5410, RZ ;  /* 0x00005410f9a69816 */ /* 0x000fe200000000ff */
[----:B------:R-:W-:Y:S01]  /*133d0*/  FMUL.FTZ R41, R2, R41 ;  /* 0x0000002902297220 */ /* 0x000fe20000410000 */
[C---:B------:R-:W-:Y:S01]  /*133e0*/  ISETP.GE.U32.AND P1, PT, R213.reuse, R13, PT ;  /* 0x0000000dd500720c */ /* 0x040fe20003f26070 */
[----:B------:R-:W-:Y:S01]  /*133f0*/  FMUL.FTZ R42, R0, R42 ;  /* 0x0000002a002a7220 */ /* 0x000fe20000410000 */
[----:B------:R-:W-:Y:S01]  /*13400*/  LOP3.LUT R13, R144, 0xff, RZ, 0xc0, !PT ;  /* 0x000000ff900d7812 */ /* 0x000fe200078ec0ff */
[----:B------:R-:W-:Y:S01]  /*13410*/  FMUL.FTZ R43, R0, R43 ;  /* 0x0000002b002b7220 */ /* 0x000fe20000410000 */
[----:B------:R-:W-:Y:S01]  /*13420*/  @!P5 PRMT R165, R252, 0x5410, RZ ;  /* 0x00005410fca5d816 */ /* 0x000fe200000000ff */
[----:B------:R-:W-:Y:S01]  /*13430*/  @!P0 HADD2 R26, -R164.H0_H0, -RZ.H0_H0 ;  /* 0xa00000ffa41a8230 */ /* 0x000fe20000000900 */
[----:B------:R-:W-:Y:S01]  /*13440*/  ISETP.GE.U32.AND P5, PT, R213, R13, PT ;  /* 0x0000000dd500720c */ /* 0x000fe20003fa6070 */
[----:B------:R-:W-:Y:S01]  /*13450*/  FFMA.FTZ R13, R20, c[0x0][0x23c], -R143 ;  /* 0x00008f00140d7a23 */ /* 0x000fe2000001088f */
[----:B------:R-:W-:Y:S01]  /*13460*/  @!P6 PRMT R162, R251, 0x5410, RZ ;  /* 0x00005410fba2e816 */ /* 0x000fe200000000ff */
[----:B------:R-:W-:Y:S01]  /*13470*/  FMUL.FTZ R44, R2, R44 ;  /* 0x0000002c022c7220 */ /* 0x000fe20000410000 */
[----:B------:R-:W-:Y:S01]  /*13480*/  PRMT R20, R26, 0x7610, R20 ;  /* 0x000076101a147816 */ /* 0x000fe20000000014 */
[----:B------:R2:W3:Y:S01]  /*13490*/  MUFU.EX2 R229, R13 ;  /* 0x0000000d00e57308 */ /* 0x0004e20000000800 */
[----:B------:R-:W-:Y:S01]  /*134a0*/  ISETP.GE.U32.AND P6, PT, R213, R9, PT ;  /* 0x00000009d500720c */ /* 0x000fe20003fc6070 */
[----:B-----5:R-:W-:Y:S01]  /*134b0*/  @!P1 HADD2 R27, -R161.H0_H0, -RZ.H0_H0 ;  /* 0xa00000ffa11b9230 */ /* 0x020fe20000000900 */
[----:B------:R-:W-:Y:S01]  /*134c0*/  SHF.R.U32.HI R9, RZ, 0x18, R144 ;  /* 0x00000018ff097819 */ /* 0x000fe20000011690 */
[----:B------:R-:W-:Y:S01]  /*134d0*/  FMUL.FTZ R45, R2, R45 ;  /* 0x0000002d022d7220 */ /* 0x000fe20000410000 */
[----:B------:R-:W-:Y:S01]  /*134e0*/  PRMT R140, R164, 0x5410, R163 ;  /* 0x00005410a48c7816 */ /* 0x000fe200000000a3 */
[C---:B------:R-:W-:Y:S01]  /*134f0*/  FMUL.FTZ R46, R0.reuse, R46 ;  /* 0x0000002e002e7220 */ /* 0x040fe20000410000 */
[----:B------:R4:W-:Y:S01]  /*13500*/  @!P1 STL.S16 [R1+0x4], R27 ;  /* 0x0000041b01009387 */ /* 0x0009e20000100600 */
[----:B-1----:R-:W-:Y:S01]  /*13510*/  PRMT R14, R27, 0x7610, R14 ;  /* 0x000076101b0e7816 */ /* 0x002fe2000000000e */
[----:B------:R-:W-:Y:S01]  /*13520*/  FMUL.FTZ R47, R0, R47 ;  /* 0x0000002f002f7220 */ /* 0x000fe20000410000 */
[----:B------:R-:W-:Y:S01]  /*13530*/  @!P0 PRMT R164, R20, 0x5410, RZ ;  /* 0x0000541014a48816 */ /* 0x000fe200000000ff */
[----:B------:R1:W-:Y:S01]  /*13540*/  @!P0 STL.S16 [R1], R26 ;  /* 0x0000001a01008387 */ /* 0x0003e20000100600 */
[----:B------:R-:W-:Y:S01]  /*13550*/  @!P1 PRMT R161, R14, 0x5410, RZ ;  /* 0x000054100ea19816 */ /* 0x000fe200000000ff */
[----:B------:R-:W-:Y:S01]  /*13560*/  FMUL.FTZ R48, R2, R48 ;  /* 0x0000003002307220 */ /* 0x000fe20000410000 */
[----:B------:R-:W-:Y:S01]  /*13570*/  ISETP.GE.U32.AND P1, PT, R213, R9, PT ;  /* 0x00000009d500720c */ /* 0x000fe20003f26070 */
[----:B------:R3:W5:Y:S01]  /*13580*/  LDL.S16 R30, [R1+0x48] ;  /* 0x00004800011e7983 */ /* 0x0007620000100600 */
[----:B------:R-:W-:Y:S01]  /*13590*/  LOP3.LUT R14, R144, 0xffff, RZ, 0xc0, !PT ;  /* 0x0000ffff900e7812 */ /* 0x000fe200078ec0ff */
[----:B------:R-:W-:Y:S01]  /*135a0*/  @!P6 HADD2 R34, -R163.H0_H0, -RZ.H0_H0 ;  /* 0xa00000ffa322e230 */ /* 0x000fe20000000900 */
[----:B------:R-:W-:Y:S01]  /*135b0*/  F2FP.PACK_AB R158, R231, R233 ;  /* 0x000000e9e79e723e */ /* 0x000fe200000000ff */
[----:B------:R-:W-:Y:S01]  /*135c0*/  FMUL.FTZ R49, R2, R49 ;  /* 0x0000003102317220 */ /* 0x000fe20000410000 */
[----:B------:R-:W-:Y:S01]  /*135d0*/  SHF.R.U32.HI R14, RZ, 0x8, R14 ;  /* 0x00000008ff0e7819 */ /* 0x000fe2000001160e */
[----:B------:R-:W-:Y:S01]  /*135e0*/  FMUL.FTZ R50, R0, R50 ;  /* 0x0000003200327220 */ /* 0x000fe20000410000 */
[----:B------:R-:W-:Y:S01]  /*135f0*/  PRMT R157, R158, 0x7632, R157 ;  /* 0x000076329e9d7816 */ /* 0x000fe2000000009d */
[----:B------:R-:W-:Y:S01]  /*13600*/  @!P5 HADD2 R31, -R158.H0_H0, -RZ.H0_H0 ;  /* 0xa00000ff9e1fd230 */ /* 0x000fe20000000900 */
[----:B--2---:R-:W-:Y:S01]  /*13610*/  SHF.R.U32.HI R13, RZ, 0x10, R144 ;  /* 0x00000010ff0d7819 */ /* 0x004fe20000011690 */
[----:B------:R-:W-:Y:S01]  /*13620*/  FMUL.FTZ R51, R0, R51 ;  /* 0x0000003300337220 */ /* 0x000fe20000410000 */
[----:B------:R-:W-:Y:S01]  /*13630*/  LOP3.LUT R14, R14, 0xffff, RZ, 0xc0, !PT ;  /* 0x0000ffff0e0e7812 */ /* 0x000fe200078ec0ff */
[C---:B------:R-:W-:Y:S01]  /*13640*/  FMUL.FTZ R52, R2.reuse, R52 ;  /* 0x0000003402347220 */ /* 0x040fe20000410000 */
[----:B------:R-:W-:Y:S01]  /*13650*/  LOP3.LUT R9, R13, 0xff, RZ, 0xc0, !PT ;  /* 0x000000ff0d097812 */ /* 0x000fe200078ec0ff */
[----:B------:R-:W-:Y:S01]  /*13660*/  FMUL.FTZ R53, R2, R53 ;  /* 0x0000003502357220 */ /* 0x000fe20000410000 */
[----:B------:R-:W-:Y:S01]  /*13670*/  PRMT R13, R34, 0x7610, R13 ;  /* 0x00007610220d7816 */ /* 0x000fe2000000000d */
[----:B------:R-:W-:Y:S01]  /*13680*/  FMUL.FTZ R54, R0, R54 ;  /* 0x0000003600367220 */ /* 0x000fe20000410000 */
[----:B----4-:R2:W4:Y:S01]  /*13690*/  LDL.S16 R27, [R1+0x44] ;  /* 0x00004400011b7983 */ /* 0x0105220000100600 */
[----:B------:R-:W-:Y:S01]  /*136a0*/  ISETP.GE.U32.AND P0, PT, R213, R9, PT ;  /* 0x00000009d500720c */ /* 0x000fe20003f06070 */
[----:B------:R-:W-:Y:S01]  /*136b0*/  FFMA.FTZ R9, R139, c[0x0][0x23c], -R8 ;  /* 0x00008f008b097a23 */ /* 0x000fe20000010808 */
[----:B------:R-:W-:Y:S01]  /*136c0*/  @!P6 PRMT R163, R13, 0x5410, RZ ;  /* 0x000054100da3e816 */ /* 0x000fe200000000ff */
[----:B-1----:R2:W2:Y:S01]  /*136d0*/  LDL.S16 R26, [R1+0x40] ;  /* 0x00004000011a7983 */ /* 0x0024a20000100600 */
[----:B------:R-:W-:Y:S01]  /*136e0*/  PRMT R19, R31, 0x7610, R19 ;  /* 0x000076101f137816 */ /* 0x000fe20000000013 */
[----:B------:R1:W1:Y:S01]  /*136f0*/  MUFU.EX2 R227, R9 ;  /* 0x0000000900e37308 */ /* 0x0002620000000800 */
[----:B---3--:R-:W-:Y:S01]  /*13700*/  F2FP.PACK_AB R160, R229, R230 ;  /* 0x000000e6e5a0723e */ /* 0x008fe200000000ff */
[----:B------:R3:W-:Y:S01]  /*13710*/  @!P6 STL.S16 [R1+0x20], R34 ;  /* 0x000020220100e387 */ /* 0x0007e20000100600 */
[----:B------:R-:W-:Y:S01]  /*13720*/  ISETP.GE.U32.AND P6, PT, R213, R14, PT ;  /* 0x0000000ed500720c */ /* 0x000fe20003fc6070 */
[----:B------:R-:W-:Y:S01]  /*13730*/  FFMA.FTZ R13, R22, c[0x0][0x23c], -R143 ;  /* 0x00008f00160d7a23 */ /* 0x000fe2000001088f */
[----:B------:R-:W-:Y:S01]  /*13740*/  PRMT R141, R158, 0x5410, R157 ;  /* 0x000054109e8d7816 */ /* 0x000fe2000000009d */
[----:B------:R-:W-:Y:S01]  /*13750*/  @!P5 STL.S16 [R1+0x3c], R31 ;  /* 0x00003c1f0100d387 */ /* 0x000fe20000100600 */
[----:B------:R-:W-:Y:S01]  /*13760*/  @!P5 PRMT R158, R19, 0x5410, RZ ;  /* 0x00005410139ed816 */ /* 0x000fe200000000ff */
[----:B------:R-:W-:Y:S01]  /*13770*/  FMUL.FTZ R55, R0, R55 ;  /* 0x0000003700377220 */ /* 0x000fe20000410000 */
[----:B------:R-:W-:Y:S01]  /*13780*/  PRMT R159, R160, 0x7632, R159 ;  /* 0x00007632a09f7816 */ /* 0x000fe2000000009f */
[----:B------:R2:W2:Y:S01]  /*13790*/  LDL.S16 R20, [R1+0x50] ;  /* 0x0000500001147983 */ /* 0x0004a20000100600 */
[----:B------:R3:W-:Y:S01]  /*137a0*/  MUFU.EX2 R226, R13 ;  /* 0x0000000d00e27308 */ /* 0x0007e20000000800 */
[----:B------:R-:W-:Y:S01]  /*137b0*/  SHF.R.U32.HI R8, RZ, 0x18, R168 ;  /* 0x00000018ff087819 */ /* 0x000fe200000116a8 */
[----:B------:R-:W-:Y:S01]  /*137c0*/  FMUL.FTZ R56, R2, R56 ;  /* 0x0000003802387220 */ /* 0x000fe20000410000 */
[----:B------:R2:W2:Y:S01]  /*137d0*/  LDL.S16 R19, [R1+0x4c] ;  /* 0x00004c0001137983 */ /* 0x0004a20000100600 */
[----:B------:R-:W-:Y:S01]  /*137e0*/  PRMT R142, R160, 0x5410, R159 ;  /* 0x00005410a08e7816 */ /* 0x000fe2000000009f */
[----:B------:R-:W-:Y:S02]  /*137f0*/  FMUL.FTZ R57, R2, R57 ;  /* 0x0000003902397220 */ /* 0x000fe40000410000 */
[C---:B------:R-:W-:Y:S01]  /*13800*/  FMUL.FTZ R58, R0.reuse, R58 ;  /* 0x0000003a003a7220 */ /* 0x040fe20000410000 */
[----:B------:R-:W-:Y:S01]  /*13810*/  STG.E.U16 [R172.64+0x2], R153 ;  /* 0x00000299ac007986 */ /* 0x000fe2000c101512 */
[----:B------:R-:W-:Y:S01]  /*13820*/  FMUL.FTZ R59, R0, R59 ;  /* 0x0000003b003b7220 */ /* 0x000fe20000410000 */
[----:B------:R-:W-:Y:S01]  /*13830*/  MUFU.EX2 R167, R167 ;  /* 0x000000a700a77308 */ /* 0x000fe20000000800 */
[C---:B------:R-:W-:Y:S01]  /*13840*/  FMUL.FTZ R60, R2.reuse, R60 ;  /* 0x0000003c023c7220 */ /* 0x040fe20000410000 */
[----:B------:R-:W-:Y:S01]  /*13850*/  STG.E.U16 [R170.64+0x10], R152 ;  /* 0x00001098aa007986 */ /* 0x000fe2000c101512 */
[----:B-1----:R-:W-:Y:S01]  /*13860*/  LOP3.LUT R9, R169, UR4, R174, 0x96, !PT ;  /* 0x00000004a9097c12 */ /* 0x002fe2000f8e96ae */
[----:B------:R-:W-:Y:S01]  /*13870*/  FMUL.FTZ R61, R2, R61 ;  /* 0x0000003d023d7220 */ /* 0x000fe20000410000 */
[----:B------:R-:W-:Y:S01]  /*13880*/  F2FP.PACK_AB R156, R227, R228 ;  /* 0x000000e4e39c723e */ /* 0x000fe200000000ff */
[C---:B---3--:R-:W-:Y:S01]  /*13890*/  FMUL.FTZ R34, R0.reuse, R134 ;  /* 0x0000008600227220 */ /* 0x048fe20000410000 */
[C---:B------:R-:W-:Y:S01]  /*138a0*/  LOP3.LUT R15, R9.reuse, 0xff, RZ, 0xc0, !PT ;  /* 0x000000ff090f7812 */ /* 0x040fe200078ec0ff */
[C---:B------:R-:W-:Y:S01]  /*138b0*/  FMUL.FTZ R62, R0.reuse, R62 ;  /* 0x0000003e003e7220 */ /* 0x040fe20000410000 */
[----:B------:R-:W-:Y:S01]  /*138c0*/  LOP3.LUT R14, R9, 0xffff, RZ, 0xc0, !PT ;  /* 0x0000ffff090e7812 */ /* 0x000fe200078ec0ff */
[----:B------:R-:W-:Y:S01]  /*138d0*/  FMUL.FTZ R63, R0, R63 ;  /* 0x0000003f003f7220 */ /* 0x000fe20000410000 */
[----:B------:R-:W-:Y:S01]  /*138e0*/  ISETP.GE.U32.AND P5, PT, R213, R15, PT ;  /* 0x0000000fd500720c */ /* 0x000fe20003fa6070 */
[----:B------:R-:W-:Y:S01]  /*138f0*/  FMUL.FTZ R64, R2, R64 ;  /* 0x0000004002407220 */ /* 0x000fe20000410000 */
[----:B------:R-:W-:Y:S01]  /*13900*/  PRMT R155, R156, 0x7632, R155 ;  /* 0x000076329c9b7816 */ /* 0x000fe2000000009b */
[----:B------:R-:W-:Y:S01]  /*13910*/  FMUL.FTZ R65, R2, R65 ;  /* 0x0000004102417220 */ /* 0x000fe20000410000 */
[----:B------:R-:W-:Y:S01]  /*13920*/  SHF.R.U32.HI R13, RZ, 0x8, R14 ;  /* 0x00000008ff0d7819 */ /* 0x000fe2000001160e */
[----:B------:R-:W-:Y:S01]  /*13930*/  FFMA.FTZ R14, R23, c[0x0][0x23c], -R143 ;  /* 0x00008f00170e7a23 */ /* 0x000fe2000001088f */
[----:B------:R-:W-:Y:S01]  /*13940*/  PRMT R101, R156, 0x5410, R155 ;  /* 0x000054109c657816 */ /* 0x000fe2000000009b */
[C---:B------:R-:W-:Y:S01]  /*13950*/  FMUL.FTZ R66, R0.reuse, R66 ;  /* 0x0000004200427220 */ /* 0x040fe20000410000 */
[----:B------:R-:W-:Y:S01]  /*13960*/  LOP3.LUT R13, R13, 0xffff, RZ, 0xc0, !PT ;  /* 0x0000ffff0d0d7812 */ /* 0x000fe200078ec0ff */
[----:B------:R1:W3:Y:S01]  /*13970*/  MUFU.EX2 R225, R14 ;  /* 0x0000000e00e17308 */ /* 0x0002e20000000800 */
[----:B------:R-:W-:Y:S01]  /*13980*/  FMUL.FTZ R67, R0, R67 ;  /* 0x0000004300437220 */ /* 0x000fe20000410000 */
[----:B------:R-:W-:Y:S01]  /*13990*/  STG.E.U16 [R170.64+0x12], R151 ;  /* 0x00001297aa007986 */ /* 0x000fe2000c101512 */
[C---:B------:R-:W-:Y:S02]  /*139a0*/  FMUL.FTZ R68, R2.reuse, R68 ;  /* 0x0000004402447220 */ /* 0x040fe40000410000 */
[----:B------:R-:W-:Y:S01]  /*139b0*/  FMUL.FTZ R69, R2, R69 ;  /* 0x0000004502457220 */ /* 0x000fe20000410000 */
[----:B------:R-:W-:Y:S01]  /*139c0*/  STG.E.U16 [R172.64+0x10], R166 ;  /* 0x000010a6ac007986 */ /* 0x000fe2000c101512 */
[C---:B------:R-:W-:Y:S02]  /*139d0*/  FMUL.FTZ R70, R0.reuse, R70 ;  /* 0x0000004600467220 */ /* 0x040fe40000410000 */
[----:B------:R-:W-:Y:S01]  /*139e0*/  FMUL.FTZ R71, R0, R71 ;  /* 0x0000004700477220 */ /* 0x000fe20000410000 */
[----:B------:R-:W-:Y:S01]  /*139f0*/  STG.E.U16 [R172.64+0x12], R165 ;  /* 0x000012a5ac007986 */ /* 0x000fe2000c101512 */
[C---:B------:R-:W-:Y:S01]  /*13a00*/  FMUL.FTZ R72, R2.reuse, R72 ;  /* 0x0000004802487220 */ /* 0x040fe20000410000 */
[----:B------:R-:W-:Y:S01]  /*13a10*/  MUFU.EX2 R207, R207 ;  /* 0x000000cf00cf7308 */ /* 0x000fe20000000800 */
        /* <DEDUP_REMOVED lines=9> */
[--C-:B-1----:R-:W-:Y:S01]  /*13ab0*/  SHF.R.U32.HI R14, RZ, 0x10, R9.reuse ;  /* 0x00000010ff0e7819 */ /* 0x102fe20000011609 */
[----:B------:R-:W-:Y:S01]  /*13ac0*/  FMUL.FTZ R79, R0, R79 ;  /* 0x0000004f004f7220 */ /* 0x000fe20000410000 */
[----:B------:R-:W-:Y:S01]  /*13ad0*/  SHF.R.U32.HI R9, RZ, 0x18, R9 ;  /* 0x00000018ff097819 */ /* 0x000fe20000011609 */
[----:B------:R-:W-:Y:S01]  /*13ae0*/  FMUL.FTZ R80, R2, R80 ;  /* 0x0000005002507220 */ /* 0x000fe20000410000 */
[----:B------:R-:W-:Y:S01]  /*13af0*/  LOP3.LUT R14, R14, 0xff, RZ, 0xc0, !PT ;  /* 0x000000ff0e0e7812 */ /* 0x000fe200078ec0ff */
[----:B------:R-:W-:Y:S01]  /*13b00*/  FMUL.FTZ R81, R2, R81 ;  /* 0x0000005102517220 */ /* 0x000fe20000410000 */
[----:B---3--:R-:W-:Y:S01]  /*13b10*/  F2FP.PACK_AB R150, R225, R226 ;  /* 0x000000e2e196723e */ /* 0x008fe200000000ff */
[C---:B------:R-:W-:Y:S01]  /*13b20*/  FMUL.FTZ R82, R0.reuse, R82 ;  /* 0x0000005200527220 */ /* 0x040fe20000410000 */
[----:B------:R-:W-:Y:S01]  /*13b30*/  STG.E.U16 [R172.64+0x22], R163 ;  /* 0x000022a3ac007986 */ /* 0x000fe2000c101512 */
[----:B------:R-:W-:Y:S01]  /*13b40*/  FMUL.FTZ R83, R0, R83 ;  /* 0x0000005300537220 */ /* 0x000fe20000410000 */
[----:B------:R-:W-:Y:S01]  /*13b50*/  PRMT R149, R150, 0x7632, R149 ;  /* 0x0000763296957816 */ /* 0x000fe20000000095 */
[C---:B------:R-:W-:Y:S01]  /*13b60*/  FMUL.FTZ R84, R2.reuse, R84 ;  /* 0x0000005402547220 */ /* 0x040fe20000410000 */
[----:B------:R-:W-:Y:S01]  /*13b70*/  STG.E.U16 [R170.64+0x30], R158 ;  /* 0x0000309eaa007986 */ /* 0x000fe2000c101512 */
[----:B------:R-:W-:Y:S01]  /*13b80*/  FMUL.FTZ R85, R2, R85 ;  /* 0x0000005502557220 */ /* 0x000fe20000410000 */
[----:B------:R-:W-:Y:S01]  /*13b90*/  PRMT R102, R150, 0x5410, R149 ;  /* 0x0000541096667816 */ /* 0x000fe20000000095 */
[C---:B------:R-:W-:Y:S02]  /*13ba0*/  FMUL.FTZ R86, R0.reuse, R86 ;  /* 0x0000005600567220 */ /* 0x040fe40000410000 */
[----:B------:R-:W-:Y:S02]  /*13bb0*/  FMUL.FTZ R87, R0, R87 ;  /* 0x0000005700577220 */ /* 0x000fe40000410000 */
        /* <DEDUP_REMOVED lines=11> */
[----:B------:R-:W-:Y:S01]  /*13c70*/  FMUL.FTZ R99, R0, R99 ;  /* 0x0000006300637220 */ /* 0x000fe20000410000 */
[----:B-----5:R-:W-:Y:S05]  /*13c80*/  @!P6 HADD2 R30, -R157.H0_H0, -RZ.H0_H0 ;  /* 0xa00000ff9d1ee230 */ /* 0x020fea0000000900 */
[----:B------:R-:W-:Y:S01]  /*13c90*/  @!P6 STL.S16 [R1+0x48], R30 ;  /* 0x0000481e0100e387 */ /* 0x000fe20000100600 */
[----:B------:R-:W-:Y:S03]  /*13ca0*/  PRMT R16, R30, 0x7610, R16 ;  /* 0x000076101e107816 */ /* 0x000fe60000000010 */
[----:B------:R-:W-:Y:S01]  /*13cb0*/  LDSM.16.MT88.4 R28, [R180+0xc000] ;  /* 0x00c00000b41c783b */ /* 0x000fe20000004200 */
[----:B------:R-:W-:Y:S02]  /*13cc0*/  @!P6 PRMT R157, R16, 0x5410, RZ ;  /* 0x00005410109de816 */ /* 0x000fe400000000ff */
[----:B------:R-:W-:Y:S02]  /*13cd0*/  ISETP.GE.U32.AND P6, PT, R213, R13, PT ;  /* 0x0000000dd500720c */ /* 0x000fe40003fc6070 */
[----:B------:R-:W-:Y:S01]  /*13ce0*/  LOP3.LUT R13, R168, 0xff, RZ, 0xc0, !PT ;  /* 0x000000ffa80d7812 */ /* 0x000fe200078ec0ff */
[----:B----4-:R-:W-:Y:S02]  /*13cf0*/  @!P0 HADD2 R27, -R160.H0_H0, -RZ.H0_H0 ;  /* 0xa00000ffa01b8230 */ /* 0x010fe40000000900 */
[----:B------:R-:W-:Y:S01]  /*13d00*/  STG.E.U16 [R170.64+0x32], R157 ;  /* 0x0000329daa007986 */ /* 0x000fe2000c101512 */
[----:B--2---:R-:W-:Y:S03]  /*13d10*/  @!P1 HADD2 R26, -R159.H0_H0, -RZ.H0_H0 ;  /* 0xa00000ff9f1a9230 */ /* 0x004fe60000000900 */
[----:B------:R1:W-:Y:S01]  /*13d20*/  @!P0 STL.S16 [R1+0x44], R27 ;  /* 0x0000441b01008387 */ /* 0x0003e20000100600 */
[----:B------:R-:W-:Y:S03]  /*13d30*/  PRMT R21, R27, 0x7610, R21 ;  /* 0x000076101b157816 */ /* 0x000fe60000000015 */
[----:B------:R2:W3:Y:S01]  /*13d40*/  LDL.S16 R16, [R1+0x58] ;  /* 0x0000580001107983 */ /* 0x0004e20000100600 */
[----:B------:R-:W-:Y:S02]  /*13d50*/  PRMT R15, R26, 0x7610, R15 ;  /* 0x000076101a0f7816 */ /* 0x000fe4000000000f */
[----:B------:R-:W-:Y:S01]  /*13d60*/  @!P0 PRMT R160, R21, 0x5410, RZ ;  /* 0x0000541015a08816 */ /* 0x000fe200000000ff */
[----:B------:R4:W-:Y:S01]  /*13d70*/  @!P1 STL.S16 [R1+0x40], R26 ;  /* 0x0000401a01009387 */ /* 0x0009e20000100600 */
[----:B------:R-:W-:Y:S01]  /*13d80*/  @!P1 PRMT R159, R15, 0x5410, RZ ;  /* 0x000054100f9f9816 */ /* 0x000fe200000000ff */
[----:B------:R-:W-:Y:S02]  /*13d90*/  @!P5 HADD2 R20, -R156.H0_H0, -RZ.H0_H0 ;  /* 0xa00000ff9c14d230 */ /* 0x000fe40000000900 */
[----:B------:R2:W5:Y:S01]  /*13da0*/  LDL.S16 R15, [R1+0x54] ;  /* 0x00005400010f7983 */ /* 0x0005620000100600 */
[C---:B------:R-:W-:Y:S01]  /*13db0*/  ISETP.GE.U32.AND P1, PT, R213.reuse, R14, PT ;  /* 0x0000000ed500720c */ /* 0x040fe20003f26070 */
[----:B------:R-:W-:Y:S01]  /*13dc0*/  @!P6 HADD2 R19, -R155.H0_H0, -RZ.H0_H0 ;  /* 0xa00000ff9b13e230 */ /* 0x000fe20000000900 */
[----:B------:R-:W-:Y:S01]  /*13dd0*/  PRMT R18, R20, 0x7610, R18 ;  /* 0x0000761014127816 */ /* 0x000fe20000000012 */
[----:B------:R-:W-:Y:S01]  /*13de0*/  @!P5 STL.S16 [R1+0x50], R20 ;  /* 0x000050140100d387 */ /* 0x000fe20000100600 */
[C---:B------:R-:W-:Y:S02]  /*13df0*/  ISETP.GE.U32.AND P0, PT, R213.reuse, R13, PT ;  /* 0x0000000dd500720c */ /* 0x040fe40003f06070 */
[----:B------:R-:W-:Y:S01]  /*13e00*/  @!P5 PRMT R156, R18, 0x5410, RZ ;  /* 0x00005410129cd816 */ /* 0x000fe200000000ff */
[----:B------:R2:W-:Y:S01]  /*13e10*/  @!P6 STL.S16 [R1+0x4c], R19 ;  /* 0x00004c130100e387 */ /* 0x0005e20000100600 */
[----:B------:R-:W-:Y:S01]  /*13e20*/  ISETP.GE.U32.AND P5, PT, R213, R9, PT ;  /* 0x00000009d500720c */ /* 0x000fe20003fa6070 */
[----:B------:R-:W-:Y:S01]  /*13e30*/  FMUL.FTZ R18, R0, R118 ;  /* 0x0000007600127220 */ /* 0x000fe20000410000 */
[----:B------:R-:W-:Y:S01]  /*13e40*/  SHF.R.U32.HI R9, RZ, 0x10, R168 ;  /* 0x00000010ff097819 */ /* 0x000fe200000116a8 */
[----:B------:R-:W-:Y:S01]  /*13e50*/  LDSM.16.MT88.4 R20, [R178+0xc000] ;  /* 0x00c00000b214783b */ /* 0x000fe20000004200 */
[----:B------:R-:W-:Y:S01]  /*13e60*/  LOP3.LUT R13, R168, 0xffff, RZ, 0xc0, !PT ;  /* 0x0000ffffa80d7812 */ /* 0x000fe200078ec0ff */
[----:B-1----:R-:W-:Y:S01]  /*13e70*/  FMUL.FTZ R27, R0, R127 ;  /* 0x0000007f001b7220 */ /* 0x002fe20000410000 */
[----:B------:R-:W-:Y:S02]  /*13e80*/  LOP3.LUT R9, R9, 0xff, RZ, 0xc0, !PT ;  /* 0x000000ff09097812 */ /* 0x000fe400078ec0ff */
[----:B------:R-:W-:Y:S02]  /*13e90*/  SHF.R.U32.HI R13, RZ, 0x8, R13 ;  /* 0x00000008ff0d7819 */ /* 0x000fe4000001160d */
[----:B------:R-:W-:Y:S01]  /*13ea0*/  PRMT R17, R19, 0x7610, R17 ;  /* 0x0000761013117816 */ /* 0x000fe20000000011 */
[----:B----4-:R-:W1:Y:S01]  /*13eb0*/  LDC.U8 R26, c[0x0][0x2d8] ;  /* 0x0000b600ff1a7b82 */ /* 0x010e620000000000 */
[----:B------:R-:W-:Y:S01]  /*13ec0*/  LOP3.LUT R13, R13, 0xffff, RZ, 0xc0, !PT ;  /* 0x0000ffff0d0d7812 */ /* 0x000fe200078ec0ff */
[----:B------:R-:W-:Y:S01]  /*13ed0*/  STG.E.U16 [R172.64+0x30], R160 ;  /* 0x000030a0ac007986 */ /* 0x000fe2000c101512 */
[----:B------:R-:W-:Y:S01]  /*13ee0*/  @!P6 PRMT R155, R17, 0x5410, RZ ;  /* 0x00005410119be816 */ /* 0x000fe200000000ff */
[----:B------:R-:W-:Y:S01]  /*13ef0*/  FMUL.FTZ R17, R2, R117 ;  /* 0x0000007502117220 */ /* 0x000fe20000410000 */
[C---:B------:R-:W-:Y:S01]  /*13f00*/  ISETP.GE.U32.AND P6, PT, R213.reuse, R13, PT ;  /* 0x0000000dd500720c */ /* 0x040fe20003fc6070 */
[----:B------:R-:W-:Y:S04]  /*13f10*/  STG.E.U16 [R172.64+0x32], R159 ;  /* 0x0000329fac007986 */ /* 0x000fe8000c101512 */
[----:B------:R-:W-:Y:S01]  /*13f20*/  STG.E.U16 [R170.64+0x40], R156 ;  /* 0x0000409caa007986 */ /* 0x000fe2000c101512 */
[----:B--2---:R-:W-:Y:S03]  /*13f30*/  FMUL.FTZ R19, R0, R119 ;  /* 0x0000007700137220 */ /* 0x004fe60000410000 */
[----:B------:R-:W-:Y:S01]  /*13f40*/  STG.E.U16 [R170.64+0x42], R155 ;  /* 0x0000429baa007986 */ /* 0x000fe2000c101512 */
[----:B---3--:R-:W-:Y:S05]  /*13f50*/  @!P1 HADD2 R16, -R150.H0_H0, -RZ.H0_H0 ;  /* 0xa00000ff96109230 */ /* 0x008fea0000000900 */
[----:B------:R-:W-:Y:S01]  /*13f60*/  PRMT R14, R16, 0x7610, R14 ;  /* 0x00007610100e7816 */ /* 0x000fe2000000000e */
[----:B------:R1:W-:Y:S01]  /*13f70*/  @!P1 STL.S16 [R1+0x58], R16 ;  /* 0x0000581001009387 */ /* 0x0003e20000100600 */
[----:B-----5:R-:W-:Y:S02]  /*13f80*/  @!P5 HADD2 R15, -R149.H0_H0, -RZ.H0_H0 ;  /* 0xa00000ff950fd230 */ /* 0x020fe40000000900 */
[----:B------:R-:W-:Y:S02]  /*13f90*/  @!P1 PRMT R150, R14, 0x5410, RZ ;  /* 0x000054100e969816 */ /* 0x000fe400000000ff */
[----:B------:R-:W-:Y:S02]  /*13fa0*/  ISETP.GE.U32.AND P1, PT, R213, R9, PT ;  /* 0x00000009d500720c */ /* 0x000fe40003f26070 */
[----:B------:R-:W-:Y:S01]  /*13fb0*/  PRMT R9, R15, 0x7610, R9 ;  /* 0x000076100f097816 */ /* 0x000fe20000000009 */
[----:B------:R-:W-:Y:S03]  /*13fc0*/  @!P5 STL.S16 [R1+0x54], R15 ;  /* 0x0000540f0100d387 */ /* 0x000fe60000100600 */
[----:B------:R-:W-:Y:S01]  /*13fd0*/  @!P5 PRMT R149, R9, 0x5410, RZ ;  /* 0x000054100995d816 */ /* 0x000fe200000000ff */
[----:B------:R-:W2:Y:S01]  /*13fe0*/  LDL.LU R125, [R1+0x68] ;  /* 0x00006800017d7983 */ /* 0x000ea20000300800 */
[----:B------:R-:W-:Y:S02]  /*13ff0*/  ISETP.GE.U32.AND P5, PT, R213, R8, PT ;  /* 0x00000008d500720c */ /* 0x000fe40003fa6070 */
[----:B------:R-:W-:Y:S01]  /*14000*/  LOP3.LUT R8, R11, UR4, R12, 0x96, !PT ;  /* 0x000000040b087c12 */ /* 0x000fe2000f8e960c */
[----:B------:R-:W3:Y:S03]  /*14010*/  LDL.LU R124, [R1+0x6c] ;  /* 0x00006c00017c7983 */ /* 0x000ee60000300800 */
[C---:B------:R-:W-:Y:S01]  /*14020*/  LOP3.LUT R9, R8.reuse, 0xffff, RZ, 0xc0, !PT ;  /* 0x0000ffff08097812 */ /* 0x040fe200078ec0ff */
[----:B------:R4:W5:Y:S01]  /*14030*/  LDL.S16 R135, [R1+0x8] ;  /* 0x0000080001877983 */ /* 0x0009620000100600 */
[----:B------:R-:W-:Y:S02]  /*14040*/  LOP3.LUT R12, R8, 0xff, RZ, 0xc0, !PT ;  /* 0x000000ff080c7812 */ /* 0x000fe400078ec0ff */
[----:B------:R-:W-:Y:S01]  /*14050*/  SHF.R.U32.HI R9, RZ, 0x8, R9 ;  /* 0x00000008ff097819 */ /* 0x000fe20000011609 */
[----:B------:R4:W4:Y:S01]  /*14060*/  LDL.S16 R134, [R1+0x1c] ;  /* 0x00001c0001867983 */ /* 0x0009220000100600 */
[----:B-1----:R-:W-:Y:S01]  /*14070*/  PRMT R16, R26, 0x7054, R26 ;  /* 0x000070541a107816 */ /* 0x002fe2000000001a */
[----:B------:R-:W-:Y:S01]  /*14080*/  FMUL.FTZ R26, R0, R126 ;  /* 0x0000007e001a7220 */ /* 0x000fe20000410000 */
[----:B------:R-:W-:Y:S01]  /*14090*/  PRMT R136, R12, 0x5410, R9 ;  /* 0x000054100c887816 */ /* 0x000fe20000000009 */
[----:B------:R1:W4:Y:S01]  /*140a0*/  LDL.S16 R133, [R1+0x38] ;  /* 0x0000380001857983 */ /* 0x0003220000100600 */
[--C-:B------:R-:W-:Y:S02]  /*140b0*/  SHF.R.U32.HI R12, RZ, 0x10, R8.reuse ;  /* 0x00000010ff0c7819 */ /* 0x100fe40000011608 */
[----:B------:R-:W-:Y:S01]  /*140c0*/  SHF.R.U32.HI R9, RZ, 0x18, R8 ;  /* 0x00000018ff097819 */ /* 0x000fe20000011608 */
[--C-:B------:R-:W-:Y:S01]  /*140d0*/  HSET2.LE.AND R136, R136, R16.reuse, PT ;  /* 0x0000001088887233 */ /* 0x100fe20003803000 */
[----:B------:R-:W-:Y:S01]  /*140e0*/  LOP3.LUT R8, R12, 0xff, RZ, 0xc0, !PT ;  /* 0x000000ff0c087812 */ /* 0x000fe200078ec0ff */
[----:B------:R1:W4:Y:S03]  /*140f0*/  LDL.S16 R132, [R1+0x34] ;  /* 0x0000340001847983 */ /* 0x0003260000100600 */
[----:B------:R-:W-:Y:S01]  /*14100*/  PRMT R137, R8, 0x5410, R9 ;  /* 0x0000541008897816 */ /* 0x000fe20000000009 */
[----:B------:R-:W1:Y:S01]  /*14110*/  LDSM.16.MT88.4 R12, [R177+0xc000] ;  /* 0x00c00000b10c783b */ /* 0x000e620000004200 */
[----:B------:R-:W-:Y:S01]  /*14120*/  LOP3.LUT R8, R10, 0xffff, RZ, 0xc0, !PT ;  /* 0x0000ffff0a087812 */ /* 0x000fe200078ec0ff */
[----:B------:R-:W-:Y:S01]  /*14130*/  FMUL.FTZ R11, R0, R111 ;  /* 0x0000006f000b7220 */ /* 0x000fe20000410000 */
[----:B------:R-:W-:Y:S01]  /*14140*/  LOP3.LUT R9, R10, 0xff, RZ, 0xc0, !PT ;  /* 0x000000ff0a097812 */ /* 0x000fe200078ec0ff */
[--C-:B------:R-:W-:Y:S01]  /*14150*/  HSET2.LE.AND R137, R137, R16.reuse, PT ;  /* 0x0000001089897233 */ /* 0x100fe20003803000 */
[----:B------:R-:W-:Y:S02]  /*14160*/  SHF.R.U32.HI R8, RZ, 0x8, R8 ;  /* 0x00000008ff087819 */ /* 0x000fe40000011608 */
[----:B------:R-:W-:Y:S01]  /*14170*/  LOP3.LUT R136, R136, R4, RZ, 0xc0, !PT ;  /* 0x0000000488887212 */ /* 0x000fe200078ec0ff */
[----:B------:R-:W-:Y:S01]  /*14180*/  STG.E.U16 [R172.64+0x40], R150 ;  /* 0x00004096ac007986 */ /* 0x000fe2000c101512 */
[----:B------:R-:W-:Y:S02]  /*14190*/  PRMT R9, R9, 0x5410, R8 ;  /* 0x0000541009097816 */ /* 0x000fe40000000008 */
[--C-:B------:R-:W-:Y:S01]  /*141a0*/  SHF.R.U32.HI R8, RZ, 0x10, R10.reuse ;  /* 0x00000010ff087819 */ /* 0x100fe2000001160a */
[----:B------:R-:W-:Y:S01]  /*141b0*/  STG.E.U16 [R172.64+0x42], R149 ;  /* 0x00004295ac007986 */ /* 0x000fe2000c101512 */
[----:B------:R-:W-:Y:S01]  /*141c0*/  SHF.R.U32.HI R10, RZ, 0x18, R10 ;  /* 0x00000018ff0a7819 */ /* 0x000fe2000001160a */
[--C-:B------:R-:W-:Y:S01]  /*141d0*/  HSET2.LE.AND R138, R9, R16.reuse, PT ;  /* 0x00000010098a7233 */ /* 0x100fe20003803000 */
[----:B------:R-:W-:Y:S01]  /*141e0*/  LOP3.LUT R4, R8, 0xff, RZ, 0xc0, !PT ;  /* 0x000000ff08047812 */ /* 0x000fe200078ec0ff */
[C---:B------:R-:W-:Y:S01]  /*141f0*/  FMUL.FTZ R8, R2.reuse, R108 ;  /* 0x0000006c02087220 */ /* 0x040fe20000410000 */
[----:B------:R-:W-:Y:S01]  /*14200*/  LOP3.LUT R137, R137, R5, RZ, 0xc0, !PT ;  /* 0x0000000589897212 */ /* 0x000fe200078ec0ff */
[----:B------:R-:W-:Y:S01]  /*14210*/  FMUL.FTZ R5, R2, R105 ;  /* 0x0000006902057220 */ /* 0x000fe20000410000 */
[----:B------:R-:W-:Y:S01]  /*14220*/  PRMT R4, R4, 0x5410, R10 ;  /* 0x0000541004047816 */ /* 0x000fe2000000000a */
[----:B------:R-:W-:Y:S01]  /*14230*/  FMUL.FTZ R9, R2, R109 ;  /* 0x0000006d02097220 */ /* 0x000fe20000410000 */
[----:B------:R-:W-:Y:S01]  /*14240*/  LOP3.LUT R138, R138, R6, RZ, 0xc0, !PT ;  /* 0x000000068a8a7212 */ /* 0x000fe200078ec0ff */
[----:B------:R-:W-:Y:S02]  /*14250*/  FMUL.FTZ R6, R0, R106 ;  /* 0x0000006a00067220 */ /* 0x000fe40000410000 */
[----:B------:R-:W-:Y:S01]  /*14260*/  HSET2.LE.AND R139, R4, R16, PT ;  /* 0x00000010048b7233 */ /* 0x000fe20003803000 */
[----:B------:R-:W-:Y:S02]  /*14270*/  FMUL.FTZ R4, R2, R104 ;  /* 0x0000006802047220 */ /* 0x000fe40000410000 */
[C---:B------:R-:W-:Y:S02]  /*14280*/  FMUL.FTZ R10, R0.reuse, R110 ;  /* 0x0000006e000a7220 */ /* 0x040fe40000410000 */
[----:B------:R-:W-:Y:S01]  /*14290*/  LOP3.LUT R139, R139, R7, RZ, 0xc0, !PT ;  /* 0x000000078b8b7212 */ /* 0x000fe200078ec0ff */
[----:B------:R-:W-:Y:S01]  /*142a0*/  FMUL.FTZ R7, R0, R107 ;  /* 0x0000006b00077220 */ /* 0x000fe20000410000 */
[----:B------:R-:W-:Y:S01]  /*142b0*/  LDSM.16.MT88.4 R108, [R177+0xc800] ;  /* 0x00c80000b16c783b */ /* 0x000fe20000004200 */
[C---:B------:R-:W-:Y:S07]  /*142c0*/  FMUL.FTZ R16, R2.reuse, R116 ;  /* 0x0000007402107220 */ /* 0x040fee0000410000 */
[----:B------:R-:W1:Y:S02]  /*142d0*/  LDSM.16.MT88.4 R104, [R179+0xc000] ;  /* 0x00c00000b368783b */ /* 0x000e640000004200 */
[C---:B-1----:R-:W-:Y:S07]  /*142e0*/  HMMA.16816.F32 R4, R136.reuse, R12, R4 ;  /* 0x0000000c8804723c */ /* 0x042fee0000001804 */
[C---:B------:R-:W-:Y:S01]  /*142f0*/  FMUL.FTZ R12, R2.reuse, R112 ;  /* 0x00000070020c7220 */ /* 0x040fe20000410000 */
[C---:B------:R-:W-:Y:S01]  /*14300*/  HMMA.16816.F32 R8, R136.reuse, R14, R8 ;  /* 0x0000000e8808723c */ /* 0x040fe20000001808 */
[----:B------:R-:W-:Y:S03]  /*14310*/  FMUL.FTZ R13, R2, R113 ;  /* 0x00000071020d7220 */ /* 0x000fe60000410000 */
[----:B------:R-:W-:Y:S03]  /*14320*/  LOP3.LUT R112, R145, UR5, R146, 0x96, !PT ;  /* 0x0000000591707c12 */ /* 0x000fe6000f8e9692 */
[----:B------:R-:W-:Y:S01]  /*14330*/  FMUL.FTZ R14, R0, R114 ;  /* 0x00000072000e7220 */ /* 0x000fe20000410000 */
[----:B------:R-:W-:Y:S01]  /*14340*/  LOP3.LUT R113, R112, 0xff, RZ, 0xc0, !PT ;  /* 0x000000ff70717812 */ /* 0x000fe200078ec0ff */
[----:B------:R-:W-:Y:S03]  /*14350*/  FMUL.FTZ R15, R0, R115 ;  /* 0x00000073000f7220 */ /* 0x000fe60000410000 */
[----:B------:R-:W-:Y:S04]  /*14360*/  LOP3.LUT R115, R144, 0xff, RZ, 0xc0, !PT ;  /* 0x000000ff90737812 */ /* 0x000fe800078ec0ff */
[C---:B------:R-:W-:Y:S07]  /*14370*/  HMMA.16816.F32 R12, R136.reuse, R20, R12 ;  /* 0x00000014880c723c */ /* 0x040fee000000180c */
[C---:B------:R-:W-:Y:S01]  /*14380*/  FMUL.FTZ R21, R2.reuse, R121 ;  /* 0x0000007902157220 */ /* 0x040fe20000410000 */
[C---:B------:R-:W-:Y:S01]  /*14390*/  HMMA.16816.F32 R16, R136.reuse, R22, R16 ;  /* 0x000000168810723c */ /* 0x040fe20000001810 */
[----:B------:R-:W-:Y:S03]  /*143a0*/  FMUL.FTZ R20, R2, R120 ;  /* 0x0000007802147220 */ /* 0x000fe60000410000 */
[----:B------:R-:W-:Y:S03]  /*143b0*/  LOP3.LUT R120, R168, 0xff, RZ, 0xc0, !PT ;  /* 0x000000ffa8787812 */ /* 0x000fe600078ec0ff */
[C---:B------:R-:W-:Y:S02]  /*143c0*/  FMUL.FTZ R22, R0.reuse, R122 ;  /* 0x0000007a00167220 */ /* 0x040fe40000410000 */
[----:B------:R-:W-:Y:S07]  /*143d0*/  FMUL.FTZ R23, R0, R123 ;  /* 0x0000007b00177220 */ /* 0x000fee0000410000 */
[C---:B------:R-:W-:Y:S07]  /*143e0*/  HMMA.16816.F32 R20, R136.reuse, R28, R20 ;  /* 0x0000001c8814723c */ /* 0x040fee0000001814 */
[C---:B------:R-:W-:Y:S01]  /*143f0*/  FMUL.FTZ R28, R2.reuse, R128 ;  /* 0x00000080021c7220 */ /* 0x040fe20000410000 */
[C---:B------:R-:W-:Y:S01]  /*14400*/  HMMA.16816.F32 R24, R136.reuse, R30, R24 ;  /* 0x0000001e8818723c */ /* 0x040fe20000001818 */
[----:B------:R-:W-:Y:S06]  /*14410*/  FMUL.FTZ R29, R2, R129 ;  /* 0x00000081021d7220 */ /* 0x000fec0000410000 */
[C---:B------:R-:W-:Y:S02]  /*14420*/  FMUL.FTZ R30, R0.reuse, R130 ;  /* 0x00000082001e7220 */ /* 0x040fe40000410000 */
[----:B------:R-:W-:Y:S03]  /*14430*/  FMUL.FTZ R31, R0, R131 ;  /* 0x00000083001f7220 */ /* 0x000fe60000410000 */
[----:B------:R-:W-:Y:S01]  /*14440*/  FFMA.FTZ R130, R218, c[0x0][0x23c], -R143 ;  /* 0x00008f00da827a23 */ /* 0x000fe2000001088f */
[----:B------:R-:W-:Y:S03]  /*14450*/  PRMT R131, R213, 0x7054, R213 ;  /* 0x00007054d5837816 */ /* 0x000fe600000000d5 */
[C---:B------:R-:W-:Y:S08]  /*14460*/  HMMA.16816.F32 R28, R136.reuse, R104, R28 ;  /* 0x00000068881c723c */ /* 0x040ff0000000181c */
[C---:B------:R-:W-:Y:S01]  /*14470*/  HMMA.16816.F32 R32, R136.reuse, R106, R32 ;  /* 0x0000006a8820723c */ /* 0x040fe20000001820 */
[----:B------:R-:W1:Y:S07]  /*14480*/  LDSM.16.MT88.4 R104, [R177+0xe000] ;  /* 0x00e00000b168783b */ /* 0x000e6e0000004200 */
[C---:B-1----:R-:W-:Y:S08]  /*14490*/  HMMA.16816.F32 R36, R136.reuse, R104, R36 ;  /* 0x000000688824723c */ /* 0x042ff00000001824 */
[C---:B------:R-:W-:Y:S01]  /*144a0*/  HMMA.16816.F32 R40, R136.reuse, R106, R40 ;  /* 0x0000006a8828723c */ /* 0x040fe20000001828 */
[----:B------:R-:W1:Y:S07]  /*144b0*/  LDSM.16.MT88.4 R104, [R178+0xe000] ;  /* 0x00e00000b268783b */ /* 0x000e6e0000004200 */
[C---:B-1----:R-:W-:Y:S08]  /*144c0*/  HMMA.16816.F32 R44, R136.reuse, R104, R44 ;  /* 0x00000068882c723c */ /* 0x042ff0000000182c */
[C---:B------:R-:W-:Y:S01]  /*144d0*/  HMMA.16816.F32 R48, R136.reuse, R106, R48 ;  /* 0x0000006a8830723c */ /* 0x040fe20000001830 */
[----:B------:R-:W1:Y:S07]  /*144e0*/  LDSM.16.MT88.4 R104, [R180+0xe000] ;  /* 0x00e00000b468783b */ /* 0x000e6e0000004200 */
[C---:B-1----:R-:W-:Y:S08]  /*144f0*/  HMMA.16816.F32 R52, R136.reuse, R104, R52 ;  /* 0x000000688834723c */ /* 0x042ff00000001834 */
[C---:B------:R-:W-:Y:S01]  /*14500*/  HMMA.16816.F32 R56, R136.reuse, R106, R56 ;  /* 0x0000006a8838723c */ /* 0x040fe20000001838 */
[----:B------:R-:W1:Y:S03]  /*14510*/  LDSM.16.MT88.4 R104, [R179+0xe000] ;  /* 0x00e00000b368783b */ /* 0x000e660000004200 */
[----:B--2---:R-:W-:Y:S02]  /*14520*/  FFMA.FTZ R2, R2, R125, R209 ;  /* 0x0000007d02027223 */ /* 0x004fe400000100d1 */
[----:B------:R-:W-:Y:S01]  /*14530*/  MUFU.EX2 R209, R175 ;  /* 0x000000af00d17308 */ /* 0x000fe20000000800 */
[----:B---3--:R-:W-:Y:S02]  /*14540*/  FFMA.FTZ R129, R0, R124, R208 ;  /* 0x0000007c00817223 */ /* 0x008fe400000100d0 */
[----:B------:R-:W-:Y:S03]  /*14550*/  LDSM.16.MT88.4 R124, [R180+0xd000] ;  /* 0x00d00000b47c783b */ /* 0x000fe60000004200 */
[----:B------:R-:W-:Y:S04]  /*14560*/  FADD.FTZ R2, R217, R2 ;  /* 0x00000002d9027221 */ /* 0x000fe80000010000 */
[----:B------:R-:W-:Y:S10]  /*14570*/  MUFU.EX2 R175, R238 ;  /* 0x000000ee00af7308 */ /* 0x000ff40000000800 */
[----:B------:R-:W2:Y:S01]  /*14580*/  MUFU.EX2 R208, R130 ;  /* 0x0000008200d07308 */ /* 0x000ea20000000800 */
        /* <DEDUP_REMOVED lines=12> */
[C---:B-1----:R-:W-:Y:S07]  /*14650*/  HMMA.16816.F32 R92, R136.reuse, R104, R92 ;  /* 0x00000068885c723c */ /* 0x042fee000000185c */
[----:B------:R-:W-:Y:S01]  /*14660*/  LOP3.LUT R104, R144, 0xffff, RZ, 0xc0, !PT ;  /* 0x0000ffff90687812 */ /* 0x000fe200078ec0ff */
[----:B------:R-:W-:Y:S01]  /*14670*/  HMMA.16816.F32 R96, R136, R106, R96 ;  /* 0x0000006a8860723c */ /* 0x000fe20000001860 */
[----:B------:R-:W-:Y:S03]  /*14680*/  SHF.R.U32.HI R105, RZ, 0x10, R144 ;  /* 0x00000010ff697819 */ /* 0x000fe60000011690 */
[----:B------:R-:W-:Y:S02]  /*14690*/  SHF.R.U32.HI R114, RZ, 0x8, R104 ;  /* 0x00000008ff727819 */ /* 0x000fe40000011668 */
[----:B------:R-:W-:Y:S02]  /*146a0*/  LOP3.LUT R104, R112, 0xffff, RZ, 0xc0, !PT ;  /* 0x0000ffff70687812 */ /* 0x000fe400078ec0ff */
[--C-:B------:R-:W-:Y:S04]  /*146b0*/  SHF.R.U32.HI R106, RZ, 0x10, R112.reuse ;  /* 0x00000010ff6a7819 */ /* 0x100fe80000011670 */
[----:B------:R-:W-:Y:S02]  /*146c0*/  SHF.R.U32.HI R112, RZ, 0x18, R112 ;  /* 0x00000018ff707819 */ /* 0x000fe40000011670 */
[----:B------:R-:W-:Y:S02]  /*146d0*/  LOP3.LUT R107, R105, 0xff, RZ, 0xc0, !PT ;  /* 0x000000ff696b7812 */ /* 0x000fe400078ec0ff */
[----:B------:R-:W-:Y:S02]  /*146e0*/  SHF.R.U32.HI R105, RZ, 0x8, R104 ;  /* 0x00000008ff697819 */ /* 0x000fe40000011668 */
[----:B------:R-:W-:Y:S02]  /*146f0*/  LOP3.LUT R104, R106, 0xff, RZ, 0xc0, !PT ;  /* 0x000000ff6a687812 */ /* 0x000fe400078ec0ff */
[----:B------:R-:W-:Y:S02]  /*14700*/  PRMT R116, R115, 0x5410, R114 ;  /* 0x0000541073747816 */ /* 0x000fe40000000072 */
[----:B------:R-:W-:Y:S02]  /*14710*/  PRMT R106, R113, 0x5410, R105 ;  /* 0x00005410716a7816 */ /* 0x000fe40000000069 */
[----:B------:R-:W-:Y:S02]  /*14720*/  PRMT R105, R104, 0x5410, R112 ;  /* 0x0000541068697816 */ /* 0x000fe40000000070 */
[----:B------:R-:W1:Y:S01]  /*14730*/  LDSM.16.MT88.4 R112, [R178+0xc800] ;  /* 0x00c80000b270783b */ /* 0x000e620000004200 */
[----:B------:R-:W-:Y:S01]  /*14740*/  SHF.R.U32.HI R144, RZ, 0x18, R144 ;  /* 0x00000018ff907819 */ /* 0x000fe20000011690 */
[--C-:B------:R-:W-:Y:S01]  /*14750*/  HSET2.LE.AND R104, R106, R131.reuse, PT ;  /* 0x000000836a687233 */ /* 0x100fe20003803000 */
[----:B------:R-:W-:Y:S01]  /*14760*/  F2FP.PACK_AB R145, R214, R215 ;  /* 0x000000d7d691723e */ /* 0x000fe200000000ff */
[--C-:B------:R-:W-:Y:S01]  /*14770*/  HSET2.LE.AND R106, R116, R131.reuse, PT ;  /* 0x00000083746a7233 */ /* 0x100fe20003803000 */
[----:B------:R-:W-:Y:S01]  /*14780*/  PRMT R107, R107, 0x5410, R144 ;  /* 0x000054106b6b7816 */ /* 0x000fe20000000090 */
[--C-:B------:R-:W-:Y:S01]  /*14790*/  HSET2.LE.AND R105, R105, R131.reuse, PT ;  /* 0x0000008369697233 */ /* 0x100fe20003803000 */
[----:B------:R-:W-:Y:S01]  /*147a0*/  LOP3.LUT R104, R104, R103, RZ, 0xc0, !PT ;  /* 0x0000006768687212 */ /* 0x000fe200078ec0ff */
[----:B------:R-:W3:Y:S01]  /*147b0*/  LDSM.16.MT88.4 R116, [R180+0xc800] ;  /* 0x00c80000b474783b */ /* 0x000ee20000004200 */
[----:B------:R-:W-:Y:S01]  /*147c0*/  LOP3.LUT R106, R106, R141, RZ, 0xc0, !PT ;  /* 0x0000008d6a6a7212 */ /* 0x000fe200078ec0ff */
[--C-:B------:R-:W-:Y:S01]  /*147d0*/  HSET2.LE.AND R107, R107, R131.reuse, PT ;  /* 0x000000836b6b7233 */ /* 0x100fe20003803000 */
[----:B------:R-:W-:Y:S01]  /*147e0*/  LOP3.LUT R105, R105, R140, RZ, 0xc0, !PT ;  /* 0x0000008c69697212 */ /* 0x000fe200078ec0ff */
[----:B------:R-:W-:Y:S01]  /*147f0*/  FFMA.FTZ R103, R212, c[0x0][0x23c], -R143 ;  /* 0x00008f00d4677a23 */ /* 0x000fe2000001088f */
[----:B-----5:R-:W-:Y:S01]  /*14800*/  @!P0 HADD2 R135, -R145.H0_H0, -RZ.H0_H0 ;  /* 0xa00000ff91878230 */ /* 0x020fe20000000900 */
[----:B------:R-:W-:Y:S02]  /*14810*/  PRMT R146, R145, 0x7632, R146 ;  /* 0x0000763291927816 */ /* 0x000fe40000000092 */
[----:B------:R-:W-:Y:S01]  /*14820*/  LOP3.LUT R107, R107, R142, RZ, 0xc0, !PT ;  /* 0x0000008e6b6b7212 */ /* 0x000fe200078ec0ff */
[----:B------:R5:W-:Y:S01]  /*14830*/  MUFU.EX2 R213, R103 ;  /* 0x0000006700d57308 */ /* 0x000be20000000800 */
[----:B------:R-:W-:Y:S01]  /*14840*/  @!P0 STL.S16 [R1+0x8], R135 ;  /* 0x0000088701008387 */ /* 0x000fe20000100600 */
[----:B----4-:R-:W-:Y:S01]  /*14850*/  @!P6 HADD2 R134, -R146.H0_H0, -RZ.H0_H0 ;  /* 0xa00000ff9286e230 */ /* 0x010fe20000000900 */
[----:B------:R-:W-:Y:S02]  /*14860*/  PRMT R0, R145, 0x5410, R146 ;  /* 0x0000541091007816 */ /* 0x000fe40000000092 */
[----:B--2---:R-:W-:Y:S01]  /*14870*/  F2FP.PACK_AB R142, R207, R208 ;  /* 0x000000d0cf8e723e */ /* 0x004fe200000000ff */
[C---:B------:R-:W-:Y:S01]  /*14880*/  HMMA.16816.F32 R4, R104.reuse, R108, R4 ;  /* 0x0000006c6804723c */ /* 0x040fe20000001804 */
[----:B------:R-:W-:Y:S02]  /*14890*/  @!P6 STL.S16 [R1+0x1c], R134 ;  /* 0x00001c860100e387 */ /* 0x000fe40000100600 */
[----:B------:R-:W-:Y:S05]  /*148a0*/  PRMT R141, R142, 0x7632, R141 ;  /* 0x000076328e8d7816 */ /* 0x000fea000000008d */
[C---:B------:R-:W-:Y:S01]  /*148b0*/  HMMA.16816.F32 R8, R104.reuse, R110, R8 ;  /* 0x0000006e6808723c */ /* 0x040fe20000001808 */
[----:B------:R-:W2:Y:S07]  /*148c0*/  LDSM.16.MT88.4 R108, [R179+0xc800] ;  /* 0x00c80000b36c783b */ /* 0x000eae0000004200 */
[C---:B-1----:R-:W-:Y:S01]  /*148d0*/  HMMA.16816.F32 R12, R104.reuse, R112, R12 ;  /* 0x00000070680c723c */ /* 0x042fe2000000180c */
[----:B-----5:R-:W-:Y:S03]  /*148e0*/  LOP3.LUT R103, R169, UR4, R174, 0x96, !PT ;  /* 0x00000004a9677c12 */ /* 0x020fe6000f8e96ae */
[--C-:B------:R-:W-:Y:S04]  /*148f0*/  FFMA.FTZ R174, R211, c[0x0][0x23c], -R143.reuse ;  /* 0x00008f00d3ae7a23 */ /* 0x100fe8000001088f */
[C---:B------:R-:W-:Y:S01]  /*14900*/  HMMA.16816.F32 R16, R104.reuse, R114, R16 ;  /* 0x000000726810723c */ /* 0x040fe20000001810 */
[----:B------:R-:W1:Y:S01]  /*14910*/  LDSM.16.MT88.4 R112, [R177+0xe800] ;  /* 0x00e80000b170783b */ /* 0x000e620000004200 */
[----:B------:R-:W-:Y:S06]  /*14920*/  MUFU.EX2 R174, R174 ;  /* 0x000000ae00ae7308 */ /* 0x000fec0000000800 */
[C---:B---3--:R-:W-:Y:S08]  /*14930*/  HMMA.16816.F32 R20, R104.reuse, R116, R20 ;  /* 0x000000746814723c */ /* 0x048ff00000001814 */
        /* <DEDUP_REMOVED lines=20> */
[C---:B--2---:R-:W-:Y:S07]  /*14a80*/  HMMA.16816.F32 R76, R104.reuse, R108, R76 ;  /* 0x0000006c684c723c */ /* 0x044fee000000184c */
[----:B------:R-:W-:Y:S01]  /*14a90*/  LOP3.LUT R108, R168, 0xffff, RZ, 0xc0, !PT ;  /* 0x0000ffffa86c7812 */ /* 0x000fe200078ec0ff */
[C---:B------:R-:W-:Y:S01]  /*14aa0*/  HMMA.16816.F32 R80, R104.reuse, R110, R80 ;  /* 0x0000006e6850723c */ /* 0x040fe20000001850 */
[----:B------:R-:W-:Y:S03]  /*14ab0*/  SHF.R.U32.HI R109, RZ, 0x10, R168 ;  /* 0x00000010ff6d7819 */ /* 0x000fe600000116a8 */
[----:B------:R-:W-:Y:S02]  /*14ac0*/  SHF.R.U32.HI R108, RZ, 0x8, R108 ;  /* 0x00000008ff6c7819 */ /* 0x000fe4000001166c */
[----:B------:R-:W-:Y:S01]  /*14ad0*/  SHF.R.U32.HI R168, RZ, 0x18, R168 ;  /* 0x00000018ffa87819 */ /* 0x000fe200000116a8 */
[----:B------:R-:W-:Y:S01]  /*14ae0*/  FFMA.FTZ R110, R210, c[0x0][0x23c], -R143 ;  /* 0x00008f00d26e7a23 */ /* 0x000fe2000001088f */
[----:B------:R-:W-:Y:S01]  /*14af0*/  PRMT R128, R120, 0x5410, R108 ;  /* 0x0000541078807816 */ /* 0x000fe2000000006c */
[C---:B-1----:R-:W-:Y:S01]  /*14b00*/  HMMA.16816.F32 R84, R104.reuse, R112, R84 ;  /* 0x000000706854723c */ /* 0x042fe20000001854 */
[----:B------:R-:W1:Y:S01]  /*14b10*/  LDSM.16.MT88.4 R120, [R177+0xd000] ;  /* 0x00d00000b178783b */ /* 0x000e620000004200 */
[----:B------:R2:W4:Y:S01]  /*14b20*/  MUFU.EX2 R212, R110 ;  /* 0x0000006e00d47308 */ /* 0x0005220000000800 */
[C---:B------:R-:W-:Y:S02]  /*14b30*/  LOP3.LUT R108, R103.reuse, 0xffff, RZ, 0xc0, !PT ;  /* 0x0000ffff676c7812 */ /* 0x040fe400078ec0ff */
[----:B------:R-:W-:Y:S03]  /*14b40*/  LOP3.LUT R111, R103, 0xff, RZ, 0xc0, !PT ;  /* 0x000000ff676f7812 */ /* 0x000fe600078ec0ff */
[C---:B------:R-:W-:Y:S01]  /*14b50*/  HMMA.16816.F32 R88, R104.reuse, R114, R88 ;  /* 0x000000726858723c */ /* 0x040fe20000001858 */
[----:B------:R-:W5:Y:S03]  /*14b60*/  LDSM.16.MT88.4 R112, [R178+0xd000] ;  /* 0x00d00000b270783b */ /* 0x000f660000004200 */
[----:B------:R4:W1:Y:S04]  /*14b70*/  MUFU.EX2 R210, R236 ;  /* 0x000000ec00d27308 */ /* 0x0008680000000800 */
[C---:B---3--:R-:W-:Y:S08]  /*14b80*/  HMMA.16816.F32 R92, R104.reuse, R116, R92 ;  /* 0x00000074685c723c */ /* 0x048ff0000000185c */
[----:B------:R-:W-:Y:S01]  /*14b90*/  HMMA.16816.F32 R96, R104, R118, R96 ;  /* 0x000000766860723c */ /* 0x000fe20000001860 */
[----:B------:R-:W3:Y:S03]  /*14ba0*/  LDSM.16.MT88.4 R104, [R179+0xd000] ;  /* 0x00d00000b368783b */ /* 0x000ee60000004200 */
[----:B--2---:R-:W-:Y:S02]  /*14bb0*/  LOP3.LUT R110, R109, 0xff, RZ, 0xc0, !PT ;  /* 0x000000ff6d6e7812 */ /* 0x004fe400078ec0ff */
[----:B------:R-:W-:Y:S02]  /*14bc0*/  SHF.R.U32.HI R109, RZ, 0x8, R108 ;  /* 0x00000008ff6d7819 */ /* 0x000fe4000001166c */
[--C-:B------:R-:W-:Y:S01]  /*14bd0*/  SHF.R.U32.HI R108, RZ, 0x10, R103.reuse ;  /* 0x00000010ff6c7819 */ /* 0x100fe20000011667 */
[----:B------:R-:W3:Y:S03]  /*14be0*/  LDSM.16.MT88.4 R116, [R177+0xf000] ;  /* 0x00f00000b174783b */ /* 0x000ee60000004200 */
[----:B------:R-:W-:Y:S01]  /*14bf0*/  LOP3.LUT R108, R108, 0xff, RZ, 0xc0, !PT ;  /* 0x000000ff6c6c7812 */ /* 0x000fe200078ec0ff */
[----:B----4-:R-:W4:Y:S01]  /*14c00*/  LDC.U8 R236, c[0x0][0x2d8] ;  /* 0x0000b600ffec7b82 */ /* 0x010f220000000000 */
[----:B------:R-:W-:Y:S02]  /*14c10*/  SHF.R.U32.HI R103, RZ, 0x18, R103 ;  /* 0x00000018ff677819 */ /* 0x000fe40000011667 */
[----:B------:R-:W-:Y:S02]  /*14c20*/  F2FP.PACK_AB R144, R212, R213 ;  /* 0x000000d5d490723e */ /* 0x000fe400000000ff */
[----:B------:R-:W-:Y:S01]  /*14c30*/  PRMT R168, R110, 0x5410, R168 ;  /* 0x000054106ea87816 */ /* 0x000fe200000000a8 */
[--C-:B------:R-:W-:Y:S01]  /*14c40*/  HSET2.LE.AND R110, R128, R131.reuse, PT ;  /* 0x00000083806e7233 */ /* 0x100fe20003803000 */
[----:B------:R-:W-:Y:S01]  /*14c50*/  PRMT R109, R111, 0x5410, R109 ;  /* 0x000054106f6d7816 */ /* 0x000fe2000000006d */
[----:B------:R-:W-:Y:S01]  /*14c60*/  FADD.FTZ R128, R219, R2 ;  /* 0x00000002db807221 */ /* 0x000fe20000010000 */
[----:B------:R-:W-:Y:S01]  /*14c70*/  PRMT R103, R108, 0x5410, R103 ;  /* 0x000054106c677816 */ /* 0x000fe20000000067 */
[--C-:B------:R-:W-:Y:S01]  /*14c80*/  HSET2.LE.AND R111, R168, R131.reuse, PT ;  /* 0x00000083a86f7233 */ /* 0x100fe20003803000 */
[----:B------:R-:W-:Y:S01]  /*14c90*/  PRMT R143, R144, 0x7632, R143 ;  /* 0x00007632908f7816 */ /* 0x000fe2000000008f */
[--C-:B------:R-:W-:Y:S01]  /*14ca0*/  HSET2.LE.AND R108, R109, R131.reuse, PT ;  /* 0x000000836d6c7233 */ /* 0x100fe20003803000 */
[----:B------:R-:W-:Y:S01]  /*14cb0*/  LOP3.LUT R110, R110, R0, RZ, 0xc0, !PT ;  /* 0x000000006e6e7212 */ /* 0x000fe200078ec0ff */
[--C-:B------:R-:W-:Y:S01]  /*14cc0*/  HSET2.LE.AND R109, R103, R131.reuse, PT ;  /* 0x00000083676d7233 */ /* 0x100fe20003803000 */
[----:B------:R-:W-:Y:S01]  /*14cd0*/  PRMT R0, R144, 0x5410, R143 ;  /* 0x0000541090007816 */ /* 0x000fe2000000008f */
[----:B------:R-:W-:Y:S01]  /*14ce0*/  IMAD.WIDE.U32 R168, R239, -0x2daee0ad, RZ ;  /* 0xd2511f53efa87825 */ /* 0x000fe200078e00ff */
[----:B------:R-:W-:Y:S01]  /*14cf0*/  LOP3.LUT R108, R108, R101, RZ, 0xc0, !PT ;  /* 0x000000656c6c7212 */ /* 0x000fe200078ec0ff */
[----:B------:R-:W-:Y:S01]  /*14d00*/  @!P1 HADD2 R133, -R144.H0_H0, -RZ.H0_H0 ;  /* 0xa00000ff90859230 */ /* 0x000fe20000000900 */
[----:B------:R-:W-:Y:S01]  /*14d10*/  LOP3.LUT R109, R109, R102, RZ, 0xc0, !PT ;  /* 0x000000666d6d7212 */ /* 0x000fe200078ec0ff */
[----:B------:R-:W-:Y:S01]  /*14d20*/  @!P5 HADD2 R132, -R143.H0_H0, -RZ.H0_H0 ;  /* 0xa00000ff8f84d230 */ /* 0x000fe20000000900 */
[----:B------:R-:W-:Y:S02]  /*14d30*/  LOP3.LUT R111, R111, R0, RZ, 0xc0, !PT ;  /* 0x000000006f6f7212 */ /* 0x000fe400078ec0ff */
[----:B------:R-:W-:Y:S01]  /*14d40*/  @!P1 STL.S16 [R1+0x38], R133 ;  /* 0x0000388501009387 */ /* 0x000fe20000100600 */
[----:B------:R-:W-:Y:S02]  /*14d50*/  PRMT R102, R135, 0x7610, R102 ;  /* 0x0000761087667816 */ /* 0x000fe40000000066 */
[C-C-:B------:R-:W-:Y:S01]  /*14d60*/  LOP3.LUT R2, R169.reuse, UR5, R206.reuse, 0x96, !PT ;  /* 0x00000005a9027c12 */ /* 0x140fe2000f8e96ce */
[----:B------:R-:W-:Y:S01]  /*14d70*/  @!P5 STL.S16 [R1+0x34], R132 ;  /* 0x000034840100d387 */ /* 0x000fe20000100600 */
[C---:B-1----:R-:W-:Y:S01]  /*14d80*/  HMMA.16816.F32 R4, R108.reuse, R120, R4 ;  /* 0x000000786c04723c */ /* 0x042fe20000001804 */
[----:B------:R-:W-:Y:S02]  /*14d90*/  @!P0 PRMT R145, R102, 0x5410, RZ ;  /* 0x0000541066918816 */ /* 0x000fe400000000ff */
[----:B------:R1:W2:Y:S01]  /*14da0*/  LDL.S16 R219, [R1+0x24] ;  /* 0x0000240001db7983 */ /* 0x0002a20000100600 */
[----:B------:R-:W-:Y:S02]  /*14db0*/  LOP3.LUT R101, R2, 0xff, RZ, 0xc0, !PT ;  /* 0x000000ff02657812 */ /* 0x000fe400078ec0ff */
[----:B------:R-:W-:Y:S01]  /*14dc0*/  LOP3.LUT R0, R169, UR5, R206, 0x96, !PT ;  /* 0x00000005a9007c12 */ /* 0x000fe2000f8e96ce */
[----:B------:R1:W2:Y:S01]  /*14dd0*/  LDL.S16 R218, [R1+0x18] ;  /* 0x0000180001da7983 */ /* 0x0002a20000100600 */
[C---:B------:R-:W-:Y:S01]  /*14de0*/  HMMA.16816.F32 R8, R108.reuse, R122, R8 ;  /* 0x0000007a6c08723c */ /* 0x040fe20000001808 */
[----:B----4-:R-:W-:Y:S01]  /*14df0*/  ISETP.GE.U32.AND P0, PT, R236, R101, PT ;  /* 0x00000065ec00720c */ /* 0x010fe20003f06070 */
[----:B------:R-:W4:Y:S01]  /*14e00*/  MUFU.EX2 R206, R237 ;  /* 0x000000ed00ce7308 */ /* 0x000f220000000800 */
[----:B------:R-:W1:Y:S01]  /*14e10*/  LDSM.16.MT88.4 R120, [R178+0xf000] ;  /* 0x00f00000b278783b */ /* 0x000e620000004200 */
[----:B------:R-:W-:Y:S02]  /*14e20*/  F2FP.PACK_AB R140, R210, R209 ;  /* 0x000000d1d28c723e */ /* 0x000fe400000000ff */
[----:B------:R-:W-:Y:S02]  /*14e30*/  LOP3.LUT R101, R168, 0xffff, RZ, 0xc0, !PT ;  /* 0x0000ffffa8657812 */ /* 0x000fe400078ec0ff */
[C---:B-----5:R-:W-:Y:S01]  /*14e40*/  HMMA.16816.F32 R12, R108.reuse, R112, R12 ;  /* 0x000000706c0c723c */ /* 0x060fe2000000180c */
[----:B------:R-:W-:Y:S02]  /*14e50*/  LOP3.LUT R102, R2, 0xffff, RZ, 0xc0, !PT ;  /* 0x0000ffff02667812 */ /* 0x000fe400078ec0ff */
[----:B------:R1:W5:Y:S01]  /*14e60*/  LDL.S16 R217, [R1+0x14] ;  /* 0x0000140001d97983 */ /* 0x0003620000100600 */
[--C-:B------:R-:W-:Y:S03]  /*14e70*/  SHF.R.U32.HI R103, RZ, 0x10, R168.reuse ;  /* 0x00000010ff677819 */ /* 0x100fe600000116a8 */
[----:B------:R1:W5:Y:S01]  /*14e80*/  LDL.S16 R216, [R1+0x10] ;  /* 0x0000100001d87983 */ /* 0x0003620000100600 */
[C---:B------:R-:W-:Y:S01]  /*14e90*/  HMMA.16816.F32 R16, R108.reuse, R114, R16 ;  /* 0x000000726c10723c */ /* 0x040fe20000001810 */
[----:B------:R-:W-:Y:S02]  /*14ea0*/  LOP3.LUT R103, R103, 0xff, RZ, 0xc0, !PT ;  /* 0x000000ff67677812 */ /* 0x000fe400078ec0ff */
[----:B------:R-:W1:Y:S05]  /*14eb0*/  LDSM.16.MT88.4 R112, [R180+0xf000] ;  /* 0x00f00000b470783b */ /* 0x000e6a0000004200 */
[C---:B------:R-:W-:Y:S03]  /*14ec0*/  HMMA.16816.F32 R20, R108.reuse, R124, R20 ;  /* 0x0000007c6c14723c */ /* 0x040fe60000001814 */
[----:B------:R1:W5:Y:S04]  /*14ed0*/  LDL.S16 R148, [R1+0xc] ;  /* 0x00000c0001947983 */ /* 0x0003680000100600 */
[----:B------:R-:W-:Y:S01]  /*14ee0*/  STG.E.U16 [R170.64+0x50], R145 ;  /* 0x00005091aa007986 */ /* 0x000fe2000c101512 */
[C---:B------:R-:W-:Y:S03]  /*14ef0*/  HMMA.16816.F32 R24, R108.reuse, R126, R24 ;  /* 0x0000007e6c18723c */ /* 0x040fe60000001818 */
[----:B------:R-:W4:Y:S05]  /*14f00*/  LDSM.16.MT88.4 R124, [R179+0xf000] ;  /* 0x00f00000b37c783b */ /* 0x000f2a0000004200 */
[C---:B---3--:R-:W-:Y:S08]  /*14f10*/  HMMA.16816.F32 R28, R108.reuse, R104, R28 ;  /* 0x000000686c1c723c */ /* 0x048ff0000000181c */
[C---:B------:R-:W-:Y:S01]  /*14f20*/  HMMA.16816.F32 R32, R108.reuse, R106, R32 ;  /* 0x0000006a6c20723c */ /* 0x040fe20000001820 */
[----:B------:R-:W3:Y:S07]  /*14f30*/  LDSM.16.MT88.4 R104, [R177+0x11000] ;  /* 0x01100000b168783b */ /* 0x000eee0000004200 */
[C---:B------:R-:W-:Y:S08]  /*14f40*/  HMMA.16816.F32 R36, R108.reuse, R116, R36 ;  /* 0x000000746c24723c */ /* 0x040ff00000001824 */
[C---:B------:R-:W-:Y:S01]  /*14f50*/  HMMA.16816.F32 R40, R108.reuse, R118, R40 ;  /* 0x000000766c28723c */ /* 0x040fe20000001828 */
[----:B------:R-:W-:Y:S07]  /*14f60*/  LDSM.16.MT88.4 R116, [R180+0x11000] ;  /* 0x01100000b474783b */ /* 0x000fee0000004200 */
[C---:B-1----:R-:W-:Y:S07]  /*14f70*/  HMMA.16816.F32 R44, R108.reuse, R120, R44 ;  /* 0x000000786c2c723c */ /* 0x042fee000000182c */
[----:B------:R-:W-:Y:S01]  /*14f80*/  SHF.R.U32.HI R120, RZ, 0x8, R101 ;  /* 0x00000008ff787819 */ /* 0x000fe20000011665 */
[C---:B------:R-:W-:Y:S01]  /*14f90*/  HMMA.16816.F32 R48, R108.reuse, R122, R48 ;  /* 0x0000007a6c30723c */ /* 0x040fe20000001830 */
[----:B------:R-:W-:Y:S03]  /*14fa0*/  SHF.R.U32.HI R121, RZ, 0x18, R168 ;  /* 0x00000018ff797819 */ /* 0x000fe600000116a8 */
[----:B------:R-:W-:Y:S02]  /*14fb0*/  SHF.R.U32.HI R101, RZ, 0x8, R102 ;  /* 0x00000008ff657819 */ /* 0x000fe40000011666 */
[----:B------:R-:W-:Y:S01]  /*14fc0*/  PRMT R139, R103, 0x5410, R121 ;  /* 0x00005410678b7816 */ /* 0x000fe20000000079 */
[----:B------:R-:W-:Y:S01]  /*14fd0*/  FADD.FTZ R123, R220, R129 ;  /* 0x00000081dc7b7221 */ /* 0x000fe20000010000 */
[C---:B------:R-:W-:Y:S01]  /*14fe0*/  HMMA.16816.F32 R52, R108.reuse, R112, R52 ;  /* 0x000000706c34723c */ /* 0x040fe20000001834 */
[----:B------:R1:W5:Y:S03]  /*14ff0*/  LDL.S16 R220, [R1+0x28] ;  /* 0x0000280001dc7983 */ /* 0x0003660000100600 */
[----:B------:R-:W-:Y:S01]  /*15000*/  LOP3.LUT R121, R0, 0xff, RZ, 0xc0, !PT ;  /* 0x000000ff00797812 */ /* 0x000fe200078ec0ff */
[--C-:B------:R-:W-:Y:S01]  /*15010*/  HSET2.LE.AND R139, R139, R131.reuse, PT ;  /* 0x000000838b8b7233 */ /* 0x100fe20003803000 */
[----:B------:R-:W-:Y:S02]  /*15020*/  LOP3.LUT R122, R168, 0xff, RZ, 0xc0, !PT ;  /* 0x000000ffa87a7812 */ /* 0x000fe400078ec0ff */
[C---:B------:R-:W-:Y:S01]  /*15030*/  HMMA.16816.F32 R56, R108.reuse, R114, R56 ;  /* 0x000000726c38723c */ /* 0x040fe20000001838 */
[----:B------:R-:W1:Y:S03]  /*15040*/  LDSM.16.MT88.4 R112, [R178+0x11000] ;  /* 0x01100000b270783b */ /* 0x000e660000004200 */
[----:B------:R-:W-:Y:S02]  /*15050*/  LOP3.LUT R101, R101, 0xffff, RZ, 0xc0, !PT ;  /* 0x0000ffff65657812 */ /* 0x000fe400078ec0ff */
[----:B------:R-:W-:Y:S02]  /*15060*/  PRMT R138, R122, 0x5410, R120 ;  /* 0x000054107a8a7816 */ /* 0x000fe40000000078 */
[C---:B----4-:R-:W-:Y:S01]  /*15070*/  HMMA.16816.F32 R60, R108.reuse, R124, R60 ;  /* 0x0000007c6c3c723c */ /* 0x050fe2000000183c */
[----:B------:R-:W-:Y:S03]  /*15080*/  SHF.R.U32.HI R120, RZ, 0x10, R2 ;  /* 0x00000010ff787819 */ /* 0x000fe60000011602 */
[----:B------:R-:W-:Y:S01]  /*15090*/  PRMT R122, R132, 0x7610, R122 ;  /* 0x00007610847a7816 */ /* 0x000fe2000000007a */
[--C-:B------:R-:W-:Y:S01]  /*150a0*/  HSET2.LE.AND R138, R138, R131.reuse, PT ;  /* 0x000000838a8a7233 */ /* 0x100fe20003803000 */
[----:B------:R-:W-:Y:S02]  /*150b0*/  SHF.R.U32.HI R102, RZ, 0x18, R2 ;  /* 0x00000018ff667819 */ /* 0x000fe40000011602 */
[C---:B------:R-:W-:Y:S01]  /*150c0*/  HMMA.16816.F32 R64, R108.reuse, R126, R64 ;  /* 0x0000007e6c40723c */ /* 0x040fe20000001840 */
[----:B------:R-:W-:Y:S03]  /*150d0*/  PRMT R125, R134, 0x7610, R125 ;  /* 0x00007610867d7816 */ /* 0x000fe6000000007d */
[----:B------:R-:W-:Y:S02]  /*150e0*/  LOP3.LUT R2, R0, 0xffff, RZ, 0xc0, !PT ;  /* 0x0000ffff00027812 */ /* 0x000fe400078ec0ff */
[----:B------:R-:W-:Y:S02]  /*150f0*/  @!P6 PRMT R146, R125, 0x5410, RZ ;  /* 0x000054107d92e816 */ /* 0x000fe400000000ff */
[C---:B---3--:R-:W-:Y:S01]  /*15100*/  HMMA.16816.F32 R68, R108.reuse, R104, R68 ;  /* 0x000000686c44723c */ /* 0x048fe20000001844 */
[----:B------:R-:W-:Y:S02]  /*15110*/  ISETP.GE.U32.AND P6, PT, R236, R101, PT ;  /* 0x00000065ec00720c */ /* 0x000fe40003fc6070 */
[----:B------:R-:W-:Y:S01]  /*15120*/  STG.E.U16 [R170.64+0x52], R146 ;  /* 0x00005292aa007986 */ /* 0x000fe2000c101512 */
[--C-:B------:R-:W-:Y:S02]  /*15130*/  SHF.R.U32.HI R101, RZ, 0x10, R0.reuse ;  /* 0x00000010ff657819 */ /* 0x100fe40000011600 */
[----:B------:R-:W-:Y:S02]  /*15140*/  SHF.R.U32.HI R103, RZ, 0x18, R0 ;  /* 0x00000018ff677819 */ /* 0x000fe40000011600 */
[C---:B------:R-:W-:Y:S01]  /*15150*/  HMMA.16816.F32 R72, R108.reuse, R106, R72 ;  /* 0x0000006a6c48723c */ /* 0x040fe20000001848 */
[----:B------:R-:W-:Y:S01]  /*15160*/  LOP3.LUT R0, R120, 0xff, RZ, 0xc0, !PT ;  /* 0x000000ff78007812 */ /* 0x000fe200078ec0ff */
[----:B------:R-:W3:Y:S02]  /*15170*/  LDSM.16.MT88.4 R104, [R179+0x11000] ;  /* 0x01100000b368783b */ /* 0x000ee40000004200 */
[----:B------:R-:W-:Y:S02]  /*15180*/  @!P5 PRMT R143, R122, 0x5410, RZ ;  /* 0x000054107a8fd816 */ /* 0x000fe400000000ff */
[----:B------:R-:W-:Y:S01]  /*15190*/  ISETP.GE.U32.AND P5, PT, R236, R0, PT ;  /* 0x00000000ec00720c */ /* 0x000fe20003fa6070 */
[----:B------:R-:W-:Y:S01]  /*151a0*/  FADD.FTZ R0, R221, R123 ;  /* 0x0000007bdd007221 */ /* 0x000fe20000010000 */
[----:B------:R-:W-:Y:S01]  /*151b0*/  PRMT R124, R133, 0x7610, R124 ;  /* 0x00007610857c7816 */ /* 0x000fe2000000007c */
[C---:B-1----:R-:W-:Y:S01]  /*151c0*/  HMMA.16816.F32 R76, R108.reuse, R112, R76 ;  /* 0x000000706c4c723c */ /* 0x042fe2000000184c */
[----:B------:R1:W4:Y:S02]  /*151d0*/  LDL.S16 R221, [R1+0x2c] ;  /* 0x00002c0001dd7983 */ /* 0x0003240000100600 */
[----:B------:R-:W-:Y:S01]  /*151e0*/  FADD.FTZ R211, R222, R0 ;  /* 0x00000000ded37221 */ /* 0x000fe20000010000 */
[----:B------:R-:W-:Y:S01]  /*151f0*/  @!P1 PRMT R144, R124, 0x5410, RZ ;  /* 0x000054107c909816 */ /* 0x000fe200000000ff */
[----:B------:R1:W4:Y:S01]  /*15200*/  LDL.S16 R222, [R1+0x30] ;  /* 0x0000300001de7983 */ /* 0x0003220000100600 */
[----:B------:R-:W-:Y:S01]  /*15210*/  ISETP.GE.U32.AND P1, PT, R236, R102, PT ;  /* 0x00000066ec00720c */ /* 0x000fe20003f26070 */
[----:B------:R-:W-:Y:S01]  /*15220*/  FADD.FTZ R124, R223, R128 ;  /* 0x00000080df7c7221 */ /* 0x000fe20000010000 */
[C---:B------:R-:W-:Y:S01]  /*15230*/  HMMA.16816.F32 R80, R108.reuse, R114, R80 ;  /* 0x000000726c50723c */ /* 0x040fe20000001850 */
[----:B------:R-:W1:Y:S03]  /*15240*/  LDSM.16.MT88.4 R112, [R177+0xd800] ;  /* 0x00d80000b170783b */ /* 0x000e660000004200 */
[----:B------:R-:W-:Y:S01]  /*15250*/  FADD.FTZ R147, R224, R124 ;  /* 0x0000007ce0937221 */ /* 0x000fe20000010000 */
[----:B------:R-:W-:Y:S02]  /*15260*/  SHF.R.U32.HI R2, RZ, 0x8, R2 ;  /* 0x00000008ff027819 */ /* 0x000fe40000011602 */
[----:B------:R-:W-:Y:S01]  /*15270*/  F2FP.PACK_AB R102, R175, R206 ;  /* 0x000000ceaf66723e */ /* 0x000fe200000000ff */
[C---:B------:R-:W-:Y:S01]  /*15280*/  HMMA.16816.F32 R84, R108.reuse, R116, R84 ;  /* 0x000000746c54723c */ /* 0x040fe20000001854 */
[----:B------:R-:W-:Y:S03]  /*15290*/  LDSM.16.MT88.4 R124, [R180+0xd800] ;  /* 0x00d80000b47c783b */ /* 0x000fe60000004200 */
[----:B------:R-:W-:Y:S02]  /*152a0*/  PRMT R136, R121, 0x5410, R2 ;  /* 0x0000541079887816 */ /* 0x000fe40000000002 */
[----:B------:R-:W-:Y:S02]  /*152b0*/  F2FP.PACK_AB R2, R167, R174 ;  /* 0x000000aea702723e */ /* 0x000fe400000000ff */
[C---:B------:R-:W-:Y:S01]  /*152c0*/  HMMA.16816.F32 R88, R108.reuse, R118, R88 ;  /* 0x000000766c58723c */ /* 0x040fe20000001858 */
[----:B------:R-:W-:Y:S01]  /*152d0*/  LOP3.LUT R101, R101, 0xff, RZ, 0xc0, !PT ;  /* 0x000000ff65657812 */ /* 0x000fe200078ec0ff */
[----:B------:R-:W1:Y:S02]  /*152e0*/  LDSM.16.MT88.4 R120, [R178+0xd800] ;  /* 0x00d80000b278783b */ /* 0x000e640000004200 */
[----:B------:R-:W-:Y:S01]  /*152f0*/  PRMT R0, R2, 0x7632, R0 ;  /* 0x0000763202007816 */ /* 0x000fe20000000000 */
[--C-:B------:R-:W-:Y:S01]  /*15300*/  HSET2.LE.AND R136, R136, R131.reuse, PT ;  /* 0x0000008388887233 */ /* 0x100fe20003803000 */
[----:B------:R-:W-:Y:S02]  /*15310*/  PRMT R137, R101, 0x5410, R103 ;  /* 0x0000541065897816 */ /* 0x000fe40000000067 */
[----:B------:R-:W-:Y:S01]  /*15320*/  PRMT R101, R102, 0x7632, R101 ;  /* 0x0000763266657816 */ /* 0x000fe20000000065 */
[C---:B---3--:R-:W-:Y:S01]  /*15330*/  HMMA.16816.F32 R92, R108.reuse, R104, R92 ;  /* 0x000000686c5c723c */ /* 0x048fe2000000185c */
[----:B------:R-:W3:Y:S02]  /*15340*/  LDSM.16.MT88.4 R132, [R179+0xd800] ;  /* 0x00d80000b384783b */ /* 0x000ee40000004200 */
[----:B------:R-:W-:Y:S01]  /*15350*/  HSET2.LE.AND R137, R137, R131, PT ;  /* 0x0000008389897233 */ /* 0x000fe20003803000 */
[----:B------:R-:W-:Y:S03]  /*15360*/  PRMT R103, R140, 0x7632, R103 ;  /* 0x000076328c677816 */ /* 0x000fe60000000067 */
[----:B------:R-:W-:Y:S01]  /*15370*/  PRMT R104, R142, 0x5410, R141 ;  /* 0x000054108e687816 */ /* 0x000fe2000000008d */
[----:B------:R-:W-:Y:S01]  /*15380*/  HMMA.16816.F32 R96, R108, R106, R96 ;  /* 0x0000006a6c60723c */ /* 0x000fe20000001860 */
[----:B------:R-:W-:Y:S01]  /*15390*/  PRMT R116, R140, 0x5410, R103 ;  /* 0x000054108c747816 */ /* 0x000fe20000000067 */
[----:B------:R-:W-:Y:S02]  /*153a0*/  STG.E.U16 [R172.64+0x50], R144 ;  /* 0x00005090ac007986 */ /* 0x000fe4000c101512 */
[----:B------:R-:W-:Y:S02]  /*153b0*/  LOP3.LUT R137, R137, R104, RZ, 0xc0, !PT ;  /* 0x0000006889897212 */ /* 0x000fe400078ec0ff */
[----:B------:R-:W-:Y:S01]  /*153c0*/  PRMT R104, R102, 0x5410, R101 ;  /* 0x0000541066687816 */ /* 0x000fe20000000065 */
[----:B------:R-:W-:Y:S01]  /*153d0*/  STG.E.U16 [R172.64+0x52], R143 ;  /* 0x0000528fac007986 */ /* 0x000fe2000c101512 */
[----:B------:R-:W-:Y:S04]  /*153e0*/  LOP3.LUT R136, R136, R116, RZ, 0xc0, !PT ;  /* 0x0000007488887212 */ /* 0x000fe800078ec0ff */
[----:B------:R-:W-:Y:S02]  /*153f0*/  LOP3.LUT R138, R138, R104, RZ, 0xc0, !PT ;  /* 0x000000688a8a7212 */ /* 0x000fe400078ec0ff */
[----:B------:R-:W-:Y:S04]  /*15400*/  PRMT R104, R2, 0x5410, R0 ;  /* 0x0000541002687816 */ /* 0x000fe80000000000 */
[----:B------:R-:W-:Y:S07]  /*15410*/  LOP3.LUT R139, R139, R104, RZ, 0xc0, !PT ;  /* 0x000000688b8b7212 */ /* 0x000fee00078ec0ff */
[C---:B-1----:R-:W-:Y:S01]  /*15420*/  HMMA.16816.F32 R104, R136.reuse, R112, R4 ;  /* 0x000000708868723c */ /* 0x042fe20000001804 */
[----:B------:R-:W1:Y:S07]  /*15430*/  LDSM.16.MT88.4 R4, [R177+0xf800] ;  /* 0x00f80000b104783b */ /* 0x000e6e0000004200 */
[C---:B------:R-:W-:Y:S01]  /*15440*/  HMMA.16816.F32 R108, R136.reuse, R114, R8 ;  /* 0x00000072886c723c */ /* 0x040fe20000001808 */
[----:B------:R-:W1:Y:S07]  /*15450*/  LDSM.16.MT88.4 R8, [R178+0xf800] ;  /* 0x00f80000b208783b */ /* 0x000e6e0000004200 */
[C---:B------:R-:W-:Y:S01]  /*15460*/  HMMA.16816.F32 R112, R136.reuse, R120, R12 ;  /* 0x000000788870723c */ /* 0x040fe2000000180c */
[----:B------:R-:W1:Y:S07]  /*15470*/  LDSM.16.MT88.4 R12, [R180+0xf800] ;  /* 0x00f80000b40c783b */ /* 0x000e6e0000004200 */
[C---:B------:R-:W-:Y:S01]  /*15480*/  HMMA.16816.F32 R116, R136.reuse, R122, R16 ;  /* 0x0000007a8874723c */ /* 0x040fe20000001810 */
[----:B------:R-:W2:Y:S07]  /*15490*/  LDSM.16.MT88.4 R16, [R179+0xf800] ;  /* 0x00f80000b310783b */ /* 0x000eae0000004200 */
[C---:B------:R-:W-:Y:S08]  /*154a0*/  HMMA.16816.F32 R120, R136.reuse, R124, R20 ;  /* 0x0000007c8878723c */ /* 0x040ff00000001814 */
[C---:B------:R-:W-:Y:S08]  /*154b0*/  HMMA.16816.F32 R124, R136.reuse, R126, R24 ;  /* 0x0000007e887c723c */ /* 0x040ff00000001818 */
[C---:B---3--:R-:W-:Y:S08]  /*154c0*/  HMMA.16816.F32 R128, R136.reuse, R132, R28 ;  /* 0x000000848880723c */ /* 0x048ff0000000181c */
[C---:B------:R-:W-:Y:S08]  /*154d0*/  HMMA.16816.F32 R132, R136.reuse, R134, R32 ;  /* 0x000000868884723c */ /* 0x040ff00000001820 */
[C---:B-1----:R-:W-:Y:S08]  /*154e0*/  HMMA.16816.F32 R36, R136.reuse, R4, R36 ;  /* 0x000000048824723c */ /* 0x042ff00000001824 */
[C---:B------:R-:W-:Y:S01]  /*154f0*/  HMMA.16816.F32 R40, R136.reuse, R6, R40 ;  /* 0x000000068828723c */ /* 0x040fe20000001828 */
[----:B------:R-:W1:Y:S07]  /*15500*/  LDSM.16.MT88.4 R4, [R177+0x11800] ;  /* 0x01180000b104783b */ /* 0x000e6e0000004200 */
[C---:B------:R-:W-:Y:S07]  /*15510*/  HMMA.16816.F32 R44, R136.reuse, R8, R44 ;  /* 0x00000008882c723c */ /* 0x040fee000000182c */
[C---:B------:R-:W-:Y:S01]  /*15520*/  LOP3.LUT R9, R168.reuse, 0xff, RZ, 0xc0, !PT ;  /* 0x000000ffa8097812 */ /* 0x040fe200078ec0ff */
[C---:B------:R-:W-:Y:S01]  /*15530*/  HMMA.16816.F32 R48, R136.reuse, R10, R48 ;  /* 0x0000000a8830723c */ /* 0x040fe20000001830 */
[----:B------:R-:W-:Y:S03]  /*15540*/  LOP3.LUT R8, R168, 0xffff, RZ, 0xc0, !PT ;  /* 0x0000ffffa8087812 */ /* 0x000fe600078ec0ff */
[----:B--2---:R-:W-:Y:S04]  /*15550*/  @!P1 HADD2 R219, -R141.H0_H0, -RZ.H0_H0 ;  /* 0xa00000ff8ddb9230 */ /* 0x004fe80000000900 */
[C---:B------:R-:W-:Y:S01]  /*15560*/  HMMA.16816.F32 R52, R136.reuse, R12, R52 ;  /* 0x0000000c8834723c */ /* 0x040fe20000001834 */
[----:B------:R-:W-:Y:S04]  /*15570*/  PRMT R22, R219, 0x7610, R22 ;  /* 0x00007610db167816 */ /* 0x000fe80000000016 */
[----:B------:R-:W-:Y:S02]  /*15580*/  @!P1 PRMT R141, R22, 0x5410, RZ ;  /* 0x00005410168d9816 */ /* 0x000fe400000000ff */
[----:B------:R-:W-:Y:S01]  /*15590*/  SHF.R.U32.HI R12, RZ, 0x8, R8 ;  /* 0x00000008ff0c7819 */ /* 0x000fe20000011608 */
[C---:B------:R-:W-:Y:S01]  /*155a0*/  HMMA.16816.F32 R56, R136.reuse, R14, R56 ;  /* 0x0000000e8838723c */ /* 0x040fe20000001838 */
[--C-:B------:R-:W-:Y:S03]  /*155b0*/  SHF.R.U32.HI R13, RZ, 0x10, R168.reuse ;  /* 0x00000010ff0d7819 */ /* 0x100fe600000116a8 */
[----:B------:R-:W-:Y:S02]  /*155c0*/  LOP3.LUT R12, R12, 0xffff, RZ, 0xc0, !PT ;  /* 0x0000ffff0c0c7812 */ /* 0x000fe400078ec0ff */
[----:B------:R-:W-:Y:S02]  /*155d0*/  LOP3.LUT R13, R13, 0xff, RZ, 0xc0, !PT ;  /* 0x000000ff0d0d7812 */ /* 0x000fe400078ec0ff */
[C---:B------:R-:W-:Y:S01]  /*155e0*/  HMMA.16816.F32 R60, R136.reuse, R16, R60 ;  /* 0x00000010883c723c */ /* 0x040fe2000000183c */
[----:B------:R-:W-:Y:S06]  /*155f0*/  SHF.R.U32.HI R168, RZ, 0x18, R168 ;  /* 0x00000018ffa87819 */ /* 0x000fec00000116a8 */
[----:B------:R-:W-:Y:S01]  /*15600*/  FADD.FTZ R16, R234, R211 ;  /* 0x000000d3ea107221 */ /* 0x000fe20000010000 */
        /* <DEDUP_REMOVED lines=9> */
[----:B------:R-:W-:Y:S03]  /*156a0*/  LDSM.16.MT88.4 R4, [R179+0x11800] ;  /* 0x01180000b304783b */ /* 0x000fe60000004200 */
[----:B-----5:R-:W-:Y:S05]  /*156b0*/  @!P5 HADD2 R220, -R142.H0_H0, -RZ.H0_H0 ;  /* 0xa00000ff8edcd230 */ /* 0x020fea0000000900 */
[----:B------:R-:W-:Y:S04]  /*156c0*/  PRMT R23, R220, 0x7610, R23 ;  /* 0x00007610dc177816 */ /* 0x000fe80000000017 */
[----:B------:R-:W-:Y:S01]  /*156d0*/  @!P5 PRMT R142, R23, 0x5410, RZ ;  /* 0x00005410178ed816 */ /* 0x000fe200000000ff */
[----:B----4-:R-:W-:Y:S02]  /*156e0*/  @!P6 HADD2 R221, -R103.H0_H0, -RZ.H0_H0 ;  /* 0xa00000ff67dde230 */ /* 0x010fe40000000900 */
[----:B------:R-:W-:Y:S03]  /*156f0*/  @!P0 HADD2 R222, -R140.H0_H0, -RZ.H0_H0 ;  /* 0xa00000ff8cde8230 */ /* 0x000fe60000000900 */
[----:B------:R-:W-:Y:S02]  /*15700*/  PRMT R24, R221, 0x7610, R24 ;  /* 0x00007610dd187816 */ /* 0x000fe40000000018 */
[----:B------:R-:W-:Y:S01]  /*15710*/  @!P0 STL.S16 [R1+0x30], R222 ;  /* 0x000030de01008387 */ /* 0x000fe20000100600 */
[----:B------:R-:W-:Y:S02]  /*15720*/  PRMT R10, R222, 0x7610, R10 ;  /* 0x00007610de0a7816 */ /* 0x000fe4000000000a */
[----:B------:R-:W-:Y:S01]  /*15730*/  @!P6 PRMT R103, R24, 0x5410, RZ ;  /* 0x000054101867e816 */ /* 0x000fe200000000ff */
[----:B------:R-:W-:Y:S01]  /*15740*/  @!P6 STL.S16 [R1+0x2c], R221 ;  /* 0x00002cdd0100e387 */ /* 0x000fe20000100600 */
[----:B------:R-:W-:Y:S02]  /*15750*/  @!P0 PRMT R140, R10, 0x5410, RZ ;  /* 0x000054100a8c8816 */ /* 0x000fe400000000ff */
[C---:B------:R-:W-:Y:S01]  /*15760*/  ISETP.GE.U32.AND P0, PT, R236.reuse, R9, PT ;  /* 0x00000009ec00720c */ /* 0x040fe20003f06070 */
[----:B------:R-:W-:Y:S01]  /*15770*/  STG.E.U16 [R170.64+0x62], R103 ;  /* 0x00006267aa007986 */ /* 0x000fe2000c101512 */
[C---:B------:R-:W-:Y:S03]  /*15780*/  ISETP.GE.U32.AND P6, PT, R236.reuse, R13, PT ;  /* 0x0000000dec00720c */ /* 0x040fe60003fc6070 */
[----:B------:R-:W1:Y:S08]  /*15790*/  LDSM.16.MT88.4 R8, [R178+0x11800] ;  /* 0x01180000b208783b */ /* 0x000e700000004200 */
[----:B------:R-:W-:Y:S01]  /*157a0*/  STG.E.U16 [R170.64+0x60], R140 ;  /* 0x0000608caa007986 */ /* 0x000fe2000c101512 */
[----:B------:R-:W-:Y:S02]  /*157b0*/  @!P0 HADD2 R218, -R102.H0_H0, -RZ.H0_H0 ;  /* 0xa00000ff66da8230 */ /* 0x000fe40000000900 */
[----:B------:R-:W-:Y:S01]  /*157c0*/  @!P6 HADD2 R216, -R2.H0_H0, -RZ.H0_H0 ;  /* 0xa00000ff02d8e230 */ /* 0x000fe20000000900 */
[----:B------:R-:W-:Y:S01]  /*157d0*/  @!P5 STL.S16 [R1+0x28], R220 ;  /* 0x000028dc0100d387 */ /* 0x000fe20000100600 */
[----:B------:R-:W-:Y:S02]  /*157e0*/  ISETP.GE.U32.AND P5, PT, R236, R12, PT ;  /* 0x0000000cec00720c */ /* 0x000fe40003fa6070 */
[----:B------:R-:W-:Y:S01]  /*157f0*/  PRMT R21, R218, 0x7610, R21 ;  /* 0x00007610da157816 */ /* 0x000fe20000000015 */
[----:B------:R-:W2:Y:S01]  /*15800*/  LDSM.16.MT88.4 R12, [R180+0x11800] ;  /* 0x01180000b40c783b */ /* 0x000ea20000004200 */
[----:B------:R-:W-:Y:S02]  /*15810*/  PRMT R19, R216, 0x7610, R19 ;  /* 0x00007610d8137816 */ /* 0x000fe40000000013 */
[----:B------:R-:W-:Y:S02]  /*15820*/  @!P0 PRMT R102, R21, 0x5410, RZ ;  /* 0x0000541015668816 */ /* 0x000fe400000000ff */
[----:B------:R-:W-:Y:S03]  /*15830*/  @!P6 PRMT R2, R19, 0x5410, RZ ;  /* 0x000054101302e816 */ /* 0x000fe600000000ff */
[----:B------:R-:W-:Y:S01]  /*15840*/  @!P1 STL.S16 [R1+0x24], R219 ;  /* 0x000024db01009387 */ /* 0x000fe20000100600 */
[----:B------:R-:W-:Y:S01]  /*15850*/  ISETP.GE.U32.AND P1, PT, R236, R168, PT ;  /* 0x000000a8ec00720c */ /* 0x000fe20003f26070 */
[----:B------:R-:W-:Y:S02]  /*15860*/  @!P5 HADD2 R217, -R101.H0_H0, -RZ.H0_H0 ;  /* 0xa00000ff65d9d230 */ /* 0x000fe40000000900 */
[----:B------:R-:W-:Y:S03]  /*15870*/  STG.E.U16 [R172.64+0x60], R142 ;  /* 0x0000608eac007986 */ /* 0x000fe6000c101512 */
[----:B------:R-:W-:Y:S01]  /*15880*/  PRMT R20, R217, 0x7610, R20 ;  /* 0x00007610d9147816 */ /* 0x000fe20000000014 */
[----:B------:R-:W-:Y:S03]  /*15890*/  STG.E.U16 [R172.64+0x62], R141 ;  /* 0x0000628dac007986 */ /* 0x000fe6000c101512 */
[----:B------:R-:W-:Y:S01]  /*158a0*/  @!P5 PRMT R101, R20, 0x5410, RZ ;  /* 0x000054101465d816 */ /* 0x000fe200000000ff */
[----:B------:R3:W-:Y:S02]  /*158b0*/  STG.E.U16 [R170.64+0x70], R102 ;  /* 0x00007066aa007986 */ /* 0x0007e4000c101512 */
[----:B------:R-:W-:Y:S01]  /*158c0*/  @!P1 HADD2 R148, -R0.H0_H0, -RZ.H0_H0 ;  /* 0xa00000ff00949230 */ /* 0x000fe20000000900 */
[C---:B-1----:R-:W-:Y:S01]  /*158d0*/  HMMA.16816.F32 R76, R136.reuse, R8, R76 ;  /* 0x00000008884c723c */ /* 0x042fe2000000184c */
[----:B------:R-:W-:Y:S03]  /*158e0*/  STG.E.U16 [R170.64+0x72], R101 ;  /* 0x00007265aa007986 */ /* 0x000fe6000c101512 */
[----:B------:R-:W-:Y:S01]  /*158f0*/  PRMT R18, R148, 0x7610, R18 ;  /* 0x0000761094127816 */ /* 0x000fe20000000012 */
[----:B------:R1:W-:Y:S03]  /*15900*/  STG.E.U16 [R172.64+0x70], R2 ;  /* 0x00007002ac007986 */ /* 0x0003e6000c101512 */
[----:B------:R-:W-:Y:S01]  /*15910*/  @!P1 PRMT R0, R18, 0x5410, RZ ;  /* 0x0000541012009816 */ /* 0x000fe200000000ff */
[C---:B------:R-:W-:Y:S03]  /*15920*/  HMMA.16816.F32 R80, R136.reuse, R10, R80 ;  /* 0x0000000a8850723c */ /* 0x040fe60000001850 */
[----:B------:R-:W-:Y:S01]  /*15930*/  FADD.FTZ R9, R228, R17 ;  /* 0x00000011e4097221 */ /* 0x000fe20000010000 */
[----:B------:R-:W-:Y:S01]  /*15940*/  @!P0 STL.S16 [R1+0x18], R218 ;  /* 0x000018da01008387 */ /* 0x000fe20000100600 */
[----:B------:R-:W-:Y:S01]  /*15950*/  PLOP3.LUT P0, PT, PT, PT, UP0, 0x80, 0x0 ;  /* 0x000000000000781c */ /* 0x000fe20003f0f008 */
[----:B------:R-:W-:Y:S02]  /*15960*/  FADD.FTZ R8, R226, R16 ;  /* 0x00000010e2087221 */ /* 0x000fe40000010000 */
[----:B------:R4:W-:Y:S01]  /*15970*/  STG.E.U16 [R172.64+0x72], R0 ;  /* 0x00007200ac007986 */ /* 0x0009e2000c101512 */
[----:B------:R-:W-:Y:S01]  /*15980*/  FADD.FTZ R16, R227, R9 ;  /* 0x00000009e3107221 */ /* 0x000fe20000010000 */
[C---:B--2---:R-:W-:Y:S02]  /*15990*/  HMMA.16816.F32 R84, R136.reuse, R12, R84 ;  /* 0x0000000c8854723c */ /* 0x044fe40000001854 */
[----:B------:R-:W-:Y:S01]  /*159a0*/  FADD.FTZ R9, R225, R8 ;  /* 0x00000008e1097221 */ /* 0x000fe20000010000 */
[----:B------:R2:W-:Y:S01]  /*159b0*/  @!P5 STL.S16 [R1+0x14], R217 ;  /* 0x000014d90100d387 */ /* 0x0005e20000100600 */
[----:B------:R-:W-:Y:S02]  /*159c0*/  FADD.FTZ R8, R215, R16 ;  /* 0x00000010d7087221 */ /* 0x000fe40000010000 */
[----:B------:R-:W-:Y:S01]  /*159d0*/  FADD.FTZ R9, R213, R9 ;  /* 0x00000009d5097221 */ /* 0x000fe20000010000 */
[----:B------:R2:W-:Y:S01]  /*159e0*/  @!P6 STL.S16 [R1+0x10], R216 ;  /* 0x000010d80100e387 */ /* 0x0005e20000100600 */
[C---:B------:R-:W-:Y:S01]  /*159f0*/  HMMA.16816.F32 R88, R136.reuse, R14, R88 ;  /* 0x0000000e8858723c */ /* 0x040fe20000001858 */
[----:B------:R-:W-:Y:S02]  /*15a00*/  FADD.FTZ R8, R214, R8 ;  /* 0x00000008d6087221 */ /* 0x000fe40000010000 */
[----:B------:R2:W-:Y:S01]  /*15a10*/  @!P1 STL.S16 [R1+0xc], R148 ;  /* 0x00000c9401009387 */ /* 0x0005e20000100600 */
[----:B------:R-:W-:Y:S02]  /*15a20*/  FADD.FTZ R9, R212, R9 ;  /* 0x00000009d4097221 */ /* 0x000fe40000010000 */
[----:B------:R-:W-:Y:S02]  /*15a30*/  FADD.FTZ R8, R209, R8 ;  /* 0x00000008d1087221 */ /* 0x000fe40000010000 */
[----:B---3--:R-:W-:Y:S01]  /*15a40*/  IMAD.MOV.U32 R102, RZ, RZ, R3 ;  /* 0x000000ffff667224 */ /* 0x008fe200078e0003 */
[C---:B------:R-:W-:Y:S03]  /*15a50*/  HMMA.16816.F32 R92, R136.reuse, R4, R92 ;  /* 0x00000004885c723c */ /* 0x040fe6000000185c */
[----:B-1----:R-:W-:Y:S02]  /*15a60*/  FADD.FTZ R2, R210, R8 ;  /* 0x00000008d2027221 */ /* 0x002fe40000010000 */
[----:B------:R-:W-:Y:S02]  /*15a70*/  IMAD.MOV.U32 R101, RZ, RZ, R100 ;  /* 0x000000ffff657224 */ /* 0x000fe400078e0064 */
[----:B------:R-:W-:Y:S01]  /*15a80*/  FADD.FTZ R2, R206, R2 ;  /* 0x00000002ce027221 */ /* 0x000fe20000010000 */
[----:B------:R-:W-:Y:S01]  /*15a90*/  HMMA.16816.F32 R96, R136, R6, R96 ;  /* 0x000000068860723c */ /* 0x000fe20000001860 */
[----:B----4-:R-:W-:Y:S03]  /*15aa0*/  FADD.FTZ R0, R208, R9 ;  /* 0x00000009d0007221 */ /* 0x010fe60000010000 */
[----:B------:R-:W-:Y:S01]  /*15ab0*/  FADD.FTZ R2, R175, R2 ;  /* 0x00000002af027221 */ /* 0x000fe20000010000 */
[----:B------:R-:W-:Y:S01]  /*15ac0*/  IADD3 R206, P1, R170, -0x80, RZ ;  /* 0xffffff80aace7810 */ /* 0x000fe20007f3e0ff */
[----:B------:R-:W-:Y:S03]  /*15ad0*/  FADD.FTZ R0, R207, R0 ;  /* 0x00000000cf007221 */ /* 0x000fe60000010000 */
[----:B------:R2:W-:Y:S03]  /*15ae0*/  STL [R1+0x68], R2 ;  /* 0x0000680201007387 */ /* 0x0005e60000100800 */
[----:B------:R-:W-:Y:S01]  /*15af0*/  FADD.FTZ R0, R174, R0 ;  /* 0x00000000ae007221 */ /* 0x000fe20000010000 */
[----:B------:R-:W-:Y:S03]  /*15b00*/  IADD3.X R103, R171, -0x1, RZ, P1, !PT ;  /* 0xffffffffab677810 */ /* 0x000fe60000ffe4ff */
[----:B------:R-:W-:Y:S05]  /*15b10*/  FADD.FTZ R0, R167, R0 ;  /* 0x00000000a7007221 */ /* 0x000fea0000010000 */
[----:B------:R2:W-:Y:S02]  /*15b20*/  STL [R1+0x6c], R0 ;  /* 0x00006c0001007387 */ /* 0x0005e40000100800 */
[----:B--2---:R-:W-:-:S05]  /*15b30*/  @P0 BRA `(.L_x_1205) ;  /* 0xffffa9a000000947 */ /* 0x004fca000383ffff */
.L_x_1204:
[----:B--2---:R-:W2:Y:S04]  /*15b40*/  LDL.LU R5, [R1+0x68] ;  /* 0x0000680001057983 */ /* 0x004ea80000300800 */
        /* <DEDUP_REMOVED lines=76> */
[----:B------:R-:W-:Y:S02]  /*16010*/  FMUL.FTZ R5, R2, R105 ;  /* 0x0000006902057220 */ /* 0x000fe40000410000 */
[----:B--2---:R-:W-:Y:S02]  /*16020*/  FMUL.FTZ R0, R4, c[0x0][0x2dc] ;  /* 0x0000b70004007a20 */ /* 0x004fe40000410000 */
[C---:B------:R-:W-:Y:S01]  /*16030*/  FMUL.FTZ R105, R2.reuse, R36 ;  /* 0x0000002402697220 */ /* 0x040fe20000410000 */
[----:B------:R-:W-:Y:S01]  /*16040*/  F2FP.PACK_AB R5, R5, R136 ;  /* 0x000000880505723e */ /* 0x000fe200000000ff */
[C---:B------:R-:W-:Y:S02]  /*16050*/  FMUL.FTZ R104, R2.reuse, R40 ;  /* 0x0000002802687220 */ /* 0x040fe40000410000 */
[----:B------:R-:W-:-:S02]  /*16060*/  FMUL.FTZ R103, R2, R44 ;  /* 0x0000002c02677220 */ /* 0x000fc40000410000 */
[C---:B------:R-:W-:Y:S02]  /*16070*/  FMUL.FTZ R108, R2.reuse, R108 ;  /* 0x0000006c026c7220 */ /* 0x040fe40000410000 */
[C---:B------:R-:W-:Y:S02]  /*16080*/  FMUL.FTZ R7, R2.reuse, R109 ;  /* 0x0000006d02077220 */ /* 0x040fe40000410000 */
[C---:B------:R-:W-:Y:S02]  /*16090*/  FMUL.FTZ R112, R2.reuse, R112 ;  /* 0x0000007002707220 */ /* 0x040fe40000410000 */
[C---:B------:R-:W-:Y:S01]  /*160a0*/  FMUL.FTZ R8, R2.reuse, R113 ;  /* 0x0000007102087220 */ /* 0x040fe20000410000 */
[----:B------:R-:W-:Y:S01]  /*160b0*/  F2FP.PACK_AB R7, R7, R108 ;  /* 0x0000006c0707723e */ /* 0x000fe200000000ff */
[C---:B------:R-:W-:Y:S02]  /*160c0*/  FMUL.FTZ R116, R2.reuse, R116 ;  /* 0x0000007402747220 */ /* 0x040fe40000410000 */
[----:B------:R-:W-:Y:S01]  /*160d0*/  FMUL.FTZ R11, R2, R117 ;  /* 0x00000075020b7220 */ /* 0x000fe20000410000 */
        /* <DEDUP_REMOVED lines=15> */
[----:B------:R-:W-:Y:S01]  /*161d0*/  FMUL.FTZ R26, R2, R48 ;  /* 0x00000030021a7220 */ /* 0x000fe20000410000 */
[----:B------:R-:W-:Y:S01]  /*161e0*/  F2FP.PACK_AB R48, R22, R105 ;  /* 0x000000691630723e */ /* 0x000fe200000000ff */
[----:B------:R-:W-:Y:S01]  /*161f0*/  FMUL.FTZ R18, R2, R49 ;  /* 0x0000003102127220 */ /* 0x000fe20000410000 */
[----:B------:R-:W-:Y:S01]  /*16200*/  F2FP.PACK_AB R44, R44, R103 ;  /* 0x000000672c2c723e */ /* 0x000fe200000000ff */
[C---:B------:R-:W-:Y:S01]  /*16210*/  FMUL.FTZ R24, R2.reuse, R52 ;  /* 0x0000003402187220 */ /* 0x040fe20000410000 */
[----:B------:R-:W-:Y:S01]  /*16220*/  F2FP.PACK_AB R52, R129, R128 ;  /* 0x000000808134723e */ /* 0x000fe200000000ff */
[----:B------:R-:W-:-:S02]  /*16230*/  FMUL.FTZ R40, R2, R53 ;  /* 0x0000003502287220 */ /* 0x000fc40000410000 */
[C---:B------:R-:W-:Y:S02]  /*16240*/  FMUL.FTZ R56, R2.reuse, R56 ;  /* 0x0000003802387220 */ /* 0x040fe40000410000 */
        /* <DEDUP_REMOVED lines=28> */
[----:B------:R-:W-:Y:S02]  /*16410*/  FMUL.FTZ R97, R2, R97 ;  /* 0x0000006102617220 */ /* 0x000fe40000410000 */
[C---:B------:R-:W-:Y:S02]  /*16420*/  FMUL.FTZ R38, R0.reuse, R38 ;  /* 0x0000002600267220 */ /* 0x040fe40000410000 */
[C---:B------:R-:W-:Y:S02]  /*16430*/  FMUL.FTZ R2, R0.reuse, R39 ;  /* 0x0000002700027220 */ /* 0x040fe40000410000 */
[----:B------:R-:W-:-:S02]  /*16440*/  FMUL.FTZ R45, R0, R43 ;  /* 0x0000002b002d7220 */ /* 0x000fc40000410000 */
[C---:B------:R-:W-:Y:S02]  /*16450*/  FMUL.FTZ R106, R0.reuse, R106 ;  /* 0x0000006a006a7220 */ /* 0x040fe40000410000 */
[C---:B------:R-:W-:Y:S02]  /*16460*/  FMUL.FTZ R4, R0.reuse, R107 ;  /* 0x0000006b00047220 */ /* 0x040fe40000410000 */
[C---:B------:R-:W-:Y:S02]  /*16470*/  FMUL.FTZ R110, R0.reuse, R110 ;  /* 0x0000006e006e7220 */ /* 0x040fe40000410000 */
[----:B------:R-:W-:Y:S01]  /*16480*/  FMUL.FTZ R9, R0, R111 ;  /* 0x0000006f00097220 */ /* 0x000fe20000410000 */
        /* <DEDUP_REMOVED lines=31> */
[C---:B------:R-:W-:Y:S01]  /*16680*/  FMUL.FTZ R58, R0.reuse, R58 ;  /* 0x0000003a003a7220 */ /* 0x040fe20000410000 */
[----:B------:R-:W-:Y:S01]  /*16690*/  MOV R6, 0x20 ;  /* 0x0000002000067802 */ /* 0x000fe20000000f00 */
[C---:B------:R-:W-:Y:S01]  /*166a0*/  FMUL.FTZ R37, R0.reuse, R59 ;  /* 0x0000003b00257220 */ /* 0x040fe20000410000 */
[----:B------:R-:W-:Y:S01]  /*166b0*/  MOV R10, 0x40 ;  /* 0x00000040000a7802 */ /* 0x000fe20000000f00 */
[----:B------:R-:W-:Y:S01]  /*166c0*/  FMUL.FTZ R62, R0, R62 ;  /* 0x0000003e003e7220 */ /* 0x000fe20000410000 */
[----:B------:R-:W-:Y:S01]  /*166d0*/  SEL R6, R6, 0xffffffe0, !P1 ;  /* 0xffffffe006067807 */ /* 0x000fe20004800000 */
        /* <DEDUP_REMOVED lines=37> */
[----:B------:R-:W-:-:S02]  /*16930*/  SHF.L.U32 R0, R17, 0x6, RZ ;  /* 0x0000000611007819 */ /* 0x000fc400000006ff */
[----:B------:R-:W-:Y:S02]  /*16940*/  F2FP.PACK_AB R20, R93, R92 ;  /* 0x0000005c5d14723e */ /* 0x000fe400000000ff */
[----:B------:R-:W-:Y:S02]  /*16950*/  LOP3.LUT R0, R0, 0x1c0, RZ, 0xc0, !PT ;  /* 0x000001c000007812 */ /* 0x000fe400078ec0ff */
[----:B------:R-:W-:Y:S02]  /*16960*/  F2FP.PACK_AB R19, R19, R94 ;  /* 0x0000005e1313723e */ /* 0x000fe400000000ff */
[----:B------:R-:W-:Y:S02]  /*16970*/  LEA.HI R0, R0, R0, RZ, 0x1d ;  /* 0x0000000000007211 */ /* 0x000fe400078fe8ff */
[----:B------:R-:W-:Y:S02]  /*16980*/  F2FP.PACK_AB R18, R97, R96 ;  /* 0x000000606112723e */ /* 0x000fe400000000ff */
[----:B------:R-:W-:-:S02]  /*16990*/  LEA R0, R137, R0, 0x1 ;  /* 0x0000000089007211 */ /* 0x000fc400078e08ff */
[----:B------:R-:W-:Y:S02]  /*169a0*/  F2FP.PACK_AB R17, R99, R98 ;  /* 0x000000626311723e */ /* 0x000fe400000000ff */
        /* <DEDUP_REMOVED lines=99> */
.L_x_1209:
[----:B---3--:R-:W-:Y:S05]  /*16fe0*/  BSYNC B0 ;  /* 0x0000000000007941 */ /* 0x008fea0003800000 */
.L_x_1208:
        /* <DEDUP_REMOVED lines=39> */
.L_x_1211:
[----:B------:R-:W-:Y:S05]  /*17260*/  BSYNC B0 ;  /* 0x0000000000007941 */ /* 0x000fea0003800000 */
.L_x_1210:
        /* <DEDUP_REMOVED lines=20> */
.L_x_1213:
[----:B------:R-:W-:Y:S05]  /*173b0*/  BSYNC B0 ;  /* 0x0000000000007941 */ /* 0x000fea0003800000 */
.L_x_1212:
        /* <DEDUP_REMOVED lines=20> */
.L_x_1215:
[----:B------:R-:W-:Y:S05]  /*17500*/  BSYNC B0 ;  /* 0x0000000000007941 */ /* 0x000fea0003800000 */
.L_x_1214:
        /* <DEDUP_REMOVED lines=21> */
.L_x_1216:
        /* <DEDUP_REMOVED lines=10> */
.L_x_1300:


//--------------------- .text._ZN5flash16flash_fwd_kernelI23Flash_fwd_kernel_traitsILi192ELi64ELi64ELi4ELb0ELb0EN7cutlass6half_tE19Flash_kernel_traitsILi192ELi64ELi64ELi4ES3_EELb0ELb0ELb1ELb1ELb0ELb0ELb1ELb0EEEvNS_16Flash_fwd_paramsE --------------------------
	.section	.text._ZN5flash16flash_fwd_kernelI23Flash_fwd_kernel_traitsILi192ELi64ELi64ELi4ELb0ELb0EN7cutlass6half_tE19Flash_kernel_traitsILi192ELi64ELi64ELi4ES3_EELb0ELb0ELb1ELb1ELb0ELb0ELb1ELb0EEEvNS_16Flash_fwd_paramsE,"ax",@progbits
	.sectioninfo	@"SHI_REGISTERS=255"
	.align	128
        .global         _ZN5flash16flash_fwd_kernelI23Flash_fwd_kernel_traitsILi192ELi64ELi64ELi4ELb0ELb0EN7cutlass6half_tE19Flash_kernel_traitsILi192ELi64ELi64ELi4ES3_EELb0ELb0ELb1ELb1ELb0ELb0ELb1ELb0EEEvNS_16Flash_fwd_paramsE
        .type           _ZN5flash16flash_fwd_kernelI23Flash_fwd_kernel_traitsILi192ELi64ELi64ELi4ELb0ELb0EN7cutlass6half_tE19Flash_kernel_traitsILi192ELi64ELi64ELi4ES3_EELb0ELb0ELb1ELb1ELb0ELb0ELb1ELb0EEEvNS_16Flash_fwd_paramsE,@function
        .size           _ZN5flash16flash_fwd_kernelI23Flash_fwd_kernel_traitsILi192ELi64ELi64ELi4ELb0ELb0EN7cutlass6half_tE19Flash_kernel_traitsILi192ELi64ELi64ELi4ES3_EELb0ELb0ELb1ELb1ELb0ELb0ELb1ELb0EEEvNS_16Flash_fwd_paramsE,(.L_x_1301 - _ZN5flash16flash_fwd_kernelI23Flash_fwd_kernel_traitsILi192ELi64ELi64ELi4ELb0ELb0EN7cutlass6half_tE19Flash_kernel_traitsILi192ELi64ELi64ELi4ES3_EELb0ELb0ELb1ELb1ELb0ELb0ELb1ELb0EEEvNS_16Flash_fwd_paramsE)
        .other          _ZN5flash16flash_fwd_kernelI23Flash_fwd_kernel_traitsILi192ELi64ELi64ELi4ELb0ELb0EN7cutlass6half_tE19Flash_kernel_traitsILi192ELi64ELi64ELi4ES3_EELb0ELb0ELb1ELb1ELb0ELb0ELb1ELb0EEEvNS_16Flash_fwd_paramsE,@"STO_CUDA_ENTRY STV_DEFAULT"
_ZN5flash16flash_fwd_kernelI23Flash_fwd_kernel_traitsILi192ELi64ELi64ELi4ELb0ELb0EN7cutlass6half_tE19Flash_kernel_traitsILi192ELi64ELi64ELi4ES3_EELb0ELb0ELb1ELb1ELb0ELb0ELb1ELb0EEEvNS_16Flash_fwd_paramsE:
.text._ZN5flash16flash_fwd_kernelI23Flash_fwd_kernel_traitsILi192ELi64ELi64ELi4ELb0ELb0EN7cutlass6half_tE19Flash_kernel_traitsILi192ELi64ELi64ELi4ES3_EELb0ELb0ELb1ELb1ELb0ELb0ELb1ELb0EEEvNS_16Flash_fwd_paramsE:
        /* <DEDUP_REMOVED lines=56> */
.L_x_1217:
[----:B------:R-:W-:Y:S02]  /*0380*/  ULDC UR6, c[0x0][0x218] ;  /* 0x0000860000067ab9 */ /* 0x000fe40000000800 */
.L_x_1218:
        /* <DEDUP_REMOVED lines=121> */
.L_x_1221:
[----:B------:R-:W-:Y:S05]  /*0b20*/  BSYNC B0 ;  /* 0x0000000000007941 */ /* 0x000fea0003800000 */
.L_x_1220:
        /* <DEDUP_REMOVED lines=20> */
.L_x_1223:
[----:B------:R-:W-:Y:S05]  /*0c70*/  BSYNC B0 ;  /* 0x0000000000007941 */ /* 0x000fea0003800000 */
.L_x_1222:
        /* <DEDUP_REMOVED lines=20> */
.L_x_1225:
[----:B------:R-:W-:Y:S05]  /*0dc0*/  BSYNC B0 ;  /* 0x0000000000007941 */ /* 0x000fea0003800000 */
.L_x_1224:
        /* <DEDUP_REMOVED lines=19> */
.L_x_1227:
[----:B------:R-:W-:Y:S05]  /*0f00*/  BSYNC B0 ;  /* 0x0000000000007941 */ /* 0x000fea0003800000 */
.L_x_1226:
        /* <DEDUP_REMOVED lines=35> */
.L_x_1219:
[----:B------:R-:W-:Y:S02]  /*1140*/  UISETP.NE.AND UP0, UPT, UR11, -0x1, UPT ;  /* 0xffffffff0b00788c */ /* 0x000fe4000bf05270 */
        /* <DEDUP_REMOVED lines=8> */
[----:B------:R-:W-:Y:S02]  /*11d0*/  @!UP0 UIMAD UR23, UR23, UR6, URZ ;  /* 0x00000006171782a4 */ /* 0x000fe4000f8e023f */
[----:B------:R-:W-:-:S02]  /*11e0*/  ULDC.64 UR4, c[0x0][0x198] ;  /* 0x0000660000047ab9 */ /* 0x000fc40000000a00 */
[----:B------:R-:W-:Y:S02]  /*11f0*/  @!UP0 UIMAD.WIDE.U32 UR28, UR12, UR6, URZ ;  /* 0x000000060c1c82a5 */ /* 0x000fe4000f8e003f */
[----:B------:R-:W-:Y:S02]  /*1200*/  @UP1 UIMAD.WIDE.U32 UR26, UR25, UR4, URZ ;  /* 0x00000004191a12a5 */ /* 0x000fe4000f8e003f */
[----:B------:R-:W-:Y:S02]  /*1210*/  @!UP0 UIMAD UR4, UR12, UR7, UR23 ;  /* 0x000000070c0482a4 */ /* 0x000fe4000f8e0217 */
[----:B------:R-:W-:Y:S02]  /*1220*/  @UP0 UMOV UR6, UR24 ;  /* 0x0000001800060c82 */ /* 0x000fe40008000000 */
[----:B------:R-:W-:Y:S02]  /*1230*/  @UP1 UIMAD UR23, UR25, UR5, UR27 ;  /* 0x00000005191712a4 */ /* 0x000fe4000f8e021b */
[----:B------:R-:W-:-:S02]  /*1240*/  USHF.R.S32.HI UR7, URZ, 0x1f, UR14 ;  /* 0x0000001f3f077899 */ /* 0x000fc4000801140e */
[----:B------:R-:W-:Y:S02]  /*1250*/  @!UP0 UIADD3 UR20, UR29, UR4, URZ ;  /* 0x000000041d148290 */ /* 0x000fe4000fffe03f */
[----:B------:R-:W-:Y:S01]  /*1260*/  @!UP0 UMOV UR6, UR28 ;  /* 0x0000001c00068c82 */ /* 0x000fe20008000000 */
        /* <DEDUP_REMOVED lines=14> */
.L_x_1228:
        /* <DEDUP_REMOVED lines=43> */
.L_x_1229:
        /* <DEDUP_REMOVED lines=29> */
[----:B------:R-:W-:Y:S02]  /*17d0*/  LOP3.LUT R205, R0, R205, RZ, 0x3c, !PT ;  /* 0x000000cd00cd7212 */ /* 0x000fe400078e3cff */
        /* <DEDUP_REMOVED lines=14> */
[----:B------:R-:W-:Y:S01]  /*18c0*/  IADD3 R204, R216, 0x40, RZ ;  /* 0x00000040d8cc7810 */ /* 0x000fe20007ffe0ff */
[----:B-1----:R-:W-:Y:S01]  /*18d0*/  IMAD.WIDE.U32 R16, R16, c[0x0][0x1a8], R8 ;  /* 0x00006a0010107a25 */ /* 0x002fe200078e0008 */
[----:B------:R-:W-:-:S02]  /*18e0*/  LOP3.LUT P3, RZ, R0, 0x4, RZ, 0xc0, !PT ;  /* 0x0000000400ff7812 */ /* 0x000fc4000786c0ff */
[C---:B------:R-:W-:Y:S01]  /*18f0*/  LOP3.LUT P2, RZ, R0.reuse, 0x2, RZ, 0xc0, !PT ;  /* 0x0000000200ff7812 */ /* 0x040fe2000784c0ff */
[----:B------:R-:W-:Y:S01]  /*1900*/  IMAD.SHL.U32 R0, R0, 0x40, RZ ;  /* 0x0000004000007824 */ /* 0x000fe200078e00ff */
[----:B------:R-:W-:Y:S01]  /*1910*/  IADD3 R8, P0, R12, UR24, RZ ;  /* 0x000000180c087c10 */ /* 0x000fe2000ff1e0ff */
[----:B------:R-:W-:Y:S01]  /*1920*/  IMAD R7, R14, c[0x0][0x19c], R7 ;  /* 0x000067000e077a24 */ /* 0x000fe200078e0207 */
[----:B------:R-:W-:Y:S01]  /*1930*/  IADD3 R203, R216, 0x80, RZ ;  /* 0x00000080d8cb7810 */ /* 0x000fe20007ffe0ff */
[----:B------:R-:W-:Y:S01]  /*1940*/  IMAD.SHL.U32 R9, R201, 0x8, RZ ;  /* 0x00000008c9097824 */ /* 0x000fe200078e00ff */
[----:B------:R-:W-:Y:S01]  /*1950*/  LOP3.LUT R0, R0, 0x1c0, RZ, 0xc0, !PT ;  /* 0x000001c000007812 */ /* 0x000fe200078ec0ff */
[----:B------:R-:W-:Y:S01]  /*1960*/  IMAD R4, R14, c[0x0][0x1a4], R11 ;  /* 0x000069000e047a24 */ /* 0x000fe200078e020b */
[----:B------:R-:W-:Y:S01]  /*1970*/  IADD3.X R207, R21, UR23, R7, P1, !PT ;  /* 0x0000001715cf7c10 */ /* 0x000fe20008ffe407 */
[----:B------:R-:W-:Y:S01]  /*1980*/  IMAD.SHL.U32 R5, R5, 0x40, RZ ;  /* 0x0000004005057824 */ /* 0x000fe200078e00ff */
[----:B------:R-:W-:Y:S01]  /*1990*/  LOP3.LUT R7, R0, 0x8, R9, 0xf8, !PT ;  /* 0x0000000800077812 */ /* 0x000fe200078ef809 */
[----:B------:R-:W-:Y:S01]  /*19a0*/  IMAD.SHL.U32 R205, R205, 0x2, RZ ;  /* 0x00000002cdcd7824 */ /* 0x000fe200078e00ff */
[----:B------:R-:W-:Y:S01]  /*19b0*/  IADD3.X R9, R13, UR5, R4, P0, !PT ;  /* 0x000000050d097c10 */ /* 0x000fe200087fe404 */
[----:B------:R-:W-:Y:S01]  /*19c0*/  ULDC.64 UR4, c[0x0][0x1a8] ;  /* 0x00006a0000047ab9 */ /* 0x000fe20000000a00 */
[----:B------:R-:W-:Y:S01]  /*19d0*/  ISETP.GE.AND P0, PT, R14, UR20, PT ;  /* 0x000000140e007c0c */ /* 0x000fe2000bf06270 */
[----:B------:R-:W-:Y:S01]  /*19e0*/  UIMAD UR4, UR7, UR4, URZ ;  /* 0x00000004070472a4 */ /* 0x000fe2000f8e023f */
[----:B------:R-:W-:Y:S01]  /*19f0*/  SHF.R.U32.HI R0, RZ, 0x3, R0 ;  /* 0x00000003ff007819 */ /* 0x000fe20000011600 */
[C---:B------:R-:W-:Y:S01]  /*1a00*/  IMAD.WIDE.U32 R206, R176.reuse, c[0x0][0x1b0], R206 ;  /* 0x00006c00b0ce7a25 */ /* 0x040fe200078e00ce */
[----:B------:R-:W-:Y:S01]  /*1a10*/  LEA.HI R4, R3, R6, RZ, 0x5 ;  /* 0x0000000603047211 */ /* 0x000fe200078f28ff */
[----:B------:R-:W-:Y:S01]  /*1a20*/  UIMAD UR4, UR14, UR5, UR4 ;  /* 0x000000050e0472a4 */ /* 0x000fe2000f8e0204 */
[----:B------:R-:W-:Y:S01]  /*1a30*/  LOP3.LUT R0, R7, R0, RZ, 0x3c, !PT ;  /* 0x0000000007007212 */ /* 0x000fe200078e3cff */
[----:B------:R-:W-:Y:S01]  /*1a40*/  IMAD.MOV.U32 R7, RZ, RZ, 0x10 ;  /* 0x00000010ff077424 */ /* 0x000fe200078e00ff */
[----:B------:R-:W-:Y:S01]  /*1a50*/  SHF.R.S32.HI R77, RZ, 0x5, R4 ;  /* 0x00000005ff4d7819 */ /* 0x000fe20000011404 */
[----:B------:R-:W-:Y:S01]  /*1a60*/  IMAD.WIDE.U32 R176, R176, c[0x0][0x1b8], R8 ;  /* 0x00006e00b0b07a25 */ /* 0x000fe200078e0008 */
[----:B------:R-:W-:-:S02]  /*1a70*/  LOP3.LUT R0, R0, 0xfffffe00, R5, 0xf8, !PT ;  /* 0xfffffe0000007812 */ /* 0x000fc400078ef805 */
[----:B------:R-:W-:Y:S01]  /*1a80*/  IADD3 R13, R17, UR4, RZ ;  /* 0x00000004110d7c10 */ /* 0x000fe2000fffe0ff */
[----:B------:R-:W-:Y:S01]  /*1a90*/  IMAD.MOV.U32 R5, RZ, RZ, 0x20 ;  /* 0x00000020ff057424 */ /* 0x000fe200078e00ff */
[----:B------:R-:W-:Y:S01]  /*1aa0*/  SEL R7, R7, 0xfffffff0, !P2 ;  /* 0xfffffff007077807 */ /* 0x000fe20005000000 */
[----:B------:R-:W-:Y:S02]  /*1ab0*/  IMAD.IADD R209, R207, 0x1, R209 ;  /* 0x00000001cfd17824 */ /* 0x000fe400078e02d1 */
        /* <DEDUP_REMOVED lines=33> */
.L_x_1231:
[----:B------:R-:W-:Y:S05]  /*1cd0*/  BSYNC B0 ;  /* 0x0000000000007941 */ /* 0x000fea0003800000 */
.L_x_1230:
        /* <DEDUP_REMOVED lines=37> */
.L_x_1233:
[----:B------:R-:W-:Y:S05]  /*1f30*/  BSYNC B0 ;  /* 0x0000000000007941 */ /* 0x000fea0003800000 */
.L_x_1232:
        /* <DEDUP_REMOVED lines=37> */
.L_x_1235:
[----:B------:R-:W-:Y:S05]  /*2190*/  BSYNC B0 ;  /* 0x0000000000007941 */ /* 0x000fea0003800000 */
.L_x_1234:
        /* <DEDUP_REMOVED lines=40> */
.L_x_1237:
[----:B------:R-:W-:Y:S05]  /*2420*/  BSYNC B0 ;  /* 0x0000000000007941 */ /* 0x000fea0003800000 */
.L_x_1236:
        /* <DEDUP_REMOVED lines=37> */
.L_x_1239:
[----:B------:R-:W-:Y:S05]  /*2680*/  BSYNC B0 ;  /* 0x0000000000007941 */ /* 0x000fea0003800000 */
.L_x_1238:
        /* <DEDUP_REMOVED lines=33> */
.L_x_1241:
[----:B------:R-:W-:Y:S05]  /*28a0*/  BSYNC B0 ;  /* 0x0000000000007941 */ /* 0x000fea0003800000 */
.L_x_1240:
        /* <DEDUP_REMOVED lines=32> */
.L_x_1243:
[----:B------:R-:W-:Y:S05]  /*2ab0*/  BSYNC B0 ;  /* 0x0000000000007941 */ /* 0x000fea0003800000 */
.L_x_1242:
[----:B------:R-:W-:Y:S01]  /*2ac0*/  ISETP.GE.AND P0, PT, R8, UR20, PT ;  /* 0x0000001408007c0c */ /* 0x000fe2000bf06270 */
[----:B------:R-:W-:-:S12]  /*2ad0*/  BSSY B0, `(.L_x_1244) ;  /* 0x0000021000007945 */ /* 0x000fd80003800000 */
        /* <DEDUP_REMOVED lines=32> */
.L_x_1245:
[----:B------:R-:W-:Y:S05]  /*2ce0*/  BSYNC B0 ;  /* 0x0000000000007941 */ /* 0x000fea0003800000 */
.L_x_1244:
        /* <DEDUP_REMOVED lines=18> */
[----:B-123--:R-:W-:Y:S01]  /*2e10*/  IMAD.U32 R16, RZ, RZ, UR30 ;  /* 0x0000001eff107e24 */ /* 0x00efe2000f8e00ff */
[----:B------:R-:W1:Y:S01]  /*2e20*/  @P0 MUFU.RCP R11, c[0x0][0x238] ;  /* 0x00008e00000b0b08 */ /* 0x000e620000001000 */
[----:B------:R-:W-:Y:S01]  /*2e30*/  ISETP.GE.AND P1, PT, R14, UR20, PT ;  /* 0x000000140e007c0c */ /* 0x000fe2000bf26270 */
[----:B------:R-:W-:-:S02]  /*2e40*/  ULDC.64 UR4, c[0x0][0x1a0] ;  /* 0x0000680000047ab9 */ /* 0x000fc40000000a00 */
[----:B------:R-:W-:-:S05]  /*2e50*/  IMAD.U32 R17, RZ, RZ, UR31 ;  /* 0x0000001fff117e24 */ /* 0x000fca000f8e00ff */
[----:B------:R2:W1:Y:S01]  /*2e60*/  @P0 LDG.E R12, [R16.64] ;  /* 0x00000012100c0981 */ /* 0x000462000c1e1900 */
[----:B------:R-:W-:Y:S01]  /*2e70*/  LOP3.LUT R13, R4, 0xffffffe0, RZ, 0xc0, !PT ;  /* 0xffffffe0040d7812 */ /* 0x000fe200078ec0ff */
[----:B------:R-:W-:Y:S01]  /*2e80*/  USHF.L.U64.HI UR5, UR4, UR6, UR5 ;  /* 0x0000000604057299 */ /* 0x000fe20008010205 */
[----:B------:R-:W-:Y:S01]  /*2e90*/  IMAD.MOV.U32 R178, RZ, RZ, R176 ;  /* 0x000000ffffb27224 */ /* 0x000fe200078e00b0 */
[----:B------:R-:W-:Y:S01]  /*2ea0*/  BAR.SYNC.DEFER_BLOCKING 0x0 ;  /* 0x0000000000007b1d */ /* 0x000fe20000010000 */
[----:B------:R-:W-:Y:S01]  /*2eb0*/  USHF.L.U32 UR12, UR4, 0x6, URZ ;  /* 0x00000006040c7899 */ /* 0x000fe2000800063f */
[----:B------:R-:W-:Y:S01]  /*2ec0*/  IMAD.IADD R4, R6, 0x1, -R13 ;  /* 0x0000000106047824 */ /* 0x000fe200078e0a0d */
[----:B------:R-:W-:-:S03]  /*2ed0*/  UIMAD UR6, UR5, UR22, URZ ;  /* 0x00000016050672a4 */ /* 0x000fc6000f8e023f */
[----:B------:R-:W-:Y:S01]  /*2ee0*/  BSSY B0, `(.L_x_1246) ;  /* 0x0000029000007945 */ /* 0x000fe20003800000 */
[----:B------:R-:W-:-:S03]  /*2ef0*/  UIMAD UR6, UR21, UR12, UR6 ;  /* 0x0000000c150672a4 */ /* 0x000fc6000f8e0206 */
[----:B------:R-:W-:Y:S01]  /*2f00*/  UMOV UR21, URZ ;  /* 0x0000003f00157c82 */ /* 0x000fe20008000000 */
[----:B--2---:R-:W-:Y:S01]  /*2f10*/  IMAD.U32 R17, RZ, RZ, UR22 ;  /* 0x00000016ff117e24 */ /* 0x004fe2000f8e00ff */
[----:B------:R2:W-:Y:S03]  /*2f20*/  @P1 STS.128 [R205+0xc000], RZ ;  /* 0x00c000ffcd001388 */ /* 0x0005e60000000c00 */
[----:B------:R-:W-:Y:S01]  /*2f30*/  IMAD.WIDE.U32 R16, R17, UR12, R178 ;  /* 0x0000000c11107c25 */ /* 0x000fe2000f8e00b2 */
[----:B------:R2:W-:Y:S04]  /*2f40*/  @P1 STS.128 [R205+0xe000], RZ ;  /* 0x00e000ffcd001388 */ /* 0x0005e80000000c00 */
[----:B------:R-:W-:Y:S01]  /*2f50*/  IADD3 R19, R17, UR6, RZ ;  /* 0x0000000611137c10 */ /* 0x000fe2000fffe0ff */
[----:B------:R2:W-:Y:S01]  /*2f60*/  @P1 STS.128 [R205+0x10000], RZ ;  /* 0x010000ffcd001388 */ /* 0x0005e20000000c00 */
[----:B-1----:R-:W-:-:S04]  /*2f70*/  @P0 FMUL.FTZ R11, R12, R11 ;  /* 0x0000000b0c0b0220 */ /* 0x002fc80000410000 */
[----:B------:R1:W3:Y:S02]  /*2f80*/  @P0 R2UR UR7, R11 ;  /* 0x000000000b0703c2 */ /* 0x0002e400000e0000 */
[----:B-1----:R-:W-:Y:S01]  /*2f90*/  SHF.R.S32.HI R11, RZ, 0x1f, R4 ;  /* 0x0000001fff0b7819 */ /* 0x002fe20000011404 */
[----:B---3--:R-:W-:-:S03]  /*2fa0*/  @UP1 UMOV UR21, UR7 ;  /* 0x0000000700151c82 */ /* 0x008fc60008000000 */
[----:B------:R-:W-:-:S04]  /*2fb0*/  LEA.HI R4, R11, R4, RZ, 0x2 ;  /* 0x000000040b047211 */ /* 0x000fc800078f10ff */
[----:B------:R-:W-:Y:S01]  /*2fc0*/  SHF.R.S32.HI R4, RZ, 0x2, R4 ;  /* 0x00000002ff047819 */ /* 0x000fe20000011404 */
        /* <DEDUP_REMOVED lines=26> */
.L_x_1247:
[----:B--2---:R-:W-:Y:S05]  /*3170*/  BSYNC B0 ;  /* 0x0000000000007941 */ /* 0x004fea0003800000 */
.L_x_1246:
        /* <DEDUP_REMOVED lines=36> */
.L_x_1249:
[----:B------:R-:W-:Y:S05]  /*33c0*/  BSYNC B0 ;  /* 0x0000000000007941 */ /* 0x000fea0003800000 */
.L_x_1248:
        /* <DEDUP_REMOVED lines=35> */
.L_x_1251:
[----:B------:R-:W-:Y:S05]  /*3600*/  BSYNC B0 ;  /* 0x0000000000007941 */ /* 0x000fea0003800000 */
.L_x_1250:
        /* <DEDUP_REMOVED lines=37> */
.L_x_1253:
[----:B------:R-:W-:Y:S05]  /*3860*/  BSYNC B0 ;  /* 0x0000000000007941 */ /* 0x000fea0003800000 */
.L_x_1252:
[C---:B------:R-:W-:Y:S01]  /*3870*/  IMAD.SHL.U32 R8, R2.reuse, 0x40, RZ ;  /* 0x0000004002087824 */ /* 0x040fe200078e00ff */
[----:B------:R-:W-:Y:S01]  /*3880*/  R2P PR, R2, 0x6 ;  /* 0x0000000602007804 */ /* 0x000fe20000000000 */
[----:B------:R-:W-:Y:S01]  /*3890*/  IMAD.SHL.U32 R14, R14, 0x8, RZ ;  /* 0x000000080e0e7824 */ /* 0x000fe200078e00ff */
[----:B------:R-:W-:Y:S01]  /*38a0*/  UIADD3 UR6, UR16, -UR17, URZ ;  /* 0x8000001110067290 */ /* 0x000fe2000fffe03f */
[C---:B------:R-:W-:Y:S01]  /*38b0*/  IMAD R202, R77.reuse, 0x400, R0 ;  /* 0x000004004dca7824 */ /* 0x040fe200078e0200 */
[----:B------:R-:W-:Y:S01]  /*38c0*/  LOP3.LUT R9, R8, 0x1c0, RZ, 0xc0, !PT ;  /* 0x000001c008097812 */ /* 0x000fe200078ec0ff */
[----:B------:R-:W-:Y:S01]  /*38d0*/  IMAD.SHL.U32 R218, R6, 0x2, RZ ;  /* 0x0000000206da7824 */ /* 0x000fe200078e00ff */
[----:B------:R-:W-:Y:S01]  /*38e0*/  LEA R77, R77, UR15, 0x4 ;  /* 0x0000000f4d4d7c11 */ /* 0x000fe2000f8e20ff */
[----:B------:R-:W-:Y:S01]  /*38f0*/  IMAD.SHL.U32 R202, R202, 0x2, RZ ;  /* 0x00000002caca7824 */ /* 0x000fe200078e00ff */
[----:B------:R-:W-:Y:S01]  /*3900*/  LOP3.LUT R8, R9, 0x8, R14, 0xf8, !PT ;  /* 0x0000000809087812 */ /* 0x000fe200078ef80e */
[----:B------:R-:W-:Y:S01]  /*3910*/  UIADD3 UR7, UR16, 0x1, -UR17 ;  /* 0x0000000110077890 */ /* 0x000fe2000fffe811 */
[----:B------:R-:W-:Y:S01]  /*3920*/  SHF.R.U32.HI R9, RZ, 0x3, R9 ;  /* 0x00000003ff097819 */ /* 0x000fe20000011609 */
[--C-:B------:R-:W-:Y:S01]  /*3930*/  IMAD R200, R7, 0x2, R202.reuse ;  /* 0x0000000207c87824 */ /* 0x100fe200078e02ca */
[----:B------:R-:W-:Y:S01]  /*3940*/  LDSM.16.M88.4 R56, [R202] ;  /* 0x00000000ca38783b */ /* 0x000fe20000000200 */
[C---:B------:R-:W-:Y:S01]  /*3950*/  IMAD R198, R5.reuse, 0x2, R202 ;  /* 0x0000000205c67824 */ /* 0x040fe200078e02ca */
[----:B------:R-:W-:Y:S01]  /*3960*/  LOP3.LUT R8, R8, R9, RZ, 0x3c, !PT ;  /* 0x0000000908087212 */ /* 0x000fe200078e3cff */
[----:B------:R-:W-:Y:S01]  /*3970*/  IMAD R197, R5, 0x2, R200 ;  /* 0x0000000205c57824 */ /* 0x000fe200078e02c8 */
[----:B-1----:R-:W-:Y:S01]  /*3980*/  LDSM.16.M88.4 R12, [R200] ;  /* 0x00000000c80c783b */ /* 0x002fe20000000200 */
[----:B------:R-:W-:Y:S01]  /*3990*/  IMAD.IADD R4, R4, 0x1, R77 ;  /* 0x0000000104047824 */ /* 0x000fe200078e024d */
[----:B------:R-:W-:Y:S01]  /*39a0*/  LOP3.LUT R218, R218, 0x6, RZ, 0xc0, !PT ;  /* 0x00000006dada7812 */ /* 0x000fe200078ec0ff */
[----:B------:R-:W-:Y:S01]  /*39b0*/  IMAD R201, R201, 0x200, R8 ;  /* 0x00000200c9c97824 */ /* 0x000fe200078e0208 */
[----:B------:R-:W-:Y:S01]  /*39c0*/  LDSM.16.M88.4 R48, [R198] ;  /* 0x00000000c630783b */ /* 0x000fe20000000200 */
[----:B------:R-:W-:Y:S01]  /*39d0*/  UISETP.GT.AND UP0, UPT, UR22, UR9, UPT ;  /* 0x000000091600728c */ /* 0x000fe2000bf04270 */
[C---:B------:R-:W-:Y:S01]  /*39e0*/  IADD3 R215, R4.reuse, UR6, RZ ;  /* 0x0000000604d77c10 */ /* 0x040fe2000fffe0ff */
[----:B------:R-:W-:Y:S01]  /*39f0*/  IMAD.SHL.U32 R201, R201, 0x2, RZ ;  /* 0x00000002c9c97824 */ /* 0x000fe200078e00ff */
[----:B------:R-:W-:Y:S01]  /*3a00*/  IADD3 R6, R4, 0x8, RZ ;  /* 0x0000000804067810 */ /* 0x000fe20007ffe0ff */
[----:B------:R-:W0:Y:S01]  /*3a10*/  LDGDEPBAR ;  /* 0x00000000000079af */ /* 0x000e220000000000 */
[----:B------:R-:W-:-:S02]  /*3a20*/  IADD3 R214, R215, -c[0x0][0x2e4], RZ ;  /* 0x8000b900d7d67a10 */ /* 0x000fc40007ffe0ff */
[C---:B------:R-:W-:Y:S01]  /*3a30*/  IADD3 R2, R201.reuse, 0x6000, RZ ;  /* 0x00006000c9027810 */ /* 0x040fe20007ffe0ff */
[----:B------:R-:W1:Y:S01]  /*3a40*/  LDSM.16.M88.4 R44, [R201+0x6000] ;  /* 0x00600000c92c783b */ /* 0x000e620000000200 */
[----:B------:R-:W-:Y:S02]  /*3a50*/  IADD3 R199, R201, 0x6020, RZ ;  /* 0x00006020c9c77810 */ /* 0x000fe40007ffe0ff */
[----:B------:R-:W-:Y:S01]  /*3a60*/  @P1 IADD3 R199, R2, -0x20, RZ ;  /* 0xffffffe002c71810 */ /* 0x000fe20007ffe0ff */
[----:B------:R-:W5:Y:S01]  /*3a70*/  LDSM.16.M88.4 R28, [R201+0x7000] ;  /* 0x00700000c91c783b */ /* 0x000f620000000200 */
[----:B------:R-:W-:Y:S01]  /*3a80*/  IMAD.MOV.U32 R2, RZ, RZ, 0x40 ;  /* 0x00000040ff027424 */ /* 0x000fe200078e00ff */
[----:B------:R-:W-:Y:S01]  /*3a90*/  IADD3 R212, R6, UR6, RZ ;  /* 0x0000000606d47c10 */ /* 0x000fe2000fffe0ff */
[----:B------:R-:W-:Y:S01]  /*3aa0*/  ULDC UR6, c[0x0][0x2e8] ;  /* 0x0000ba0000067ab9 */ /* 0x000fe20000000800 */
[----:B------:R-:W2:Y:S01]  /*3ab0*/  LDSM.16.M88.4 R36, [R201+0x6800] ;  /* 0x00680000c924783b */ /* 0x000ea20000000200 */
[----:B------:R-:W-:Y:S01]  /*3ac0*/  UIADD3 UR6, UR7, UR6, URZ ;  /* 0x0000000607067290 */ /* 0x000fe2000fffe03f */
[----:B------:R-:W-:-:S02]  /*3ad0*/  SEL R2, R2, 0xffffffc0, !P2 ;  /* 0xffffffc002027807 */ /* 0x000fc40005000000 */
[----:B------:R-:W3:Y:S01]  /*3ae0*/  LDSM.16.M88.4 R64, [R201+0x7800] ;  /* 0x00780000c940783b */ /* 0x000ee20000000200 */
[----:B------:R-:W-:Y:S02]  /*3af0*/  IADD3 R211, R212, -c[0x0][0x2e4], RZ ;  /* 0x8000b900d4d37a10 */ /* 0x000fe40007ffe0ff */
[----:B------:R-:W-:Y:S01]  /*3b00*/  IMAD.IADD R195, R201, 0x1, R2 ;  /* 0x00000001c9c37824 */ /* 0x000fe200078e0202 */
[----:B------:R-:W4:Y:S01]  /*3b10*/  LDSM.16.M88.4 R68, [R199] ;  /* 0x00000000c744783b */ /* 0x000f220000000200 */
[----:B------:R-:W-:Y:S01]  /*3b20*/  IMAD.IADD R188, R2, 0x1, R199 ;  /* 0x0000000102bc7824 */ /* 0x000fe200078e02c7 */
[----:B------:R-:W-:Y:S02]  /*3b30*/  IADD3 R210, R6, UR6, RZ ;  /* 0x0000000606d27c10 */ /* 0x000fe4000fffe0ff */
[----:B------:R-:W2:Y:S01]  /*3b40*/  LDSM.16.M88.4 R24, [R199+0x1000] ;  /* 0x00100000c718783b */ /* 0x000ea20000000200 */
[----:B------:R-:W-:Y:S02]  /*3b50*/  IADD3 R213, R4, UR6, RZ ;  /* 0x0000000604d57c10 */ /* 0x000fe4000fffe0ff */
[----:B------:R-:W-:Y:S01]  /*3b60*/  IMNMX R210, R210, UR16, PT ;  /* 0x00000010d2d27c17 */ /* 0x000fe2000b800200 */
[----:B------:R-:W2:Y:S01]  /*3b70*/  LDSM.16.M88.4 R52, [R199+0x800] ;  /* 0x00080000c734783b */ /* 0x000ea20000000200 */
[----:B------:R-:W-:-:S02]  /*3b80*/  IMNMX R213, R213, UR16, PT ;  /* 0x00000010d5d57c17 */ /* 0x000fc4000b800200 */
[----:B------:R-:W-:Y:S01]  /*3b90*/  IMNMX R211, RZ, R211, !PT ;  /* 0x000000d3ffd37217 */ /* 0x000fe20007800200 */
[----:B------:R-:W2:Y:S01]  /*3ba0*/  LDSM.16.M88.4 R16, [R199+0x1800] ;  /* 0x00180000c710783b */ /* 0x000ea20000000200 */
[----:B------:R-:W-:Y:S02]  /*3bb0*/  IMNMX R214, RZ, R214, !PT ;  /* 0x000000d6ffd67217 */ /* 0x000fe40007800200 */
[C---:B------:R-:W-:Y:S01]  /*3bc0*/  IADD3 R191, R199.reuse, 0x800, RZ ;  /* 0x00000800c7bf7810 */ /* 0x040fe20007ffe0ff */
[----:B------:R-:W2:Y:S01]  /*3bd0*/  LDSM.16.M88.4 R8, [R195+0x6000] ;  /* 0x00600000c308783b */ /* 0x000ea20000000200 */
[C---:B------:R-:W-:Y:S02]  /*3be0*/  IADD3 R190, R199.reuse, 0x1000, RZ ;  /* 0x00001000c7be7810 */ /* 0x040fe40007ffe0ff */
[C---:B------:R-:W-:Y:S01]  /*3bf0*/  IADD3 R189, R199.reuse, 0x1800, RZ ;  /* 0x00001800c7bd7810 */ /* 0x040fe20007ffe0ff */
[----:B------:R-:W-:Y:S01]  /*3c00*/  LDSM.16.M88.4 R72, [R195+0x7800] ;  /* 0x00780000c348783b */ /* 0x000fe20000000200 */
[----:B------:R-:W-:-:S02]  /*3c10*/  IADD3 R187, R199, 0x2000, RZ ;  /* 0x00002000c7bb7810 */ /* 0x000fc40007ffe0ff */
[C---:B------:R-:W-:Y:S01]  /*3c20*/  IADD3 R186, R199.reuse, 0x2800, RZ ;  /* 0x00002800c7ba7810 */ /* 0x040fe20007ffe0ff */
[C---:B-1----:R-:W-:Y:S01]  /*3c30*/  HMMA.16816.F32 R20, R56.reuse, R44, RZ ;  /* 0x0000002c3814723c */ /* 0x042fe200000018ff */
[C---:B------:R-:W-:Y:S02]  /*3c40*/  IADD3 R185, R199.reuse, 0x3000, RZ ;  /* 0x00003000c7b97810 */ /* 0x040fe40007ffe0ff */
[C---:B------:R-:W-:Y:S02]  /*3c50*/  IADD3 R184, R199.reuse, 0x3800, RZ ;  /* 0x00003800c7b87810 */ /* 0x040fe40007ffe0ff */
[C---:B------:R-:W-:Y:S02]  /*3c60*/  IADD3 R183, R199.reuse, 0x4000, RZ ;  /* 0x00004000c7b77810 */ /* 0x040fe40007ffe0ff */
[C---:B------:R-:W-:Y:S01]  /*3c70*/  IADD3 R182, R199.reuse, 0x4800, RZ ;  /* 0x00004800c7b67810 */ /* 0x040fe20007ffe0ff */
[----:B-----5:R-:W-:Y:S01]  /*3c80*/  HMMA.16816.F32 R32, R56, R28, RZ ;  /* 0x0000001c3820723c */ /* 0x020fe200000018ff */
[----:B------:R-:W-:-:S02]  /*3c90*/  IADD3 R181, R199, 0x5000, RZ ;  /* 0x00005000c7b57810 */ /* 0x000fc40007ffe0ff */
[----:B------:R-:W-:-:S05]  /*3ca0*/  IADD3 R180, R199, 0x5800, RZ ;  /* 0x00005800c7b47810 */ /* 0x000fca0007ffe0ff */
[C---:B------:R-:W-:Y:S08]  /*3cb0*/  HMMA.16816.F32 R44, R56.reuse, R46, RZ ;  /* 0x0000002e382c723c */ /* 0x040ff000000018ff */
[C---:B------:R-:W-:Y:S08]  /*3cc0*/  HMMA.16816.F32 R28, R56.reuse, R30, RZ ;  /* 0x0000001e381c723c */ /* 0x040ff000000018ff */
[C---:B--2---:R-:W-:Y:S08]  /*3cd0*/  HMMA.16816.F32 R40, R56.reuse, R36, RZ ;  /* 0x000000243828723c */ /* 0x044ff000000018ff */
[C---:B------:R-:W-:Y:S08]  /*3ce0*/  HMMA.16816.F32 R36, R56.reuse, R38, RZ ;  /* 0x000000263824723c */ /* 0x040ff000000018ff */
[C---:B---3--:R-:W-:Y:S08]  /*3cf0*/  HMMA.16816.F32 R60, R56.reuse, R64, RZ ;  /* 0x00000040383c723c */ /* 0x048ff000000018ff */
[----:B------:R-:W-:Y:S01]  /*3d00*/  HMMA.16816.F32 R56, R56, R66, RZ ;  /* 0x000000423838723c */ /* 0x000fe200000018ff */
[----:B------:R-:W1:Y:S07]  /*3d10*/  LDSM.16.M88.4 R64, [R195+0x6800] ;  /* 0x00680000c340783b */ /* 0x000e6e0000000200 */
[C---:B----4-:R-:W-:Y:S08]  /*3d20*/  HMMA.16816.F32 R20, R12.reuse, R68, R20 ;  /* 0x000000440c14723c */ /* 0x050ff00000001814 */
[C---:B------:R-:W-:Y:S01]  /*3d30*/  HMMA.16816.F32 R44, R12.reuse, R70, R44 ;  /* 0x000000460c2c723c */ /* 0x040fe2000000182c */
[----:B------:R-:W-:Y:S07]  /*3d40*/  LDSM.16.M88.4 R68, [R202+0x2000] ;  /* 0x00200000ca44783b */ /* 0x000fee0000000200 */
[C---:B------:R-:W-:Y:S08]  /*3d50*/  HMMA.16816.F32 R32, R12.reuse, R24, R32 ;  /* 0x000000180c20723c */ /* 0x040ff00000001820 */
[C---:B------:R-:W-:Y:S01]  /*3d60*/  HMMA.16816.F32 R28, R12.reuse, R26, R28 ;  /* 0x0000001a0c1c723c */ /* 0x040fe2000000181c */
[----:B------:R-:W2:Y:S07]  /*3d70*/  LDSM.16.M88.4 R24, [R195+0x7000] ;  /* 0x00700000c318783b */ /* 0x000eae0000000200 */
[C---:B------:R-:W-:Y:S08]  /*3d80*/  HMMA.16816.F32 R40, R12.reuse, R52, R40 ;  /* 0x000000340c28723c */ /* 0x040ff00000001828 */
[C---:B------:R-:W-:Y:S01]  /*3d90*/  HMMA.16816.F32 R36, R12.reuse, R54, R36 ;  /* 0x000000360c24723c */ /* 0x040fe20000001824 */
[----:B------:R-:W-:Y:S07]  /*3da0*/  LDSM.16.M88.4 R52, [R197] ;  /* 0x00000000c534783b */ /* 0x000fee0000000200 */
[C---:B------:R-:W-:Y:S08]  /*3db0*/  HMMA.16816.F32 R60, R12.reuse, R16, R60 ;  /* 0x000000100c3c723c */ /* 0x040ff0000000183c */
[----:B------:R-:W-:Y:S01]  /*3dc0*/  HMMA.16816.F32 R56, R12, R18, R56 ;  /* 0x000000120c38723c */ /* 0x000fe20000001838 */
[----:B------:R-:W3:Y:S04]  /*3dd0*/  LDSM.16.M88.4 R16, [R188] ;  /* 0x00000000bc10783b */ /* 0x000ee80000000200 */
[----:B------:R-:W4:Y:S03]  /*3de0*/  LDSM.16.M88.4 R12, [R188+0x800] ;  /* 0x00080000bc0c783b */ /* 0x000f260000000200 */
[C---:B------:R-:W-:Y:S08]  /*3df0*/  HMMA.16816.F32 R20, R48.reuse, R8, R20 ;  /* 0x000000083014723c */ /* 0x040ff00000001814 */
[C---:B------:R-:W-:Y:S01]  /*3e00*/  HMMA.16816.F32 R44, R48.reuse, R10, R44 ;  /* 0x0000000a302c723c */ /* 0x040fe2000000182c */
[----:B------:R-:W5:Y:S07]  /*3e10*/  LDSM.16.M88.4 R8, [R188+0x1000] ;  /* 0x00100000bc08783b */ /* 0x000f6e0000000200 */
        /* <DEDUP_REMOVED lines=8> */
[----:B------:R-:W1:Y:S04]  /*3ea0*/  LDSM.16.M88.4 R48, [R201+0x8800] ;  /* 0x00880000c930783b */ /* 0x000e680000000200 */
        /* <DEDUP_REMOVED lines=8> */
[C---:B------:R-:W-:Y:S01]  /*3f30*/  HMMA.16816.F32 R28, R52.reuse, R10, R28 ;  /* 0x0000000a341c723c */ /* 0x040fe2000000181c */
[----:B------:R-:W4:Y:S07]  /*3f40*/  LDSM.16.M88.4 R8, [R200+0x2000] ;  /* 0x00200000c808783b */ /* 0x000f2e0000000200 */
[C---:B-1----:R-:W-:Y:S08]  /*3f50*/  HMMA.16816.F32 R60, R52.reuse, R64, R60 ;  /* 0x00000040343c723c */ /* 0x042ff0000000183c */
[----:B------:R-:W-:Y:S01]  /*3f60*/  HMMA.16816.F32 R56, R52, R66, R56 ;  /* 0x000000423438723c */ /* 0x000fe20000001838 */
[----:B------:R-:W1:Y:S04]  /*3f70*/  LDSM.16.M88.4 R64, [R199+0x2800] ;  /* 0x00280000c740783b */ /* 0x000e680000000200 */
[----:B------:R-:W5:Y:S03]  /*3f80*/  LDSM.16.M88.4 R52, [R199+0x3000] ;  /* 0x00300000c734783b */ /* 0x000f660000000200 */
[C---:B--2---:R-:W-:Y:S08]  /*3f90*/  HMMA.16816.F32 R20, R68.reuse, R24, R20 ;  /* 0x000000184414723c */ /* 0x044ff00000001814 */
[C---:B------:R-:W-:Y:S01]  /*3fa0*/  HMMA.16816.F32 R44, R68.reuse, R26, R44 ;  /* 0x0000001a442c723c */ /* 0x040fe2000000182c */
[----:B------:R-:W2:Y:S07]  /*3fb0*/  LDSM.16.M88.4 R24, [R199+0x3800] ;  /* 0x00380000c718783b */ /* 0x000eae0000000200 */
        /* <DEDUP_REMOVED lines=8> */
[----:B------:R-:W-:Y:S04]  /*4040*/  LDSM.16.M88.4 R68, [R202+0x4000] ;  /* 0x00400000ca44783b */ /* 0x000fe80000000200 */
[----:B------:R-:W-:Y:S03]  /*4050*/  LDSM.16.M88.4 R72, [R199+0x4000] ;  /* 0x00400000c748783b */ /* 0x000fe60000000200 */
[C---:B----4-:R-:W-:Y:S08]  /*4060*/  HMMA.16816.F32 R20, R8.reuse, R12, R20 ;  /* 0x0000000c0814723c */ /* 0x050ff00000001814 */
[C---:B------:R-:W-:Y:S01]  /*4070*/  HMMA.16816.F32 R44, R8.reuse, R14, R44 ;  /* 0x0000000e082c723c */ /* 0x040fe2000000182c */
[----:B------:R-:W4:Y:S07]  /*4080*/  LDSM.16.M88.4 R12, [R195+0x8800] ;  /* 0x00880000c30c783b */ /* 0x000f2e0000000200 */
[C---:B-1----:R-:W-:Y:S08]  /*4090*/  HMMA.16816.F32 R40, R8.reuse, R64, R40 ;  /* 0x000000400828723c */ /* 0x042ff00000001828 */
[C---:B------:R-:W-:Y:S01]  /*40a0*/  HMMA.16816.F32 R36, R8.reuse, R66, R36 ;  /* 0x000000420824723c */ /* 0x040fe20000001824 */
[----:B------:R-:W-:Y:S07]  /*40b0*/  LDSM.16.M88.4 R64, [R201+0xb800] ;  /* 0x00b80000c940783b */ /* 0x000fee0000000200 */
[C---:B-----5:R-:W-:Y:S08]  /*40c0*/  HMMA.16816.F32 R32, R8.reuse, R52, R32 ;  /* 0x000000340820723c */ /* 0x060ff00000001820 */
[C---:B------:R-:W-:Y:S01]  /*40d0*/  HMMA.16816.F32 R28, R8.reuse, R54, R28 ;  /* 0x00000036081c723c */ /* 0x040fe2000000181c */
[----:B------:R-:W-:Y:S07]  /*40e0*/  LDSM.16.M88.4 R52, [R195+0x9800] ;  /* 0x00980000c334783b */ /* 0x000fee0000000200 */
[C---:B--2---:R-:W-:Y:S07]  /*40f0*/  HMMA.16816.F32 R60, R8.reuse, R24, R60 ;  /* 0x00000018083c723c */ /* 0x044fee000000183c */
[----:B------:R-:W-:Y:S01]  /*4100*/  IMAD.U32 R25, RZ, RZ, UR22 ;  /* 0x00000016ff197e24 */ /* 0x000fe2000f8e00ff */
[----:B------:R-:W-:Y:S01]  /*4110*/  HMMA.16816.F32 R56, R8, R26, R56 ;  /* 0x0000001a0838723c */ /* 0x000fe20000001838 */
[----:B------:R-:W1:Y:S02]  /*4120*/  LDSM.16.M88.4 R8, [R195+0x9000] ;  /* 0x00900000c308783b */ /* 0x000e640000000200 */
[----:B------:R-:W-:-:S02]  /*4130*/  IMAD R2, R25, 0x40, R218 ;  /* 0x0000004019027824 */ /* 0x000fc400078e02da */
[----:B------:R-:W-:Y:S03]  /*4140*/  LDSM.16.M88.4 R24, [R197+0x2000] ;  /* 0x00200000c518783b */ /* 0x000fe60000000200 */
[C---:B---3--:R-:W-:Y:S01]  /*4150*/  HMMA.16816.F32 R20, R48.reuse, R16, R20 ;  /* 0x000000103014723c */ /* 0x048fe20000001814 */
[C---:B------:R-:W-:Y:S02]  /*4160*/  IADD3 R76, R2.reuse, 0x1, RZ ;  /* 0x00000001024c7810 */ /* 0x040fe40007ffe0ff */
[C---:B------:R-:W-:Y:S02]  /*4170*/  IADD3 R79, R2.reuse, 0x8, RZ ;  /* 0x00000008024f7810 */ /* 0x040fe40007ffe0ff */
[----:B------:R-:W-:Y:S02]  /*4180*/  IADD3 R85, R2, 0x10, RZ ;  /* 0x0000001002557810 */ /* 0x000fe40007ffe0ff */
[--C-:B------:R-:W-:Y:S01]  /*4190*/  IMAD.IADD R16, R215, 0x1, -R2.reuse ;  /* 0x00000001d7107824 */ /* 0x100fe200078e0a02 */
[----:B----4-:R-:W-:Y:S01]  /*41a0*/  HMMA.16816.F32 R40, R48, R12, R40 ;  /* 0x0000000c3028723c */ /* 0x010fe20000001828 */
[----:B------:R-:W-:Y:S01]  /*41b0*/  IMAD.IADD R17, R212, 0x1, -R2 ;  /* 0x00000001d4117824 */ /* 0x000fe200078e0a02 */
[----:B------:R-:W-:-:S02]  /*41c0*/  IADD3 R88, R2, 0x11, RZ ;  /* 0x0000001102587810 */ /* 0x000fc40007ffe0ff */
[----:B------:R-:W-:Y:S02]  /*41d0*/  IABS R16, R16 ;  /* 0x0000001000107213 */ /* 0x000fe40000000000 */
[----:B------:R-:W-:Y:S01]  /*41e0*/  IADD3 R82, R2, 0x9, RZ ;  /* 0x0000000902527810 */ /* 0x000fe20007ffe0ff */
[----:B------:R-:W-:Y:S01]  /*41f0*/  IMAD.IADD R12, R215, 0x1, -R76 ;  /* 0x00000001d70c7824 */ /* 0x000fe200078e0a4c */
[C---:B------:R-:W-:Y:S01]  /*4200*/  HMMA.16816.F32 R44, R48.reuse, R18, R44 ;  /* 0x00000012302c723c */ /* 0x040fe2000000182c */
[----:B------:R-:W-:Y:S01]  /*4210*/  IMAD.MOV.U32 R77, RZ, RZ, R16 ;  /* 0x000000ffff4d7224 */ /* 0x000fe200078e0010 */
[----:B------:R-:W-:Y:S01]  /*4220*/  IABS R16, R17 ;  /* 0x0000001100107213 */ /* 0x000fe20000000000 */
[----:B------:R-:W-:Y:S01]  /*4230*/  IMAD.IADD R13, R212, 0x1, -R76 ;  /* 0x00000001d40d7824 */ /* 0x000fe200078e0a4c */
[----:B------:R-:W-:Y:S02]  /*4240*/  IABS R12, R12 ;  /* 0x0000000c000c7213 */ /* 0x000fe40000000000 */
[C---:B------:R-:W-:Y:S01]  /*4250*/  IADD3 R91, R2.reuse, 0x18, RZ ;  /* 0x00000018025b7810 */ /* 0x040fe20007ffe0ff */
[----:B------:R-:W-:Y:S01]  /*4260*/  IMAD.MOV.U32 R78, RZ, RZ, R16 ;  /* 0x000000ffff4e7224 */ /* 0x000fe200078e0010 */
[----:B------:R-:W-:Y:S01]  /*4270*/  HMMA.16816.F32 R36, R48, R14, R36 ;  /* 0x0000000e3024723c */ /* 0x000fe20000001824 */
[----:B------:R-:W2:Y:S01]  /*4280*/  LDSM.16.M88.4 R16, [R188+0x2000] ;  /* 0x00200000bc10783b */ /* 0x000ea20000000200 */
[----:B------:R-:W-:Y:S01]  /*4290*/  IMAD.MOV.U32 R80, RZ, RZ, R12 ;  /* 0x000000ffff507224 */ /* 0x000fe200078e000c */
[----:B------:R-:W-:Y:S01]  /*42a0*/  IABS R12, R13 ;  /* 0x0000000d000c7213 */ /* 0x000fe20000000000 */
[----:B------:R-:W-:Y:S01]  /*42b0*/  I2F R77, R77 ;  /* 0x0000004d004d7306 */ /* 0x000fe20000201400 */
[----:B------:R-:W-:-:S02]  /*42c0*/  IADD3 R97, R2, 0x20, RZ ;  /* 0x0000002002617810 */ /* 0x000fc40007ffe0ff */
[C---:B------:R-:W-:Y:S01]  /*42d0*/  IADD3 R94, R2.reuse, 0x19, RZ ;  /* 0x00000019025e7810 */ /* 0x040fe20007ffe0ff */
[----:B------:R-:W-:Y:S01]  /*42e0*/  IMAD.MOV.U32 R81, RZ, RZ, R12 ;  /* 0x000000ffff517224 */ /* 0x000fe200078e000c */
[C---:B-1----:R-:W-:Y:S01]  /*42f0*/  HMMA.16816.F32 R32, R48.reuse, R8, R32 ;  /* 0x000000083020723c */ /* 0x042fe20000001820 */
[----:B------:R-:W1:Y:S01]  /*4300*/  LDSM.16.M88.4 R12, [R188+0x2800] ;  /* 0x00280000bc0c783b */ /* 0x000e620000000200 */
[C---:B------:R-:W-:Y:S01]  /*4310*/  IADD3 R100, R2.reuse, 0x21, RZ ;  /* 0x0000002102647810 */ /* 0x040fe20007ffe0ff */
[----:B------:R-:W-:Y:S01]  /*4320*/  I2F R78, R78 ;  /* 0x0000004e004e7306 */ /* 0x000fe20000201400 */
[C---:B------:R-:W-:Y:S02]  /*4330*/  IADD3 R103, R2.reuse, 0x28, RZ ;  /* 0x0000002802677810 */ /* 0x040fe40007ffe0ff */
[----:B------:R-:W-:Y:S01]  /*4340*/  IADD3 R106, R2, 0x29, RZ ;  /* 0x00000029026a7810 */ /* 0x000fe20007ffe0ff */
[C-C-:B------:R-:W-:Y:S01]  /*4350*/  IMAD.IADD R8, R215.reuse, 0x1, -R79.reuse ;  /* 0x00000001d7087824 */ /* 0x140fe200078e0a4f */
[C---:B------:R-:W-:Y:S01]  /*4360*/  HMMA.16816.F32 R28, R48.reuse, R10, R28 ;  /* 0x0000000a301c723c */ /* 0x040fe2000000181c */
[----:B------:R-:W-:Y:S01]  /*4370*/  IMAD.IADD R9, R212, 0x1, -R79 ;  /* 0x00000001d4097824 */ /* 0x000fe200078e0a4f */
[----:B------:R-:W-:Y:S01]  /*4380*/  IADD3 R109, R2, 0x30, RZ ;  /* 0x00000030026d7810 */ /* 0x000fe20007ffe0ff */
[----:B------:R-:W-:Y:S01]  /*4390*/  I2F R81, R81 ;  /* 0x0000005100517306 */ /* 0x000fe20000201400 */
[----:B------:R-:W-:Y:S01]  /*43a0*/  IABS R8, R8 ;  /* 0x0000000800087213 */ /* 0x000fe20000000000 */
[----:B------:R-:W-:Y:S01]  /*43b0*/  IMAD.IADD R108, R212, 0x1, -R103 ;  /* 0x00000001d46c7824 */ /* 0x000fe200078e0a67 */
[C---:B------:R-:W-:Y:S01]  /*43c0*/  IADD3 R115, R2.reuse, 0x38, RZ ;  /* 0x0000003802737810 */ /* 0x040fe20007ffe0ff */
[----:B------:R-:W-:Y:S01]  /*43d0*/  IMAD.IADD R110, R215, 0x1, -R106 ;  /* 0x00000001d76e7824 */ /* 0x000fe200078e0a6a */
[----:B------:R-:W-:Y:S01]  /*43e0*/  HMMA.16816.F32 R60, R48, R52, R60 ;  /* 0x00000034303c723c */ /* 0x000fe2000000183c */
[----:B------:R-:W-:Y:S01]  /*43f0*/  IMAD.MOV.U32 R83, RZ, RZ, R8 ;  /* 0x000000ffff537224 */ /* 0x000fe200078e0008 */
[----:B------:R-:W-:Y:S01]  /*4400*/  IABS R8, R9 ;  /* 0x0000000900087213 */ /* 0x000fe20000000000 */
[----:B------:R-:W-:Y:S01]  /*4410*/  I2F R80, R80 ;  /* 0x0000005000507306 */ /* 0x000fe20000201400 */
[----:B------:R-:W-:-:S02]  /*4420*/  IADD3 R118, R2, 0x39, RZ ;  /* 0x0000003902767810 */ /* 0x000fc40007ffe0ff */
[----:B------:R-:W-:Y:S01]  /*4430*/  IADD3 R112, R2, 0x31, RZ ;  /* 0x0000003102707810 */ /* 0x000fe20007ffe0ff */
[----:B------:R-:W-:Y:S01]  /*4440*/  IMAD.MOV.U32 R84, RZ, RZ, R8 ;  /* 0x000000ffff547224 */ /* 0x000fe200078e0008 */
[----:B------:R-:W-:Y:S01]  /*4450*/  HMMA.16816.F32 R56, R48, R54, R56 ;  /* 0x000000363038723c */ /* 0x000fe20000001838 */
[----:B------:R-:W3:Y:S01]  /*4460*/  LDSM.16.M88.4 R8, [R188+0x3000] ;  /* 0x00300000bc08783b */ /* 0x000ee20000000200 */
[--C-:B------:R-:W-:Y:S01]  /*4470*/  IMAD.IADD R52, R215, 0x1, -R82.reuse ;  /* 0x00000001d7347824 */ /* 0x100fe200078e0a52 */
[----:B------:R-:W-:Y:S01]  /*4480*/  I2F R83, R83 ;  /* 0x0000005300537306 */ /* 0x000fe20000201400 */
[----:B------:R-:W-:Y:S02]  /*4490*/  ISETP.GE.AND P0, PT, R79, R210, PT ;  /* 0x000000d24f00720c */ /* 0x000fe40003f06270 */
[----:B------:R-:W-:Y:S01]  /*44a0*/  ISETP.GE.AND P3, PT, R82, R213, PT ;  /* 0x000000d55200720c */ /* 0x000fe20003f66270 */
[----:B------:R-:W-:Y:S01]  /*44b0*/  IMAD.IADD R48, R212, 0x1, -R82 ;  /* 0x00000001d4307824 */ /* 0x000fe200078e0a52 */
[----:B--2---:R-:W-:Y:S01]  /*44c0*/  HMMA.16816.F32 R20, R24, R16, R20 ;  /* 0x000000101814723c */ /* 0x004fe20000001814 */
[----:B------:R-:W-:-:S02]  /*44d0*/  IABS R52, R52 ;  /* 0x0000003400347213 */ /* 0x000fc40000000000 */
[----:B------:R-:W-:Y:S01]  /*44e0*/  I2F R84, R84 ;  /* 0x0000005400547306 */ /* 0x000fe20000201400 */
[----:B------:R-:W-:Y:S02]  /*44f0*/  IABS R48, R48 ;  /* 0x0000003000307213 */ /* 0x000fe40000000000 */
[----:B------:R-:W-:Y:S01]  /*4500*/  ISETP.LT.OR P0, PT, R79, R211, P0 ;  /* 0x000000d34f00720c */ /* 0x000fe20000701670 */
[--C-:B------:R-:W-:Y:S01]  /*4510*/  IMAD.IADD R16, R215, 0x1, -R85.reuse ;  /* 0x00000001d7107824 */ /* 0x100fe200078e0a55 */
[C---:B------:R-:W-:Y:S01]  /*4520*/  HMMA.16816.F32 R44, R24.reuse, R18, R44 ;  /* 0x00000012182c723c */ /* 0x040fe2000000182c */
[----:B------:R-:W-:Y:S01]  /*4530*/  IMAD.IADD R17, R212, 0x1, -R85 ;  /* 0x00000001d4117824 */ /* 0x000fe200078e0a55 */
[----:B------:R-:W-:Y:S01]  /*4540*/  IABS R108, R108 ;  /* 0x0000006c006c7213 */ /* 0x000fe20000000000 */
[----:B------:R-:W-:Y:S01]  /*4550*/  IMAD.MOV.U32 R87, RZ, RZ, R48 ;  /* 0x000000ffff577224 */ /* 0x000fe200078e0030 */
[----:B------:R-:W-:Y:S01]  /*4560*/  IABS R16, R16 ;  /* 0x0000001000107213 */ /* 0x000fe20000000000 */
[----:B------:R-:W2:Y:S01]  /*4570*/  LDSM.16.M88.4 R48, [R188+0x3800] ;  /* 0x00380000bc30783b */ /* 0x000ea20000000200 */
[----:B------:R4:W-:Y:S01]  /*4580*/  I2F R86, R52 ;  /* 0x0000003400567306 */ /* 0x0009e20000201400 */
[----:B------:R-:W-:Y:S01]  /*4590*/  ISETP.GE.AND P4, PT, R2, R213, PT ;  /* 0x000000d50200720c */ /* 0x000fe20003f86270 */
[----:B-1----:R-:W-:Y:S01]  /*45a0*/  HMMA.16816.F32 R40, R24, R12, R40 ;  /* 0x0000000c1828723c */ /* 0x002fe20000001828 */
[----:B------:R-:W-:Y:S01]  /*45b0*/  IMAD.MOV.U32 R89, RZ, RZ, R16 ;  /* 0x000000ffff597224 */ /* 0x000fe200078e0010 */
[----:B------:R-:W-:-:S02]  /*45c0*/  IABS R16, R17 ;  /* 0x0000001100107213 */ /* 0x000fc40000000000 */
[-C--:B------:R-:W-:Y:S02]  /*45d0*/  ISETP.GE.AND P5, PT, R2, R210.reuse, PT ;  /* 0x000000d20200720c */ /* 0x080fe40003fa6270 */
[----:B------:R-:W-:Y:S01]  /*45e0*/  I2F R87, R87 ;  /* 0x0000005700577306 */ /* 0x000fe20000201400 */
[----:B------:R-:W-:Y:S01]  /*45f0*/  IMAD.IADD R12, R215, 0x1, -R88 ;  /* 0x00000001d70c7824 */ /* 0x000fe200078e0a58 */
[C---:B------:R-:W-:Y:S01]  /*4600*/  HMMA.16816.F32 R36, R24.reuse, R14, R36 ;  /* 0x0000000e1824723c */ /* 0x040fe20000001824 */
[----:B------:R-:W-:Y:S01]  /*4610*/  IMAD.MOV.U32 R90, RZ, RZ, R16 ;  /* 0x000000ffff5a7224 */ /* 0x000fe200078e0010 */
[----:B------:R-:W-:Y:S01]  /*4620*/  ISETP.GE.AND P2, PT, R76, R210, PT ;  /* 0x000000d24c00720c */ /* 0x000fe20003f46270 */
[----:B------:R-:W1:Y:S01]  /*4630*/  LDSM.16.M88.4 R16, [R201+0xa000] ;  /* 0x00a00000c910783b */ /* 0x000e620000000200 */
[----:B------:R-:W-:Y:S01]  /*4640*/  IABS R12, R12 ;  /* 0x0000000c000c7213 */ /* 0x000fe20000000000 */
[----:B------:R-:W-:Y:S01]  /*4650*/  IMAD.IADD R13, R212, 0x1, -R88 ;  /* 0x00000001d40d7824 */ /* 0x000fe200078e0a58 */
[----:B------:R-:W-:Y:S01]  /*4660*/  I2F R89, R89 ;  /* 0x0000005900597306 */ /* 0x000fe20000201400 */
[----:B----4-:R-:W-:Y:S01]  /*4670*/  LDSM.16.M88.4 R52, [R200+0x4000] ;  /* 0x00400000c834783b */ /* 0x010fe20000000200 */
[----:B------:R-:W-:Y:S01]  /*4680*/  ISETP.GE.AND P1, PT, R79, R213, PT ;  /* 0x000000d54f00720c */ /* 0x000fe20003f26270 */
[----:B------:R-:W-:Y:S01]  /*4690*/  IMAD.MOV.U32 R92, RZ, RZ, R12 ;  /* 0x000000ffff5c7224 */ /* 0x000fe200078e000c */
[----:B------:R-:W-:Y:S01]  /*46a0*/  IABS R12, R13 ;  /* 0x0000000d000c7213 */ /* 0x000fe20000000000 */
[----:B---3--:R-:W-:Y:S01]  /*46b0*/  HMMA.16816.F32 R32, R24, R8, R32 ;  /* 0x000000081820723c */ /* 0x008fe20000001820 */
[----:B------:R-:W-:-:S02]  /*46c0*/  ISETP.LT.OR P3, PT, R82, R214, P3 ;  /* 0x000000d65200720c */ /* 0x000fc40001f61670 */
[----:B------:R-:W-:Y:S01]  /*46d0*/  I2F R90, R90 ;  /* 0x0000005a005a7306 */ /* 0x000fe20000201400 */
[----:B------:R-:W-:Y:S01]  /*46e0*/  IMAD.MOV.U32 R93, RZ, RZ, R12 ;  /* 0x000000ffff5d7224 */ /* 0x000fe200078e000c */
[----:B------:R-:W-:Y:S01]  /*46f0*/  ISETP.LT.OR P4, PT, R2, R214, P4 ;  /* 0x000000d60200720c */ /* 0x000fe20002781670 */
[----:B------:R-:W3:Y:S01]  /*4700*/  LDSM.16.M88.4 R12, [R201+0xa800] ;  /* 0x00a80000c90c783b */ /* 0x000ee20000000200 */
[--C-:B------:R-:W-:Y:S01]  /*4710*/  IMAD.IADD R8, R215, 0x1, -R91.reuse ;  /* 0x00000001d7087824 */ /* 0x100fe200078e0a5b */
[----:B------:R-:W-:Y:S01]  /*4720*/  HMMA.16816.F32 R28, R24, R10, R28 ;  /* 0x0000000a181c723c */ /* 0x000fe2000000181c */
[----:B------:R-:W-:Y:S01]  /*4730*/  IMAD.IADD R9, R212, 0x1, -R91 ;  /* 0x00000001d4097824 */ /* 0x000fe200078e0a5b */
[-C--:B------:R-:W-:Y:S01]  /*4740*/  ISETP.LT.OR P5, PT, R2, R211.reuse, P5 ;  /* 0x000000d30200720c */ /* 0x080fe20002fa1670 */
[----:B------:R-:W-:Y:S01]  /*4750*/  I2F R93, R93 ;  /* 0x0000005d005d7306 */ /* 0x000fe20000201400 */
[----:B------:R-:W-:Y:S02]  /*4760*/  IABS R8, R8 ;  /* 0x0000000800087213 */ /* 0x000fe40000000000 */
[----:B------:R-:W-:-:S02]  /*4770*/  ISETP.LT.OR P2, PT, R76, R211, P2 ;  /* 0x000000d34c00720c */ /* 0x000fc40001741670 */
[----:B------:R-:W-:Y:S01]  /*4780*/  ISETP.LT.OR P1, PT, R79, R214, P1 ;  /* 0x000000d64f00720c */ /* 0x000fe20000f21670 */
[----:B------:R-:W-:Y:S01]  /*4790*/  IMAD.MOV.U32 R95, RZ, RZ, R8 ;  /* 0x000000ffff5f7224 */ /* 0x000fe200078e0008 */
[----:B------:R-:W-:Y:S01]  /*47a0*/  IABS R8, R9 ;  /* 0x0000000900087213 */ /* 0x000fe20000000000 */
[C---:B--2---:R-:W-:Y:S01]  /*47b0*/  HMMA.16816.F32 R60, R24.reuse, R48, R60 ;  /* 0x00000030183c723c */ /* 0x044fe2000000183c */
[----:B------:R-:W-:Y:S01]  /*47c0*/  I2F R92, R92 ;  /* 0x0000005c005c7306 */ /* 0x000fe20000201400 */
[----:B------:R-:W-:Y:S02]  /*47d0*/  IABS R110, R110 ;  /* 0x0000006e006e7213 */ /* 0x000fe40000000000 */
[----:B------:R-:W-:Y:S01]  /*47e0*/  IMAD.MOV.U32 R96, RZ, RZ, R8 ;  /* 0x000000ffff607224 */ /* 0x000fe200078e0008 */
[C---:B------:R-:W-:Y:S01]  /*47f0*/  ISETP.GE.AND P6, PT, R76.reuse, R213, PT ;  /* 0x000000d54c00720c */ /* 0x040fe20003fc6270 */
[----:B------:R-:W2:Y:S01]  /*4800*/  LDSM.16.M88.4 R8, [R201+0xb000] ;  /* 0x00b00000c908783b */ /* 0x000ea20000000200 */
[----:B------:R-:W-:Y:S01]  /*4810*/  IMAD.IADD R48, R215, 0x1, -R94 ;  /* 0x00000001d7307824 */ /* 0x000fe200078e0a5e */
[----:B------:R-:W-:Y:S01]  /*4820*/  HMMA.16816.F32 R56, R24, R50, R56 ;  /* 0x000000321838723c */ /* 0x000fe20000001838 */
[----:B------:R-:W-:Y:S01]  /*4830*/  I2F R95, R95 ;  /* 0x0000005f005f7306 */ /* 0x000fe20000201400 */
[----:B------:R-:W-:-:S02]  /*4840*/  ISETP.LT.OR P6, PT, R76, R214, P6 ;  /* 0x000000d64c00720c */ /* 0x000fc400037c1670 */
[----:B------:R-:W-:-:S03]  /*4850*/  IABS R48, R48 ;  /* 0x0000003000307213 */ /* 0x000fc60000000000 */
[----:B------:R-:W-:Y:S01]  /*4860*/  IMAD.IADD R24, R212, 0x1, -R94 ;  /* 0x00000001d4187824 */ /* 0x000fe200078e0a5e */
[----:B-1----:R-:W-:Y:S01]  /*4870*/  HMMA.16816.F32 R20, R68, R16, R20 ;  /* 0x000000104414723c */ /* 0x002fe20000001814 */
[----:B------:R1:W-:Y:S03]  /*4880*/  I2F R98, R48 ;  /* 0x0000003000627306 */ /* 0x0003e60000201400 */
[----:B------:R-:W-:-:S03]  /*4890*/  IABS R24, R24 ;  /* 0x0000001800187213 */ /* 0x000fc60000000000 */
[--C-:B------:R-:W-:Y:S01]  /*48a0*/  IMAD.IADD R16, R215, 0x1, -R97.reuse ;  /* 0x00000001d7107824 */ /* 0x100fe200078e0a61 */
[----:B------:R-:W-:Y:S01]  /*48b0*/  HMMA.16816.F32 R44, R68, R18, R44 ;  /* 0x00000012442c723c */ /* 0x000fe2000000182c */
[----:B------:R-:W-:Y:S01]  /*48c0*/  IMAD.IADD R17, R212, 0x1, -R97 ;  /* 0x00000001d4117824 */ /* 0x000fe200078e0a61 */
[----:B------:R4:W-:Y:S02]  /*48d0*/  I2F R99, R24 ;  /* 0x0000001800637306 */ /* 0x0009e40000201400 */
[----:B------:R-:W-:-:S04]  /*48e0*/  IABS R16, R16 ;  /* 0x0000001000107213 */ /* 0x000fc80000000000 */
[C---:B---3--:R-:W-:Y:S01]  /*48f0*/  HMMA.16816.F32 R40, R68.reuse, R12, R40 ;  /* 0x0000000c4428723c */ /* 0x048fe20000001828 */
[----:B------:R-:W-:Y:S01]  /*4900*/  IMAD.MOV.U32 R101, RZ, RZ, R16 ;  /* 0x000000ffff657224 */ /* 0x000fe200078e0010 */
[----:B------:R-:W-:Y:S01]  /*4910*/  IABS R16, R17 ;  /* 0x0000001100107213 */ /* 0x000fe20000000000 */
[--C-:B------:R-:W-:Y:S01]  /*4920*/  IMAD.IADD R17, R212, 0x1, -R100.reuse ;  /* 0x00000001d4117824 */ /* 0x100fe200078e0a64 */
[----:B-1----:R-:W1:Y:S01]  /*4930*/  LDSM.16.M88.4 R48, [R199+0x4800] ;  /* 0x00480000c730783b */ /* 0x002e620000000200 */
[----:B------:R-:W-:Y:S02]  /*4940*/  I2F R96, R96 ;  /* 0x0000006000607306 */ /* 0x000fe40000201400 */
[----:B------:R-:W-:Y:S01]  /*4950*/  IMAD.IADD R12, R215, 0x1, -R100 ;  /* 0x00000001d70c7824 */ /* 0x000fe200078e0a64 */
[C---:B------:R-:W-:Y:S01]  /*4960*/  HMMA.16816.F32 R36, R68.reuse, R14, R36 ;  /* 0x0000000e4424723c */ /* 0x040fe20000001824 */
[----:B------:R-:W-:Y:S01]  /*4970*/  IMAD.MOV.U32 R102, RZ, RZ, R16 ;  /* 0x000000ffff667224 */ /* 0x000fe200078e0010 */
[----:B----4-:R-:W-:Y:S02]  /*4980*/  LDSM.16.M88.4 R24, [R195+0xa000] ;  /* 0x00a00000c318783b */ /* 0x010fe40000000200 */
[----:B------:R-:W-:Y:S01]  /*4990*/  IABS R16, R12 ;  /* 0x0000000c00107213 */ /* 0x000fe20000000000 */
[----:B------:R-:W-:Y:S01]  /*49a0*/  I2F R101, R101 ;  /* 0x0000006500657306 */ /* 0x000fe20000201400 */
[----:B------:R-:W3:Y:S02]  /*49b0*/  LDSM.16.M88.4 R12, [R198+0x4000] ;  /* 0x00400000c60c783b */ /* 0x000ee40000000200 */
[----:B--2---:R-:W-:Y:S01]  /*49c0*/  HMMA.16816.F32 R32, R68, R8, R32 ;  /* 0x000000084420723c */ /* 0x004fe20000001820 */
[----:B------:R-:W-:Y:S01]  /*49d0*/  IMAD.MOV.U32 R104, RZ, RZ, R16 ;  /* 0x000000ffff687224 */ /* 0x000fe200078e0010 */
[----:B------:R-:W-:-:S03]  /*49e0*/  IABS R16, R17 ;  /* 0x0000001100107213 */ /* 0x000fc60000000000 */
[----:B------:R-:W-:Y:S02]  /*49f0*/  I2F R102, R102 ;  /* 0x0000006600667306 */ /* 0x000fe40000201400 */
[C---:B------:R-:W-:Y:S01]  /*4a00*/  IMAD.IADD R8, R215.reuse, 0x1, -R103 ;  /* 0x00000001d7087824 */ /* 0x040fe200078e0a67 */
[----:B------:R-:W-:Y:S04]  /*4a10*/  HMMA.16816.F32 R20, R52, R72, R20 ;  /* 0x000000483414723c */ /* 0x000fe80000001814 */
[----:B------:R-:W-:Y:S01]  /*4a20*/  IABS R8, R8 ;  /* 0x0000000800087213 */ /* 0x000fe20000000000 */
[----:B------:R2:W-:Y:S02]  /*4a30*/  I2F R105, R16 ;  /* 0x0000001000697306 */ /* 0x0005e40000201400 */
[----:B------:R-:W-:Y:S01]  /*4a40*/  IMAD.IADD R72, R212, 0x1, -R106 ;  /* 0x00000001d4487824 */ /* 0x000fe200078e0a6a */
[----:B------:R-:W-:Y:S01]  /*4a50*/  HMMA.16816.F32 R28, R68, R10, R28 ;  /* 0x0000000a441c723c */ /* 0x000fe2000000181c */
[----:B------:R-:W-:-:S03]  /*4a60*/  IMAD.IADD R73, R215, 0x1, -R109 ;  /* 0x00000001d7497824 */ /* 0x000fc600078e0a6d */
[----:B------:R-:W-:Y:S01]  /*4a70*/  IABS R72, R72 ;  /* 0x0000004800487213 */ /* 0x000fe20000000000 */
[----:B------:R4:W-:Y:S03]  /*4a80*/  I2F R107, R8 ;  /* 0x00000008006b7306 */ /* 0x0009e60000201400 */
[C---:B------:R-:W-:Y:S01]  /*4a90*/  HMMA.16816.F32 R44, R52.reuse, R74, R44 ;  /* 0x0000004a342c723c */ /* 0x040fe2000000182c */
[----:B------:R-:W-:Y:S01]  /*4aa0*/  IMAD.MOV.U32 R111, RZ, RZ, R72 ;  /* 0x000000ffff6f7224 */ /* 0x000fe200078e0048 */
[----:B------:R-:W-:Y:S01]  /*4ab0*/  IABS R72, R73 ;  /* 0x0000004900487213 */ /* 0x000fe20000000000 */
[----:B--2---:R-:W-:Y:S03]  /*4ac0*/  LDSM.16.M88.4 R16, [R188+0x4000] ;  /* 0x00400000bc10783b */ /* 0x004fe60000000200 */
[----:B------:R2:W-:Y:S02]  /*4ad0*/  I2F R113, R72 ;  /* 0x0000004800717306 */ /* 0x0005e40000201400 */
[----:B-1----:R-:W-:Y:S01]  /*4ae0*/  HMMA.16816.F32 R40, R52, R48, R40 ;  /* 0x000000303428723c */ /* 0x002fe20000001828 */
[----:B----4-:R-:W1:Y:S05]  /*4af0*/  LDSM.16.M88.4 R8, [R197+0x4000] ;  /* 0x00400000c508783b */ /* 0x010e6a0000000200 */
[----:B------:R-:W-:Y:S01]  /*4b00*/  I2F R108, R108 ;  /* 0x0000006c006c7306 */ /* 0x000fe20000201400 */
[----:B------:R-:W-:Y:S01]  /*4b10*/  IMAD.IADD R48, R215, 0x1, -R115 ;  /* 0x00000001d7307824 */ /* 0x000fe200078e0a73 */
[----:B---3--:R-:W-:Y:S04]  /*4b20*/  HMMA.16816.F32 R20, R12, R24, R20 ;  /* 0x000000180c14723c */ /* 0x008fe80000001814 */
[----:B------:R-:W-:-:S02]  /*4b30*/  IABS R48, R48 ;  /* 0x0000003000307213 */ /* 0x000fc40000000000 */
[----:B------:R-:W-:Y:S01]  /*4b40*/  I2F R104, R104 ;  /* 0x0000006800687306 */ /* 0x000fe20000201400 */
[C---:B------:R-:W-:Y:S01]  /*4b50*/  IMAD.IADD R24, R212.reuse, 0x1, -R109 ;  /* 0x00000001d4187824 */ /* 0x040fe200078e0a6d */
[----:B--2---:R-:W-:Y:S01]  /*4b60*/  HMMA.16816.F32 R72, R68, R64, R60 ;  /* 0x000000404448723c */ /* 0x004fe2000000183c */
[----:B------:R-:W2:Y:S01]  /*4b70*/  LDSM.16.M88.4 R60, [R195+0xa800] ;  /* 0x00a80000c33c783b */ /* 0x000ea20000000200 */
[----:B------:R-:W-:Y:S02]  /*4b80*/  IMAD.MOV.U32 R119, RZ, RZ, R48 ;  /* 0x000000ffff777224 */ /* 0x000fe400078e0030 */
[----:B------:R-:W-:Y:S01]  /*4b90*/  IABS R24, R24 ;  /* 0x0000001800187213 */ /* 0x000fe20000000000 */
[----:B------:R-:W-:Y:S01]  /*4ba0*/  IMAD.IADD R25, R215, 0x1, -R112 ;  /* 0x00000001d7197824 */ /* 0x000fe200078e0a70 */
[----:B------:R-:W-:Y:S02]  /*4bb0*/  I2F R110, R110 ;  /* 0x0000006e006e7306 */ /* 0x000fe40000201400 */
[----:B------:R-:W-:Y:S01]  /*4bc0*/  HMMA.16816.F32 R44, R12, R26, R44 ;  /* 0x0000001a0c2c723c */ /* 0x000fe2000000182c */
[----:B------:R-:W-:Y:S01]  /*4bd0*/  IMAD.MOV.U32 R114, RZ, RZ, R24 ;  /* 0x000000ffff727224 */ /* 0x000fe200078e0018 */
[----:B------:R-:W-:Y:S01]  /*4be0*/  IABS R24, R25 ;  /* 0x0000001900187213 */ /* 0x000fe20000000000 */
[----:B------:R-:W-:-:S03]  /*4bf0*/  IMAD.IADD R25, R212, 0x1, -R112 ;  /* 0x00000001d4197824 */ /* 0x000fc600078e0a70 */
[----:B------:R-:W-:Y:S01]  /*4c00*/  I2F R111, R111 ;  /* 0x0000006f006f7306 */ /* 0x000fe20000201400 */
[----:B------:R-:W-:Y:S01]  /*4c10*/  IMAD.MOV.U32 R116, RZ, RZ, R24 ;  /* 0x000000ffff747224 */ /* 0x000fe200078e0018 */
[----:B------:R-:W-:Y:S01]  /*4c20*/  HMMA.16816.F32 R64, R68, R66, R56 ;  /* 0x000000424440723c */ /* 0x000fe20000001838 */
[----:B------:R-:W-:Y:S01]  /*4c30*/  IABS R24, R25 ;  /* 0x0000001900187213 */ /* 0x000fe20000000000 */
[----:B------:R-:W3:Y:S04]  /*4c40*/  LDSM.16.M88.4 R56, [R188+0x4800] ;  /* 0x00480000bc38783b */ /* 0x000ee80000000200 */
[----:B------:R4:W-:Y:S02]  /*4c50*/  I2F R117, R24 ;  /* 0x0000001800757306 */ /* 0x0009e40000201400 */
[----:B------:R-:W-:Y:S06]  /*4c60*/  HMMA.16816.F32 R36, R52, R50, R36 ;  /* 0x000000323424723c */ /* 0x000fec0000001824 */
[----:B------:R-:W-:Y:S02]  /*4c70*/  I2F R114, R114 ;  /* 0x0000007200727306 */ /* 0x000fe40000201400 */
[C---:B-1----:R-:W-:Y:S01]  /*4c80*/  HMMA.16816.F32 R20, R8.reuse, R16, R20 ;  /* 0x000000100814723c */ /* 0x042fe20000001814 */
[----:B----4-:R-:W1:Y:S06]  /*4c90*/  LDSM.16.M88.4 R24, [R199+0x5000] ;  /* 0x00500000c718783b */ /* 0x010e6c0000000200 */
[C---:B------:R-:W-:Y:S01]  /*4ca0*/  IMAD.IADD R16, R212.reuse, 0x1, -R115 ;  /* 0x00000001d4107824 */ /* 0x040fe200078e0a73 */
[----:B------:R-:W-:Y:S01]  /*4cb0*/  HMMA.16816.F32 R44, R8, R18, R44 ;  /* 0x00000012082c723c */ /* 0x000fe2000000182c */
[--C-:B------:R-:W-:Y:S01]  /*4cc0*/  IMAD.IADD R17, R212, 0x1, -R118.reuse ;  /* 0x00000001d4117824 */ /* 0x100fe200078e0a76 */
[----:B------:R-:W-:Y:S02]  /*4cd0*/  I2F R116, R116 ;  /* 0x0000007400747306 */ /* 0x000fe40000201400 */
[----:B------:R-:W-:Y:S01]  /*4ce0*/  IABS R48, R16 ;  /* 0x0000001000307213 */ /* 0x000fe20000000000 */
[----:B------:R-:W-:-:S03]  /*4cf0*/  IMAD.IADD R16, R215, 0x1, -R118 ;  /* 0x00000001d7107824 */ /* 0x000fc600078e0a76 */
[C---:B--2---:R-:W-:Y:S02]  /*4d00*/  HMMA.16816.F32 R40, R12.reuse, R60, R40 ;  /* 0x0000003c0c28723c */ /* 0x044fe40000001828 */
[----:B------:R-:W-:Y:S01]  /*4d10*/  IABS R16, R16 ;  /* 0x0000001000107213 */ /* 0x000fe20000000000 */
[----:B------:R2:W-:Y:S04]  /*4d20*/  I2F R68, R48 ;  /* 0x0000003000447306 */ /* 0x0005e80000201400 */
[----:B------:R-:W-:Y:S01]  /*4d30*/  IMAD.MOV.U32 R69, RZ, RZ, R16 ;  /* 0x000000ffff457224 */ /* 0x000fe200078e0010 */
[----:B------:R-:W-:Y:S01]  /*4d40*/  IABS R16, R17 ;  /* 0x0000001100107213 */ /* 0x000fe20000000000 */
[----:B------:R-:W-:Y:S01]  /*4d50*/  FMUL.FTZ R20, R20, c[0x0][0x2ec] ;  /* 0x0000bb0014147a20 */ /* 0x000fe20000410000 */
[----:B------:R-:W-:Y:S01]  /*4d60*/  HMMA.16816.F32 R36, R12, R62, R36 ;  /* 0x0000003e0c24723c */ /* 0x000fe20000001824 */
[----:B------:R-:W-:Y:S01]  /*4d70*/  FMUL.FTZ R21, R21, c[0x0][0x2ec] ;  /* 0x0000bb0015157a20 */ /* 0x000fe20000410000 */
[----:B------:R4:W-:Y:S01]  /*4d80*/  I2F R60, R16 ;  /* 0x00000010003c7306 */ /* 0x0009e20000201400 */
[----:B------:R-:W-:-:S02]  /*4d90*/  FMUL.FTZ R22, R22, c[0x0][0x2ec] ;  /* 0x0000bb0016167a20 */ /* 0x000fc40000410000 */
[----:B------:R-:W-:Y:S02]  /*4da0*/  FMUL.FTZ R120, R23, c[0x0][0x2ec] ;  /* 0x0000bb0017787a20 */ /* 0x000fe40000410000 */
[----:B------:R-:W-:Y:S01]  /*4db0*/  FMUL.FTZ R45, R45, c[0x0][0x2ec] ;  /* 0x0000bb002d2d7a20 */ /* 0x000fe20000410000 */
[----:B--2---:R-:W2:Y:S02]  /*4dc0*/  LDSM.16.M88.4 R48, [R195+0xb000] ;  /* 0x00b00000c330783b */ /* 0x004ea40000000200 */
[----:B------:R-:W-:Y:S01]  /*4dd0*/  MUFU.TANH R70, R20 ;  /* 0x0000001400467308 */ /* 0x000fe20000002400 */
[----:B------:R-:W-:-:S03]  /*4de0*/  FMUL.FTZ R44, R44, c[0x0][0x2ec] ;  /* 0x0000bb002c2c7a20 */ /* 0x000fc60000410000 */
[----:B---3--:R-:W-:Y:S01]  /*4df0*/  HMMA.16816.F32 R40, R8, R56, R40 ;  /* 0x000000380828723c */ /* 0x008fe20000001828 */
[----:B----4-:R-:W3:Y:S03]  /*4e00*/  LDSM.16.M88.4 R16, [R199+0x5800] ;  /* 0x00580000c710783b */ /* 0x010ee60000000200 */
[----:B------:R-:W-:Y:S03]  /*4e10*/  MUFU.TANH R61, R21 ;  /* 0x00000015003d7308 */ /* 0x000fe60000002400 */
[----:B------:R-:W-:Y:S01]  /*4e20*/  FMUL.FTZ R57, R46, c[0x0][0x2ec] ;  /* 0x0000bb002e397a20 */ /* 0x000fe20000410000 */
[----:B-1----:R-:W-:Y:S01]  /*4e30*/  HMMA.16816.F32 R32, R52, R24, R32 ;  /* 0x000000183420723c */ /* 0x002fe20000001820 */
[----:B------:R-:W-:-:S03]  /*4e40*/  FMUL.FTZ R46, R47, c[0x0][0x2ec] ;  /* 0x0000bb002f2e7a20 */ /* 0x000fc60000410000 */
[----:B------:R1:W-:Y:S04]  /*4e50*/  MUFU.TANH R71, R22 ;  /* 0x0000001600477308 */ /* 0x0003e80000002400 */
[----:B------:R-:W-:Y:S01]  /*4e60*/  HMMA.16816.F32 R28, R52, R26, R28 ;  /* 0x0000001a341c723c */ /* 0x000fe2000000181c */
[----:B------:R-:W-:Y:S03]  /*4e70*/  LDSM.16.M88.4 R24, [R188+0x5800] ;  /* 0x00580000bc18783b */ /* 0x000fe60000000200 */
[----:B------:R-:W4:Y:S04]  /*4e80*/  MUFU.TANH R57, R57 ;  /* 0x0000003900397308 */ /* 0x000f280000002400 */
[----:B------:R-:W-:Y:S01]  /*4e90*/  HMMA.16816.F32 R36, R8, R58, R36 ;  /* 0x0000003a0824723c */ /* 0x000fe20000001824 */
[----:B------:R-:W-:-:S02]  /*4ea0*/  FMUL.FTZ R47, R42, c[0x0][0x2ec] ;  /* 0x0000bb002a2f7a20 */ /* 0x000fc40000410000 */
[----:B------:R-:W-:Y:S01]  /*4eb0*/  FMUL.FTZ R42, R43, c[0x0][0x2ec] ;  /* 0x0000bb002b2a7a20 */ /* 0x000fe20000410000 */
[----:B-1----:R-:W1:Y:S01]  /*4ec0*/  LDSM.16.M88.4 R20, [R188+0x5000] ;  /* 0x00500000bc14783b */ /* 0x002e620000000200 */
[----:B------:R-:W-:Y:S01]  /*4ed0*/  MUFU.TANH R45, R45 ;  /* 0x0000002d002d7308 */ /* 0x000fe20000002400 */
[----:B------:R-:W-:Y:S02]  /*4ee0*/  FMUL.FTZ R40, R40, c[0x0][0x2ec] ;  /* 0x0000bb0028287a20 */ /* 0x000fe40000410000 */
[----:B------:R-:W-:Y:S01]  /*4ef0*/  FMUL.FTZ R41, R41, c[0x0][0x2ec] ;  /* 0x0000bb0029297a20 */ /* 0x000fe20000410000 */
[----:B--2---:R-:W-:Y:S01]  /*4f00*/  HMMA.16816.F32 R32, R12, R48, R32 ;  /* 0x000000300c20723c */ /* 0x004fe20000001820 */
[----:B----4-:R-:W-:-:S03]  /*4f10*/  FFMA.FTZ R6, R84, -UR21, R57 ;  /* 0x8000001554067c23 */ /* 0x010fc60008010039 */
[----:B------:R-:W2:Y:S02]  /*4f20*/  MUFU.TANH R120, R120 ;  /* 0x0000007800787308 */ /* 0x000ea40000002400 */
[----:B------:R-:W-:Y:S02]  /*4f30*/  FSEL R6, R6, -INF , !P0 ;  /* 0xff80000006067808 */ /* 0x000fe40004000000 */
[----:B------:R-:W-:Y:S01]  /*4f40*/  HMMA.16816.F32 R28, R12, R50, R28 ;  /* 0x000000320c1c723c */ /* 0x000fe2000000181c */
[----:B------:R-:W-:-:S03]  /*4f50*/  ISETP.GE.AND P0, PT, R91, R213, PT ;  /* 0x000000d55b00720c */ /* 0x000fc60003f06270 */
[----:B------:R-:W4:Y:S03]  /*4f60*/  MUFU.TANH R44, R44 ;  /* 0x0000002c002c7308 */ /* 0x000f260000002400 */
[----:B------:R-:W-:Y:S01]  /*4f70*/  FMUL.FTZ R36, R36, c[0x0][0x2ec] ;  /* 0x0000bb0024247a20 */ /* 0x000fe20000410000 */
[----:B------:R-:W-:Y:S01]  /*4f80*/  ISETP.LT.OR P0, PT, R91, R214, P0 ;  /* 0x000000d65b00720c */ /* 0x000fe20000701670 */
[----:B------:R-:W-:Y:S01]  /*4f90*/  FMUL.FTZ R43, R38, c[0x0][0x2ec] ;  /* 0x0000bb00262b7a20 */ /* 0x000fe20000410000 */
[----:B---3--:R-:W-:Y:S01]  /*4fa0*/  HMMA.16816.F32 R72, R52, R16, R72 ;  /* 0x000000103448723c */ /* 0x008fe20000001848 */
[----:B------:R-:W-:Y:S02]  /*4fb0*/  FMUL.FTZ R37, R37, c[0x0][0x2ec] ;  /* 0x0000bb0025257a20 */ /* 0x000fe40000410000 */
[----:B------:R-:W-:Y:S01]  /*4fc0*/  MUFU.TANH R36, R36 ;  /* 0x0000002400247308 */ /* 0x000fe20000002400 */
[----:B------:R-:W-:-:S02]  /*4fd0*/  FMUL.FTZ R38, R39, c[0x0][0x2ec] ;  /* 0x0000bb0027267a20 */ /* 0x000fc40000410000 */
[----:B--2---:R-:W-:Y:S02]  /*4fe0*/  FFMA.FTZ R4, R81, -UR21, R120 ;  /* 0x8000001551047c23 */ /* 0x004fe40008010078 */
[----:B------:R-:W-:Y:S01]  /*4ff0*/  HMMA.16816.F32 R64, R52, R18, R64 ;  /* 0x000000123440723c */ /* 0x000fe20000001840 */
[----:B------:R-:W2:Y:S01]  /*5000*/  LDSM.16.M88.4 R16, [R195+0xb800] ;  /* 0x00b80000c310783b */ /* 0x000ea20000000200 */
[----:B------:R-:W-:-:S04]  /*5010*/  DEPBAR.LE SB0, 0x0 ;  /* 0x000080000000791a */ /* 0x000fc80000000000 */
[----:B------:R-:W-:Y:S01]  /*5020*/  MUFU.TANH R43, R43 ;  /* 0x0000002b002b7308 */ /* 0x000fe20000002400 */
[----:B------:R-:W-:Y:S02]  /*5030*/  FSEL R4, R4, -INF , !P2 ;  /* 0xff80000004047808 */ /* 0x000fe40005000000 */
[C---:B------:R-:W-:Y:S01]  /*5040*/  ISETP.GE.AND P2, PT, R85.reuse, R210, PT ;  /* 0x000000d25500720c */ /* 0x040fe20003f46270 */
[C---:B-1----:R-:W-:Y:S03]  /*5050*/  HMMA.16816.F32 R32, R8.reuse, R20, R32 ;  /* 0x000000140820723c */ /* 0x042fe60000001820 */
[----:B------:R-:W-:Y:S01]  /*5060*/  ISETP.LT.OR P2, PT, R85, R211, P2 ;  /* 0x000000d35500720c */ /* 0x000fe20001741670 */
[----:B------:R-:W1:Y:S03]  /*5070*/  MUFU.TANH R46, R46 ;  /* 0x0000002e002e7308 */ /* 0x000e660000002400 */
[----:B------:R-:W-:Y:S01]  /*5080*/  FFMA.FTZ R21, R77, -UR21, R70 ;  /* 0x800000154d157c23 */ /* 0x000fe20008010046 */
[----:B------:R-:W-:Y:S01]  /*5090*/  HMMA.16816.F32 R28, R8, R22, R28 ;  /* 0x00000016081c723c */ /* 0x000fe2000000181c */
[----:B------:R-:W-:-:S03]  /*50a0*/  FFMA.FTZ R20, R80, -UR21, R61 ;  /* 0x8000001550147c23 */ /* 0x000fc6000801003d */
[----:B------:R-:W3:Y:S01]  /*50b0*/  MUFU.TANH R40, R40 ;  /* 0x0000002800287308 */ /* 0x000ee20000002400 */
[----:B------:R-:W-:Y:S02]  /*50c0*/  FSEL R21, R21, -INF , !P4 ;  /* 0xff80000015157808 */ /* 0x000fe40006000000 */
[----:B----4-:R-:W-:Y:S01]  /*50d0*/  FFMA.FTZ R23, R83, -UR21, R44 ;  /* 0x8000001553177c23 */ /* 0x010fe2000801002c */
[-C--:B------:R-:W-:Y:S02]  /*50e0*/  ISETP.GE.AND P4, PT, R82, R210.reuse, PT ;  /* 0x000000d25200720c */ /* 0x080fe40003f86270 */
[----:B------:R-:W-:Y:S02]  /*50f0*/  FSEL R20, R20, -INF , !P6 ;  /* 0xff80000014147808 */ /* 0x000fe40007000000 */
[----:B------:R-:W4:Y:S01]  /*5100*/  MUFU.TANH R47, R47 ;  /* 0x0000002f002f7308 */ /* 0x000f220000002400 */
[----:B------:R-:W-:Y:S01]  /*5110*/  FSEL R23, R23, -INF , !P1 ;  /* 0xff80000017177808 */ /* 0x000fe20004800000 */
[----:B-1----:R-:W-:Y:S01]  /*5120*/  FFMA.FTZ R2, R87, -UR21, R46 ;  /* 0x8000001557027c23 */ /* 0x002fe2000801002e */
[----:B------:R-:W-:Y:S01]  /*5130*/  ISETP.GE.AND P1, PT, R88, R210, PT ;  /* 0x000000d25800720c */ /* 0x000fe20003f26270 */
[----:B------:R-:W-:Y:S01]  /*5140*/  FMUL.FTZ R22, R35, c[0x0][0x2ec] ;  /* 0x0000bb0023167a20 */ /* 0x000fe20000410000 */
[-C--:B------:R-:W-:Y:S01]  /*5150*/  ISETP.LT.OR P4, PT, R82, R211.reuse, P4 ;  /* 0x000000d35200720c */ /* 0x080fe20002781670 */
[----:B------:R-:W-:Y:S01]  /*5160*/  FMUL.FTZ R32, R32, c[0x0][0x2ec] ;  /* 0x0000bb0020207a20 */ /* 0x000fe20000410000 */
[----:B------:R-:W-:Y:S01]  /*5170*/  ISETP.LT.OR P1, PT, R88, R211, P1 ;  /* 0x000000d35800720c */ /* 0x000fe20000f21670 */
[----:B------:R-:W1:Y:S01]  /*5180*/  MUFU.TANH R42, R42 ;  /* 0x0000002a002a7308 */ /* 0x000e620000002400 */
[----:B------:R-:W-:Y:S01]  /*5190*/  FMUL.FTZ R34, R34, c[0x0][0x2ec] ;  /* 0x0000bb0022227a20 */ /* 0x000fe20000410000 */
[----:B------:R-:W-:Y:S01]  /*51a0*/  FSEL R2, R2, -INF , !P4 ;  /* 0xff80000002027808 */ /* 0x000fe20006000000 */
[C---:B--2---:R-:W-:Y:S01]  /*51b0*/  HMMA.16816.F32 R72, R12.reuse, R16, R72 ;  /* 0x000000100c48723c */ /* 0x044fe20000001848 */
[----:B------:R-:W-:Y:S01]  /*51c0*/  FMUL.FTZ R33, R33, c[0x0][0x2ec] ;  /* 0x0000bb0021217a20 */ /* 0x000fe20000410000 */
[-C--:B------:R-:W-:Y:S01]  /*51d0*/  ISETP.GE.AND P6, PT, R88, R213.reuse, PT ;  /* 0x000000d55800720c */ /* 0x080fe20003fc6270 */
[----:B------:R-:W-:Y:S01]  /*51e0*/  FMUL.FTZ R29, R29, c[0x0][0x2ec] ;  /* 0x0000bb001d1d7a20 */ /* 0x000fe20000410000 */
[----:B------:R-:W-:Y:S01]  /*51f0*/  ISETP.GE.AND P4, PT, R94, R213, PT ;  /* 0x000000d55e00720c */ /* 0x000fe20003f86270 */
[----:B------:R-:W2:Y:S01]  /*5200*/  MUFU.TANH R22, R22 ;  /* 0x0000001600167308 */ /* 0x000ea20000002400 */
[-C--:B------:R-:W-:Y:S01]  /*5210*/  ISETP.LT.OR P6, PT, R88, R214.reuse, P6 ;  /* 0x000000d65800720c */ /* 0x080fe200037c1670 */
[----:B------:R-:W-:Y:S01]  /*5220*/  FFMA.FTZ R16, R78, -UR21, R71 ;  /* 0x800000154e107c23 */ /* 0x000fe20008010047 */
[----:B------:R-:W-:Y:S01]  /*5230*/  HMMA.16816.F32 R64, R12, R18, R64 ;  /* 0x000000120c40723c */ /* 0x000fe20000001840 */
[----:B---3--:R-:W-:Y:S01]  /*5240*/  FFMA.FTZ R17, R89, -UR21, R40 ;  /* 0x8000001559117c23 */ /* 0x008fe20008010028 */
[----:B------:R-:W-:-:S02]  /*5250*/  ISETP.LT.OR P4, PT, R94, R214, P4 ;  /* 0x000000d65e00720c */ /* 0x000fc40002781670 */
[----:B------:R-:W-:Y:S01]  /*5260*/  FSEL R16, R16, -INF , !P5 ;  /* 0xff80000010107808 */ /* 0x000fe20006800000 */
[----:B------:R-:W3:Y:S01]  /*5270*/  MUFU.TANH R41, R41 ;  /* 0x0000002900297308 */ /* 0x000ee20000002400 */
[----:B------:R-:W-:Y:S01]  /*5280*/  ISETP.GE.AND P5, PT, R85, R213, PT ;  /* 0x000000d55500720c */ /* 0x000fe20003fa6270 */
[----:B------:R-:W-:Y:S02]  /*5290*/  FMUL.FTZ R19, R30, c[0x0][0x2ec] ;  /* 0x0000bb001e137a20 */ /* 0x000fe40000410000 */
[----:B------:R-:W-:Y:S01]  /*52a0*/  FFMA.FTZ R13, R95, -UR21, R36 ;  /* 0x800000155f0d7c23 */ /* 0x000fe20008010024 */
[----:B------:R-:W-:Y:S01]  /*52b0*/  ISETP.LT.OR P5, PT, R85, R214, P5 ;  /* 0x000000d65500720c */ /* 0x000fe20002fa1670 */
[----:B------:R-:W-:Y:S02]  /*52c0*/  FMUL.FTZ R18, R31, c[0x0][0x2ec] ;  /* 0x0000bb001f127a20 */ /* 0x000fe40000410000 */
[----:B------:R-:W5:Y:S01]  /*52d0*/  MUFU.TANH R37, R37 ;  /* 0x0000002500257308 */ /* 0x000f620000002400 */
[----:B------:R-:W-:Y:S01]  /*52e0*/  FSEL R13, R13, -INF , !P0 ;  /* 0xff8000000d0d7808 */ /* 0x000fe20004000000 */
[----:B----4-:R-:W-:Y:S01]  /*52f0*/  FFMA.FTZ R14, R90, -UR21, R47 ;  /* 0x800000155a0e7c23 */ /* 0x010fe2000801002f */
[C---:B------:R-:W-:Y:S01]  /*5300*/  HMMA.16816.F32 R72, R8.reuse, R24, R72 ;  /* 0x000000180848723c */ /* 0x040fe20000001848 */
[CC--:B------:R-:W-:Y:S01]  /*5310*/  ISETP.GE.AND P0, PT, R100.reuse, R210.reuse, PT ;  /* 0x000000d26400720c */ /* 0x0c0fe20003f06270 */
[----:B-1----:R-:W-:Y:S01]  /*5320*/  FFMA.FTZ R12, R93, -UR21, R42 ;  /* 0x800000155d0c7c23 */ /* 0x002fe2000801002a */
[----:B------:R-:W-:Y:S01]  /*5330*/  FSEL R17, R17, -INF , !P5 ;  /* 0xff80000011117808 */ /* 0x000fe20006800000 */
[----:B--2---:R-:W-:Y:S01]  /*5340*/  FFMA.FTZ R105, R105, -UR21, R22 ;  /* 0x8000001569697c23 */ /* 0x004fe20008010016 */
[----:B------:R-:W1:Y:S01]  /*5350*/  MUFU.TANH R38, R38 ;  /* 0x0000002600267308 */ /* 0x000e620000002400 */
[----:B------:R-:W-:Y:S01]  /*5360*/  ISETP.LT.OR P0, PT, R100, R211, P0 ;  /* 0x000000d36400720c */ /* 0x000fe20000701670 */
[----:B------:R-:W-:Y:S01]  /*5370*/  FMUL.FTZ R24, R28, c[0x0][0x2ec] ;  /* 0x0000bb001c187a20 */ /* 0x000fe20000410000 */
[----:B------:R-:W-:Y:S01]  /*5380*/  HMMA.16816.F32 R64, R8, R26, R64 ;  /* 0x0000001a0840723c */ /* 0x000fe20000001840 */
[----:B------:R-:W-:Y:S01]  /*5390*/  FFMA.FTZ R25, R86, -UR21, R45 ;  /* 0x8000001556197c23 */ /* 0x000fe2000801002d */
[----:B------:R-:W-:Y:S01]  /*53a0*/  FSEL R14, R14, -INF , !P2 ;  /* 0xff8000000e0e7808 */ /* 0x000fe20005000000 */
[----:B---3--:R-:W-:Y:S01]  /*53b0*/  FFMA.FTZ R15, R92, -UR21, R41 ;  /* 0x800000155c0f7c23 */ /* 0x008fe20008010029 */
[----:B------:R-:W-:Y:S01]  /*53c0*/  FSEL R12, R12, -INF , !P1 ;  /* 0xff8000000c0c7808 */ /* 0x000fe20004800000 */
[----:B------:R-:W2:Y:S01]  /*53d0*/  MUFU.TANH R24, R24 ;  /* 0x0000001800187308 */ /* 0x000ea20000002400 */
[----:B------:R-:W-:Y:S01]  /*53e0*/  FSEL R25, R25, -INF , !P3 ;  /* 0xff80000019197808 */ /* 0x000fe20005800000 */
[----:B------:R-:W-:Y:S01]  /*53f0*/  FFMA.FTZ R10, R96, -UR21, R43 ;  /* 0x80000015600a7c23 */ /* 0x000fe2000801002b */
[-C--:B------:R-:W-:Y:S01]  /*5400*/  ISETP.GE.AND P3, PT, R91, R210.reuse, PT ;  /* 0x000000d25b00720c */ /* 0x080fe20003f66270 */
[----:B-----5:R-:W-:Y:S01]  /*5410*/  FFMA.FTZ R9, R98, -UR21, R37 ;  /* 0x8000001562097c23 */ /* 0x020fe20008010025 */
[----:B------:R-:W-:-:S02]  /*5420*/  ISETP.GE.AND P5, PT, R94, R210, PT ;  /* 0x000000d25e00720c */ /* 0x000fc40003fa6270 */
[----:B------:R-:W-:Y:S01]  /*5430*/  ISETP.LT.OR P3, PT, R91, R211, P3 ;  /* 0x000000d35b00720c */ /* 0x000fe20001f61670 */
[----:B------:R-:W3:Y:S01]  /*5440*/  MUFU.TANH R32, R32 ;  /* 0x0000002000207308 */ /* 0x000ee20000002400 */
[-C--:B------:R-:W-:Y:S01]  /*5450*/  ISETP.GE.AND P2, PT, R97, R213.reuse, PT ;  /* 0x000000d56100720c */ /* 0x080fe20003f46270 */
[----:B-1----:R-:W-:Y:S01]  /*5460*/  FFMA.FTZ R8, R99, -UR21, R38 ;  /* 0x8000001563087c23 */ /* 0x002fe20008010026 */
[----:B------:R-:W-:Y:S01]  /*5470*/  FSEL R10, R10, -INF , !P3 ;  /* 0xff8000000a0a7808 */ /* 0x000fe20005800000 */
[----:B------:R-:W-:Y:S01]  /*5480*/  FMUL.FTZ R27, R74, c[0x0][0x2ec] ;  /* 0x0000bb004a1b7a20 */ /* 0x000fe20000410000 */
[----:B------:R-:W-:Y:S01]  /*5490*/  ISETP.GE.AND P3, PT, R103, R213, PT ;  /* 0x000000d56700720c */ /* 0x000fe20003f66270 */
[----:B------:R-:W-:Y:S01]  /*54a0*/  FMUL.FTZ R28, R72, c[0x0][0x2ec] ;  /* 0x0000bb00481c7a20 */ /* 0x000fe20000410000 */
[----:B------:R-:W-:Y:S01]  /*54b0*/  ISETP.GE.AND P1, PT, R97, R210, PT ;  /* 0x000000d26100720c */ /* 0x000fe20003f26270 */
[----:B------:R-:W1:Y:S01]  /*54c0*/  MUFU.TANH R35, R34 ;  /* 0x0000002200237308 */ /* 0x000e620000002400 */
[----:B------:R-:W-:Y:S01]  /*54d0*/  FMUL.FTZ R11, R73, c[0x0][0x2ec] ;  /* 0x0000bb00490b7a20 */ /* 0x000fe20000410000 */
[----:B------:R-:W-:Y:S01]  /*54e0*/  ISETP.LT.OR P3, PT, R103, R214, P3 ;  /* 0x000000d66700720c */ /* 0x000fe20001f61670 */
[----:B------:R-:W-:Y:S01]  /*54f0*/  FMUL.FTZ R22, R64, c[0x0][0x2ec] ;  /* 0x0000bb0040167a20 */ /* 0x000fe20000410000 */
[----:B------:R-:W-:Y:S01]  /*5500*/  FSEL R170, R105, -INF , !P0 ;  /* 0xff80000069aa7808 */ /* 0x000fe20004000000 */
[----:B--2---:R-:W-:Y:S01]  /*5510*/  FFMA.FTZ R24, R107, -UR21, R24 ;  /* 0x800000156b187c23 */ /* 0x004fe20008010018 */
[----:B------:R-:W-:Y:S01]  /*5520*/  ISETP.GE.AND P0, PT, R109, R210, PT ;  /* 0x000000d26d00720c */ /* 0x000fe20003f06270 */
[----:B------:R-:W-:Y:S01]  /*5530*/  FMUL.FTZ R67, R67, c[0x0][0x2ec] ;  /* 0x0000bb0043437a20 */ /* 0x000fe20000410000 */
[----:B------:R-:W2:Y:S01]  /*5540*/  MUFU.TANH R19, R19 ;  /* 0x0000001300137308 */ /* 0x000ea20000002400 */
[----:B------:R-:W-:Y:S01]  /*5550*/  FMUL.FTZ R75, R75, c[0x0][0x2ec] ;  /* 0x0000bb004b4b7a20 */ /* 0x000fe20000410000 */
[-C--:B------:R-:W-:Y:S01]  /*5560*/  ISETP.LT.OR P5, PT, R94, R211.reuse, P5 ;  /* 0x000000d35e00720c */ /* 0x080fe20002fa1670 */
[----:B------:R-:W-:Y:S01]  /*5570*/  FMUL.FTZ R65, R65, c[0x0][0x2ec] ;  /* 0x0000bb0041417a20 */ /* 0x000fe20000410000 */
[C---:B------:R-:W-:Y:S01]  /*5580*/  ISETP.LT.OR P2, PT, R97.reuse, R214, P2 ;  /* 0x000000d66100720c */ /* 0x040fe20001741670 */
[----:B------:R-:W-:Y:S01]  /*5590*/  FMUL.FTZ R66, R66, c[0x0][0x2ec] ;  /* 0x0000bb0042427a20 */ /* 0x000fe20000410000 */
[----:B------:R-:W-:Y:S01]  /*55a0*/  ISETP.LT.OR P1, PT, R97, R211, P1 ;  /* 0x000000d36100720c */ /* 0x000fe20000f21670 */
[----:B---3--:R-:W-:Y:S01]  /*55b0*/  FFMA.FTZ R32, R101, -UR21, R32 ;  /* 0x8000001565207c23 */ /* 0x008fe20008010020 */
[----:B------:R-:W3:Y:S01]  /*55c0*/  MUFU.TANH R27, R27 ;  /* 0x0000001b001b7308 */ /* 0x000ee20000002400 */
[----:B-1----:R-:W-:Y:S01]  /*55d0*/  FFMA.FTZ R35, R102, -UR21, R35 ;  /* 0x8000001566237c23 */ /* 0x002fe20008010023 */
[----:B------:R-:W-:-:S02]  /*55e0*/  FSEL R163, R24, -INF , !P3 ;  /* 0xff80000018a37808 */ /* 0x000fc40005800000 */
[----:B------:R-:W-:Y:S02]  /*55f0*/  ISETP.LT.OR P0, PT, R109, R211, P0 ;  /* 0x000000d36d00720c */ /* 0x000fe40000701670 */
[----:B------:R-:W-:Y:S02]  /*5600*/  FSEL R15, R15, -INF , !P6 ;  /* 0xff8000000f0f7808 */ /* 0x000fe40007000000 */
[----:B------:R-:W1:Y:S01]  /*5610*/  MUFU.TANH R33, R33 ;  /* 0x0000002100217308 */ /* 0x000e620000002400 */
[----:B--2---:R-:W-:Y:S01]  /*5620*/  FFMA.FTZ R108, R108, -UR21, R19 ;  /* 0x800000156c6c7c23 */ /* 0x004fe20008010013 */
[----:B------:R-:W-:Y:S02]  /*5630*/  FSEL R9, R9, -INF , !P4 ;  /* 0xff80000009097808 */ /* 0x000fe40006000000 */
[----:B------:R-:W-:Y:S02]  /*5640*/  FSEL R8, R8, -INF , !P5 ;  /* 0xff80000008087808 */ /* 0x000fe40006800000 */
[----:B------:R-:W-:-:S02]  /*5650*/  FSEL R165, R32, -INF , !P2 ;  /* 0xff80000020a57808 */ /* 0x000fc40005000000 */
[----:B------:R-:W2:Y:S01]  /*5660*/  MUFU.TANH R29, R29 ;  /* 0x0000001d001d7308 */ /* 0x000ea20000002400 */
[----:B---3--:R-:W-:Y:S01]  /*5670*/  FFMA.FTZ R27, R114, -UR21, R27 ;  /* 0x80000015721b7c23 */ /* 0x008fe2000801001b */
[----:B------:R-:W-:Y:S02]  /*5680*/  FSEL R160, R35, -INF , !P1 ;  /* 0xff80000023a07808 */ /* 0x000fe40004800000 */
[-C--:B------:R-:W-:Y:S02]  /*5690*/  ISETP.GE.AND P6, PT, R100, R213.reuse, PT ;  /* 0x000000d56400720c */ /* 0x080fe40003fc6270 */
[----:B------:R-:W-:Y:S02]  /*56a0*/  ISETP.GE.AND P4, PT, R106, R213, PT ;  /* 0x000000d56a00720c */ /* 0x000fe40003f86270 */
[----:B------:R-:W3:Y:S01]  /*56b0*/  MUFU.TANH R18, R18 ;  /* 0x0000001200127308 */ /* 0x000ee20000002400 */
[-C--:B------:R-:W-:Y:S01]  /*56c0*/  ISETP.GE.AND P5, PT, R103, R210.reuse, PT ;  /* 0x000000d26700720c */ /* 0x080fe20003fa6270 */
[----:B-1----:R-:W-:Y:S01]  /*56d0*/  FFMA.FTZ R33, R104, -UR21, R33 ;  /* 0x8000001568217c23 */ /* 0x002fe20008010021 */
[----:B------:R-:W-:-:S02]  /*56e0*/  ISETP.GE.AND P2, PT, R106, R210, PT ;  /* 0x000000d26a00720c */ /* 0x000fc40003f46270 */
[----:B------:R-:W-:Y:S02]  /*56f0*/  ISETP.GE.AND P1, PT, R109, R213, PT ;  /* 0x000000d56d00720c */ /* 0x000fe40003f26270 */
[----:B------:R-:W-:Y:S01]  /*5700*/  FSEL R164, R27, -INF , !P0 ;  /* 0xff8000001ba47808 */ /* 0x000fe20004000000 */
[----:B------:R-:W1:Y:S01]  /*5710*/  MUFU.TANH R28, R28 ;  /* 0x0000001c001c7308 */ /* 0x000e620000002400 */
[----:B------:R-:W-:Y:S01]  /*5720*/  PLOP3.LUT P0, PT, PT, PT, UP0, 0x80, 0x0 ;  /* 0x000000000000781c */ /* 0x000fe20003f0f008 */
[----:B--2---:R-:W-:Y:S01]  /*5730*/  FFMA.FTZ R29, R110, -UR21, R29 ;  /* 0x800000156e1d7c23 */ /* 0x004fe2000801001d */
[-C--:B------:R-:W-:Y:S02]  /*5740*/  ISETP.LT.OR P6, PT, R100, R214.reuse, P6 ;  /* 0x000000d66400720c */ /* 0x080fe400037c1670 */
[-C--:B------:R-:W-:Y:S02]  /*5750*/  ISETP.LT.OR P5, PT, R103, R211.reuse, P5 ;  /* 0x000000d36700720c */ /* 0x080fe40002fa1670 */
[C---:B------:R-:W-:Y:S01]  /*5760*/  ISETP.LT.OR P4, PT, R106.reuse, R214, P4 ;  /* 0x000000d66a00720c */ /* 0x040fe20002781670 */
[----:B------:R-:W-:Y:S01]  /*5770*/  I2F R119, R119 ;  /* 0x0000007700777306 */ /* 0x000fe20000201400 */
[----:B---3--:R-:W-:Y:S01]  /*5780*/  FFMA.FTZ R18, R111, -UR21, R18 ;  /* 0x800000156f127c23 */ /* 0x008fe20008010012 */
[----:B------:R-:W-:-:S02]  /*5790*/  ISETP.LT.OR P2, PT, R106, R211, P2 ;  /* 0x000000d36a00720c */ /* 0x000fc40001741670 */
[----:B------:R-:W-:Y:S02]  /*57a0*/  ISETP.LT.OR P1, PT, R109, R214, P1 ;  /* 0x000000d66d00720c */ /* 0x000fe40000f21670 */
[----:B------:R-:W-:Y:S02]  /*57b0*/  FSEL R157, R33, -INF , !P6 ;  /* 0xff800000219d7808 */ /* 0x000fe40007000000 */
[----:B------:R-:W-:Y:S01]  /*57c0*/  I2F R69, R69 ;  /* 0x0000004500457306 */ /* 0x000fe20000201400 */
[----:B-1----:R-:W-:Y:S01]  /*57d0*/  FFMA.FTZ R28, R113, -UR21, R28 ;  /* 0x80000015711c7c23 */ /* 0x002fe2000801001c */
[----:B------:R-:W-:Y:S02]  /*57e0*/  FSEL R162, R108, -INF , !P5 ;  /* 0xff8000006ca27808 */ /* 0x000fe40006800000 */
[----:B------:R-:W-:Y:S02]  /*57f0*/  FSEL R159, R29, -INF , !P4 ;  /* 0xff8000001d9f7808 */ /* 0x000fe40006000000 */
[----:B------:R-:W-:-:S02]  /*5800*/  FSEL R168, R18, -INF , !P2 ;  /* 0xff80000012a87808 */ /* 0x000fc40005000000 */
[----:B------:R-:W1:Y:S01]  /*5810*/  MUFU.TANH R11, R11 ;  /* 0x0000000b000b7308 */ /* 0x000e620000002400 */
[----:B------:R-:W-:Y:S02]  /*5820*/  FSEL R169, R28, -INF , !P1 ;  /* 0xff8000001ca97808 */ /* 0x000fe40004800000 */
[CC--:B------:R-:W-:Y:S02]  /*5830*/  ISETP.GE.AND P6, PT, R112.reuse, R213.reuse, PT ;  /* 0x000000d57000720c */ /* 0x0c0fe40003fc6270 */
[-C--:B------:R-:W-:Y:S02]  /*5840*/  ISETP.GE.AND P3, PT, R112, R210.reuse, PT ;  /* 0x000000d27000720c */ /* 0x080fe40003f66270 */
[CC--:B------:R-:W-:Y:S01]  /*5850*/  ISETP.GE.AND P5, PT, R115.reuse, R213.reuse, PT ;  /* 0x000000d57300720c */ /* 0x0c0fe20003fa6270 */
[----:B------:R-:W2:Y:S01]  /*5860*/  MUFU.TANH R26, R75 ;  /* 0x0000004b001a7308 */ /* 0x000ea20000002400 */
[----:B------:R-:W-:Y:S02]  /*5870*/  ISETP.GE.AND P4, PT, R118, R213, PT ;  /* 0x000000d57600720c */ /* 0x000fe40003f86270 */
[----:B------:R-:W-:-:S02]  /*5880*/  ISETP.GE.AND P2, PT, R115, R210, PT ;  /* 0x000000d27300720c */ /* 0x000fc40003f46270 */
[----:B------:R-:W-:Y:S02]  /*5890*/  ISETP.GE.AND P1, PT, R118, R210, PT ;  /* 0x000000d27600720c */ /* 0x000fe40003f26270 */
[-C--:B------:R-:W-:Y:S01]  /*58a0*/  ISETP.LT.OR P6, PT, R112, R214.reuse, P6 ;  /* 0x000000d67000720c */ /* 0x080fe200037c1670 */
[----:B------:R-:W3:Y:S01]  /*58b0*/  MUFU.TANH R22, R22 ;  /* 0x0000001600167308 */ /* 0x000ee20000002400 */
[----:B-1----:R-:W-:Y:S01]  /*58c0*/  FFMA.FTZ R11, R116, -UR21, R11 ;  /* 0x80000015740b7c23 */ /* 0x002fe2000801000b */
[-C--:B------:R-:W-:Y:S02]  /*58d0*/  ISETP.LT.OR P3, PT, R112, R211.reuse, P3 ;  /* 0x000000d37000720c */ /* 0x080fe40001f61670 */
[CC--:B------:R-:W-:Y:S02]  /*58e0*/  ISETP.LT.OR P5, PT, R115.reuse, R214.reuse, P5 ;  /* 0x000000d67300720c */ /* 0x0c0fe40002fa1670 */
[-C--:B------:R-:W-:Y:S02]  /*58f0*/  ISETP.LT.OR P2, PT, R115, R211.reuse, P2 ;  /* 0x000000d37300720c */ /* 0x080fe40001741670 */
[----:B------:R-:W1:Y:S01]  /*5900*/  MUFU.TANH R24, R65 ;  /* 0x0000004100187308 */ /* 0x000e620000002400 */
[----:B--2---:R-:W-:Y:S01]  /*5910*/  FFMA.FTZ R26, R117, -UR21, R26 ;  /* 0x80000015751a7c23 */ /* 0x004fe2000801001a */
[C---:B------:R-:W-:Y:S01]  /*5920*/  ISETP.LT.OR P4, PT, R118.reuse, R214, P4 ;  /* 0x000000d67600720c */ /* 0x040fe20002781670 */
[----:B------:R-:W-:Y:S01]  /*5930*/  BAR.SYNC.DEFER_BLOCKING 0x0 ;  /* 0x0000000000007b1d */ /* 0x000fe20000010000 */
[----:B------:R-:W-:-:S02]  /*5940*/  ISETP.LT.OR P1, PT, R118, R211, P1 ;  /* 0x000000d37600720c */ /* 0x000fc40000f21670 */
[----:B------:R-:W-:Y:S01]  /*5950*/  FSEL R167, R11, -INF , !P6 ;  /* 0xff8000000ba77808 */ /* 0x000fe20007000000 */
[----:B---3--:R-:W-:Y:S02]  /*5960*/  FFMA.FTZ R22, R119, -UR21, R22 ;  /* 0x8000001577167c23 */ /* 0x008fe40008010016 */
[----:B------:R-:W2:Y:S01]  /*5970*/  MUFU.TANH R19, R66 ;  /* 0x0000004200137308 */ /* 0x000ea20000002400 */
[----:B------:R-:W-:Y:S02]  /*5980*/  FSEL R142, R26, -INF , !P3 ;  /* 0xff8000001a8e7808 */ /* 0x000fe40005800000 */
[----:B------:R-:W-:Y:S01]  /*5990*/  FSEL R143, R22, -INF , !P5 ;  /* 0xff800000168f7808 */ /* 0x000fe20006800000 */
[----:B-1----:R-:W-:-:S04]  /*59a0*/  FFMA.FTZ R24, R69, -UR21, R24 ;  /* 0x8000001545187c23 */ /* 0x002fc80008010018 */
[----:B------:R-:W1:Y:S01]  /*59b0*/  MUFU.TANH R67, R67 ;  /* 0x0000004300437308 */ /* 0x000e620000002400 */
[----:B------:R-:W-:Y:S01]  /*59c0*/  FSEL R141, R24, -INF , !P4 ;  /* 0xff800000188d7808 */ /* 0x000fe20006000000 */
[----:B--2---:R-:W-:-:S05]  /*59d0*/  FFMA.FTZ R68, R68, -UR21, R19 ;  /* 0x8000001544447c23 */ /* 0x004fca0008010013 */
        /* <DEDUP_REMOVED lines=105> */
.L_x_1256:
[----:B------:R-:W-:Y:S05]  /*6070*/  BSYNC B0 ;  /* 0x0000000000007941 */ /* 0x000fea0003800000 */
.L_x_1255:
[----:B------:R-:W0:Y:S02]  /*6080*/  LDGDEPBAR ;  /* 0x00000000000079af */ /* 0x000e240000000000 */
.L_x_1254:
        /* <DEDUP_REMOVED lines=409> */
[----:B-----5:R-:W1:Y:S04]  /*7a20*/  LDSM.16.M88.4 R20, [R201+0x6000] ;  /* 0x00600000c914783b */ /* 0x020e680000000200 */
[----:B--2---:R-:W2:Y:S04]  /*7a30*/  LDSM.16.M88.4 R12, [R201+0x6800] ;  /* 0x00680000c90c783b */ /* 0x004ea80000000200 */
[----:B------:R-:W5:Y:S04]  /*7a40*/  LDSM.16.M88.4 R156, [R201+0x7000] ;  /* 0x00700000c99c783b */ /* 0x000f680000000200 */
[----:B------:R-:W2:Y:S04]  /*7a50*/  LDSM.16.M88.4 R28, [R201+0x7800] ;  /* 0x00780000c91c783b */ /* 0x000ea80000000200 */
[----:B------:R-:W-:Y:S04]  /*7a60*/  LDSM.16.M88.4 R172, [R200] ;  /* 0x00000000c8ac783b */ /* 0x000fe80000000200 */
[----:B---3--:R-:W3:Y:S04]  /*7a70*/  LDSM.16.M88.4 R8, [R199] ;  /* 0x00000000c708783b */ /* 0x008ee80000000200 */
[----:B----4-:R-:W4:Y:S04]  /*7a80*/  LDSM.16.M88.4 R4, [R191] ;  /* 0x00000000bf04783b */ /* 0x010f280000000200 */
[----:B------:R-:W3:Y:S04]  /*7a90*/  LDSM.16.M88.4 R168, [R190] ;  /* 0x00000000bea8783b */ /* 0x000ee80000000200 */
[----:B------:R-:W3:Y:S04]  /*7aa0*/  LDSM.16.M88.4 R164, [R189] ;  /* 0x00000000bda4783b */ /* 0x000ee80000000200 */
[----:B------:R-:W-:Y:S01]  /*7ab0*/  LDSM.16.M88.4 R144, [R198] ;  /* 0x00000000c690783b */ /* 0x000fe20000000200 */
[C---:B-1----:R-:W-:Y:S03]  /*7ac0*/  HMMA.16816.F32 R24, R148.reuse, R20, RZ ;  /* 0x000000149418723c */ /* 0x042fe600000018ff */
[----:B------:R-:W1:Y:S04]  /*7ad0*/  LDSM.16.M88.4 R140, [R195+0x6000] ;  /* 0x00600000c38c783b */ /* 0x000e680000000200 */
[----:B------:R-:W1:Y:S01]  /*7ae0*/  LDSM.16.M88.4 R136, [R195+0x6800] ;  /* 0x00680000c388783b */ /* 0x000e620000000200 */
[C---:B------:R-:W-:Y:S03]  /*7af0*/  HMMA.16816.F32 R20, R148.reuse, R22, RZ ;  /* 0x000000169414723c */ /* 0x040fe600000018ff */
[----:B------:R-:W1:Y:S04]  /*7b00*/  LDSM.16.M88.4 R32, [R195+0x7000] ;  /* 0x00700000c320783b */ /* 0x000e680000000200 */
[----:B------:R-:W0:Y:S01]  /*7b10*/  LDGDEPBAR ;  /* 0x00000000000079af */ /* 0x000e220000000000 */
[C---:B--2---:R-:W-:Y:S08]  /*7b20*/  HMMA.16816.F32 R16, R148.reuse, R12, RZ ;  /* 0x0000000c9410723c */ /* 0x044ff000000018ff */
[C---:B------:R-:W-:Y:S08]  /*7b30*/  HMMA.16816.F32 R12, R148.reuse, R14, RZ ;  /* 0x0000000e940c723c */ /* 0x040ff000000018ff */
[C---:B-----5:R-:W-:Y:S08]  /*7b40*/  HMMA.16816.F32 R160, R148.reuse, R156, RZ ;  /* 0x0000009c94a0723c */ /* 0x060ff000000018ff */
[C---:B------:R-:W-:Y:S08]  /*7b50*/  HMMA.16816.F32 R156, R148.reuse, R158, RZ ;  /* 0x0000009e949c723c */ /* 0x040ff000000018ff */
[C---:B------:R-:W-:Y:S08]  /*7b60*/  HMMA.16816.F32 R152, R148.reuse, R28, RZ ;  /* 0x0000001c9498723c */ /* 0x040ff000000018ff */
[----:B------:R-:W-:Y:S01]  /*7b70*/  HMMA.16816.F32 R148, R148, R30, RZ ;  /* 0x0000001e9494723c */ /* 0x000fe200000018ff */
[----:B------:R-:W2:Y:S07]  /*7b80*/  LDSM.16.M88.4 R28, [R195+0x7800] ;  /* 0x00780000c31c783b */ /* 0x000eae0000000200 */
[C---:B---3--:R-:W-:Y:S08]  /*7b90*/  HMMA.16816.F32 R24, R172.reuse, R8, R24 ;  /* 0x00000008ac18723c */ /* 0x048ff00000001818 */
[C---:B------:R-:W-:Y:S01]  /*7ba0*/  HMMA.16816.F32 R20, R172.reuse, R10, R20 ;  /* 0x0000000aac14723c */ /* 0x040fe20000001814 */
[----:B------:R-:W-:Y:S07]  /*7bb0*/  LDSM.16.M88.4 R8, [R197] ;  /* 0x00000000c508783b */ /* 0x000fee0000000200 */
[C---:B----4-:R-:W-:Y:S08]  /*7bc0*/  HMMA.16816.F32 R16, R172.reuse, R4, R16 ;  /* 0x00000004ac10723c */ /* 0x050ff00000001810 */
[C---:B------:R-:W-:Y:S01]  /*7bd0*/  HMMA.16816.F32 R12, R172.reuse, R6, R12 ;  /* 0x00000006ac0c723c */ /* 0x040fe2000000180c */
[----:B------:R-:W3:Y:S07]  /*7be0*/  LDSM.16.M88.4 R4, [R188] ;  /* 0x00000000bc04783b */ /* 0x000eee0000000200 */
[C---:B------:R-:W-:Y:S08]  /*7bf0*/  HMMA.16816.F32 R160, R172.reuse, R168, R160 ;  /* 0x000000a8aca0723c */ /* 0x040ff000000018a0 */
[C---:B------:R-:W-:Y:S08]  /*7c00*/  HMMA.16816.F32 R156, R172.reuse, R170, R156 ;  /* 0x000000aaac9c723c */ /* 0x040ff0000000189c */
[C---:B------:R-:W-:Y:S08]  /*7c10*/  HMMA.16816.F32 R152, R172.reuse, R164, R152 ;  /* 0x000000a4ac98723c */ /* 0x040ff00000001898 */
[----:B------:R-:W-:Y:S01]  /*7c20*/  HMMA.16816.F32 R148, R172, R166, R148 ;  /* 0x000000a6ac94723c */ /* 0x000fe20000001894 */
[----:B------:R-:W4:Y:S07]  /*7c30*/  LDSM.16.M88.4 R164, [R188+0x1000] ;  /* 0x00100000bca4783b */ /* 0x000f2e0000000200 */
[C---:B-1----:R-:W-:Y:S08]  /*7c40*/  HMMA.16816.F32 R24, R144.reuse, R140, R24 ;  /* 0x0000008c9018723c */ /* 0x042ff00000001818 */
[C---:B------:R-:W-:Y:S01]  /*7c50*/  HMMA.16816.F32 R20, R144.reuse, R142, R20 ;  /* 0x0000008e9014723c */ /* 0x040fe20000001814 */
[----:B------:R-:W1:Y:S07]  /*7c60*/  LDSM.16.M88.4 R140, [R188+0x800] ;  /* 0x00080000bc8c783b */ /* 0x000e6e0000000200 */
[C---:B------:R-:W-:Y:S08]  /*7c70*/  HMMA.16816.F32 R16, R144.reuse, R136, R16 ;  /* 0x000000889010723c */ /* 0x040ff00000001810 */
[C---:B------:R-:W-:Y:S01]  /*7c80*/  HMMA.16816.F32 R12, R144.reuse, R138, R12 ;  /* 0x0000008a900c723c */ /* 0x040fe2000000180c */
[----:B------:R-:W5:Y:S07]  /*7c90*/  LDSM.16.M88.4 R136, [R188+0x1800] ;  /* 0x00180000bc88783b */ /* 0x000f6e0000000200 */
        /* <DEDUP_REMOVED lines=16> */
[C---:B-----5:R-:W-:Y:S01]  /*7da0*/  HMMA.16816.F32 R168, R8.reuse, R136, R152 ;  /* 0x0000008808a8723c */ /* 0x060fe20000001898 */
[----:B------:R-:W3:Y:S07]  /*7db0*/  LDSM.16.M88.4 R152, [R187] ;  /* 0x00000000bb98783b */ /* 0x000eee0000000200 */
[----:B------:R-:W-:Y:S01]  /*7dc0*/  HMMA.16816.F32 R148, R8, R138, R148 ;  /* 0x0000008a0894723c */ /* 0x000fe20000001894 */
[----:B------:R-:W4:Y:S04]  /*7dd0*/  LDSM.16.M88.4 R8, [R186] ;  /* 0x00000000ba08783b */ /* 0x000f280000000200 */
[----:B------:R-:W-:Y:S03]  /*7de0*/  LDSM.16.M88.4 R136, [R198+0x2000] ;  /* 0x00200000c688783b */ /* 0x000fe60000000200 */
[C---:B--2---:R-:W-:Y:S08]  /*7df0*/  HMMA.16816.F32 R160, R144.reuse, R4, R160 ;  /* 0x0000000490a0723c */ /* 0x044ff000000018a0 */
[C---:B------:R-:W-:Y:S01]  /*7e00*/  HMMA.16816.F32 R156, R144.reuse, R6, R156 ;  /* 0x00000006909c723c */ /* 0x040fe2000000189c */
[----:B------:R-:W2:Y:S07]  /*7e10*/  LDSM.16.M88.4 R4, [R185] ;  /* 0x00000000b904783b */ /* 0x000eae0000000200 */
[C---:B------:R-:W-:Y:S08]  /*7e20*/  HMMA.16816.F32 R24, R144.reuse, R32, R24 ;  /* 0x000000209018723c */ /* 0x040ff00000001818 */
[C---:B------:R-:W-:Y:S01]  /*7e30*/  HMMA.16816.F32 R20, R144.reuse, R34, R20 ;  /* 0x000000229014723c */ /* 0x040fe20000001814 */
[----:B------:R-:W-:Y:S07]  /*7e40*/  LDSM.16.M88.4 R32, [R195+0x8000] ;  /* 0x00800000c320783b */ /* 0x000fee0000000200 */
[C---:B------:R-:W-:Y:S08]  /*7e50*/  HMMA.16816.F32 R16, R144.reuse, R28, R16 ;  /* 0x0000001c9010723c */ /* 0x040ff00000001810 */
[C---:B------:R-:W-:Y:S01]  /*7e60*/  HMMA.16816.F32 R12, R144.reuse, R30, R12 ;  /* 0x0000001e900c723c */ /* 0x040fe2000000180c */
[----:B------:R-:W5:Y:S07]  /*7e70*/  LDSM.16.M88.4 R28, [R184] ;  /* 0x00000000b81c783b */ /* 0x000f6e0000000200 */
[C---:B-1----:R-:W-:Y:S08]  /*7e80*/  HMMA.16816.F32 R168, R144.reuse, R140, R168 ;  /* 0x0000008c90a8723c */ /* 0x042ff000000018a8 */
[----:B------:R-:W-:Y:S01]  /*7e90*/  HMMA.16816.F32 R148, R144, R142, R148 ;  /* 0x0000008e9094723c */ /* 0x000fe20000001894 */
[----:B------:R-:W1:Y:S04]  /*7ea0*/  LDSM.16.M88.4 R140, [R195+0x8800] ;  /* 0x00880000c38c783b */ /* 0x000e680000000200 */
[----:B------:R-:W1:Y:S03]  /*7eb0*/  LDSM.16.M88.4 R144, [R195+0x9000] ;  /* 0x00900000c390783b */ /* 0x000e660000000200 */
[C---:B---3--:R-:W-:Y:S08]  /*7ec0*/  HMMA.16816.F32 R24, R164.reuse, R152, R24 ;  /* 0x00000098a418723c */ /* 0x048ff00000001818 */
[C---:B------:R-:W-:Y:S01]  /*7ed0*/  HMMA.16816.F32 R20, R164.reuse, R154, R20 ;  /* 0x0000009aa414723c */ /* 0x040fe20000001814 */
[----:B------:R-:W3:Y:S07]  /*7ee0*/  LDSM.16.M88.4 R152, [R195+0x9800] ;  /* 0x00980000c398783b */ /* 0x000eee0000000200 */
[C---:B----4-:R-:W-:Y:S08]  /*7ef0*/  HMMA.16816.F32 R16, R164.reuse, R8, R16 ;  /* 0x00000008a410723c */ /* 0x050ff00000001810 */
[C---:B------:R-:W-:Y:S01]  /*7f00*/  HMMA.16816.F32 R12, R164.reuse, R10, R12 ;  /* 0x0000000aa40c723c */ /* 0x040fe2000000180c */
[----:B------:R-:W-:Y:S07]  /*7f10*/  LDSM.16.M88.4 R8, [R197+0x2000] ;  /* 0x00200000c508783b */ /* 0x000fee0000000200 */
[C---:B--2---:R-:W-:Y:S08]  /*7f20*/  HMMA.16816.F32 R160, R164.reuse, R4, R160 ;  /* 0x00000004a4a0723c */ /* 0x044ff000000018a0 */
[C---:B------:R-:W-:Y:S01]  /*7f30*/  HMMA.16816.F32 R156, R164.reuse, R6, R156 ;  /* 0x00000006a49c723c */ /* 0x040fe2000000189c */
[----:B------:R-:W2:Y:S07]  /*7f40*/  LDSM.16.M88.4 R4, [R188+0x2000] ;  /* 0x00200000bc04783b */ /* 0x000eae0000000200 */
[C---:B-----5:R-:W-:Y:S01]  /*7f50*/  HMMA.16816.F32 R172, R164.reuse, R28, R168 ;  /* 0x0000001ca4ac723c */ /* 0x060fe200000018a8 */
[----:B------:R-:W4:Y:S07]  /*7f60*/  LDSM.16.M88.4 R168, [R188+0x2800] ;  /* 0x00280000bca8783b */ /* 0x000f2e0000000200 */
[----:B------:R-:W-:Y:S01]  /*7f70*/  HMMA.16816.F32 R148, R164, R30, R148 ;  /* 0x0000001ea494723c */ /* 0x000fe20000001894 */
[----:B------:R-:W5:Y:S07]  /*7f80*/  LDSM.16.M88.4 R28, [R188+0x3000] ;  /* 0x00300000bc1c783b */ /* 0x000f6e0000000200 */
[C---:B------:R-:W-:Y:S08]  /*7f90*/  HMMA.16816.F32 R24, R136.reuse, R32, R24 ;  /* 0x000000208818723c */ /* 0x040ff00000001818 */
[C---:B------:R-:W-:Y:S01]  /*7fa0*/  HMMA.16816.F32 R20, R136.reuse, R34, R20 ;  /* 0x000000228814723c */ /* 0x040fe20000001814 */
[----:B------:R-:W2:Y:S07]  /*7fb0*/  LDSM.16.M88.4 R32, [R188+0x3800] ;  /* 0x00380000bc20783b */ /* 0x000eae0000000200 */
[C---:B-1----:R-:W-:Y:S08]  /*7fc0*/  HMMA.16816.F32 R16, R136.reuse, R140, R16 ;  /* 0x0000008c8810723c */ /* 0x042ff00000001810 */
[C---:B------:R-:W-:Y:S01]  /*7fd0*/  HMMA.16816.F32 R12, R136.reuse, R142, R12 ;  /* 0x0000008e880c723c */ /* 0x040fe2000000180c */
[----:B------:R-:W-:Y:S07]  /*7fe0*/  LDSM.16.M88.4 R140, [R200+0x4000] ;  /* 0x00400000c88c783b */ /* 0x000fee0000000200 */
[C---:B------:R-:W-:Y:S08]  /*7ff0*/  HMMA.16816.F32 R160, R136.reuse, R144, R160 ;  /* 0x0000009088a0723c */ /* 0x040ff000000018a0 */
[C---:B------:R-:W-:Y:S08]  /*8000*/  HMMA.16816.F32 R156, R136.reuse, R146, R156 ;  /* 0x00000092889c723c */ /* 0x040ff0000000189c */
[C---:B---3--:R-:W-:Y:S08]  /*8010*/  HMMA.16816.F32 R172, R136.reuse, R152, R172 ;  /* 0x0000009888ac723c */ /* 0x048ff000000018ac */
[----:B------:R-:W-:Y:S01]  /*8020*/  HMMA.16816.F32 R148, R136, R154, R148 ;  /* 0x0000009a8894723c */ /* 0x000fe20000001894 */
[----:B------:R-:W-:Y:S07]  /*8030*/  LDSM.16.M88.4 R136, [R202+0x4000] ;  /* 0x00400000ca88783b */ /* 0x000fee0000000200 */
[C---:B--2---:R-:W-:Y:S08]  /*8040*/  HMMA.16816.F32 R24, R8.reuse, R4, R24 ;  /* 0x000000040818723c */ /* 0x044ff00000001818 */
[C---:B------:R-:W-:Y:S01]  /*8050*/  HMMA.16816.F32 R20, R8.reuse, R6, R20 ;  /* 0x000000060814723c */ /* 0x040fe20000001814 */
[----:B------:R-:W1:Y:S07]  /*8060*/  LDSM.16.M88.4 R4, [R201+0xa000] ;  /* 0x00a00000c904783b */ /* 0x000e6e0000000200 */
[C---:B----4-:R-:W-:Y:S08]  /*8070*/  HMMA.16816.F32 R16, R8.reuse, R168, R16 ;  /* 0x000000a80810723c */ /* 0x050ff00000001810 */
[C---:B------:R-:W-:Y:S08]  /*8080*/  HMMA.16816.F32 R12, R8.reuse, R170, R12 ;  /* 0x000000aa080c723c */ /* 0x040ff0000000180c */
[C---:B-----5:R-:W-:Y:S07]  /*8090*/  HMMA.16816.F32 R160, R8.reuse, R28, R160 ;  /* 0x0000001c08a0723c */ /* 0x060fee00000018a0 */
[----:B------:R-:W-:Y:S01]  /*80a0*/  IMAD.U32 R29, RZ, RZ, UR22 ;  /* 0x00000016ff1d7e24 */ /* 0x000fe2000f8e00ff */
[----:B------:R-:W-:Y:S03]  /*80b0*/  HMMA.16816.F32 R156, R8, R30, R156 ;  /* 0x0000001e089c723c */ /* 0x000fe6000000189c */
[----:B------:R-:W-:-:S02]  /*80c0*/  IMAD R0, R29, 0x40, R218 ;  /* 0x000000401d007824 */ /* 0x000fc400078e02da */
[----:B------:R-:W2:Y:S02]  /*80d0*/  LDSM.16.M88.4 R28, [R201+0xa800] ;  /* 0x00a80000c91c783b */ /* 0x000ea40000000200 */
[--C-:B------:R-:W-:Y:S01]  /*80e0*/  IMAD.IADD R2, R215, 0x1, -R0.reuse ;  /* 0x00000001d7027824 */ /* 0x100fe200078e0a00 */
[C---:B------:R-:W-:Y:S01]  /*80f0*/  HMMA.16816.F32 R172, R8.reuse, R32, R172 ;  /* 0x0000002008ac723c */ /* 0x040fe200000018ac */
[C---:B------:R-:W-:Y:S02]  /*8100*/  IADD3 R145, R0.reuse, 0x8, RZ ;  /* 0x0000000800917810 */ /* 0x040fe40007ffe0ff */
[----:B------:R-:W-:Y:S02]  /*8110*/  IADD3 R154, R0, 0x10, RZ ;  /* 0x00000010009a7810 */ /* 0x000fe40007ffe0ff */
[----:B------:R-:W-:Y:S01]  /*8120*/  IABS R2, R2 ;  /* 0x0000000200027213 */ /* 0x000fe20000000000 */
[----:B------:R-:W-:Y:S01]  /*8130*/  IMAD.IADD R147, R212, 0x1, -R145 ;  /* 0x00000001d4937824 */ /* 0x000fe200078e0a91 */
[----:B------:R-:W-:Y:S01]  /*8140*/  IADD3 R164, R0, 0x11, RZ ;  /* 0x0000001100a47810 */ /* 0x000fe20007ffe0ff */
[----:B------:R-:W-:Y:S01]  /*8150*/  HMMA.16816.F32 R148, R8, R34, R148 ;  /* 0x000000220894723c */ /* 0x000fe20000001894 */
[----:B------:R-:W3:Y:S01]  /*8160*/  LDSM.16.M88.4 R8, [R201+0xb000] ;  /* 0x00b00000c908783b */ /* 0x000ee20000000200 */
[----:B------:R-:W-:Y:S01]  /*8170*/  IMAD.IADD R32, R212, 0x1, -R0 ;  /* 0x00000001d4207824 */ /* 0x000fe200078e0a00 */
[C---:B------:R-:W-:Y:S01]  /*8180*/  IADD3 R144, R0.reuse, 0x9, RZ ;  /* 0x0000000900907810 */ /* 0x040fe20007ffe0ff */
[----:B------:R-:W-:Y:S01]  /*8190*/  IMAD.MOV.U32 R133, RZ, RZ, R2 ;  /* 0x000000ffff857224 */ /* 0x000fe200078e0002 */
[----:B------:R-:W-:-:S02]  /*81a0*/  IADD3 R2, R0, 0x1, RZ ;  /* 0x0000000100027810 */ /* 0x000fc40007ffe0ff */
[----:B------:R-:W-:Y:S01]  /*81b0*/  IABS R32, R32 ;  /* 0x0000002000207213 */ /* 0x000fe20000000000 */
[C---:B-1----:R-:W-:Y:S01]  /*81c0*/  HMMA.16816.F32 R24, R136.reuse, R4, R24 ;  /* 0x000000048818723c */ /* 0x042fe20000001818 */
[C---:B------:R-:W-:Y:S01]  /*81d0*/  IADD3 R168, R0.reuse, 0x18, RZ ;  /* 0x0000001800a87810 */ /* 0x040fe20007ffe0ff */
[C---:B------:R-:W-:Y:S01]  /*81e0*/  IMAD.IADD R33, R215.reuse, 0x1, -R2 ;  /* 0x00000001d7217824 */ /* 0x040fe200078e0a02 */
[C---:B------:R-:W-:Y:S01]  /*81f0*/  IADD3 R225, R0.reuse, 0x20, RZ ;  /* 0x0000002000e17810 */ /* 0x040fe20007ffe0ff */
[----:B------:R-:W-:Y:S01]  /*8200*/  IMAD.MOV.U32 R134, RZ, RZ, R32 ;  /* 0x000000ffff867224 */ /* 0x000fe200078e0020 */
[----:B------:R-:W-:Y:S01]  /*8210*/  IADD3 R170, R0, 0x19, RZ ;  /* 0x0000001900aa7810 */ /* 0x000fe20007ffe0ff */
[----:B------:R-:W-:Y:S01]  /*8220*/  IMAD.IADD R32, R212, 0x1, -R2 ;  /* 0x00000001d4207824 */ /* 0x000fe200078e0a02 */
[----:B------:R-:W-:Y:S01]  /*8230*/  IABS R33, R33 ;  /* 0x0000002100217213 */ /* 0x000fe20000000000 */
[----:B------:R-:W-:Y:S01]  /*8240*/  IMAD.IADD R4, R215, 0x1, -R145 ;  /* 0x00000001d7047824 */ /* 0x000fe200078e0a91 */
[----:B------:R-:W-:Y:S01]  /*8250*/  HMMA.16816.F32 R20, R136, R6, R20 ;  /* 0x000000068814723c */ /* 0x000fe20000001814 */
[----:B------:R-:W-:Y:S01]  /*8260*/  IADD3 R224, R0, 0x21, RZ ;  /* 0x0000002100e07810 */ /* 0x000fe20007ffe0ff */
[----:B------:R1:W-:Y:S01]  /*8270*/  I2F R135, R33 ;  /* 0x0000002100877306 */ /* 0x0003e20000201400 */
[----:B------:R-:W-:Y:S01]  /*8280*/  IABS R146, R32 ;  /* 0x0000002000927213 */ /* 0x000fe20000000000 */
[----:B------:R-:W-:Y:S01]  /*8290*/  IMAD.IADD R220, R212, 0x1, -R170 ;  /* 0x00000001d4dc7824 */ /* 0x000fe200078e0aaa */
[----:B------:R-:W-:-:S02]  /*82a0*/  IABS R153, R4 ;  /* 0x0000000400997213 */ /* 0x000fc40000000000 */
[----:B------:R-:W4:Y:S01]  /*82b0*/  LDSM.16.M88.4 R4, [R183] ;  /* 0x00000000b704783b */ /* 0x000f220000000200 */
[C---:B------:R-:W-:Y:S02]  /*82c0*/  IADD3 R228, R0.reuse, 0x28, RZ ;  /* 0x0000002800e47810 */ /* 0x040fe40007ffe0ff */
[C---:B------:R-:W-:Y:S01]  /*82d0*/  IADD3 R233, R0.reuse, 0x30, RZ ;  /* 0x0000003000e97810 */ /* 0x040fe20007ffe0ff */
[----:B------:R-:W-:Y:S01]  /*82e0*/  I2F R134, R134 ;  /* 0x0000008600867306 */ /* 0x000fe20000201400 */
[C---:B--2---:R-:W-:Y:S01]  /*82f0*/  HMMA.16816.F32 R16, R136.reuse, R28, R16 ;  /* 0x0000001c8810723c */ /* 0x044fe20000001810 */
[C---:B------:R-:W-:Y:S01]  /*8300*/  IADD3 R230, R0.reuse, 0x29, RZ ;  /* 0x0000002900e67810 */ /* 0x040fe20007ffe0ff */
[C---:B------:R-:W-:Y:S01]  /*8310*/  IMAD.IADD R232, R215.reuse, 0x1, -R228 ;  /* 0x00000001d7e87824 */ /* 0x040fe200078e0ae4 */
[----:B------:R-:W-:Y:S02]  /*8320*/  IABS R147, R147 ;  /* 0x0000009300937213 */ /* 0x000fe40000000000 */
[----:B------:R-:W-:Y:S01]  /*8330*/  ISETP.GE.AND P0, PT, R0, R213, PT ;  /* 0x000000d50000720c */ /* 0x000fe20003f06270 */
[----:B-1----:R-:W1:Y:S01]  /*8340*/  LDSM.16.M88.4 R32, [R201+0xb800] ;  /* 0x00b80000c920783b */ /* 0x002e620000000200 */
[C-C-:B------:R-:W-:Y:S01]  /*8350*/  IMAD.IADD R28, R215.reuse, 0x1, -R144.reuse ;  /* 0x00000001d71c7824 */ /* 0x140fe200078e0a90 */
[----:B------:R-:W-:Y:S01]  /*8360*/  HMMA.16816.F32 R12, R136, R30, R12 ;  /* 0x0000001e880c723c */ /* 0x000fe2000000180c */
[C---:B------:R-:W-:Y:S01]  /*8370*/  IMAD.IADD R29, R212.reuse, 0x1, -R144 ;  /* 0x00000001d41d7824 */ /* 0x040fe200078e0a90 */
[----:B------:R-:W-:Y:S01]  /*8380*/  I2F R133, R133 ;  /* 0x0000008500857306 */ /* 0x000fe20000201400 */
[--C-:B------:R-:W-:Y:S01]  /*8390*/  IMAD.IADD R236, R212, 0x1, -R230.reuse ;  /* 0x00000001d4ec7824 */ /* 0x100fe200078e0ae6 */
[----:B------:R-:W-:Y:S01]  /*83a0*/  IABS R28, R28 ;  /* 0x0000001c001c7213 */ /* 0x000fe20000000000 */
[----:B------:R-:W-:Y:S01]  /*83b0*/  IMAD.IADD R234, R215, 0x1, -R230 ;  /* 0x00000001d7ea7824 */ /* 0x000fe200078e0ae6 */
[----:B------:R-:W-:-:S02]  /*83c0*/  ISETP.GE.AND P5, PT, R0, R210, PT ;  /* 0x000000d20000720c */ /* 0x000fc40003fa6270 */
[C---:B---3--:R-:W-:Y:S01]  /*83d0*/  HMMA.16816.F32 R160, R136.reuse, R8, R160 ;  /* 0x0000000888a0723c */ /* 0x048fe200000018a0 */
[----:B------:R-:W-:Y:S01]  /*83e0*/  IMAD.MOV.U32 R152, RZ, RZ, R28 ;  /* 0x000000ffff987224 */ /* 0x000fe200078e001c */
[----:B------:R-:W-:Y:S01]  /*83f0*/  IABS R28, R29 ;  /* 0x0000001d001c7213 */ /* 0x000fe20000000000 */
[----:B------:R-:W-:Y:S01]  /*8400*/  I2F R147, R147 ;  /* 0x0000009300937306 */ /* 0x000fe20000201400 */
[----:B------:R-:W-:Y:S02]  /*8410*/  IABS R236, R236 ;  /* 0x000000ec00ec7213 */ /* 0x000fe40000000000 */
[----:B------:R-:W-:Y:S01]  /*8420*/  ISETP.LT.OR P0, PT, R0, R214, P0 ;  /* 0x000000d60000720c */ /* 0x000fe20000701670 */
[--C-:B------:R-:W-:Y:S01]  /*8430*/  IMAD.IADD R8, R215, 0x1, -R154.reuse ;  /* 0x00000001d7087824 */ /* 0x100fe200078e0a9a */
[----:B------:R-:W-:Y:S01]  /*8440*/  HMMA.16816.F32 R156, R136, R10, R156 ;  /* 0x0000000a889c723c */ /* 0x000fe2000000189c */
[----:B------:R-:W-:Y:S01]  /*8450*/  IMAD.IADD R9, R212, 0x1, -R154 ;  /* 0x00000001d4097824 */ /* 0x000fe200078e0a9a */
[----:B------:R-:W-:Y:S01]  /*8460*/  ISETP.LT.OR P5, PT, R0, R211, P5 ;  /* 0x000000d30000720c */ /* 0x000fe20002fa1670 */
[----:B------:R-:W-:Y:S01]  /*8470*/  IMAD.MOV.U32 R155, RZ, RZ, R28 ;  /* 0x000000ffff9b7224 */ /* 0x000fe200078e001c */
[----:B------:R-:W-:Y:S01]  /*8480*/  IABS R8, R8 ;  /* 0x0000000800087213 */ /* 0x000fe20000000000 */
[----:B------:R-:W2:Y:S01]  /*8490*/  LDSM.16.M88.4 R28, [R182] ;  /* 0x00000000b61c783b */ /* 0x000ea20000000200 */
[----:B------:R-:W-:Y:S01]  /*84a0*/  I2F R153, R153 ;  /* 0x0000009900997306 */ /* 0x000fe20000201400 */
[----:B------:R-:W-:-:S02]  /*84b0*/  ISETP.GE.AND P6, PT, R2, R213, PT ;  /* 0x000000d50200720c */ /* 0x000fc40003fc6270 */
[----:B------:R-:W-:Y:S01]  /*84c0*/  IMAD.MOV.U32 R165, RZ, RZ, R8 ;  /* 0x000000ffffa57224 */ /* 0x000fe200078e0008 */
[----:B------:R-:W-:Y:S01]  /*84d0*/  IABS R8, R9 ;  /* 0x0000000900087213 */ /* 0x000fe20000000000 */
[C---:B------:R-:W-:Y:S01]  /*84e0*/  IMAD.IADD R9, R215.reuse, 0x1, -R164 ;  /* 0x00000001d7097824 */ /* 0x040fe200078e0aa4 */
[C---:B----4-:R-:W-:Y:S01]  /*84f0*/  HMMA.16816.F32 R24, R140.reuse, R4, R24 ;  /* 0x000000048c18723c */ /* 0x050fe20000001818 */
[C---:B------:R-:W-:Y:S01]  /*8500*/  ISETP.GE.AND P1, PT, R2.reuse, R210, PT ;  /* 0x000000d20200720c */ /* 0x040fe20003f26270 */
[----:B------:R-:W-:Y:S01]  /*8510*/  I2F R146, R146 ;  /* 0x0000009200927306 */ /* 0x000fe20000201400 */
[----:B------:R-:W-:Y:S01]  /*8520*/  IMAD.MOV.U32 R166, RZ, RZ, R8 ;  /* 0x000000ffffa67224 */ /* 0x000fe200078e0008 */
[----:B------:R-:W-:Y:S02]  /*8530*/  IABS R8, R9 ;  /* 0x0000000900087213 */ /* 0x000fe40000000000 */
[----:B------:R-:W-:Y:S01]  /*8540*/  ISETP.LT.OR P6, PT, R2, R214, P6 ;  /* 0x000000d60200720c */ /* 0x000fe200037c1670 */
[----:B------:R-:W-:Y:S01]  /*8550*/  IMAD.IADD R4, R215, 0x1, -R168 ;  /* 0x00000001d7047824 */ /* 0x000fe200078e0aa8 */
[----:B------:R-:W-:Y:S01]  /*8560*/  HMMA.16816.F32 R20, R140, R6, R20 ;  /* 0x000000068c14723c */ /* 0x000fe20000001814 */
[----:B------:R-:W-:Y:S01]  /*8570*/  IMAD.MOV.U32 R167, RZ, RZ, R8 ;  /* 0x000000ffffa77224 */ /* 0x000fe200078e0008 */
[----:B------:R-:W-:Y:S01]  /*8580*/  I2F R166, R166 ;  /* 0x000000a600a67306 */ /* 0x000fe20000201400 */
[----:B------:R-:W3:Y:S01]  /*8590*/  LDSM.16.M88.4 R8, [R181] ;  /* 0x00000000b508783b */ /* 0x000ee20000000200 */
[----:B------:R-:W-:-:S02]  /*85a0*/  IABS R4, R4 ;  /* 0x0000000400047213 */ /* 0x000fc40000000000 */
[----:B------:R-:W-:Y:S02]  /*85b0*/  ISETP.LT.OR P1, PT, R2, R211, P1 ;  /* 0x000000d30200720c */ /* 0x000fe40000f21670 */
[C---:B-1----:R-:W-:Y:S01]  /*85c0*/  HMMA.16816.F32 R172, R136.reuse, R32, R172 ;  /* 0x0000002088ac723c */ /* 0x042fe200000018ac */
[----:B------:R-:W-:Y:S01]  /*85d0*/  IMAD.MOV.U32 R171, RZ, RZ, R4 ;  /* 0x000000ffffab7224 */ /* 0x000fe200078e0004 */
[----:B------:R-:W-:Y:S01]  /*85e0*/  I2F R165, R165 ;  /* 0x000000a500a57306 */ /* 0x000fe20000201400 */
[----:B------:R-:W1:Y:S01]  /*85f0*/  LDSM.16.M88.4 R4, [R180] ;  /* 0x00000000b404783b */ /* 0x000e620000000200 */
[----:B------:R-:W-:Y:S02]  /*8600*/  IABS R220, R220 ;  /* 0x000000dc00dc7213 */ /* 0x000fe40000000000 */
[----:B------:R-:W-:Y:S01]  /*8610*/  IABS R232, R232 ;  /* 0x000000e800e87213 */ /* 0x000fe20000000000 */
[----:B------:R-:W-:Y:S01]  /*8620*/  IMAD.IADD R32, R212, 0x1, -R164 ;  /* 0x00000001d4207824 */ /* 0x000fe200078e0aa4 */
[----:B------:R-:W-:Y:S01]  /*8630*/  HMMA.16816.F32 R148, R136, R34, R148 ;  /* 0x000000228894723c */ /* 0x000fe20000001894 */
[----:B------:R-:W-:Y:S01]  /*8640*/  IMAD.IADD R33, R215, 0x1, -R170 ;  /* 0x00000001d7217824 */ /* 0x000fe200078e0aaa */
[----:B------:R-:W-:Y:S01]  /*8650*/  I2F R152, R152 ;  /* 0x0000009800987306 */ /* 0x000fe20000201400 */
[----:B------:R-:W-:-:S02]  /*8660*/  IABS R234, R234 ;  /* 0x000000ea00ea7213 */ /* 0x000fc40000000000 */
[----:B------:R-:W-:Y:S02]  /*8670*/  IABS R32, R32 ;  /* 0x0000002000207213 */ /* 0x000fe40000000000 */
[----:B------:R-:W-:Y:S01]  /*8680*/  IABS R221, R33 ;  /* 0x0000002100dd7213 */ /* 0x000fe20000000000 */
[----:B------:R-:W-:Y:S01]  /*8690*/  IMAD.IADD R136, R215, 0x1, -R225 ;  /* 0x00000001d7887824 */ /* 0x000fe200078e0ae1 */
[----:B--2---:R-:W-:Y:S01]  /*86a0*/  HMMA.16816.F32 R16, R140, R28, R16 ;  /* 0x0000001c8c10723c */ /* 0x004fe20000001810 */
[----:B------:R-:W-:Y:S01]  /*86b0*/  IMAD.MOV.U32 R169, RZ, RZ, R32 ;  /* 0x000000ffffa97224 */ /* 0x000fe200078e0020 */
[----:B------:R-:W-:Y:S01]  /*86c0*/  I2F R155, R155 ;  /* 0x0000009b009b7306 */ /* 0x000fe20000201400 */
[----:B------:R-:W-:Y:S01]  /*86d0*/  IMAD.IADD R32, R212, 0x1, -R168 ;  /* 0x00000001d4207824 */ /* 0x000fe200078e0aa8 */
[----:B------:R-:W-:-:S04]  /*86e0*/  IABS R136, R136 ;  /* 0x0000008800887213 */ /* 0x000fc80000000000 */
[----:B------:R-:W-:Y:S01]  /*86f0*/  IABS R32, R32 ;  /* 0x0000002000207213 */ /* 0x000fe20000000000 */
[----:B------:R-:W-:Y:S01]  /*8700*/  HMMA.16816.F32 R12, R140, R30, R12 ;  /* 0x0000001e8c0c723c */ /* 0x000fe2000000180c */
[----:B------:R-:W-:Y:S01]  /*8710*/  LDSM.16.M88.4 R28, [R195+0xa000] ;  /* 0x00a00000c31c783b */ /* 0x000fe20000000200 */
[----:B------:R-:W-:Y:S01]  /*8720*/  IMAD.MOV.U32 R226, RZ, RZ, R136 ;  /* 0x000000ffffe27224 */ /* 0x000fe200078e0088 */
[----:B------:R2:W-:Y:S01]  /*8730*/  I2F R222, R32 ;  /* 0x0000002000de7306 */ /* 0x0005e20000201400 */
[----:B------:R-:W-:-:S04]  /*8740*/  IMAD.IADD R136, R215, 0x1, -R224 ;  /* 0x00000001d7887824 */ /* 0x000fc800078e0ae0 */
[C---:B---3--:R-:W-:Y:S01]  /*8750*/  HMMA.16816.F32 R160, R140.reuse, R8, R160 ;  /* 0x000000088ca0723c */ /* 0x048fe200000018a0 */
[----:B------:R-:W-:Y:S02]  /*8760*/  IABS R136, R136 ;  /* 0x0000008800887213 */ /* 0x000fe40000000000 */
[----:B------:R-:W-:Y:S04]  /*8770*/  I2F R171, R171 ;  /* 0x000000ab00ab7306 */ /* 0x000fe80000201400 */
[----:B------:R-:W-:Y:S01]  /*8780*/  IMAD.IADD R8, R212, 0x1, -R225 ;  /* 0x00000001d4087824 */ /* 0x000fe200078e0ae1 */
[----:B------:R-:W-:Y:S01]  /*8790*/  HMMA.16816.F32 R156, R140, R10, R156 ;  /* 0x0000000a8c9c723c */ /* 0x000fe2000000189c */
[----:B--2---:R-:W2:Y:S02]  /*87a0*/  LDSM.16.M88.4 R32, [R198+0x4000] ;  /* 0x00400000c620783b */ /* 0x004ea40000000200 */
[----:B------:R3:W-:Y:S01]  /*87b0*/  I2F R229, R136 ;  /* 0x0000008800e57306 */ /* 0x0007e20000201400 */
[----:B------:R-:W-:-:S04]  /*87c0*/  IABS R8, R8 ;  /* 0x0000000800087213 */ /* 0x000fc80000000000 */
[C---:B-1----:R-:W-:Y:S01]  /*87d0*/  HMMA.16816.F32 R172, R140.reuse, R4, R172 ;  /* 0x000000048cac723c */ /* 0x042fe200000018ac */
[----:B------:R-:W-:Y:S02]  /*87e0*/  IMAD.MOV.U32 R227, RZ, RZ, R8 ;  /* 0x000000ffffe37224 */ /* 0x000fe400078e0008 */
[----:B------:R-:W1:Y:S01]  /*87f0*/  LDSM.16.M88.4 R8, [R195+0xa800] ;  /* 0x00a80000c308783b */ /* 0x000e620000000200 */
[----:B------:R-:W-:Y:S03]  /*8800*/  I2F R167, R167 ;  /* 0x000000a700a77306 */ /* 0x000fe60000201400 */
[C---:B------:R-:W-:Y:S01]  /*8810*/  IMAD.IADD R4, R212.reuse, 0x1, -R224 ;  /* 0x00000001d4047824 */ /* 0x040fe200078e0ae0 */
[----:B------:R-:W-:Y:S01]  /*8820*/  HMMA.16816.F32 R148, R140, R6, R148 ;  /* 0x000000068c94723c */ /* 0x000fe20000001894 */
[----:B------:R-:W-:Y:S01]  /*8830*/  LDSM.16.M88.4 R140, [R197+0x4000] ;  /* 0x00400000c58c783b */ /* 0x000fe20000000200 */
[----:B---3--:R-:W-:-:S02]  /*8840*/  IMAD.IADD R136, R212, 0x1, -R228 ;  /* 0x00000001d4887824 */ /* 0x008fc400078e0ae4 */
[----:B------:R-:W-:Y:S01]  /*8850*/  IABS R4, R4 ;  /* 0x0000000400047213 */ /* 0x000fe20000000000 */
[----:B------:R-:W-:Y:S02]  /*8860*/  I2F R169, R169 ;  /* 0x000000a900a97306 */ /* 0x000fe40000201400 */
[----:B------:R-:W-:Y:S02]  /*8870*/  IABS R235, R136 ;  /* 0x0000008800eb7213 */ /* 0x000fe40000000000 */
[----:B------:R-:W-:Y:S01]  /*8880*/  IMAD.MOV.U32 R231, RZ, RZ, R4 ;  /* 0x000000ffffe77224 */ /* 0x000fe200078e0004 */
[----:B------:R-:W-:Y:S03]  /*8890*/  LDSM.16.M88.4 R136, [R195+0xb800] ;  /* 0x00b80000c388783b */ /* 0x000fe60000000200 */
[----:B------:R-:W-:Y:S01]  /*88a0*/  I2F R226, R226 ;  /* 0x000000e200e27306 */ /* 0x000fe20000201400 */
[----:B------:R-:W3:Y:S07]  /*88b0*/  LDSM.16.M88.4 R4, [R195+0xb000] ;  /* 0x00b00000c304783b */ /* 0x000eee0000000200 */
[----:B------:R-:W-:Y:S01]  /*88c0*/  I2F R221, R221 ;  /* 0x000000dd00dd7306 */ /* 0x000fe20000201400 */
[C---:B--2---:R-:W-:Y:S07]  /*88d0*/  HMMA.16816.F32 R24, R32.reuse, R28, R24 ;  /* 0x0000001c2018723c */ /* 0x044fee0000001818 */
[----:B------:R-:W-:Y:S01]  /*88e0*/  I2F R220, R220 ;  /* 0x000000dc00dc7306 */ /* 0x000fe20000201400 */
[C---:B------:R-:W-:Y:S01]  /*88f0*/  HMMA.16816.F32 R20, R32.reuse, R30, R20 ;  /* 0x0000001e2014723c */ /* 0x040fe20000001814 */
[----:B------:R-:W2:Y:S06]  /*8900*/  LDSM.16.M88.4 R28, [R188+0x4000] ;  /* 0x00400000bc1c783b */ /* 0x000eac0000000200 */
[----:B------:R-:W-:Y:S01]  /*8910*/  I2F R232, R232 ;  /* 0x000000e800e87306 */ /* 0x000fe20000201400 */
[C---:B-1----:R-:W-:Y:S07]  /*8920*/  HMMA.16816.F32 R16, R32.reuse, R8, R16 ;  /* 0x000000082010723c */ /* 0x042fee0000001810 */
[----:B------:R1:W-:Y:S01]  /*8930*/  I2F R8, R236 ;  /* 0x000000ec00087306 */ /* 0x0003e20000201400 */
[--C-:B------:R-:W-:Y:S01]  /*8940*/  IMAD.IADD R9, R215, 0x1, -R233.reuse ;  /* 0x00000001d7097824 */ /* 0x100fe200078e0ae9 */
[C---:B------:R-:W-:Y:S06]  /*8950*/  HMMA.16816.F32 R12, R32.reuse, R10, R12 ;  /* 0x0000000a200c723c */ /* 0x040fec000000180c */
[----:B------:R-:W-:Y:S01]  /*8960*/  I2F R227, R227 ;  /* 0x000000e300e37306 */ /* 0x000fe20000201400 */
[----:B------:R-:W-:Y:S01]  /*8970*/  IABS R9, R9 ;  /* 0x0000000900097213 */ /* 0x000fe20000000000 */
[----:B------:R-:W-:Y:S01]  /*8980*/  IMAD.IADD R11, R212, 0x1, -R233 ;  /* 0x00000001d40b7824 */ /* 0x000fe200078e0ae9 */
[----:B---3--:R-:W-:Y:S03]  /*8990*/  HMMA.16816.F32 R160, R32, R4, R160 ;  /* 0x0000000420a0723c */ /* 0x008fe600000018a0 */
[----:B------:R-:W-:Y:S01]  /*89a0*/  IMAD.MOV.U32 R10, RZ, RZ, R9 ;  /* 0x000000ffff0a7224 */ /* 0x000fe200078e0009 */
[C---:B------:R-:W-:Y:S01]  /*89b0*/  IADD3 R9, R0.reuse, 0x31, RZ ;  /* 0x0000003100097810 */ /* 0x040fe20007ffe0ff */
[----:B------:R-:W-:Y:S01]  /*89c0*/  I2F R231, R231 ;  /* 0x000000e700e77306 */ /* 0x000fe20000201400 */
[----:B-1----:R-:W-:-:S02]  /*89d0*/  IADD3 R236, R0, 0x38, RZ ;  /* 0x0000003800ec7810 */ /* 0x002fc40007ffe0ff */
[----:B------:R-:W-:Y:S01]  /*89e0*/  IABS R11, R11 ;  /* 0x0000000b000b7213 */ /* 0x000fe20000000000 */
[--C-:B------:R-:W-:Y:S01]  /*89f0*/  IMAD.IADD R4, R215, 0x1, -R9.reuse ;  /* 0x00000001d7047824 */ /* 0x100fe200078e0a09 */
[----:B------:R-:W-:Y:S01]  /*8a00*/  HMMA.16816.F32 R172, R32, R136, R172 ;  /* 0x0000008820ac723c */ /* 0x000fe200000018ac */
[----:B------:R-:W-:Y:S02]  /*8a10*/  IMAD.IADD R5, R212, 0x1, -R9 ;  /* 0x00000001d4057824 */ /* 0x000fe400078e0a09 */
[----:B------:R-:W-:Y:S01]  /*8a20*/  I2F R10, R10 ;  /* 0x0000000a000a7306 */ /* 0x000fe20000201400 */
[----:B------:R-:W-:-:S03]  /*8a30*/  IABS R4, R4 ;  /* 0x0000000400047213 */ /* 0x000fc60000000000 */
[----:B------:R-:W-:Y:S01]  /*8a40*/  IMAD.IADD R137, R212, 0x1, -R236 ;  /* 0x00000001d4897824 */ /* 0x000fe200078e0aec */
[----:B------:R-:W-:Y:S01]  /*8a50*/  HMMA.16816.F32 R156, R32, R6, R156 ;  /* 0x00000006209c723c */ /* 0x000fe2000000189c */
[----:B------:R-:W-:Y:S01]  /*8a60*/  IMAD.MOV.U32 R237, RZ, RZ, R4 ;  /* 0x000000ffffed7224 */ /* 0x000fe200078e0004 */
[----:B------:R-:W-:Y:S01]  /*8a70*/  IABS R4, R5 ;  /* 0x0000000500047213 */ /* 0x000fe20000000000 */
[C---:B------:R-:W-:Y:S01]  /*8a80*/  IMAD.IADD R5, R215.reuse, 0x1, -R236 ;  /* 0x00000001d7057824 */ /* 0x040fe200078e0aec */
[----:B------:R-:W-:Y:S01]  /*8a90*/  I2F R235, R235 ;  /* 0x000000eb00eb7306 */ /* 0x000fe20000201400 */
[----:B------:R-:W-:Y:S02]  /*8aa0*/  IABS R137, R137 ;  /* 0x0000008900897213 */ /* 0x000fe40000000000 */
[----:B------:R-:W-:Y:S01]  /*8ab0*/  IMAD.MOV.U32 R136, RZ, RZ, R4 ;  /* 0x000000ffff887224 */ /* 0x000fe200078e0004 */
[----:B------:R-:W-:Y:S01]  /*8ac0*/  IABS R4, R5 ;  /* 0x0000000500047213 */ /* 0x000fe20000000000 */
[C---:B--2---:R-:W-:Y:S03]  /*8ad0*/  HMMA.16816.F32 R24, R140.reuse, R28, R24 ;  /* 0x0000001c8c18723c */ /* 0x044fe60000001818 */
[----:B------:R1:W-:Y:S04]  /*8ae0*/  I2F R29, R4 ;  /* 0x00000004001d7306 */ /* 0x0003e80000201400 */
[----:B------:R-:W-:Y:S01]  /*8af0*/  IADD3 R28, R0, 0x39, RZ ;  /* 0x00000039001c7810 */ /* 0x000fe20007ffe0ff */
[----:B------:R-:W-:Y:S03]  /*8b00*/  HMMA.16816.F32 R20, R140, R30, R20 ;  /* 0x0000001e8c14723c */ /* 0x000fe60000001814 */
[----:B------:R-:W-:Y:S04]  /*8b10*/  I2F R234, R234 ;  /* 0x000000ea00ea7306 */ /* 0x000fe80000201400 */
[--C-:B------:R-:W-:Y:S01]  /*8b20*/  IMAD.IADD R30, R215, 0x1, -R28.reuse ;  /* 0x00000001d71e7824 */ /* 0x100fe200078e0a1c */
[----:B------:R-:W-:Y:S01]  /*8b30*/  HMMA.16816.F32 R148, R32, R138, R148 ;  /* 0x0000008a2094723c */ /* 0x000fe20000001894 */
[----:B------:R-:W-:Y:S01]  /*8b40*/  IMAD.MOV.U32 R31, RZ, RZ, R137 ;  /* 0x000000ffff1f7224 */ /* 0x000fe200078e0089 */
[----:B-1----:R-:W1:Y:S02]  /*8b50*/  LDSM.16.M88.4 R4, [R188+0x4800] ;  /* 0x00480000bc04783b */ /* 0x002e640000000200 */
[----:B------:R-:W-:Y:S01]  /*8b60*/  IABS R137, R30 ;  /* 0x0000001e00897213 */ /* 0x000fe20000000000 */
[----:B------:R-:W-:Y:S01]  /*8b70*/  IMAD.IADD R30, R212, 0x1, -R28 ;  /* 0x00000001d41e7824 */ /* 0x000fe200078e0a1c */
[----:B------:R-:W-:Y:S02]  /*8b80*/  I2F R11, R11 ;  /* 0x0000000b000b7306 */ /* 0x000fe40000201400 */
[----:B------:R-:W-:-:S02]  /*8b90*/  FMUL.FTZ R238, R24, c[0x0][0x2ec] ;  /* 0x0000bb0018ee7a20 */ /* 0x000fc40000410000 */
[----:B------:R-:W-:Y:S01]  /*8ba0*/  FMUL.FTZ R26, R26, c[0x0][0x2ec] ;  /* 0x0000bb001a1a7a20 */ /* 0x000fe20000410000 */
[----:B------:R-:W-:Y:S01]  /*8bb0*/  IABS R30, R30 ;  /* 0x0000001e001e7213 */ /* 0x000fe20000000000 */
[----:B------:R-:W-:Y:S02]  /*8bc0*/  FMUL.FTZ R24, R25, c[0x0][0x2ec] ;  /* 0x0000bb0019187a20 */ /* 0x000fe40000410000 */
[----:B------:R-:W2:Y:S01]  /*8bd0*/  MUFU.TANH R239, R26 ;  /* 0x0000001a00ef7308 */ /* 0x000ea20000002400 */
[----:B------:R-:W-:Y:S02]  /*8be0*/  FMUL.FTZ R25, R27, c[0x0][0x2ec] ;  /* 0x0000bb001b197a20 */ /* 0x000fe40000410000 */
[----:B------:R-:W-:Y:S02]  /*8bf0*/  FMUL.FTZ R242, R22, c[0x0][0x2ec] ;  /* 0x0000bb0016f27a20 */ /* 0x000fe40000410000 */
[----:B------:R-:W-:Y:S02]  /*8c00*/  FMUL.FTZ R20, R20, c[0x0][0x2ec] ;  /* 0x0000bb0014147a20 */ /* 0x000fe40000410000 */
[----:B------:R-:W-:Y:S01]  /*8c10*/  FMUL.FTZ R21, R21, c[0x0][0x2ec] ;  /* 0x0000bb0015157a20 */ /* 0x000fe20000410000 */
[----:B------:R-:W-:Y:S01]  /*8c20*/  MUFU.TANH R238, R238 ;  /* 0x000000ee00ee7308 */ /* 0x000fe20000002400 */
[----:B------:R-:W-:-:S07]  /*8c30*/  FMUL.FTZ R22, R23, c[0x0][0x2ec] ;  /* 0x0000bb0017167a20 */ /* 0x000fce0000410000 */
[----:B------:R-:W-:Y:S01]  /*8c40*/  MUFU.TANH R242, R242 ;  /* 0x000000f200f27308 */ /* 0x000fe20000002400 */
[----:B--2---:R-:W-:-:S05]  /*8c50*/  FFMA.FTZ R0, R134, -UR21, R239 ;  /* 0x8000001586007c23 */ /* 0x004fca00080100ef */
[----:B------:R-:W-:Y:S02]  /*8c60*/  FSEL R0, R0, -INF , !P5 ;  /* 0xff80000000007808 */ /* 0x000fe40006800000 */
[----:B------:R-:W2:Y:S01]  /*8c70*/  MUFU.TANH R240, R20 ;  /* 0x0000001400f07308 */ /* 0x000ea20000002400 */
[C---:B------:R-:W-:Y:S01]  /*8c80*/  ISETP.GE.AND P5, PT, R145.reuse, R210, PT ;  /* 0x000000d29100720c */ /* 0x040fe20003fa6270 */
[----:B-1----:R-:W-:Y:S03]  /*8c90*/  HMMA.16816.F32 R16, R140, R4, R16 ;  /* 0x000000048c10723c */ /* 0x002fe60000001810 */
[----:B------:R-:W-:-:S03]  /*8ca0*/  ISETP.LT.OR P5, PT, R145, R211, P5 ;  /* 0x000000d39100720c */ /* 0x000fc60002fa1670 */
[----:B------:R-:W1:Y:S02]  /*8cb0*/  MUFU.TANH R24, R24 ;  /* 0x0000001800187308 */ /* 0x000e640000002400 */
[----:B------:R-:W-:Y:S01]  /*8cc0*/  HMMA.16816.F32 R12, R140, R6, R12 ;  /* 0x000000068c0c723c */ /* 0x000fe2000000180c */
[----:B------:R-:W3:Y:S05]  /*8cd0*/  LDSM.16.M88.4 R4, [R188+0x5000] ;  /* 0x00500000bc04783b */ /* 0x000eea0000000200 */
[----:B------:R-:W4:Y:S01]  /*8ce0*/  MUFU.TANH R25, R25 ;  /* 0x0000001900197308 */ /* 0x000f220000002400 */
[----:B--2---:R-:W-:-:S07]  /*8cf0*/  FFMA.FTZ R2, R153, -UR21, R240 ;  /* 0x8000001599027c23 */ /* 0x004fce00080100f0 */
[----:B------:R-:W2:Y:S01]  /*8d00*/  MUFU.TANH R21, R21 ;  /* 0x0000001500157308 */ /* 0x000ea20000002400 */
[----:B-1----:R-:W-:Y:S02]  /*8d10*/  FFMA.FTZ R24, R135, -UR21, R24 ;  /* 0x8000001587187c23 */ /* 0x002fe40008010018 */
[----:B------:R-:W-:Y:S02]  /*8d20*/  FMUL.FTZ R26, R16, c[0x0][0x2ec] ;  /* 0x0000bb00101a7a20 */ /* 0x000fe40000410000 */
[----:B------:R-:W-:-:S03]  /*8d30*/  FMUL.FTZ R16, R17, c[0x0][0x2ec] ;  /* 0x0000bb0011107a20 */ /* 0x000fc60000410000 */
[----:B------:R-:W1:Y:S01]  /*8d40*/  MUFU.TANH R22, R22 ;  /* 0x0000001600167308 */ /* 0x000e620000002400 */
[----:B------:R-:W-:Y:S02]  /*8d50*/  FMUL.FTZ R17, R18, c[0x0][0x2ec] ;  /* 0x0000bb0012117a20 */ /* 0x000fe40000410000 */
[----:B------:R-:W-:Y:S02]  /*8d60*/  FMUL.FTZ R18, R19, c[0x0][0x2ec] ;  /* 0x0000bb0013127a20 */ /* 0x000fe40000410000 */
[----:B------:R-:W-:Y:S02]  /*8d70*/  FMUL.FTZ R20, R12, c[0x0][0x2ec] ;  /* 0x0000bb000c147a20 */ /* 0x000fe40000410000 */
[----:B------:R-:W-:Y:S01]  /*8d80*/  FFMA.FTZ R12, R133, -UR21, R238 ;  /* 0x80000015850c7c23 */ /* 0x000fe200080100ee */
[----:B------:R-:W5:Y:S01]  /*8d90*/  MUFU.TANH R17, R17 ;  /* 0x0000001100117308 */ /* 0x000f620000002400 */
[----:B------:R-:W-:Y:S02]  /*8da0*/  FMUL.FTZ R13, R13, c[0x0][0x2ec] ;  /* 0x0000bb000d0d7a20 */ /* 0x000fe40000410000 */
[----:B------:R-:W-:Y:S01]  /*8db0*/  FMUL.FTZ R14, R14, c[0x0][0x2ec] ;  /* 0x0000bb000e0e7a20 */ /* 0x000fe20000410000 */
[----:B------:R-:W-:Y:S01]  /*8dc0*/  FSEL R12, R12, -INF , !P0 ;  /* 0xff8000000c0c7808 */ /* 0x000fe20004000000 */
[----:B------:R-:W-:Y:S01]  /*8dd0*/  FMUL.FTZ R23, R15, c[0x0][0x2ec] ;  /* 0x0000bb000f177a20 */ /* 0x000fe20000410000 */
[C---:B------:R-:W-:Y:S01]  /*8de0*/  ISETP.GE.AND P0, PT, R145.reuse, R213, PT ;  /* 0x000000d59100720c */ /* 0x040fe20003f06270 */
[----:B----4-:R-:W-:Y:S01]  /*8df0*/  FFMA.FTZ R15, R146, -UR21, R25 ;  /* 0x80000015920f7c23 */ /* 0x010fe20008010019 */
[----:B------:R-:W4:Y:S01]  /*8e00*/  MUFU.TANH R26, R26 ;  /* 0x0000001a001a7308 */ /* 0x000f220000002400 */
[----:B--2---:R-:W-:Y:S01]  /*8e10*/  FFMA.FTZ R21, R152, -UR21, R21 ;  /* 0x8000001598157c23 */ /* 0x004fe20008010015 */
[----:B------:R-:W-:Y:S01]  /*8e20*/  ISETP.LT.OR P0, PT, R145, R214, P0 ;  /* 0x000000d69100720c */ /* 0x000fe20000701670 */
[----:B-1----:R-:W-:Y:S01]  /*8e30*/  FFMA.FTZ R22, R155, -UR21, R22 ;  /* 0x800000159b167c23 */ /* 0x002fe20008010016 */
[----:B------:R-:W-:Y:S01]  /*8e40*/  FSEL R15, R15, -INF , !P1 ;  /* 0xff8000000f0f7808 */ /* 0x000fe20004800000 */
[----:B---3--:R-:W-:Y:S01]  /*8e50*/  HMMA.16816.F32 R160, R140, R4, R160 ;  /* 0x000000048ca0723c */ /* 0x008fe200000018a0 */
[----:B------:R-:W-:-:S02]  /*8e60*/  FSEL R2, R2, -INF , !P0 ;  /* 0xff80000002027808 */ /* 0x000fc40004000000 */
[----:B------:R1:W-:Y:S01]  /*8e70*/  MUFU.TANH R134, R13 ;  /* 0x0000000d00867308 */ /* 0x0003e20000002400 */
[----:B------:R-:W-:Y:S01]  /*8e80*/  ISETP.GE.AND P0, PT, R154, R213, PT ;  /* 0x000000d59a00720c */ /* 0x000fe20003f06270 */
[----:B-----5:R-:W-:Y:S01]  /*8e90*/  FFMA.FTZ R17, R166, -UR21, R17 ;  /* 0x80000015a6117c23 */ /* 0x020fe20008010011 */
[----:B------:R-:W-:Y:S02]  /*8ea0*/  ISETP.GE.AND P1, PT, R144, R210, PT ;  /* 0x000000d29000720c */ /* 0x000fe40003f26270 */
[----:B------:R-:W-:Y:S01]  /*8eb0*/  ISETP.LT.OR P0, PT, R154, R214, P0 ;  /* 0x000000d69a00720c */ /* 0x000fe20000701670 */
[----:B------:R-:W-:Y:S01]  /*8ec0*/  HMMA.16816.F32 R156, R140, R6, R156 ;  /* 0x000000068c9c723c */ /* 0x000fe2000000189c */
[----:B------:R-:W2:Y:S01]  /*8ed0*/  LDSM.16.M88.4 R4, [R188+0x5800] ;  /* 0x00580000bc04783b */ /* 0x000ea20000000200 */
[----:B------:R-:W3:Y:S01]  /*8ee0*/  MUFU.TANH R20, R20 ;  /* 0x0000001400147308 */ /* 0x000ee20000002400 */
[----:B----4-:R-:W-:Y:S01]  /*8ef0*/  FFMA.FTZ R26, R165, -UR21, R26 ;  /* 0x80000015a51a7c23 */ /* 0x010fe2000801001a */
[----:B------:R-:W-:Y:S01]  /*8f00*/  ISETP.LT.OR P1, PT, R144, R211, P1 ;  /* 0x000000d39000720c */ /* 0x000fe20000f21670 */
[----:B------:R-:W-:-:S04]  /*8f10*/  DEPBAR.LE SB0, 0x0 ;  /* 0x000080000000791a */ /* 0x000fc80000000000 */
[----:B------:R-:W-:Y:S01]  /*8f20*/  FSEL R26, R26, -INF , !P0 ;  /* 0xff8000001a1a7808 */ /* 0x000fe20004000000 */
[----:B-1----:R-:W-:Y:S01]  /*8f30*/  FFMA.FTZ R13, R147, -UR21, R242 ;  /* 0x80000015930d7c23 */ /* 0x002fe200080100f2 */
[----:B------:R-:W1:Y:S01]  /*8f40*/  MUFU.TANH R16, R16 ;  /* 0x0000001000107308 */ /* 0x000e620000002400 */
[----:B------:R-:W-:Y:S02]  /*8f50*/  ISETP.GE.AND P0, PT, R168, R213, PT ;  /* 0x000000d5a800720c */ /* 0x000fe40003f06270 */
[----:B------:R-:W-:Y:S02]  /*8f60*/  FSEL R33, R22, -INF , !P1 ;  /* 0xff80000016217808 */ /* 0x000fe40004800000 */
[----:B------:R-:W-:Y:S01]  /*8f70*/  FSEL R13, R13, -INF , !P5 ;  /* 0xff8000000d0d7808 */ /* 0x000fe20006800000 */
[----:B------:R-:W-:Y:S01]  /*8f80*/  FMUL.FTZ R133, R160, c[0x0][0x2ec] ;  /* 0x0000bb00a0857a20 */ /* 0x000fe20000410000 */
[----:B------:R-:W-:Y:S01]  /*8f90*/  ISETP.GE.AND P5, PT, R154, R210, PT ;  /* 0x000000d29a00720c */ /* 0x000fe20003fa6270 */
[----:B------:R4:W-:Y:S01]  /*8fa0*/  MUFU.TANH R19, R14 ;  /* 0x0000000e00137308 */ /* 0x0009e20000002400 */
[----:B------:R-:W-:Y:S01]  /*8fb0*/  FMUL.FTZ R138, R162, c[0x0][0x2ec] ;  /* 0x0000bb00a28a7a20 */ /* 0x000fe20000410000 */
[----:B------:R-:W-:Y:S01]  /*8fc0*/  ISETP.LT.OR P0, PT, R168, R214, P0 ;  /* 0x000000d6a800720c */ /* 0x000fe20000701670 */
[----:B---3--:R-:W-:Y:S01]  /*8fd0*/  FFMA.FTZ R20, R171, -UR21, R20 ;  /* 0x80000015ab147c23 */ /* 0x008fe20008010014 */
[----:B------:R-:W-:Y:S01]  /*8fe0*/  ISETP.LT.OR P5, PT, R154, R211, P5 ;  /* 0x000000d39a00720c */ /* 0x000fe20002fa1670 */
[----:B------:R-:W-:Y:S01]  /*8ff0*/  FMUL.FTZ R34, R163, c[0x0][0x2ec] ;  /* 0x0000bb00a3227a20 */ /* 0x000fe20000410000 */
[-C--:B------:R-:W-:Y:S01]  /*9000*/  ISETP.GE.AND P1, PT, R164, R210.reuse, PT ;  /* 0x000000d2a400720c */ /* 0x080fe20003f26270 */
[----:B------:R-:W-:Y:S01]  /*9010*/  FMUL.FTZ R161, R161, c[0x0][0x2ec] ;  /* 0x0000bb00a1a17a20 */ /* 0x000fe20000410000 */
[----:B------:R-:W3:Y:S01]  /*9020*/  MUFU.TANH R18, R18 ;  /* 0x0000001200127308 */ /* 0x000ee20000002400 */
[----:B------:R-:W-:Y:S01]  /*9030*/  FSEL R25, R17, -INF , !P5 ;  /* 0xff80000011197808 */ /* 0x000fe20006800000 */
[----:B------:R-:W-:Y:S01]  /*9040*/  FMUL.FTZ R17, R156, c[0x0][0x2ec] ;  /* 0x0000bb009c117a20 */ /* 0x000fe20000410000 */
[----:B------:R-:W-:Y:S01]  /*9050*/  FSEL R22, R20, -INF , !P0 ;  /* 0xff80000014167808 */ /* 0x000fe20004000000 */
[----:B-1----:R-:W-:Y:S01]  /*9060*/  FFMA.FTZ R16, R167, -UR21, R16 ;  /* 0x80000015a7107c23 */ /* 0x002fe20008010010 */
[----:B------:R-:W-:Y:S01]  /*9070*/  ISETP.GE.AND P0, PT, R225, R213, PT ;  /* 0x000000d5e100720c */ /* 0x000fe20003f06270 */
[----:B------:R-:W-:Y:S01]  /*9080*/  FMUL.FTZ R159, R159, c[0x0][0x2ec] ;  /* 0x0000bb009f9f7a20 */ /* 0x000fe20000410000 */
[----:B------:R-:W-:Y:S01]  /*9090*/  ISETP.LT.OR P1, PT, R164, R211, P1 ;  /* 0x000000d3a400720c */ /* 0x000fe20000f21670 */
[----:B------:R-:W1:Y:S01]  /*90a0*/  MUFU.TANH R133, R133 ;  /* 0x0000008500857308 */ /* 0x000e620000002400 */
[----:B----4-:R-:W-:Y:S01]  /*90b0*/  FSEL R14, R24, -INF , !P6 ;  /* 0xff800000180e7808 */ /* 0x010fe20007000000 */
[----:B------:R-:W-:Y:S01]  /*90c0*/  FMUL.FTZ R157, R157, c[0x0][0x2ec] ;  /* 0x0000bb009d9d7a20 */ /* 0x000fe20000410000 */
[----:B------:R-:W-:Y:S01]  /*90d0*/  ISETP.GE.AND P6, PT, R144, R213, PT ;  /* 0x000000d59000720c */ /* 0x000fe20003fc6270 */
[----:B------:R-:W-:Y:S01]  /*90e0*/  FFMA.FTZ R20, R221, -UR21, R134 ;  /* 0x80000015dd147c23 */ /* 0x000fe20008010086 */
[----:B------:R-:W-:Y:S01]  /*90f0*/  ISETP.GE.AND P5, PT, R168, R210, PT ;  /* 0x000000d2a800720c */ /* 0x000fe20003fa6270 */
[----:B--2---:R-:W-:Y:S01]  /*9100*/  HMMA.16816.F32 R172, R140, R4, R172 ;  /* 0x000000048cac723c */ /* 0x004fe200000018ac */
[-C--:B------:R-:W-:Y:S01]  /*9110*/  ISETP.LT.OR P6, PT, R144, R214.reuse, P6 ;  /* 0x000000d69000720c */ /* 0x080fe200037c1670 */
[----:B------:R-:W2:Y:S01]  /*9120*/  MUFU.TANH R23, R23 ;  /* 0x0000001700177308 */ /* 0x000ea20000002400 */
[----:B---3--:R-:W-:Y:S01]  /*9130*/  FFMA.FTZ R18, R169, -UR21, R18 ;  /* 0x80000015a9127c23 */ /* 0x008fe20008010012 */
[----:B------:R-:W-:-:S02]  /*9140*/  ISETP.LT.OR P0, PT, R225, R214, P0 ;  /* 0x000000d6e100720c */ /* 0x000fc40000701670 */
[----:B------:R-:W-:Y:S01]  /*9150*/  FSEL R32, R21, -INF , !P6 ;  /* 0xff80000015207808 */ /* 0x000fe20007000000 */
[----:B------:R-:W-:Y:S01]  /*9160*/  FFMA.FTZ R21, R222, -UR21, R19 ;  /* 0x80000015de157c23 */ /* 0x000fe20008010013 */
[----:B------:R-:W-:Y:S01]  /*9170*/  HMMA.16816.F32 R4, R140, R6, R148 ;  /* 0x000000068c04723c */ /* 0x000fe20000001894 */
[----:B------:R-:W-:Y:S01]  /*9180*/  ISETP.GE.AND P6, PT, R164, R213, PT ;  /* 0x000000d5a400720c */ /* 0x000fe20003fc6270 */
[----:B------:R-:W3:Y:S01]  /*9190*/  MUFU.TANH R17, R17 ;  /* 0x0000001100117308 */ /* 0x000ee20000002400 */
[----:B-1----:R-:W-:Y:S01]  /*91a0*/  FFMA.FTZ R133, R226, -UR21, R133 ;  /* 0x80000015e2857c23 */ /* 0x002fe20008010085 */
[----:B------:R-:W-:Y:S02]  /*91b0*/  FSEL R27, R18, -INF , !P1 ;  /* 0xff800000121b7808 */ /* 0x000fe40004800000 */
[----:B------:R-:W-:Y:S02]  /*91c0*/  ISETP.LT.OR P6, PT, R164, R214, P6 ;  /* 0x000000d6a400720c */ /* 0x000fe400037c1670 */
[----:B------:R-:W-:-:S02]  /*91d0*/  ISETP.LT.OR P5, PT, R168, R211, P5 ;  /* 0x000000d3a800720c */ /* 0x000fc40002fa1670 */
[----:B------:R-:W1:Y:S01]  /*91e0*/  MUFU.TANH R138, R138 ;  /* 0x0000008a008a7308 */ /* 0x000e620000002400 */
[----:B------:R-:W-:Y:S01]  /*91f0*/  FSEL R24, R16, -INF , !P6 ;  /* 0xff80000010187808 */ /* 0x000fe20007000000 */
[----:B------:R-:W-:Y:S01]  /*9200*/  FMUL.FTZ R16, R158, c[0x0][0x2ec] ;  /* 0x0000bb009e107a20 */ /* 0x000fe20000410000 */
[-C--:B------:R-:W-:Y:S01]  /*9210*/  ISETP.GE.AND P6, PT, R170, R213.reuse, PT ;  /* 0x000000d5aa00720c */ /* 0x080fe20003fc6270 */
[----:B--2---:R-:W-:Y:S01]  /*9220*/  FFMA.FTZ R23, R220, -UR21, R23 ;  /* 0x80000015dc177c23 */ /* 0x004fe20008010017 */
[----:B------:R-:W-:Y:S01]  /*9230*/  ISETP.GE.AND P1, PT, R170, R210, PT ;  /* 0x000000d2aa00720c */ /* 0x000fe20003f26270 */
[----:B------:R-:W-:Y:S01]  /*9240*/  FMUL.FTZ R35, R172, c[0x0][0x2ec] ;  /* 0x0000bb00ac237a20 */ /* 0x000fe20000410000 */
[----:B------:R-:W-:Y:S01]  /*9250*/  FSEL R168, R133, -INF , !P0 ;  /* 0xff80000085a87808 */ /* 0x000fe20004000000 */
[----:B------:R-:W2:Y:S01]  /*9260*/  MUFU.TANH R144, R161 ;  /* 0x000000a100907308 */ /* 0x000ea20000002400 */
[----:B------:R-:W-:Y:S01]  /*9270*/  ISETP.GE.AND P0, PT, R228, R213, PT ;  /* 0x000000d5e400720c */ /* 0x000fe20003f06270 */
[----:B---3--:R-:W-:Y:S01]  /*9280*/  FFMA.FTZ R17, R232, -UR21, R17 ;  /* 0x80000015e8117c23 */ /* 0x008fe20008010011 */
[----:B------:R-:W-:Y:S01]  /*9290*/  FSEL R21, R21, -INF , !P5 ;  /* 0xff80000015157808 */ /* 0x000fe20006800000 */
[----:B------:R-:W-:Y:S01]  /*92a0*/  FMUL.FTZ R18, R173, c[0x0][0x2ec] ;  /* 0x0000bb00ad127a20 */ /* 0x000fe20000410000 */
[----:B------:R-:W-:Y:S01]  /*92b0*/  ISETP.LT.OR P6, PT, R170, R214, P6 ;  /* 0x000000d6aa00720c */ /* 0x000fe200037c1670 */
[----:B------:R-:W-:Y:S01]  /*92c0*/  FMUL.FTZ R4, R4, c[0x0][0x2ec] ;  /* 0x0000bb0004047a20 */ /* 0x000fe20000410000 */
[-C--:B------:R-:W-:Y:S01]  /*92d0*/  ISETP.LT.OR P1, PT, R170, R211.reuse, P1 ;  /* 0x000000d3aa00720c */ /* 0x080fe20000f21670 */
[----:B------:R-:W3:Y:S01]  /*92e0*/  MUFU.TANH R34, R34 ;  /* 0x0000002200227308 */ /* 0x000ee20000002400 */
[----:B------:R-:W-:Y:S01]  /*92f0*/  ISETP.GE.AND P5, PT, R225, R210, PT ;  /* 0x000000d2e100720c */ /* 0x000fe20003fa6270 */
[----:B-1----:R-:W-:Y:S01]  /*9300*/  FFMA.FTZ R138, R227, -UR21, R138 ;  /* 0x80000015e38a7c23 */ /* 0x002fe2000801008a */
[----:B------:R-:W-:Y:S01]  /*9310*/  ISETP.LT.OR P0, PT, R228, R214, P0 ;  /* 0x000000d6e400720c */ /* 0x000fe20000701670 */
[----:B------:R-:W-:Y:S01]  /*9320*/  FMUL.FTZ R174, R174, c[0x0][0x2ec] ;  /* 0x0000bb00aeae7a20 */ /* 0x000fe20000410000 */
[----:B------:R-:W-:Y:S01]  /*9330*/  FSEL R20, R20, -INF , !P6 ;  /* 0xff80000014147808 */ /* 0x000fe20007000000 */
[----:B------:R-:W-:Y:S01]  /*9340*/  FMUL.FTZ R175, R175, c[0x0][0x2ec] ;  /* 0x0000bb00afaf7a20 */ /* 0x000fe20000410000 */
[----:B------:R-:W-:Y:S01]  /*9350*/  FSEL R23, R23, -INF , !P1 ;  /* 0xff80000017177808 */ /* 0x000fe20004800000 */
[----:B------:R-:W1:Y:S01]  /*9360*/  MUFU.TANH R35, R35 ;  /* 0x0000002300237308 */ /* 0x000e620000002400 */
[----:B------:R-:W-:Y:S01]  /*9370*/  ISETP.LT.OR P5, PT, R225, R211, P5 ;  /* 0x000000d3e100720c */ /* 0x000fe20002fa1670 */
[----:B--2---:R-:W-:Y:S01]  /*9380*/  FFMA.FTZ R144, R229, -UR21, R144 ;  /* 0x80000015e5907c23 */ /* 0x004fe20008010090 */
[-C--:B------:R-:W-:Y:S01]  /*9390*/  ISETP.GE.AND P6, PT, R224, R213.reuse, PT ;  /* 0x000000d5e000720c */ /* 0x080fe20003fc6270 */
[----:B------:R-:W-:Y:S01]  /*93a0*/  FMUL.FTZ R6, R6, c[0x0][0x2ec] ;  /* 0x0000bb0006067a20 */ /* 0x000fe20000410000 */
        /* <DEDUP_REMOVED lines=8> */
[----:B------:R-:W-:-:S02]  /*9430*/  ISETP.LT.OR P6, PT, R224, R214, P6 ;  /* 0x000000d6e000720c */ /* 0x000fc400037c1670 */
[-C--:B------:R-:W-:Y:S01]  /*9440*/  ISETP.LT.OR P1, PT, R224, R211.reuse, P1 ;  /* 0x000000d3e000720c */ /* 0x080fe20000f21670 */
[----:B------:R-:W3:Y:S01]  /*9450*/  MUFU.TANH R19, R157 ;  /* 0x0000009d00137308 */ /* 0x000ee20000002400 */
[----:B------:R-:W-:Y:S01]  /*9460*/  ISETP.GE.AND P5, PT, R228, R210, PT ;  /* 0x000000d2e400720c */ /* 0x000fe20003fa6270 */
[----:B-1----:R-:W-:Y:S01]  /*9470*/  FFMA.FTZ R10, R10, -UR21, R35 ;  /* 0x800000150a0a7c23 */ /* 0x002fe20008010023 */
[----:B------:R-:W-:Y:S02]  /*9480*/  ISETP.LT.OR P0, PT, R233, R214, P0 ;  /* 0x000000d6e900720c */ /* 0x000fe40000701670 */
[----:B------:R-:W-:Y:S02]  /*9490*/  FSEL R170, R144, -INF , !P6 ;  /* 0xff80000090aa7808 */ /* 0x000fe40007000000 */
[----:B------:R-:W-:Y:S01]  /*94a0*/  FSEL R167, R34, -INF , !P1 ;  /* 0xff80000022a77808 */ /* 0x000fe20004800000 */
[----:B------:R-:W1:Y:S01]  /*94b0*/  MUFU.TANH R159, R159 ;  /* 0x0000009f009f7308 */ /* 0x000e620000002400 */
[----:B--2---:R-:W-:Y:S01]  /*94c0*/  FFMA.FTZ R16, R235, -UR21, R16 ;  /* 0x80000015eb107c23 */ /* 0x004fe20008010010 */
[----:B------:R-:W-:-:S02]  /*94d0*/  ISETP.LT.OR P5, PT, R228, R211, P5 ;  /* 0x000000d3e400720c */ /* 0x000fc40002fa1670 */
[CC--:B------:R-:W-:Y:S02]  /*94e0*/  ISETP.GE.AND P6, PT, R230.reuse, R213.reuse, PT ;  /* 0x000000d5e600720c */ /* 0x0c0fe40003fc6270 */
[----:B------:R-:W-:Y:S02]  /*94f0*/  ISETP.GE.AND P1, PT, R230, R210, PT ;  /* 0x000000d2e600720c */ /* 0x000fe40003f26270 */
[----:B------:R-:W2:Y:S01]  /*9500*/  MUFU.TANH R4, R4 ;  /* 0x0000000400047308 */ /* 0x000ea20000002400 */
[----:B------:R-:W-:Y:S01]  /*9510*/  FSEL R154, R10, -INF , !P0 ;  /* 0xff8000000a9a7808 */ /* 0x000fe20004000000 */
[----:B---3--:R-:W-:Y:S01]  /*9520*/  FFMA.FTZ R19, R234, -UR21, R19 ;  /* 0x80000015ea137c23 */ /* 0x008fe20008010013 */
[----:B------:R-:W-:Y:S02]  /*9530*/  ISETP.GE.AND P0, PT, R236, R213, PT ;  /* 0x000000d5ec00720c */ /* 0x000fe40003f06270 */
[----:B------:R-:W-:Y:S02]  /*9540*/  FSEL R165, R16, -INF , !P5 ;  /* 0xff80000010a57808 */ /* 0x000fe40006800000 */
[----:B------:R-:W-:Y:S01]  /*9550*/  ISETP.LT.OR P6, PT, R230, R214, P6 ;  /* 0x000000d6e600720c */ /* 0x000fe200037c1670 */
[----:B------:R-:W-:Y:S01]  /*9560*/  I2F R237, R237 ;  /* 0x000000ed00ed7306 */ /* 0x000fe20000201400 */
[----:B-1----:R-:W-:Y:S01]  /*9570*/  FFMA.FTZ R8, R8, -UR21, R159 ;  /* 0x8000001508087c23 */ /* 0x002fe2000801009f */
[----:B------:R-:W-:-:S02]  /*9580*/  ISETP.LT.OR P1, PT, R230, R211, P1 ;  /* 0x000000d3e600720c */ /* 0x000fc40000f21670 */
[----:B------:R-:W-:Y:S02]  /*9590*/  ISETP.LT.OR P0, PT, R236, R214, P0 ;  /* 0x000000d6ec00720c */ /* 0x000fe40000701670 */
[----:B------:R-:W-:Y:S02]  /*95a0*/  FSEL R164, R19, -INF , !P6 ;  /* 0xff80000013a47808 */ /* 0x000fe40007000000 */
[----:B------:R-:W-:Y:S01]  /*95b0*/  I2F R136, R136 ;  /* 0x0000008800887306 */ /* 0x000fe20000201400 */
[----:B--2---:R-:W-:Y:S01]  /*95c0*/  FFMA.FTZ R4, R29, -UR21, R4 ;  /* 0x800000151d047c23 */ /* 0x004fe20008010004 */
[----:B------:R-:W-:Y:S02]  /*95d0*/  FSEL R163, R8, -INF , !P1 ;  /* 0xff80000008a37808 */ /* 0x000fe40004800000 */
[----:B------:R-:W-:Y:S02]  /*95e0*/  ISETP.GE.AND P5, PT, R233, R210, PT ;  /* 0x000000d2e900720c */ /* 0x000fe40003fa6270 */
[----:B------:R-:W-:-:S02]  /*95f0*/  ISETP.GE.AND P6, PT, R9, R213, PT ;  /* 0x000000d50900720c */ /* 0x000fc40003fc6270 */
[----:B------:R-:W1:Y:S01]  /*9600*/  MUFU.TANH R18, R18 ;  /* 0x0000001200127308 */ /* 0x000e620000002400 */
[----:B------:R-:W-:Y:S02]  /*9610*/  ISETP.GE.AND P1, PT, R9, R210, PT ;  /* 0x000000d20900720c */ /* 0x000fe40003f26270 */
[----:B------:R-:W-:Y:S02]  /*9620*/  FSEL R138, R4, -INF , !P0 ;  /* 0xff800000048a7808 */ /* 0x000fe40004000000 */
[----:B------:R-:W-:Y:S02]  /*9630*/  PLOP3.LUT P0, PT, PT, PT, UP0, 0x80, 0x0 ;  /* 0x000000000000781c */ /* 0x000fe40003f0f008 */
[-C--:B------:R-:W-:Y:S01]  /*9640*/  ISETP.LT.OR P5, PT, R233, R211.reuse, P5 ;  /* 0x000000d3e900720c */ /* 0x080fe20002fa1670 */
[----:B------:R-:W2:Y:S01]  /*9650*/  MUFU.TANH R174, R174 ;  /* 0x000000ae00ae7308 */ /* 0x000ea20000002400 */
[C---:B------:R-:W-:Y:S02]  /*9660*/  ISETP.LT.OR P6, PT, R9.reuse, R214, P6 ;  /* 0x000000d60900720c */ /* 0x040fe400037c1670 */
[----:B------:R-:W-:-:S05]  /*9670*/  ISETP.LT.OR P1, PT, R9, R211, P1 ;  /* 0x000000d30900720c */ /* 0x000fca0000f21670 */
[----:B------:R-:W3:Y:S01]  /*9680*/  MUFU.TANH R175, R175 ;  /* 0x000000af00af7308 */ /* 0x000ee20000002400 */
[----:B-1----:R-:W-:-:S05]  /*9690*/  FFMA.FTZ R18, R237, -UR21, R18 ;  /* 0x80000015ed127c23 */ /* 0x002fca0008010012 */
[----:B------:R-:W-:Y:S02]  /*96a0*/  FSEL R152, R18, -INF , !P6 ;  /* 0xff80000012987808 */ /* 0x000fe40007000000 */
[----:B------:R-:W-:Y:S01]  /*96b0*/  I2F R31, R31 ;  /* 0x0000001f001f7306 */ /* 0x000fe20000201400 */
[----:B--2---:R-:W-:Y:S01]  /*96c0*/  FFMA.FTZ R11, R11, -UR21, R174 ;  /* 0x800000150b0b7c23 */ /* 0x004fe200080100ae */
        /* <DEDUP_REMOVED lines=79> */
[----:B------:R-:W-:Y:S02]  /*9bc0*/  @!P4 LEA R28, P5, R4, c[0x0][0x168], 0x1 ;  /* 0x00005a00041cca11 */ /* 0x000fe400078a08ff */
        /* <DEDUP_REMOVED lines=46> */
.L_x_1260:
[----:B------:R-:W-:Y:S05]  /*9eb0*/  BSYNC B0 ;  /* 0x0000000000007941 */ /* 0x000fea0003800000 */
.L_x_1259:
[----:B------:R-:W0:Y:S02]  /*9ec0*/  LDGDEPBAR ;  /* 0x00000000000079af */ /* 0x000e240000000000 */
.L_x_1258:
        /* <DEDUP_REMOVED lines=33> */
[----:B--2---:R-:W-:Y:S02]  /*a0e0*/  FMNMX.FTZ R6, R136, R5, !PT ;  /* 0x0000000588067209 */ /* 0x004fe40007810000 */
        /* <DEDUP_REMOVED lines=16> */
[--C-:B------:R-:W-:Y:S01]  /*a1f0*/  FFMA.FTZ R142, R2, c[0x0][0x23c], -R153.reuse ;  /* 0x00008f00028e7a23 */ /* 0x100fe20000010899 */
[----:B------:R-:W-:Y:S01]  /*a200*/  FSEL R6, R145, RZ, P0 ;  /* 0x000000ff91067208 */ /* 0x000fe20000000000 */
[----:B------:R-:W-:-:S02]  /*a210*/  FFMA.FTZ R144, R12, c[0x0][0x23c], -R153 ;  /* 0x00008f000c907a23 */ /* 0x000fc40000010899 */
[--C-:B------:R-:W-:Y:S02]  /*a220*/  FFMA.FTZ R140, R0, c[0x0][0x23c], -R150.reuse ;  /* 0x00008f00008c7a23 */ /* 0x100fe40000010896 */
[----:B------:R-:W-:Y:S01]  /*a230*/  FFMA.FTZ R143, R14, c[0x0][0x23c], -R153 ;  /* 0x00008f000e8f7a23 */ /* 0x000fe20000010899 */
[----:B------:R-:W-:Y:S01]  /*a240*/  MUFU.EX2 R142, R142 ;  /* 0x0000008e008e7308 */ /* 0x000fe20000000800 */
[--C-:B------:R-:W-:Y:S02]  /*a250*/  FFMA.FTZ R2, R15, c[0x0][0x23c], -R150.reuse ;  /* 0x00008f000f027a23 */ /* 0x100fe40000010896 */
[----:B------:R-:W-:Y:S02]  /*a260*/  FFMA.FTZ R0, R13, c[0x0][0x23c], -R150 ;  /* 0x00008f000d007a23 */ /* 0x000fe40000010896 */
[----:B------:R-:W1:Y:S01]  /*a270*/  LDSM.16.MT88.4 R12, [R194+0xc000] ;  /* 0x00c00000c20c783b */ /* 0x000e620000004200 */
[----:B------:R-:W-:Y:S02]  /*a280*/  FADD.FTZ R4, R132, -R5 ;  /* 0x8000000584047221 */ /* 0x000fe40000010000 */
[----:B------:R-:W-:Y:S01]  /*a290*/  FADD.FTZ R6, R3, -R6 ;  /* 0x8000000603067221 */ /* 0x000fe20000010000 */
[----:B------:R-:W-:Y:S01]  /*a2a0*/  MUFU.EX2 R144, R144 ;  /* 0x0000009000907308 */ /* 0x000fe20000000800 */
[----:B------:R-:W-:Y:S01]  /*a2b0*/  FFMA.FTZ R141, R32, c[0x0][0x23c], -R153 ;  /* 0x00008f00208d7a23 */ /* 0x000fe20000010899 */
[----:B------:R-:W-:Y:S01]  /*a2c0*/  LDSM.16.MT88.4 R132, [R194+0xc800] ;  /* 0x00c80000c284783b */ /* 0x000fe20000004200 */
[----:B------:R-:W-:-:S02]  /*a2d0*/  FFMA.FTZ R147, R33, c[0x0][0x23c], -R150 ;  /* 0x00008f0021937a23 */ /* 0x000fc40000010896 */
[----:B------:R-:W-:Y:S01]  /*a2e0*/  FMUL.FTZ R148, R4, c[0x0][0x23c] ;  /* 0x00008f0004947a20 */ /* 0x000fe20000410000 */
[----:B------:R-:W-:Y:S01]  /*a2f0*/  LDSM.16.MT88.4 R32, [R193+0xc800] ;  /* 0x00c80000c120783b */ /* 0x000fe20000004200 */
[----:B------:R-:W-:Y:S01]  /*a300*/  FMUL.FTZ R3, R6, c[0x0][0x23c] ;  /* 0x00008f0006037a20 */ /* 0x000fe20000410000 */
[----:B------:R-:W2:Y:S01]  /*a310*/  MUFU.EX2 R143, R143 ;  /* 0x0000008f008f7308 */ /* 0x000ea20000000800 */
[--C-:B------:R-:W-:Y:S02]  /*a320*/  FFMA.FTZ R155, R26, c[0x0][0x23c], -R153.reuse ;  /* 0x00008f001a9b7a23 */ /* 0x100fe40000010899 */
[--C-:B------:R-:W-:Y:S02]  /*a330*/  FFMA.FTZ R156, R24, c[0x0][0x23c], -R153.reuse ;  /* 0x00008f00189c7a23 */ /* 0x100fe40000010899 */
[--C-:B------:R-:W-:Y:S02]  /*a340*/  FFMA.FTZ R157, R22, c[0x0][0x23c], -R153.reuse ;  /* 0x00008f00169d7a23 */ /* 0x100fe40000010899 */
[----:B------:R-:W-:Y:S01]  /*a350*/  FFMA.FTZ R158, R20, c[0x0][0x23c], -R153 ;  /* 0x00008f00149e7a23 */ /* 0x000fe20000010899 */
[----:B------:R-:W3:Y:S01]  /*a360*/  MUFU.EX2 R141, R141 ;  /* 0x0000008d008d7308 */ /* 0x000ee20000000800 */
[----:B------:R-:W-:-:S02]  /*a370*/  FFMA.FTZ R159, R25, c[0x0][0x23c], -R150 ;  /* 0x00008f00199f7a23 */ /* 0x000fc40000010896 */
[--C-:B------:R-:W-:Y:S02]  /*a380*/  FFMA.FTZ R162, R27, c[0x0][0x23c], -R150.reuse ;  /* 0x00008f001ba27a23 */ /* 0x100fe40000010896 */
[--C-:B------:R-:W-:Y:S01]  /*a390*/  FFMA.FTZ R160, R21, c[0x0][0x23c], -R150.reuse ;  /* 0x00008f0015a07a23 */ /* 0x100fe20000010896 */
[----:B------:R-:W-:Y:S01]  /*a3a0*/  LDSM.16.MT88.4 R24, [R196+0xe800] ;  /* 0x00e80000c418783b */ /* 0x000fe20000004200 */
[----:B------:R-:W-:Y:S01]  /*a3b0*/  FFMA.FTZ R161, R23, c[0x0][0x23c], -R150 ;  /* 0x00008f0017a17a23 */ /* 0x000fe20000010896 */
[----:B------:R-:W-:Y:S01]  /*a3c0*/  MUFU.EX2 R140, R140 ;  /* 0x0000008c008c7308 */ /* 0x000fe20000000800 */
[----:B--2---:R-:W-:Y:S01]  /*a3d0*/  F2FP.PACK_AB R4, R143, R144 ;  /* 0x000000908f04723e */ /* 0x004fe200000000ff */
[----:B------:R-:W-:Y:S01]  /*a3e0*/  LDSM.16.MT88.4 R20, [R194+0xe800] ;  /* 0x00e80000c214783b */ /* 0x000fe20000004200 */
[--C-:B------:R-:W-:Y:S02]  /*a3f0*/  FFMA.FTZ R171, R170, c[0x0][0x23c], -R153.reuse ;  /* 0x00008f00aaab7a23 */ /* 0x100fe40000010899 */
[----:B------:R-:W-:-:S02]  /*a400*/  FFMA.FTZ R173, R164, c[0x0][0x23c], -R153 ;  /* 0x00008f00a4ad7a23 */ /* 0x000fc40000010899 */
[--C-:B------:R-:W-:Y:S01]  /*a410*/  FFMA.FTZ R168, R168, c[0x0][0x23c], -R153.reuse ;  /* 0x00008f00a8a87a23 */ /* 0x100fe20000010899 */
[----:B------:R-:W2:Y:S01]  /*a420*/  MUFU.EX2 R2, R2 ;  /* 0x0000000200027308 */ /* 0x000ea20000000800 */
[----:B---3--:R-:W-:Y:S01]  /*a430*/  F2FP.PACK_AB R6, R141, R142 ;  /* 0x0000008e8d06723e */ /* 0x008fe200000000ff */
[----:B------:R-:W-:Y:S02]  /*a440*/  FFMA.FTZ R166, R166, c[0x0][0x23c], -R153 ;  /* 0x00008f00a6a67a23 */ /* 0x000fe40000010899 */
[--C-:B------:R-:W-:Y:S02]  /*a450*/  FFMA.FTZ R164, R169, c[0x0][0x23c], -R150.reuse ;  /* 0x00008f00a9a47a23 */ /* 0x100fe40000010896 */
[--C-:B------:R-:W-:Y:S02]  /*a460*/  FFMA.FTZ R167, R167, c[0x0][0x23c], -R150.reuse ;  /* 0x00008f00a7a77a23 */ /* 0x100fe40000010896 */
[----:B------:R-:W-:Y:S01]  /*a470*/  MUFU.EX2 R0, R0 ;  /* 0x0000000000007308 */ /* 0x000fe20000000800 */
[----:B------:R-:W-:-:S02]  /*a480*/  FFMA.FTZ R165, R165, c[0x0][0x23c], -R150 ;  /* 0x00008f00a5a57a23 */ /* 0x000fc40000010896 */
[--C-:B------:R-:W-:Y:S02]  /*a490*/  FFMA.FTZ R170, R163, c[0x0][0x23c], -R150.reuse ;  /* 0x00008f00a3aa7a23 */ /* 0x100fe40000010896 */
[--C-:B------:R-:W-:Y:S02]  /*a4a0*/  FFMA.FTZ R163, R152, c[0x0][0x23c], -R153.reuse ;  /* 0x00008f0098a37a23 */ /* 0x100fe40000010899 */
[--C-:B------:R-:W-:Y:S01]  /*a4b0*/  FFMA.FTZ R154, R154, c[0x0][0x23c], -R153.reuse ;  /* 0x00008f009a9a7a23 */ /* 0x100fe20000010899 */
[----:B------:R-:W3:Y:S01]  /*a4c0*/  MUFU.EX2 R147, R147 ;  /* 0x0000009300937308 */ /* 0x000ee20000000800 */
[----:B--2---:R-:W-:Y:S01]  /*a4d0*/  F2FP.PACK_AB R5, R2, R140 ;  /* 0x0000008c0205723e */ /* 0x004fe200000000ff */
[----:B------:R-:W-:Y:S02]  /*a4e0*/  FFMA.FTZ R152, R138, c[0x0][0x23c], -R153 ;  /* 0x00008f008a987a23 */ /* 0x000fe40000010899 */
[--C-:B------:R-:W-:Y:S02]  /*a4f0*/  FFMA.FTZ R151, R151, c[0x0][0x23c], -R150.reuse ;  /* 0x00008f0097977a23 */ /* 0x100fe40000010896 */
[----:B------:R-:W-:-:S02]  /*a500*/  FFMA.FTZ R172, R139, c[0x0][0x23c], -R150 ;  /* 0x00008f008bac7a23 */ /* 0x000fc40000010896 */
[----:B------:R-:W2:Y:S01]  /*a510*/  MUFU.EX2 R148, R148 ;  /* 0x0000009400947308 */ /* 0x000ea20000000800 */
[--C-:B------:R-:W-:Y:S02]  /*a520*/  FFMA.FTZ R169, R137, c[0x0][0x23c], -R150.reuse ;  /* 0x00008f0089a97a23 */ /* 0x100fe40000010896 */
[----:B------:R-:W-:Y:S02]  /*a530*/  FFMA.FTZ R153, R136, c[0x0][0x23c], -R153 ;  /* 0x00008f0088997a23 */ /* 0x000fe40000010899 */
[----:B------:R-:W-:Y:S01]  /*a540*/  FFMA.FTZ R150, R149, c[0x0][0x23c], -R150 ;  /* 0x00008f0095967a23 */ /* 0x000fe20000010896 */
[----:B------:R-:W-:Y:S02]  /*a550*/  LDSM.16.MT88.4 R136, [R194+0xd800] ;  /* 0x00d80000c288783b */ /* 0x000fe40000004200 */
        /* <DEDUP_REMOVED lines=62> */
[----:B------:R-:W-:Y:S01]  /*a940*/  MUFU.EX2 R171, R171 ;  /* 0x000000ab00ab7308 */ /* 0x000fe20000000800 */
        /* <DEDUP_REMOVED lines=18> */
[----:B------:R-:W5:Y:S01]  /*aa70*/  MUFU.EX2 R164, R164 ;  /* 0x000000a400a47308 */ /* 0x000f620000000800 */
[-C--:B------:R-:W-:Y:S02]  /*aa80*/  FMUL.FTZ R63, R63, R3.reuse ;  /* 0x000000033f3f7220 */ /* 0x080fe40000410000 */
        /* <DEDUP_REMOVED lines=38> */
[-C--:B------:R-:W-:Y:S02]  /*acf0*/  FMUL.FTZ R87, R87, R3.reuse ;  /* 0x0000000357577220 */ /* 0x080fe40000410000 */
[-C--:B------:R-:W-:Y:S01]  /*ad00*/  FMUL.FTZ R88, R88, R148.reuse ;  /* 0x0000009458587220 */ /* 0x080fe20000410000 */
[----:B------:R-:W-:Y:S01]  /*ad10*/  HMMA.16816.F32 R72, R4, R10, R72 ;  /* 0x0000000a0448723c */ /* 0x000fe20000001848 */
[----:B------:R-:W2:Y:S01]  /*ad20*/  LDSM.16.MT88.4 R8, [R192+0x10000] ;  /* 0x01000000c008783b */ /* 0x000ea20000004200 */
        /* <DEDUP_REMOVED lines=53> */
[----:B------:R-:W-:-:S04]  /*b080*/  FADD.FTZ R161, R161, R160 ;  /* 0x000000a0a1a17221 */ /* 0x000fc80000010000 */
[----:B-----5:R-:W-:Y:S01]  /*b090*/  FADD.FTZ R0, R164, R161 ;  /* 0x000000a1a4007221 */ /* 0x020fe20000010000 */
[----:B------:R-:W-:Y:S01]  /*b0a0*/  HMMA.16816.F32 R124, R4, R14, R124 ;  /* 0x0000000e047c723c */ /* 0x000fe2000000187c */
[----:B------:R-:W1:Y:S02]  /*b0b0*/  LDSM.16.MT88.4 R12, [R196+0x10800] ;  /* 0x01080000c40c783b */ /* 0x000e640000004200 */
[----:B------:R-:W-:-:S05]  /*b0c0*/  FADD.FTZ R0, R167, R0 ;  /* 0x00000000a7007221 */ /* 0x000fca0000010000 */
        /* <DEDUP_REMOVED lines=39> */
[----:B------:R-:W-:Y:S01]  /*b340*/  FADD.FTZ R165, R165, R0 ;  /* 0x00000000a5a57221 */ /* 0x000fe20000010000 */
[----:B------:R-:W-:Y:S01]  /*b350*/  MOV R3, R145 ;  /* 0x0000009100037202 */ /* 0x000fe20000000f00 */
[----:B------:R-:W-:Y:S02]  /*b360*/  FADD.FTZ R166, R166, R171 ;  /* 0x000000aba6a67221 */ /* 0x000fe40000010000 */
[----:B------:R-:W-:Y:S02]  /*b370*/  FADD.FTZ R170, R170, R165 ;  /* 0x000000a5aaaa7221 */ /* 0x000fe40000010000 */
[----:B-1----:R-:W-:Y:S01]  /*b380*/  HMMA.16816.F32 R128, R4, R12, R128 ;  /* 0x0000000c0480723c */ /* 0x002fe20000001880 */
[----:B------:R-:W-:-:S07]  /*b390*/  FADD.FTZ R173, R173, R166 ;  /* 0x000000a6adad7221 */ /* 0x000fce0000010000 */
        /* <DEDUP_REMOVED lines=72> */
[C---:B------:R-:W-:Y:S08]  /*b820*/  HMMA.16816.F32 R96, R4.reuse, R14, R96 ;  /* 0x0000000e0460723c */ /* 0x040ff00000001860 */
[----:B------:R-:W-:Y:S07]  /*b830*/  HMMA.16816.F32 R112, R4, R132, R112 ;  /* 0x000000840470723c */ /* 0x000fee0000001870 */
[----:B------:R-:W-:-:S02]  /*b840*/  MOV R132, R146 ;  /* 0x0000009200847202 */ /* 0x000fc40000000f00 */
.L_x_1257:
        /* <DEDUP_REMOVED lines=10> */
[----:B------:R-:W-:Y:S01]  /*b8f0*/  MOV R220, R176 ;  /* 0x000000b000dc7202 */ /* 0x000fe20000000f00 */
[----:B------:R-:W-:Y:S05]  /*b900*/  BRA `(.L_x_1262) ;  /* 0x0000068000007947 */ /* 0x000fea0003800000 */
.L_x_1264:
        /* <DEDUP_REMOVED lines=104> */
.L_x_1262:
        /* <DEDUP_REMOVED lines=270> */
[----:B----4-:R-:W-:Y:S02]  /*d070*/  FMUL.FTZ R234, R13, c[0x0][0x2ec] ;  /* 0x0000bb000dea7a20 */ /* 0x010fe40000410000 */
[----:B------:R-:W-:Y:S01]  /*d080*/  FMUL.FTZ R230, R14, c[0x0][0x2ec] ;  /* 0x0000bb000ee67a20 */ /* 0x000fe20000410000 */
[C---:B-1----:R-:W-:Y:S02]  /*d090*/  HMMA.16816.F32 R28, R172.reuse, R132, R28 ;  /* 0x00000084ac1c723c */ /* 0x042fe4000000181c */
[----:B------:R-:W1:Y:S01]  /*d0a0*/  MUFU.TANH R3, R3 ;  /* 0x0000000300037308 */ /* 0x000e620000002400 */
[----:B------:R-:W-:Y:S02]  /*d0b0*/  FMUL.FTZ R231, R15, c[0x0][0x2ec] ;  /* 0x0000bb000fe77a20 */ /* 0x000fe40000410000 */
[----:B------:R-:W-:Y:S02]  /*d0c0*/  FMUL.FTZ R235, R16, c[0x0][0x2ec] ;  /* 0x0000bb0010eb7a20 */ /* 0x000fe40000410000 */
[----:B------:R-:W-:Y:S01]  /*d0d0*/  FMUL.FTZ R238, R17, c[0x0][0x2ec] ;  /* 0x0000bb0011ee7a20 */ /* 0x000fe20000410000 */
        /* <DEDUP_REMOVED lines=48> */
.L_x_1263:
[----:B------:R-:W-:Y:S01]  /*d3e0*/  IMAD.U32 R5, RZ, RZ, UR8 ;  /* 0x00000008ff057e24 */ /* 0x000fe2000f8e00ff */
[----:B-1----:R-:W-:Y:S01]  /*d3f0*/  LDSM.16.MT88.4 R28, [R193+0xc000] ;  /* 0x00c00000c11c783b */ /* 0x002fe20000004200 */
[----:B------:R-:W-:Y:S02]  /*d400*/  UISETP.GT.AND UP0, UPT, UR8, UR9, UPT ;  /* 0x000000090800728c */ /* 0x000fe4000bf04270 */
[----:B------:R-:W-:Y:S01]  /*d410*/  IMAD R6, R5, 0x40, R218 ;  /* 0x0000004005067824 */ /* 0x000fe200078e02da */
[----:B------:R-:W-:Y:S04]  /*d420*/  UMOV UR22, UR8 ;  /* 0x0000000800167c82 */ /* 0x000fe80008000000 */
[C---:B------:R-:W-:Y:S02]  /*d430*/  IADD3 R4, R215.reuse, -R6, RZ ;  /* 0x80000006d7047210 */ /* 0x040fe40007ffe0ff */
[----:B------:R-:W-:Y:S02]  /*d440*/  IADD3 R24, R6, 0x1, RZ ;  /* 0x0000000106187810 */ /* 0x000fe40007ffe0ff */
[----:B------:R-:W-:Y:S01]  /*d450*/  IABS R25, R4 ;  /* 0x0000000400197213 */ /* 0x000fe20000000000 */
[----:B------:R-:W-:Y:S01]  /*d460*/  IMAD.IADD R4, R212, 0x1, -R6 ;  /* 0x00000001d4047824 */ /* 0x000fe200078e0a06 */
[C---:B------:R-:W-:Y:S02]  /*d470*/  IADD3 R22, R6.reuse, 0x8, RZ ;  /* 0x0000000806167810 */ /* 0x040fe40007ffe0ff */
[C---:B------:R-:W-:Y:S02]  /*d480*/  IADD3 R13, R6.reuse, 0x9, RZ ;  /* 0x00000009060d7810 */ /* 0x040fe40007ffe0ff */
[----:B------:R-:W-:Y:S01]  /*d490*/  IABS R16, R4 ;  /* 0x0000000400107213 */ /* 0x000fe20000000000 */
[C---:B------:R-:W-:Y:S01]  /*d4a0*/  IMAD.IADD R4, R215.reuse, 0x1, -R24 ;  /* 0x00000001d7047824 */ /* 0x040fe200078e0a18 */
[C---:B------:R-:W-:Y:S01]  /*d4b0*/  IADD3 R7, R6.reuse, 0x10, RZ ;  /* 0x0000001006077810 */ /* 0x040fe20007ffe0ff */
[----:B------:R-:W-:Y:S01]  /*d4c0*/  I2F R25, R25 ;  /* 0x0000001900197306 */ /* 0x000fe20000201400 */
[----:B------:R-:W-:Y:S02]  /*d4d0*/  IADD3 R12, R6, 0x11, RZ ;  /* 0x00000011060c7810 */ /* 0x000fe40007ffe0ff */
[----:B------:R-:W-:Y:S02]  /*d4e0*/  IABS R23, R4 ;  /* 0x0000000400177213 */ /* 0x000fe40000000000 */
[C---:B------:R-:W-:Y:S01]  /*d4f0*/  IADD3 R4, R215.reuse, -R22, RZ ;  /* 0x80000016d7047210 */ /* 0x040fe20007ffe0ff */
[--C-:B------:R-:W-:Y:S01]  /*d500*/  IMAD.IADD R26, R212, 0x1, -R12.reuse ;  /* 0x00000001d41a7824 */ /* 0x100fe200078e0a0c */
        /* <DEDUP_REMOVED lines=8> */
[----:B------:R-:W-:Y:S01]  /*d590*/  ISETP.GE.OR P1, PT, R6, R213, !P1 ;  /* 0x000000d50600720c */ /* 0x000fe20004f26670 */
[----:B------:R-:W-:Y:S01]  /*d5a0*/  I2F R23, R23 ;  /* 0x0000001700177306 */ /* 0x000fe20000201400 */
[----:B------:R-:W-:Y:S01]  /*d5b0*/  IABS R19, R4 ;  /* 0x0000000400137213 */ /* 0x000fe20000000000 */
[C---:B------:R-:W-:Y:S01]  /*d5c0*/  IMAD.IADD R4, R215.reuse, 0x1, -R12 ;  /* 0x00000001d7047824 */ /* 0x040fe200078e0a0c */
[C---:B------:R-:W-:Y:S02]  /*d5d0*/  ISETP.GE.AND P5, PT, R24.reuse, R214, PT ;  /* 0x000000d61800720c */ /* 0x040fe40003fa6270 */
[----:B------:R-:W-:Y:S02]  /*d5e0*/  ISETP.GE.AND P0, PT, R24, R211, PT ;  /* 0x000000d31800720c */ /* 0x000fe40003f06270 */
[----:B------:R-:W-:Y:S02]  /*d5f0*/  IABS R15, R4 ;  /* 0x00000004000f7213 */ /* 0x000fe40000000000 */
[C---:B------:R-:W-:Y:S01]  /*d600*/  IADD3 R4, R215.reuse, -R11, RZ ;  /* 0x8000000bd7047210 */ /* 0x040fe20007ffe0ff */
[----:B------:R-:W-:Y:S01]  /*d610*/  I2F R10, R10 ;  /* 0x0000000a000a7306 */ /* 0x000fe20000201400 */
[----:B------:R-:W-:Y:S02]  /*d620*/  ISETP.GE.AND P6, PT, R6, R211, PT ;  /* 0x000000d30600720c */ /* 0x000fe40003fc6270 */
[----:B------:R-:W-:Y:S01]  /*d630*/  IABS R8, R4 ;  /* 0x0000000400087213 */ /* 0x000fe20000000000 */
[----:B------:R-:W-:Y:S01]  /*d640*/  IMAD.IADD R4, R212, 0x1, -R24 ;  /* 0x00000001d4047824 */ /* 0x000fe200078e0a18 */
[C---:B------:R-:W-:Y:S02]  /*d650*/  ISETP.GE.OR P5, PT, R24.reuse, R213, !P5 ;  /* 0x000000d51800720c */ /* 0x040fe40006fa6670 */
[----:B------:R-:W-:Y:S02]  /*d660*/  ISETP.GE.OR P0, PT, R24, R210, !P0 ;  /* 0x000000d21800720c */ /* 0x000fe40004706670 */
        /* <DEDUP_REMOVED lines=8> */
[----:B------:R-:W-:Y:S04]  /*d6f0*/  IADD3 R4, R6, 0x20, RZ ;  /* 0x0000002006047810 */ /* 0x000fe80007ffe0ff */
[----:B------:R-:W-:Y:S03]  /*d700*/  IADD3 R14, R215, -R4, RZ ;  /* 0x80000004d70e7210 */ /* 0x000fe60007ffe0ff */
[----:B------:R-:W-:Y:S01]  /*d710*/  I2F R15, R15 ;  /* 0x0000000f000f7306 */ /* 0x000fe20000201400 */
[----:B------:R-:W-:Y:S09]  /*d720*/  IABS R14, R14 ;  /* 0x0000000e000e7213 */ /* 0x000ff20000000000 */
[----:B------:R-:W-:Y:S10]  /*d730*/  I2F R8, R8 ;  /* 0x0000000800087306 */ /* 0x000ff40000201400 */
[----:B------:R-:W-:Y:S10]  /*d740*/  I2F R18, R18 ;  /* 0x0000001200127306 */ /* 0x000ff40000201400 */
[----:B------:R-:W-:Y:S10]  /*d750*/  I2F R20, R20 ;  /* 0x0000001400147306 */ /* 0x000ff40000201400 */
[----:B------:R-:W1:Y:S02]  /*d760*/  I2F R5, R5 ;  /* 0x0000000500057306 */ /* 0x000e640000201400 */
[----:B-1----:R-:W-:Y:S02]  /*d770*/  FFMA.FTZ R238, R5, -UR21, R238 ;  /* 0x8000001505ee7c23 */ /* 0x002fe400080100ee */
[----:B------:R-:W-:Y:S02]  /*d780*/  FFMA.FTZ R225, R16, -UR21, R225 ;  /* 0x8000001510e17c23 */ /* 0x000fe400080100e1 */
[----:B------:R-:W-:Y:S02]  /*d790*/  IMAD.IADD R16, R212, 0x1, -R13 ;  /* 0x00000001d4107824 */ /* 0x000fe400078e0a0d */
[----:B------:R-:W-:Y:S01]  /*d7a0*/  FFMA.FTZ R224, R23, -UR21, R224 ;  /* 0x8000001517e07c23 */ /* 0x000fe200080100e0 */
[----:B------:R-:W-:Y:S01]  /*d7b0*/  FSEL R225, R225, -INF , !P6 ;  /* 0xff800000e1e17808 */ /* 0x000fe20007000000 */
[----:B------:R-:W1:Y:S01]  /*d7c0*/  I2F R23, R14 ;  /* 0x0000000e00177306 */ /* 0x000e620000201400 */
[----:B------:R-:W-:Y:S01]  /*d7d0*/  IABS R16, R16 ;  /* 0x0000001000107213 */ /* 0x000fe20000000000 */
[----:B------:R-:W-:Y:S01]  /*d7e0*/  FFMA.FTZ R222, R25, -UR21, R222 ;  /* 0x8000001519de7c23 */ /* 0x000fe200080100de */
[-C--:B------:R-:W-:Y:S01]  /*d7f0*/  ISETP.GE.AND P6, PT, R13, R214.reuse, PT ;  /* 0x000000d60d00720c */ /* 0x080fe20003fc6270 */
[----:B------:R-:W-:Y:S01]  /*d800*/  FFMA.FTZ R229, R10, -UR21, R229 ;  /* 0x800000150ae57c23 */ /* 0x000fe200080100e5 */
[----:B------:R-:W-:Y:S01]  /*d810*/  FSEL R224, R224, -INF , !P5 ;  /* 0xff800000e0e07808 */ /* 0x000fe20006800000 */
[----:B------:R-:W-:Y:S01]  /*d820*/  IMAD.IADD R10, R212, 0x1, -R7 ;  /* 0x00000001d40a7824 */ /* 0x000fe200078e0a07 */
[----:B------:R-:W-:Y:S01]  /*d830*/  FSEL R222, R222, -INF , !P1 ;  /* 0xff800000dede7808 */ /* 0x000fe20004800000 */
[----:B------:R-:W-:Y:S01]  /*d840*/  FFMA.FTZ R232, R19, -UR21, R232 ;  /* 0x8000001513e87c23 */ /* 0x000fe200080100e8 */
[C---:B------:R-:W-:Y:S01]  /*d850*/  ISETP.GE.AND P1, PT, R22.reuse, R214, PT ;  /* 0x000000d61600720c */ /* 0x040fe20003f26270 */
[----:B------:R-:W2:Y:S01]  /*d860*/  I2F R25, R16 ;  /* 0x0000001000197306 */ /* 0x000ea20000201400 */
[----:B------:R-:W-:Y:S01]  /*d870*/  IABS R10, R10 ;  /* 0x0000000a000a7213 */ /* 0x000fe20000000000 */
[----:B------:R-:W-:Y:S01]  /*d880*/  FFMA.FTZ R226, R21, -UR21, R226 ;  /* 0x8000001515e27c23 */ /* 0x000fe200080100e2 */
[----:B------:R-:W-:Y:S01]  /*d890*/  ISETP.GE.OR P1, PT, R22, R213, !P1 ;  /* 0x000000d51600720c */ /* 0x000fe20004f26670 */
[----:B------:R-:W-:Y:S01]  /*d8a0*/  FFMA.FTZ R234, R15, -UR21, R234 ;  /* 0x800000150fea7c23 */ /* 0x000fe200080100ea */
[----:B------:R-:W-:Y:S01]  /*d8b0*/  IADD3 R15, R6, 0x21, RZ ;  /* 0x00000021060f7810 */ /* 0x000fe20007ffe0ff */
[----:B------:R-:W-:Y:S01]  /*d8c0*/  FFMA.FTZ R235, R8, -UR21, R235 ;  /* 0x8000001508eb7c23 */ /* 0x000fe200080100eb */
[----:B------:R-:W-:Y:S01]  /*d8d0*/  FSEL R226, R226, -INF , !P1 ;  /* 0xff800000e2e27808 */ /* 0x000fe20004800000 */
[----:B------:R-:W-:Y:S01]  /*d8e0*/  FFMA.FTZ R227, R18, -UR21, R227 ;  /* 0x8000001512e37c23 */ /* 0x000fe200080100e3 */
[----:B------:R-:W-:Y:S01]  /*d8f0*/  IADD3 R24, R215, -R15, RZ ;  /* 0x8000000fd7187210 */ /* 0x000fe20007ffe0ff */
[----:B------:R3:W4:Y:S01]  /*d900*/  I2F R19, R10 ;  /* 0x0000000a00137306 */ /* 0x0007220000201400 */
[----:B------:R-:W-:Y:S01]  /*d910*/  ISETP.GE.AND P1, PT, R12, R214, PT ;  /* 0x000000d60c00720c */ /* 0x000fe20003f26270 */
[----:B------:R-:W-:Y:S01]  /*d920*/  FFMA.FTZ R3, R20, -UR21, R3 ;  /* 0x8000001514037c23 */ /* 0x000fe20008010003 */
[----:B------:R-:W-:Y:S01]  /*d930*/  IABS R24, R24 ;  /* 0x0000001800187213 */ /* 0x000fe20000000000 */
[----:B-1----:R-:W-:Y:S01]  /*d940*/  FFMA.FTZ R240, R23, -UR21, R240 ;  /* 0x8000001517f07c23 */ /* 0x002fe200080100f0 */
[----:B------:R-:W-:Y:S02]  /*d950*/  IADD3 R14, R6, 0x28, RZ ;  /* 0x00000028060e7810 */ /* 0x000fe40007ffe0ff */
[-C--:B------:R-:W-:Y:S02]  /*d960*/  ISETP.GE.OR P1, PT, R12, R213.reuse, !P1 ;  /* 0x000000d50c00720c */ /* 0x080fe40004f26670 */
[----:B------:R-:W-:Y:S01]  /*d970*/  ISETP.GE.OR P6, PT, R13, R213, !P6 ;  /* 0x000000d50d00720c */ /* 0x000fe200077c6670 */
[----:B------:R-:W1:Y:S01]  /*d980*/  I2F R24, R24 ;  /* 0x0000001800187306 */ /* 0x000e620000201400 */
[----:B------:R-:W-:Y:S02]  /*d990*/  FSEL R162, R234, -INF , !P1 ;  /* 0xff800000eaa27808 */ /* 0x000fe40004800000 */
[C---:B------:R-:W-:Y:S01]  /*d9a0*/  IADD3 R8, R6.reuse, 0x29, RZ ;  /* 0x0000002906087810 */ /* 0x040fe20007ffe0ff */
[----:B--2---:R-:W-:Y:S01]  /*d9b0*/  FFMA.FTZ R228, R25, -UR21, R228 ;  /* 0x8000001519e47c23 */ /* 0x004fe200080100e4 */
[----:B------:R-:W-:Y:S02]  /*d9c0*/  IADD3 R16, R215, -R14, RZ ;  /* 0x8000000ed7107210 */ /* 0x000fe40007ffe0ff */
[----:B------:R-:W-:Y:S02]  /*d9d0*/  ISETP.GE.AND P1, PT, R13, R211, PT ;  /* 0x000000d30d00720c */ /* 0x000fe40003f26270 */
[----:B------:R-:W-:Y:S02]  /*d9e0*/  IABS R16, R16 ;  /* 0x0000001000107213 */ /* 0x000fe40000000000 */
[-C--:B------:R-:W-:Y:S02]  /*d9f0*/  ISETP.GE.AND P5, PT, R7, R214.reuse, PT ;  /* 0x000000d60700720c */ /* 0x080fe40003fa6270 */
[----:B------:R2:W5:Y:S01]  /*da00*/  I2F R21, R16 ;  /* 0x0000001000157306 */ /* 0x0005620000201400 */
[----:B---3--:R-:W-:Y:S01]  /*da10*/  FSEL R10, R229, -INF , !P6 ;  /* 0xff800000e50a7808 */ /* 0x008fe20007000000 */
[----:B----4-:R-:W-:Y:S01]  /*da20*/  FFMA.FTZ R230, R19, -UR21, R230 ;  /* 0x8000001513e67c23 */ /* 0x010fe200080100e6 */
[----:B------:R-:W-:Y:S02]  /*da30*/  ISETP.GE.AND P6, PT, R11, R214, PT ;  /* 0x000000d60b00720c */ /* 0x000fe40003fc6270 */
[-C--:B------:R-:W-:Y:S02]  /*da40*/  ISETP.GE.OR P1, PT, R13, R210.reuse, !P1 ;  /* 0x000000d20d00720c */ /* 0x080fe40004f26670 */
[-C--:B------:R-:W-:Y:S02]  /*da50*/  ISETP.GE.OR P6, PT, R11, R213.reuse, !P6 ;  /* 0x000000d50b00720c */ /* 0x080fe400077c6670 */
[----:B------:R-:W-:Y:S02]  /*da60*/  IADD3 R13, R6, 0x30, RZ ;  /* 0x00000030060d7810 */ /* 0x000fe40007ffe0ff */
[----:B------:R-:W-:Y:S01]  /*da70*/  ISETP.GE.OR P5, PT, R7, R213, !P5 ;  /* 0x000000d50700720c */ /* 0x000fe20006fa6670 */
[----:B-1----:R-:W-:Y:S01]  /*da80*/  FFMA.FTZ R243, R24, -UR21, R243 ;  /* 0x8000001518f37c23 */ /* 0x002fe200080100f3 */
[----:B------:R-:W-:Y:S02]  /*da90*/  FSEL R142, R235, -INF , !P6 ;  /* 0xff800000eb8e7808 */ /* 0x000fe40007000000 */
[----:B------:R-:W-:Y:S02]  /*daa0*/  ISETP.GE.AND P6, PT, R7, R211, PT ;  /* 0x000000d30700720c */ /* 0x000fe40003fc6270 */
[----:B------:R-:W-:Y:S02]  /*dab0*/  IADD3 R18, R215, -R13, RZ ;  /* 0x8000000dd7127210 */ /* 0x000fe40007ffe0ff */
[----:B------:R-:W-:Y:S02]  /*dac0*/  FSEL R164, R232, -INF , !P5 ;  /* 0xff800000e8a47808 */ /* 0x000fe40006800000 */
[----:B------:R-:W-:Y:S02]  /*dad0*/  ISETP.GE.AND P5, PT, R22, R211, PT ;  /* 0x000000d31600720c */ /* 0x000fe40003fa6270 */
[----:B------:R-:W-:Y:S01]  /*dae0*/  ISETP.GE.OR P6, PT, R7, R210, !P6 ;  /* 0x000000d20700720c */ /* 0x000fe200077c6670 */
[----:B------:R-:W-:Y:S01]  /*daf0*/  IMAD.IADD R7, R212, 0x1, -R11 ;  /* 0x00000001d4077824 */ /* 0x000fe200078e0a0b */
[----:B--2---:R-:W-:Y:S01]  /*db00*/  IABS R16, R26 ;  /* 0x0000001a00107213 */ /* 0x004fe20000000000 */
[----:B-----5:R-:W-:Y:S01]  /*db10*/  FFMA.FTZ R244, R21, -UR21, R244 ;  /* 0x8000001515f47c23 */ /* 0x020fe200080100f4 */
[----:B------:R-:W-:Y:S02]  /*db20*/  IADD3 R26, R215, -R8, RZ ;  /* 0x80000008d71a7210 */ /* 0x000fe40007ffe0ff */
[----:B------:R-:W-:Y:S02]  /*db30*/  IABS R18, R18 ;  /* 0x0000001200127213 */ /* 0x000fe40000000000 */
[----:B------:R-:W-:Y:S01]  /*db40*/  IABS R26, R26 ;  /* 0x0000001a001a7213 */ /* 0x000fe20000000000 */
[----:B------:R-:W1:Y:S01]  /*db50*/  I2F R16, R16 ;  /* 0x0000001000107306 */ /* 0x000e620000201400 */
[----:B------:R-:W-:Y:S01]  /*db60*/  ISETP.GE.OR P5, PT, R22, R210, !P5 ;  /* 0x000000d21600720c */ /* 0x000fe20006fa6670 */
[----:B------:R-:W-:Y:S01]  /*db70*/  IMAD.IADD R22, R212, 0x1, -R9 ;  /* 0x00000001d4167824 */ /* 0x000fe200078e0a09 */
[----:B------:R-:W-:Y:S02]  /*db80*/  FSEL R5, R3, -INF , !P0 ;  /* 0xff80000003057808 */ /* 0x000fe40004000000 */
[-C--:B------:R-:W-:Y:S02]  /*db90*/  ISETP.GE.AND P0, PT, R9, R214.reuse, PT ;  /* 0x000000d60900720c */ /* 0x080fe40003f06270 */
[----:B------:R-:W-:Y:S02]  /*dba0*/  IABS R7, R7 ;  /* 0x0000000700077213 */ /* 0x000fe40000000000 */
[----:B------:R-:W-:Y:S01]  /*dbb0*/  FSEL R227, R227, -INF , !P5 ;  /* 0xff800000e3e37808 */ /* 0x000fe20006800000 */
[----:B------:R-:W2:Y:S01]  /*dbc0*/  I2F R20, R26 ;  /* 0x0000001a00147306 */ /* 0x000ea20000201400 */
[-C--:B------:R-:W-:Y:S02]  /*dbd0*/  ISETP.GE.AND P5, PT, R15, R214.reuse, PT ;  /* 0x000000d60f00720c */ /* 0x080fe40003fa6270 */
[-C--:B------:R-:W-:Y:S02]  /*dbe0*/  ISETP.GE.OR P0, PT, R9, R213.reuse, !P0 ;  /* 0x000000d50900720c */ /* 0x080fe40004706670 */
[----:B------:R-:W-:Y:S02]  /*dbf0*/  ISETP.GE.OR P5, PT, R15, R213, !P5 ;  /* 0x000000d50f00720c */ /* 0x000fe40006fa6670 */
[----:B------:R-:W-:Y:S02]  /*dc00*/  FSEL R140, R238, -INF , !P0 ;  /* 0xff800000ee8c7808 */ /* 0x000fe40004000000 */
[-C--:B------:R-:W-:Y:S01]  /*dc10*/  ISETP.GE.AND P0, PT, R4, R214.reuse, PT ;  /* 0x000000d60400720c */ /* 0x080fe20003f06270 */
[----:B------:R-:W3:Y:S01]  /*dc20*/  I2F R25, R18 ;  /* 0x0000001200197306 */ /* 0x000ee20000201400 */
[----:B------:R-:W-:Y:S02]  /*dc30*/  FSEL R163, R230, -INF , !P6 ;  /* 0xff800000e6a37808 */ /* 0x000fe40007000000 */
[----:B------:R-:W-:Y:S01]  /*dc40*/  ISETP.GE.AND P6, PT, R14, R214, PT ;  /* 0x000000d60e00720c */ /* 0x000fe20003fc6270 */
[----:B-1----:R-:W-:Y:S01]  /*dc50*/  FFMA.FTZ R231, R16, -UR21, R231 ;  /* 0x8000001510e77c23 */ /* 0x002fe200080100e7 */
[----:B------:R-:W-:Y:S02]  /*dc60*/  FSEL R158, R243, -INF , !P5 ;  /* 0xff800000f39e7808 */ /* 0x000fe40006800000 */
[C---:B------:R-:W-:Y:S02]  /*dc70*/  ISETP.GE.AND P5, PT, R9.reuse, R211, PT ;  /* 0x000000d30900720c */ /* 0x040fe40003fa6270 */
[-C--:B------:R-:W-:Y:S01]  /*dc80*/  ISETP.GE.OR P0, PT, R4, R213.reuse, !P0 ;  /* 0x000000d50400720c */ /* 0x080fe20004706670 */
[----:B------:R-:W1:Y:S01]  /*dc90*/  I2F R23, R7 ;  /* 0x0000000700177306 */ /* 0x000e620000201400 */
[----:B------:R-:W-:Y:S02]  /*dca0*/  ISETP.GE.OR P6, PT, R14, R213, !P6 ;  /* 0x000000d50e00720c */ /* 0x000fe400077c6670 */
[----:B------:R-:W-:Y:S01]  /*dcb0*/  ISETP.GE.OR P5, PT, R9, R210, !P5 ;  /* 0x000000d20900720c */ /* 0x000fe20006fa6670 */
[----:B------:R-:W-:Y:S01]  /*dcc0*/  IMAD.IADD R9, R212, 0x1, -R4 ;  /* 0x00000001d4097824 */ /* 0x000fe200078e0a04 */
[----:B------:R-:W-:Y:S01]  /*dcd0*/  FSEL R160, R240, -INF , !P0 ;  /* 0xff800000f0a07808 */ /* 0x000fe20004000000 */
[----:B--2---:R-:W-:Y:S01]  /*dce0*/  FFMA.FTZ R245, R20, -UR21, R245 ;  /* 0x8000001514f57c23 */ /* 0x004fe200080100f5 */
[----:B------:R-:W-:Y:S02]  /*dcf0*/  ISETP.GE.AND P0, PT, R12, R211, PT ;  /* 0x000000d30c00720c */ /* 0x000fe40003f06270 */
[----:B------:R-:W-:Y:S02]  /*dd00*/  FSEL R156, R244, -INF , !P6 ;  /* 0xff800000f49c7808 */ /* 0x000fe40007000000 */
[----:B------:R-:W-:Y:S02]  /*dd10*/  ISETP.GE.AND P6, PT, R8, R214, PT ;  /* 0x000000d60800720c */ /* 0x000fe40003fc6270 */
[----:B------:R-:W-:Y:S01]  /*dd20*/  IADD3 R3, R6, 0x31, RZ ;  /* 0x0000003106037810 */ /* 0x000fe20007ffe0ff */
[----:B---3--:R-:W-:Y:S01]  /*dd30*/  FFMA.FTZ R248, R25, -UR21, R248 ;  /* 0x8000001519f87c23 */ /* 0x008fe200080100f8 */
[----:B------:R-:W-:Y:S02]  /*dd40*/  ISETP.GE.OR P0, PT, R12, R210, !P0 ;  /* 0x000000d20c00720c */ /* 0x000fe40004706670 */
[----:B------:R-:W-:Y:S02]  /*dd50*/  IABS R12, R9 ;  /* 0x00000009000c7213 */ /* 0x000fe40000000000 */
[C---:B------:R-:W-:Y:S02]  /*dd60*/  IADD3 R9, R6.reuse, 0x38, RZ ;  /* 0x0000003806097810 */ /* 0x040fe40007ffe0ff */
[----:B------:R-:W-:Y:S02]  /*dd70*/  IADD3 R6, R6, 0x39, RZ ;  /* 0x0000003906067810 */ /* 0x000fe40007ffe0ff */
[----:B------:R-:W-:Y:S01]  /*dd80*/  ISETP.GE.OR P6, PT, R8, R213, !P6 ;  /* 0x000000d50800720c */ /* 0x000fe200077c6670 */
[----:B------:R-:W2:Y:S01]  /*dd90*/  I2F R12, R12 ;  /* 0x0000000c000c7306 */ /* 0x000ea20000201400 */
[----:B------:R-:W-:Y:S01]  /*dda0*/  IADD3 R19, R215, -R6, RZ ;  /* 0x80000006d7137210 */ /* 0x000fe20007ffe0ff */
[----:B-1----:R-:W-:Y:S01]  /*ddb0*/  FFMA.FTZ R236, R23, -UR21, R236 ;  /* 0x8000001517ec7c23 */ /* 0x002fe200080100ec */
[----:B------:R-:W-:Y:S02]  /*ddc0*/  IABS R18, R22 ;  /* 0x0000001600127213 */ /* 0x000fe40000000000 */
[----:B------:R-:W-:Y:S02]  /*ddd0*/  FSEL R154, R245, -INF , !P6 ;  /* 0xff800000f59a7808 */ /* 0x000fe40007000000 */
[----:B------:R-:W-:Y:S02]  /*dde0*/  ISETP.GE.AND P6, PT, R4, R211, PT ;  /* 0x000000d30400720c */ /* 0x000fe40003fc6270 */
[----:B------:R-:W-:Y:S01]  /*ddf0*/  IADD3 R22, R215, -R3, RZ ;  /* 0x80000003d7167210 */ /* 0x000fe20007ffe0ff */
[----:B------:R-:W1:Y:S01]  /*de00*/  I2F R18, R18 ;  /* 0x0000001200127306 */ /* 0x000e620000201400 */
[----:B------:R-:W-:Y:S02]  /*de10*/  IABS R19, R19 ;  /* 0x0000001300137213 */ /* 0x000fe40000000000 */
[----:B------:R-:W-:Y:S02]  /*de20*/  FSEL R7, R228, -INF , !P1 ;  /* 0xff800000e4077808 */ /* 0x000fe40004800000 */
[C---:B------:R-:W-:Y:S02]  /*de30*/  ISETP.GE.AND P1, PT, R11.reuse, R211, PT ;  /* 0x000000d30b00720c */ /* 0x040fe40003f26270 */
[----:B------:R-:W-:Y:S02]  /*de40*/  ISETP.GE.OR P6, PT, R4, R210, !P6 ;  /* 0x000000d20400720c */ /* 0x000fe400077c6670 */
[----:B------:R-:W-:Y:S01]  /*de50*/  IABS R22, R22 ;  /* 0x0000001600167213 */ /* 0x000fe20000000000 */
[----:B------:R-:W3:Y:S01]  /*de60*/  I2F R4, R19 ;  /* 0x0000001300047306 */ /* 0x000ee20000201400 */
[----:B------:R-:W-:Y:S02]  /*de70*/  ISETP.GE.OR P1, PT, R11, R210, !P1 ;  /* 0x000000d20b00720c */ /* 0x000fe40004f26670 */
[----:B------:R-:W-:Y:S01]  /*de80*/  IADD3 R16, R215, -R9, RZ ;  /* 0x80000009d7107210 */ /* 0x000fe20007ffe0ff */
[----:B--2---:R-:W-:Y:S01]  /*de90*/  FFMA.FTZ R239, R12, -UR21, R239 ;  /* 0x800000150cef7c23 */ /* 0x004fe200080100ef */
[----:B------:R-:W-:Y:S02]  /*dea0*/  FSEL R161, R231, -INF , !P0 ;  /* 0xff800000e7a17808 */ /* 0x000fe40004000000 */
[----:B------:R-:W-:Y:S01]  /*deb0*/  IABS R20, R16 ;  /* 0x0000001000147213 */ /* 0x000fe20000000000 */
[----:B------:R-:W-:Y:S01]  /*dec0*/  IMAD.IADD R16, R212, 0x1, -R15 ;  /* 0x00000001d4107824 */ /* 0x000fe200078e0a0f */
[C---:B------:R-:W-:Y:S01]  /*ded0*/  ISETP.GE.AND P0, PT, R13.reuse, R214, PT ;  /* 0x000000d60d00720c */ /* 0x040fe20003f06270 */
[----:B------:R-:W2:Y:S01]  /*dee0*/  I2F R11, R22 ;  /* 0x00000016000b7306 */ /* 0x000ea20000201400 */
[----:B------:R-:W-:Y:S02]  /*def0*/  FSEL R143, R236, -INF , !P1 ;  /* 0xff800000ec8f7808 */ /* 0x000fe40004800000 */
[----:B------:R-:W-:Y:S01]  /*df00*/  ISETP.GE.OR P0, PT, R13, R213, !P0 ;  /* 0x000000d50d00720c */ /* 0x000fe20004706670 */
[----:B-1----:R-:W-:Y:S01]  /*df10*/  FFMA.FTZ R233, R18, -UR21, R233 ;  /* 0x8000001512e97c23 */ /* 0x002fe200080100e9 */
[CC--:B------:R-:W-:Y:S02]  /*df20*/  ISETP.GE.AND P1, PT, R15.reuse, R211.reuse, PT ;  /* 0x000000d30f00720c */ /* 0x0c0fe40003f26270 */
[----:B------:R-:W-:Y:S02]  /*df30*/  FSEL R152, R248, -INF , !P0 ;  /* 0xff800000f8987808 */ /* 0x000fe40004000000 */
[-C--:B------:R-:W-:Y:S01]  /*df40*/  ISETP.GE.AND P0, PT, R14, R211.reuse, PT ;  /* 0x000000d30e00720c */ /* 0x080fe20003f06270 */
[----:B------:R-:W1:Y:S01]  /*df50*/  I2F R20, R20 ;  /* 0x0000001400147306 */ /* 0x000e620000201400 */
[-C--:B------:R-:W-:Y:S01]  /*df60*/  ISETP.GE.OR P1, PT, R15, R210.reuse, !P1 ;  /* 0x000000d20f00720c */ /* 0x080fe20004f26670 */
[----:B------:R-:W-:Y:S01]  /*df70*/  IMAD.IADD R15, R212, 0x1, -R14 ;  /* 0x00000001d40f7824 */ /* 0x000fe200078e0a0e */
[----:B------:R-:W-:Y:S01]  /*df80*/  ISETP.GE.OR P0, PT, R14, R210, !P0 ;  /* 0x000000d20e00720c */ /* 0x000fe20004706670 */
[----:B------:R-:W-:Y:S01]  /*df90*/  IMAD.IADD R14, R212, 0x1, -R13 ;  /* 0x00000001d40e7824 */ /* 0x000fe200078e0a0d */
[----:B------:R-:W-:Y:S01]  /*dfa0*/  FSEL R159, R239, -INF , !P6 ;  /* 0xff800000ef9f7808 */ /* 0x000fe20007000000 */
[----:B---3--:R-:W-:Y:S01]  /*dfb0*/  FFMA.FTZ R251, R4, -UR21, R251 ;  /* 0x8000001504fb7c23 */ /* 0x008fe200080100fb */
[----:B------:R-:W-:Y:S02]  /*dfc0*/  FMNMX.FTZ R19, R222, R2, !PT ;  /* 0x00000002de137209 */ /* 0x000fe40007810000 */
[----:B------:R-:W-:Y:S02]  /*dfd0*/  ISETP.GE.AND P6, PT, R8, R211, PT ;  /* 0x000000d30800720c */ /* 0x000fe40003fc6270 */
[----:B------:R-:W-:Y:S02]  /*dfe0*/  IABS R14, R14 ;  /* 0x0000000e000e7213 */ /* 0x000fe40000000000 */
[----:B------:R-:W-:Y:S01]  /*dff0*/  FSEL R141, R233, -INF , !P5 ;  /* 0xff800000e98d7808 */ /* 0x000fe20006800000 */
[----:B--2---:R-:W-:Y:S01]  /*e000*/  FFMA.FTZ R252, R11, -UR21, R252 ;  /* 0x800000150bfc7c23 */ /* 0x004fe200080100fc */
[C---:B------:R-:W-:Y:S02]  /*e010*/  ISETP.GE.AND P5, PT, R3.reuse, R214, PT ;  /* 0x000000d60300720c */ /* 0x040fe40003fa6270 */
[----:B------:R-:W-:Y:S02]  /*e020*/  FMNMX.FTZ R19, R224, R19, !PT ;  /* 0x00000013e0137209 */ /* 0x000fe40007810000 */
[----:B------:R-:W-:Y:S02]  /*e030*/  ISETP.GE.OR P6, PT, R8, R210, !P6 ;  /* 0x000000d20800720c */ /* 0x000fe400077c6670 */
[----:B------:R-:W-:Y:S02]  /*e040*/  IADD3 R11, R212, -R8, RZ ;  /* 0x80000008d40b7210 */ /* 0x000fe40007ffe0ff */
[----:B------:R-:W2:Y:S01]  /*e050*/  I2F R8, R14 ;  /* 0x0000000e00087306 */ /* 0x000ea20000201400 */
[----:B------:R-:W-:Y:S01]  /*e060*/  IABS R15, R15 ;  /* 0x0000000f000f7213 */ /* 0x000fe20000000000 */
[----:B-1----:R-:W-:Y:S01]  /*e070*/  FFMA.FTZ R17, R20, -UR21, R17 ;  /* 0x8000001514117c23 */ /* 0x002fe20008010011 */
[----:B------:R-:W-:Y:S01]  /*e080*/  ISETP.GE.OR P5, PT, R3, R213, !P5 ;  /* 0x000000d50300720c */ /* 0x000fe20006fa6670 */
[----:B------:R-:W-:Y:S01]  /*e090*/  LDSM.16.MT88.4 R20, [R194+0xc000] ;  /* 0x00c00000c214783b */ /* 0x000fe20000004200 */
[----:B------:R-:W-:Y:S02]  /*e0a0*/  FMNMX.FTZ R19, R226, R19, !PT ;  /* 0x00000013e2137209 */ /* 0x000fe40007810000 */
[----:B------:R-:W-:Y:S02]  /*e0b0*/  FSEL R150, R252, -INF , !P5 ;  /* 0xff800000fc967808 */ /* 0x000fe40006800000 */
[C---:B------:R-:W-:Y:S01]  /*e0c0*/  ISETP.GE.AND P5, PT, R9.reuse, R214, PT ;  /* 0x000000d60900720c */ /* 0x040fe20003fa6270 */
[----:B------:R-:W1:Y:S01]  /*e0d0*/  I2F R12, R15 ;  /* 0x0000000f000c7306 */ /* 0x000e620000201400 */
[----:B------:R-:W-:Y:S02]  /*e0e0*/  FMNMX.FTZ R19, R10, R19, !PT ;  /* 0x000000130a137209 */ /* 0x000fe40007810000 */
[----:B------:R-:W-:Y:S02]  /*e0f0*/  IABS R16, R16 ;  /* 0x0000001000107213 */ /* 0x000fe40000000000 */
[----:B------:R-:W-:Y:S02]  /*e100*/  FMNMX.FTZ R19, R164, R19, !PT ;  /* 0x00000013a4137209 */ /* 0x000fe40007810000 */
[----:B------:R-:W-:Y:S02]  /*e110*/  ISETP.GE.OR P5, PT, R9, R213, !P5 ;  /* 0x000000d50900720c */ /* 0x000fe40006fa6670 */
[----:B------:R-:W-:Y:S01]  /*e120*/  FMNMX.FTZ R4, R225, R0, !PT ;  /* 0x00000000e1047209 */ /* 0x000fe20007810000 */
[----:B------:R-:W3:Y:S01]  /*e130*/  I2F R16, R16 ;  /* 0x0000001000107306 */ /* 0x000ee20000201400 */
[----:B------:R-:W-:Y:S02]  /*e140*/  FSEL R148, R17, -INF , !P5 ;  /* 0xff80000011947808 */ /* 0x000fe40006800000 */
[----:B------:R-:W-:Y:S01]  /*e150*/  FMNMX.FTZ R17, R162, R19, !PT ;  /* 0x00000013a2117209 */ /* 0x000fe20007810000 */
[----:B--2---:R-:W-:Y:S01]  /*e160*/  FFMA.FTZ R247, R8, -UR21, R247 ;  /* 0x8000001508f77c23 */ /* 0x004fe200080100f7 */
[----:B------:R-:W-:Y:S02]  /*e170*/  FMNMX.FTZ R14, R5, R4, !PT ;  /* 0x00000004050e7209 */ /* 0x000fe40007810000 */
[----:B------:R-:W-:Y:S02]  /*e180*/  FMNMX.FTZ R17, R142, R17, !PT ;  /* 0x000000118e117209 */ /* 0x000fe40007810000 */
[----:B------:R-:W-:Y:S02]  /*e190*/  IABS R11, R11 ;  /* 0x0000000b000b7213 */ /* 0x000fe40000000000 */
[----:B------:R-:W-:Y:S02]  /*e1a0*/  FMNMX.FTZ R17, R140, R17, !PT ;  /* 0x000000118c117209 */ /* 0x000fe40007810000 */
[----:B------:R-:W-:Y:S01]  /*e1b0*/  FMNMX.FTZ R14, R227, R14, !PT ;  /* 0x0000000ee30e7209 */ /* 0x000fe20007810000 */
[----:B-1----:R-:W-:Y:S01]  /*e1c0*/  FFMA.FTZ R241, R12, -UR21, R241 ;  /* 0x800000150cf17c23 */ /* 0x002fe200080100f1 */
[----:B------:R-:W-:Y:S01]  /*e1d0*/  FMNMX.FTZ R17, R160, R17, !PT ;  /* 0x00000011a0117209 */ /* 0x000fe20007810000 */
[----:B------:R-:W1:Y:S01]  /*e1e0*/  I2F R11, R11 ;  /* 0x0000000b000b7306 */ /* 0x000e620000201400 */
[C---:B------:R-:W-:Y:S02]  /*e1f0*/  ISETP.GE.AND P5, PT, R13.reuse, R211, PT ;  /* 0x000000d30d00720c */ /* 0x040fe40003fa6270 */
[----:B------:R-:W-:Y:S02]  /*e200*/  IADD3 R15, R212, -R3, RZ ;  /* 0x80000003d40f7210 */ /* 0x000fe40007ffe0ff */
[----:B------:R-:W-:Y:S02]  /*e210*/  FMNMX.FTZ R17, R158, R17, !PT ;  /* 0x000000119e117209 */ /* 0x000fe40007810000 */
[----:B------:R-:W-:Y:S01]  /*e220*/  ISETP.GE.OR P5, PT, R13, R210, !P5 ;  /* 0x000000d20d00720c */ /* 0x000fe20006fa6670 */
[----:B------:R-:W-:Y:S01]  /*e230*/  IMAD.IADD R13, R212, 0x1, -R9 ;  /* 0x00000001d40d7824 */ /* 0x000fe200078e0a09 */
[----:B------:R-:W-:Y:S01]  /*e240*/  FMNMX.FTZ R14, R7, R14, !PT ;  /* 0x0000000e070e7209 */ /* 0x000fe20007810000 */
[----:B---3--:R-:W-:Y:S01]  /*e250*/  FFMA.FTZ R237, R16, -UR21, R237 ;  /* 0x8000001510ed7c23 */ /* 0x008fe200080100ed */
[----:B------:R-:W-:Y:S02]  /*e260*/  IABS R15, R15 ;  /* 0x0000000f000f7213 */ /* 0x000fe40000000000 */
[----:B------:R-:W-:Y:S02]  /*e270*/  FMNMX.FTZ R17, R156, R17, !PT ;  /* 0x000000119c117209 */ /* 0x000fe40007810000 */
[----:B------:R-:W-:Y:S02]  /*e280*/  FMNMX.FTZ R14, R163, R14, !PT ;  /* 0x0000000ea30e7209 */ /* 0x000fe40007810000 */
        /* <DEDUP_REMOVED lines=36> */
[----:B------:R-:W-:Y:S02]  /*e4d0*/  ISETP.GE.AND P5, PT, R6, R211, PT ;  /* 0x000000d30600720c */ /* 0x000fe40003fa6270 */
        /* <DEDUP_REMOVED lines=381> */
.L_x_1261:
        /* <DEDUP_REMOVED lines=50> */
[----:B------:R-:W-:Y:S02]  /*ffd0*/  @!UP2 UMOV UR22, UR11 ;  /* 0x0000000b0016ac82 */ /* 0x000fe40008000000 */
[----:B------:R-:W-:Y:S01]  /*ffe0*/  USHF.R.S32.HI UR4, URZ, 0x1f, UR5 ;  /* 0x0000001f3f047899 */ /* 0x000fe20008011405 */
[----:B------:R-:W2:Y:S01]  /*fff0*/  @P3 MUFU.RCP R5, R0 ;  /* 0x0000000000053308 */ /* 0x000ea20000001000 */
[----:B------:R-:W-:Y:S02]  /*10000*/  @!UP2 USHF.R.S32.HI UR23, URZ, 0x1f, UR11 ;  /* 0x0000001f3f17a899 */ /* 0x000fe4000801140b */
        /* <DEDUP_REMOVED lines=8> */
[----:B------:R-:W-:Y:S01]  /*10090*/  ULDC.64 UR14, c[0x0][0x118] ;  /* 0x00004600000e7ab9 */ /* 0x000fe20000000a00 */
[C---:B------:R-:W-:Y:S01]  /*100a0*/  FMUL.FTZ R125, R4.reuse, R125 ;  /* 0x0000007d047d7220 */ /* 0x040fe20000410000 */
[----:B------:R-:W-:Y:S01]  /*100b0*/  F2FP.PACK_AB R128, R129, R128 ;  /* 0x000000808180723e */ /* 0x000fe200000000ff */
[C---:B------:R-:W-:Y:S01]  /*100c0*/  FMUL.FTZ R120, R4.reuse, R120 ;  /* 0x0000007804787220 */ /* 0x040fe20000410000 */
[----:B------:R-:W3:Y:S01]  /*100d0*/  @P3 MUFU.LG2 R0, R0 ;  /* 0x0000000000003308 */ /* 0x000ee20000000c00 */
        /* <DEDUP_REMOVED lines=272> */
.L_x_1266:
[----:B---34-:R-:W-:Y:S05]  /*111e0*/  BSYNC B0 ;  /* 0x0000000000007941 */ /* 0x018fea0003800000 */
.L_x_1265:
        /* <DEDUP_REMOVED lines=34> */
.L_x_1268:
[----:B------:R-:W-:Y:S05]  /*11410*/  BSYNC B0 ;  /* 0x0000000000007941 */ /* 0x000fea0003800000 */
.L_x_1267:
        /* <DEDUP_REMOVED lines=20> */
.L_x_1270:
[----:B------:R-:W-:Y:S05]  /*11560*/  BSYNC B0 ;  /* 0x0000000000007941 */ /* 0x000fea0003800000 */
.L_x_1269:
        /* <DEDUP_REMOVED lines=20> */
.L_x_1272:
[----:B------:R-:W-:Y:S05]  /*116b0*/  BSYNC B0 ;  /* 0x0000000000007941 */ /* 0x000fea0003800000 */
.L_x_1271:
        /* <DEDUP_REMOVED lines=21> */
.L_x_1273:
        /* <DEDUP_REMOVED lines=15> */
.L_x_1301:


//--------------------- .nv.shared._ZN5flash16flash_fwd_kernelI23Flash_fwd_kernel_traitsILi192ELi128ELi64ELi8ELb0ELb0EN7cutlass6half_tE19Flash_kernel_traitsILi192ELi128ELi64ELi8ES3_EELb0ELb0ELb0ELb0ELb0ELb1ELb0ELb0EEEvNS_16Flash_fwd_paramsE --------------------------
	.section	.nv.shared._ZN5flash16flash_fwd_kernelI23Flash_fwd_kernel_traitsILi192ELi128ELi64ELi8ELb0ELb0EN7cutlass6half_tE19Flash_kernel_traitsILi192ELi128ELi64ELi8ES3_EELb0ELb0ELb0ELb0ELb0ELb1ELb0ELb0EEEvNS_16Flash_fwd_paramsE,"aw",@nobits
	.sectionflags	@""
	.align	16


//--------------------- .nv.global                --------------------------
	.section	.nv.global,"aw",@nobits
.nv.global:
	.type		_ZN66_INTERNAL_d401c04c_30_flash_fwd_hdim192_fp16_sm80_cu_0106449f_29444cute1_E,@object
	.size		_ZN66_INTERNAL_d401c04c_30_flash_fwd_hdim192_fp16_sm80_cu_0106449f_29444cute1_E,(_ZN66_INTERNAL_d401c04c_30_flash_fwd_hdim192_fp16_sm80_cu_0106449f_29444cuda3std3__45__cpo6cbeginE - _ZN66_INTERNAL_d401c04c_30_flash_fwd_hdim192_fp16_sm80_cu_0106449f_29444cute1_E)
_ZN66_INTERNAL_d401c04c_30_flash_fwd_hdim192_fp16_sm80_cu_0106449f_29444cute1_E:
	.zero		1
	.type		_ZN66_INTERNAL_d401c04c_30_flash_fwd_hdim192_fp16_sm80_cu_0106449f_29444cuda3std3__45__cpo6cbeginE,@object
	.size		_ZN66_INTERNAL_d401c04c_30_flash_fwd_hdim192_fp16_sm80_cu_0106449f_29444cuda3std3__45__cpo6cbeginE,(_ZN66_INTERNAL_d401c04c_30_flash_fwd_hdim192_fp16_sm80_cu_0106449f_29444cuda3std3__48in_placeE - _ZN66_INTERNAL_d401c04c_30_flash_fwd_hdim192_fp16_sm80_cu_0106449f_29444cuda3std3__45__cpo6cbeginE)
_ZN66_INTERNAL_d401c04c_30_flash_fwd_hdim192_fp16_sm80_cu_0106449f_29444cuda3std3__45__cpo6cbeginE:
	.zero		1
	.type		_ZN66_INTERNAL_d401c04c_30_flash_fwd_hdim192_fp16_sm80_cu_0106449f_29444cuda3std3__48in_placeE,@object
	.size		_ZN66_INTERNAL_d401c04c_30_flash_fwd_hdim192_fp16_sm80_cu_0106449f_29444cuda3std3__48in_placeE,(_ZN66_INTERNAL_d401c04c_30_flash_fwd_hdim192_fp16_sm80_cu_0106449f_29444cuda3std6ranges3__45__cpo9iter_moveE - _ZN66_INTERNAL_d401c04c_30_flash_fwd_hdim192_fp16_sm80_cu_0106449f_29444cuda3std3__48in_placeE)
_ZN66_INTERNAL_d401c04c_30_flash_fwd_hdim192_fp16_sm80_cu_0106449f_29444cuda3std3__48in_placeE:
	.zero		1
	.type		_ZN66_INTERNAL_d401c04c_30_flash_fwd_hdim192_fp16_sm80_cu_0106449f_29444cuda3std6ranges3__45__cpo9iter_moveE,@object
	.size		_ZN66_INTERNAL_d401c04c_30_flash_fwd_hdim192_fp16_sm80_cu_0106449f_29444cuda3std6ranges3__45__cpo9iter_moveE,(_ZN66_INTERNAL_d401c04c_30_flash_fwd_hdim192_fp16_sm80_cu_0106449f_29444cuda3std3__45__cpo5beginE - _ZN66_INTERNAL_d401c04c_30_flash_fwd_hdim192_fp16_sm80_cu_0106449f_29444cuda3std6ranges3__45__cpo9iter_moveE)
_ZN66_INTERNAL_d401c04c_30_flash_fwd_hdim192_fp16_sm80_cu_0106449f_29444cuda3std6ranges3__45__cpo9iter_moveE:
	.zero		1
	.type		_ZN66_INTERNAL_d401c04c_30_flash_fwd_hdim192_fp16_sm80_cu_0106449f_29444cuda3std3__45__cpo5beginE,@object
	.size		_ZN66_INTERNAL_d401c04c_30_flash_fwd_hdim192_fp16_sm80_cu_0106449f_29444cuda3std3__45__cpo5beginE,(_ZN66_INTERNAL_d401c04c_30_flash_fwd_hdim192_fp16_sm80_cu_0106449f_29444cuda3std3__468_GLOBAL__N__d401c04c_30_flash_fwd_hdim192_fp16_sm80_cu_0106449f_29446ignoreE - _ZN66_INTERNAL_d401c04c_30_flash_fwd_hdim192_fp16_sm80_cu_0106449f_29444cuda3std3__45__cpo5beginE)
_ZN66_INTERNAL_d401c04c_30_flash_fwd_hdim192_fp16_sm80_cu_0106449f_29444cuda3std3__45__cpo5beginE:
	.zero		1
	.type		_ZN66_INTERNAL_d401c04c_30_flash_fwd_hdim192_fp16_sm80_cu_0106449f_29444cuda3std3__468_GLOBAL__N__d401c04c_30_flash_fwd_hdim192_fp16_sm80_cu_0106449f_29446ignoreE,@object
	.size		_ZN66_INTERNAL_d401c04c_30_flash_fwd_hdim192_fp16_sm80_cu_0106449f_29444cuda3std3__468_GLOBAL__N__d401c04c_30_flash_fwd_hdim192_fp16_sm80_cu_0106449f_29446ignoreE,(_ZN66_INTERNAL_d401c04c_30_flash_fwd_hdim192_fp16_sm80_cu_0106449f_29444cute7productE - _ZN66_INTERNAL_d401c04c_30_flash_fwd_hdim192_fp16_sm80_cu_0106449f_29444cuda3std3__468_GLOBAL__N__d401c04c_30_flash_fwd_hdim192_fp16_sm80_cu_0106449f_29446ignoreE)
_ZN66_INTERNAL_d401c04c_30_flash_fwd_hdim192_fp16_sm80_cu_0106449f_29444cuda3std3__468_GLOBAL__N__d401c04c_30_flash_fwd_hdim192_fp16_sm80_cu_0106449f_29446ignoreE:
	.zero		1
	.type		_ZN66_INTERNAL_d401c04c_30_flash_fwd_hdim192_fp16_sm80_cu_0106449f_29444cute7productE,@object
	.size		_ZN66_INTERNAL_d401c04c_30_flash_fwd_hdim192_fp16_sm80_cu_0106449f_29444cute7productE,(_ZN66_INTERNAL_d401c04c_30_flash_fwd_hdim192_fp16_sm80_cu_0106449f_29444cuda3std3__45__cpo3endE - _ZN66_INTERNAL_d401c04c_30_flash_fwd_hdim192_fp16_sm80_cu_0106449f_29444cute7productE)
_ZN66_INTERNAL_d401c04c_30_flash_fwd_hdim192_fp16_sm80_cu_0106449f_29444cute7productE:
	.zero		1
	.type		_ZN66_INTERNAL_d401c04c_30_flash_fwd_hdim192_fp16_sm80_cu_0106449f_29444cuda3std3__45__cpo3endE,@object
	.size		_ZN66_INTERNAL_d401c04c_30_flash_fwd_hdim192_fp16_sm80_cu_0106449f_29444cuda3std3__45__cpo3endE,(_ZN66_INTERNAL_d401c04c_30_flash_fwd_hdim192_fp16_sm80_cu_0106449f_29444cuda3std3__419piecewise_constructE - _ZN66_INTERNAL_d401c04c_30_flash_fwd_hdim192_fp16_sm80_cu_0106449f_29444cuda3std3__45__cpo3endE)
_ZN66_INTERNAL_d401c04c_30_flash_fwd_hdim192_fp16_sm80_cu_0106449f_29444cuda3std3__45__cpo3endE:
	.zero		1
	.type		_ZN66_INTERNAL_d401c04c_30_flash_fwd_hdim192_fp16_sm80_cu_0106449f_29444cuda3std3__419piecewise_constructE,@object
	.size		_ZN66_INTERNAL_d401c04c_30_flash_fwd_hdim192_fp16_sm80_cu_0106449f_29444cuda3std3__419piecewise_constructE,(_ZN66_INTERNAL_d401c04c_30_flash_fwd_hdim192_fp16_sm80_cu_0106449f_29444cuda3std3__45__cpo4cendE - _ZN66_INTERNAL_d401c04c_30_flash_fwd_hdim192_fp16_sm80_cu_0106449f_29444cuda3std3__419piecewise_constructE)
_ZN66_INTERNAL_d401c04c_30_flash_fwd_hdim192_fp16_sm80_cu_0106449f_29444cuda3std3__419piecewise_constructE:
	.zero		1
	.type		_ZN66_INTERNAL_d401c04c_30_flash_fwd_hdim192_fp16_sm80_cu_0106449f_29444cuda3std3__45__cpo4cendE,@object
	.size		_ZN66_INTERNAL_d401c04c_30_flash_fwd_hdim192_fp16_sm80_cu_0106449f_29444cuda3std3__45__cpo4cendE,(_ZN66_INTERNAL_d401c04c_30_flash_fwd_hdim192_fp16_sm80_cu_0106449f_29444cuda3std6ranges3__45__cpo4swapE - _ZN66_INTERNAL_d401c04c_30_flash_fwd_hdim192_fp16_sm80_cu_0106449f_29444cuda3std3__45__cpo4cendE)
_ZN66_INTERNAL_d401c04c_30_flash_fwd_hdim192_fp16_sm80_cu_0106449f_29444cuda3std3__45__cpo4cendE:
	.zero		1
	.type		_ZN66_INTERNAL_d401c04c_30_flash_fwd_hdim192_fp16_sm80_cu_0106449f_29444cuda3std6ranges3__45__cpo4swapE,@object
	.size		_ZN66_INTERNAL_d401c04c_30_flash_fwd_hdim192_fp16_sm80_cu_0106449f_29444cuda3std6ranges3__45__cpo4swapE,(.L_7 - _ZN66_INTERNAL_d401c04c_30_flash_fwd_hdim192_fp16_sm80_cu_0106449f_29444cuda3std6ranges3__45__cpo4swapE)
_ZN66_INTERNAL_d401c04c_30_flash_fwd_hdim192_fp16_sm80_cu_0106449f_29444cuda3std6ranges3__45__cpo4swapE:
	.zero		1
.L_7:


//--------------------- .nv.shared._ZN5flash16flash_fwd_kernelI23Flash_fwd_kernel_traitsILi192ELi128ELi64ELi8ELb0ELb0EN7cutlass6half_tE19Flash_kernel_traitsILi192ELi128ELi64ELi8ES3_EELb0ELb0ELb0ELb0ELb0ELb1ELb1ELb0EEEvNS_16Flash_fwd_paramsE --------------------------
	.section	.nv.shared._ZN5flash16flash_fwd_kernelI23Flash_fwd_kernel_traitsILi192ELi128ELi64ELi8ELb0ELb0EN7cutlass6half_tE19Flash_kernel_traitsILi192ELi128ELi64ELi8ES3_EELb0ELb0ELb0ELb0ELb0ELb1ELb1ELb0EEEvNS_16Flash_fwd_paramsE,"aw",@nobits
	.sectionflags	@""
	.align	16


//--------------------- .nv.shared._ZN5flash16flash_fwd_kernelI23Flash_fwd_kernel_traitsILi192ELi128ELi64ELi8ELb0ELb0EN7cutlass6half_tE19Flash_kernel_traitsILi192ELi128ELi64ELi8ES3_EELb0ELb0ELb0ELb0ELb0ELb0ELb0ELb0EEEvNS_16Flash_fwd_paramsE --------------------------
	.section	.nv.shared._ZN5flash16flash_fwd_kernelI23Flash_fwd_kernel_traitsILi192ELi128ELi64ELi8ELb0ELb0EN7cutlass6half_tE19Flash_kernel_traitsILi192ELi128ELi64ELi8ES3_EELb0ELb0ELb0ELb0ELb0ELb0ELb0ELb0EEEvNS_16Flash_fwd_paramsE,"aw",@nobits
	.sectionflags	@""
	.align	16


//--------------------- .nv.shared._ZN5flash16flash_fwd_kernelI23Flash_fwd_kernel_traitsILi192ELi128ELi64ELi8ELb0ELb0EN7cutlass6half_tE19Flash_kernel_traitsILi192ELi128ELi64ELi8ES3_EELb0ELb0ELb0ELb0ELb0ELb0ELb1ELb0EEEvNS_16Flash_fwd_paramsE --------------------------
	.section	.nv.shared._ZN5flash16flash_fwd_kernelI23Flash_fwd_kernel_traitsILi192ELi128ELi64ELi8ELb0ELb0EN7cutlass6half_tE19Flash_kernel_traitsILi192ELi128ELi64ELi8ES3_EELb0ELb0ELb0ELb0ELb0ELb0ELb1ELb0EEEvNS_16Flash_fwd_paramsE,"aw",@nobits
	.sectionflags	@""
	.align	16


//--------------------- .nv.shared._ZN5flash16flash_fwd_kernelI23Flash_fwd_kernel_traitsILi192ELi128ELi64ELi8ELb0ELb0EN7cutlass6half_tE19Flash_kernel_traitsILi192ELi128ELi64ELi8ES3_EELb0ELb0ELb0ELb1ELb0ELb0ELb0ELb0EEEvNS_16Flash_fwd_paramsE --------------------------
	.section	.nv.shared._ZN5flash16flash_fwd_kernelI23Flash_fwd_kernel_traitsILi192ELi128ELi64ELi8ELb0ELb0EN7cutlass6half_tE19Flash_kernel_traitsILi192ELi128ELi64ELi8ES3_EELb0ELb0ELb0ELb1ELb0ELb0ELb0ELb0EEEvNS_16Flash_fwd_paramsE,"aw",@nobits
	.sectionflags	@""
	.align	16


//--------------------- .nv.shared._ZN5flash16flash_fwd_kernelI23Flash_fwd_kernel_traitsILi192ELi128ELi64ELi8ELb0ELb0EN7cutlass6half_tE19Flash_kernel_traitsILi192ELi128ELi64ELi8ES3_EELb0ELb0ELb0ELb1ELb0ELb0ELb1ELb0EEEvNS_16Flash_fwd_paramsE --------------------------
	.section	.nv.shared._ZN5flash16flash_fwd_kernelI23Flash_fwd_kernel_traitsILi192ELi128ELi64ELi8ELb0ELb0EN7cutlass6half_tE19Flash_kernel_traitsILi192ELi128ELi64ELi8ES3_EELb0ELb0ELb0ELb1ELb0ELb0ELb1ELb0EEEvNS_16Flash_fwd_paramsE,"aw",@nobits
	.sectionflags	@""
	.align	16


//--------------------- .nv.shared._ZN5flash16flash_fwd_kernelI23Flash_fwd_kernel_traitsILi192ELi128ELi64ELi8ELb0ELb0EN7cutlass6half_tE19Flash_kernel_traitsILi192ELi128ELi64ELi8ES3_EELb0ELb0ELb1ELb0ELb0ELb1ELb0ELb0EEEvNS_16Flash_fwd_paramsE --------------------------
	.section	.nv.shared._ZN5flash16flash_fwd_kernelI23Flash_fwd_kernel_traitsILi192ELi128ELi64ELi8ELb0ELb0EN7cutlass6half_tE19Flash_kernel_traitsILi192ELi128ELi64ELi8ES3_EELb0ELb0ELb1ELb0ELb0ELb1ELb0ELb0EEEvNS_16Flash_fwd_paramsE,"aw",@nobits
	.sectionflags	@""
	.align	16


//--------------------- .nv.shared._ZN5flash16flash_fwd_kernelI23Flash_fwd_kernel_traitsILi192ELi128ELi64ELi8ELb0ELb0EN7cutlass6half_tE19Flash_kernel_traitsILi192ELi128ELi64ELi8ES3_EELb0ELb0ELb1ELb0ELb0ELb1ELb1ELb0EEEvNS_16Flash_fwd_paramsE --------------------------
	.section	.nv.shared._ZN5flash16flash_fwd_kernelI23Flash_fwd_kernel_traitsILi192ELi128ELi64ELi8ELb0ELb0EN7cutlass6half_tE19Flash_kernel_traitsILi192ELi128ELi64ELi8ES3_EELb0ELb0ELb1ELb0ELb0ELb1ELb1ELb0EEEvNS_16Flash_fwd_paramsE,"aw",@nobits
	.sectionflags	@""
	.align	16


//--------------------- .nv.shared._ZN5flash16flash_fwd_kernelI23Flash_fwd_kernel_traitsILi192ELi128ELi64ELi8ELb0ELb0EN7cutlass6half_tE19Flash_kernel_traitsILi192ELi128ELi64ELi8ES3_EELb0ELb0ELb1ELb0ELb0ELb0ELb0ELb0EEEvNS_16Flash_fwd_paramsE --------------------------
	.section	.nv.shared._ZN5flash16flash_fwd_kernelI23Flash_fwd_kernel_traitsILi192ELi128ELi64ELi8ELb0ELb0EN7cutlass6half_tE19Flash_kernel_traitsILi192ELi128ELi64ELi8ES3_EELb0ELb0ELb1ELb0ELb0ELb0ELb0ELb0EEEvNS_16Flash_fwd_paramsE,"aw",@nobits
	.sectionflags	@""
	.align	16


//--------------------- .nv.shared._ZN5flash16flash_fwd_kernelI23Flash_fwd_kernel_traitsILi192ELi128ELi64ELi8ELb0ELb0EN7cutlass6half_tE19Flash_kernel_traitsILi192ELi128ELi64ELi8ES3_EELb0ELb0ELb1ELb0ELb0ELb0ELb1ELb0EEEvNS_16Flash_fwd_paramsE --------------------------
	.section	.nv.shared._ZN5flash16flash_fwd_kernelI23Flash_fwd_kernel_traitsILi192ELi128ELi64ELi8ELb0ELb0EN7cutlass6half_tE19Flash_kernel_traitsILi192ELi128ELi64ELi8ES3_EELb0ELb0ELb1ELb0ELb0ELb0ELb1ELb0EEEvNS_16Flash_fwd_paramsE,"aw",@nobits
	.sectionflags	@""
	.align	16


//--------------------- .nv.shared._ZN5flash16flash_fwd_kernelI23Flash_fwd_kernel_traitsILi192ELi128ELi64ELi8ELb0ELb0EN7cutlass6half_tE19Flash_kernel_traitsILi192ELi128ELi64ELi8ES3_EELb0ELb0ELb1ELb1ELb0ELb0ELb0ELb0EEEvNS_16Flash_fwd_paramsE --------------------------
	.section	.nv.shared._ZN5flash16flash_fwd_kernelI23Flash_fwd_kernel_traitsILi192ELi128ELi64ELi8ELb0ELb0EN7cutlass6half_tE19Flash_kernel_traitsILi192ELi128ELi64ELi8ES3_EELb0ELb0ELb1ELb1ELb0ELb0ELb0ELb0EEEvNS_16Flash_fwd_paramsE,"aw",@nobits
	.sectionflags	@""
	.align	16


//--------------------- .nv.shared._ZN5flash16flash_fwd_kernelI23Flash_fwd_kernel_traitsILi192ELi128ELi64ELi8ELb0ELb0EN7cutlass6half_tE19Flash_kernel_traitsILi192ELi128ELi64ELi8ES3_EELb0ELb0ELb1ELb1ELb0ELb0ELb1ELb0EEEvNS_16Flash_fwd_paramsE --------------------------
	.section	.nv.shared._ZN5flash16flash_fwd_kernelI23Flash_fwd_kernel_traitsILi192ELi128ELi64ELi8ELb0ELb0EN7cutlass6half_tE19Flash_kernel_traitsILi192ELi128ELi64ELi8ES3_EELb0ELb0ELb1ELb1ELb0ELb0ELb1ELb0EEEvNS_16Flash_fwd_paramsE,"aw",@nobits
	.sectionflags	@""
	.align	16


//--------------------- .nv.shared._ZN5flash16flash_fwd_kernelI23Flash_fwd_kernel_traitsILi192ELi64ELi64ELi4ELb0ELb0EN7cutlass6half_tE19Flash_kernel_traitsILi192ELi64ELi64ELi4ES3_EELb1ELb0ELb0ELb0ELb0ELb0ELb0ELb0EEEvNS_16Flash_fwd_paramsE --------------------------
	.section	.nv.shared._ZN5flash16flash_fwd_kernelI23Flash_fwd_kernel_traitsILi192ELi64ELi64ELi4ELb0ELb0EN7cutlass6half_tE19Flash_kernel_traitsILi192ELi64ELi64ELi4ES3_EELb1ELb0ELb0ELb0ELb0ELb0ELb0ELb0EEEvNS_16Flash_fwd_paramsE,"aw",@nobits
	.sectionflags	@""
	.align	16


//--------------------- .nv.shared._ZN5flash16flash_fwd_kernelI23Flash_fwd_kernel_traitsILi192ELi64ELi64ELi4ELb0ELb0EN7cutlass6half_tE19Flash_kernel_traitsILi192ELi64ELi64ELi4ES3_EELb1ELb0ELb1ELb0ELb0ELb0ELb0ELb0EEEvNS_16Flash_fwd_paramsE --------------------------
	.section	.nv.shared._ZN5flash16flash_fwd_kernelI23Flash_fwd_kernel_traitsILi192ELi64ELi64ELi4ELb0ELb0EN7cutlass6half_tE19Flash_kernel_traitsILi192ELi64ELi64ELi4ES3_EELb1ELb0ELb1ELb0ELb0ELb0ELb0ELb0EEEvNS_16Flash_fwd_paramsE,"aw",@nobits
	.sectionflags	@""
	.align	16


//--------------------- .nv.shared._ZN5flash16flash_fwd_kernelI23Flash_fwd_kernel_traitsILi192ELi64ELi64ELi4ELb0ELb0EN7cutlass6half_tE19Flash_kernel_traitsILi192ELi64ELi64ELi4ES3_EELb1ELb0ELb0ELb0ELb0ELb1ELb0ELb0EEEvNS_16Flash_fwd_paramsE --------------------------
	.section	.nv.shared._ZN5flash16flash_fwd_kernelI23Flash_fwd_kernel_traitsILi192ELi64ELi64ELi4ELb0ELb0EN7cutlass6half_tE19Flash_kernel_traitsILi192ELi64ELi64ELi4ES3_EELb1ELb0ELb0ELb0ELb0ELb1ELb0ELb0EEEvNS_16Flash_fwd_paramsE,"aw",@nobits
	.sectionflags	@""
	.align	16


//--------------------- .nv.shared._ZN5flash16flash_fwd_kernelI23Flash_fwd_kernel_traitsILi192ELi64ELi64ELi4ELb0ELb0EN7cutlass6half_tE19Flash_kernel_traitsILi192ELi64ELi64ELi4ES3_EELb0ELb0ELb0ELb0ELb0ELb1ELb1ELb0EEEvNS_16Flash_fwd_paramsE --------------------------
	.section	.nv.shared._ZN5flash16flash_fwd_kernelI23Flash_fwd_kernel_traitsILi192ELi64ELi64ELi4ELb0ELb0EN7cutlass6half_tE19Flash_kernel_traitsILi192ELi64ELi64ELi4ES3_EELb0ELb0ELb0ELb0ELb0ELb1ELb1ELb0EEEvNS_16Flash_fwd_paramsE,"aw",@nobits
	.sectionflags	@""
	.align	16


//--------------------- .nv.shared._ZN5flash16flash_fwd_kernelI23Flash_fwd_kernel_traitsILi192ELi64ELi64ELi4ELb0ELb0EN7cutlass6half_tE19Flash_kernel_traitsILi192ELi64ELi64ELi4ES3_EELb1ELb0ELb0ELb1ELb0ELb0ELb0ELb0EEEvNS_16Flash_fwd_paramsE --------------------------
	.section	.nv.shared._ZN5flash16flash_fwd_kernelI23Flash_fwd_kernel_traitsILi192ELi64ELi64ELi4ELb0ELb0EN7cutlass6half_tE19Flash_kernel_traitsILi192ELi64ELi64ELi4ES3_EELb1ELb0ELb0ELb1ELb0ELb0ELb0ELb0EEEvNS_16Flash_fwd_paramsE,"aw",@nobits
	.sectionflags	@""
	.align	16


//--------------------- .nv.shared._ZN5flash16flash_fwd_kernelI23Flash_fwd_kernel_traitsILi192ELi64ELi64ELi4ELb0ELb0EN7cutlass6half_tE19Flash_kernel_traitsILi192ELi64ELi64ELi4ES3_EELb1ELb0ELb0ELb0ELb0ELb0ELb0ELb1EEEvNS_16Flash_fwd_paramsE --------------------------
	.section	.nv.shared._ZN5flash16flash_fwd_kernelI23Flash_fwd_kernel_traitsILi192ELi64ELi64ELi4ELb0ELb0EN7cutlass6half_tE19Flash_kernel_traitsILi192ELi64ELi64ELi4ES3_EELb1ELb0ELb0ELb0ELb0ELb0ELb0ELb1EEEvNS_16Flash_fwd_paramsE,"aw",@nobits
	.sectionflags	@""
	.align	16


//--------------------- .nv.shared._ZN5flash16flash_fwd_kernelI23Flash_fwd_kernel_traitsILi192ELi64ELi64ELi4ELb0ELb0EN7cutlass6half_tE19Flash_kernel_traitsILi192ELi64ELi64ELi4ES3_EELb0ELb0ELb0ELb0ELb0ELb0ELb1ELb0EEEvNS_16Flash_fwd_paramsE --------------------------
	.section	.nv.shared._ZN5flash16flash_fwd_kernelI23Flash_fwd_kernel_traitsILi192ELi64ELi64ELi4ELb0ELb0EN7cutlass6half_tE19Flash_kernel_traitsILi192ELi64ELi64ELi4ES3_EELb0ELb0ELb0ELb0ELb0ELb0ELb1ELb0EEEvNS_16Flash_fwd_paramsE,"aw",@nobits
	.sectionflags	@""
	.align	16


//--------------------- .nv.shared._ZN5flash16flash_fwd_kernelI23Flash_fwd_kernel_traitsILi192ELi64ELi64ELi4ELb0ELb0EN7cutlass6half_tE19Flash_kernel_traitsILi192ELi64ELi64ELi4ES3_EELb1ELb0ELb0ELb1ELb0ELb0ELb0ELb1EEEvNS_16Flash_fwd_paramsE --------------------------
	.section	.nv.shared._ZN5flash16flash_fwd_kernelI23Flash_fwd_kernel_traitsILi192ELi64ELi64ELi4ELb0ELb0EN7cutlass6half_tE19Flash_kernel_traitsILi192ELi64ELi64ELi4ES3_EELb1ELb0ELb0ELb1ELb0ELb0ELb0ELb1EEEvNS_16Flash_fwd_paramsE,"aw",@nobits
	.sectionflags	@""
	.align	16


//--------------------- .nv.shared._ZN5flash16flash_fwd_kernelI23Flash_fwd_kernel_traitsILi192ELi64ELi64ELi4ELb0ELb0EN7cutlass6half_tE19Flash_kernel_traitsILi192ELi64ELi64ELi4ES3_EELb0ELb0ELb0ELb1ELb0ELb0ELb1ELb0EEEvNS_16Flash_fwd_paramsE --------------------------
	.section	.nv.shared._ZN5flash16flash_fwd_kernelI23Flash_fwd_kernel_traitsILi192ELi64ELi64ELi4ELb0ELb0EN7cutlass6half_tE19Flash_kernel_traitsILi192ELi64ELi64ELi4ES3_EELb0ELb0ELb0ELb1ELb0ELb0ELb1ELb0EEEvNS_16Flash_fwd_paramsE,"aw",@nobits
	.sectionflags	@""
	.align	16


//--------------------- .nv.shared._ZN5flash16flash_fwd_kernelI23Flash_fwd_kernel_traitsILi192ELi64ELi64ELi4ELb0ELb0EN7cutlass6half_tE19Flash_kernel_traitsILi192ELi64ELi64ELi4ES3_EELb1ELb0ELb1ELb0ELb0ELb1ELb0ELb0EEEvNS_16Flash_fwd_paramsE --------------------------
	.section	.nv.shared._ZN5flash16flash_fwd_kernelI23Flash_fwd_kernel_traitsILi192ELi64ELi64ELi4ELb0ELb0EN7cutlass6half_tE19Flash_kernel_traitsILi192ELi64ELi64ELi4ES3_EELb1ELb0ELb1ELb0ELb0ELb1ELb0ELb0EEEvNS_16Flash_fwd_paramsE,"aw",@nobits
	.sectionflags	@""
	.align	16


//--------------------- .nv.shared._ZN5flash16flash_fwd_kernelI23Flash_fwd_kernel_traitsILi192ELi64ELi64ELi4ELb0ELb0EN7cutlass6half_tE19Flash_kernel_traitsILi192ELi64ELi64ELi4ES3_EELb0ELb0ELb1ELb0ELb0ELb1ELb1ELb0EEEvNS_16Flash_fwd_paramsE --------------------------
	.section	.nv.shared._ZN5flash16flash_fwd_kernelI23Flash_fwd_kernel_traitsILi192ELi64ELi64ELi4ELb0ELb0EN7cutlass6half_tE19Flash_kernel_traitsILi192ELi64ELi64ELi4ES3_EELb0ELb0ELb1ELb0ELb0ELb1ELb1ELb0EEEvNS_16Flash_fwd_paramsE,"aw",@nobits
	.sectionflags	@""
	.align	16


//--------------------- .nv.shared._ZN5flash16flash_fwd_kernelI23Flash_fwd_kernel_traitsILi192ELi64ELi64ELi4ELb0ELb0EN7cutlass6half_tE19Flash_kernel_traitsILi192ELi64ELi64ELi4ES3_EELb1ELb0ELb1ELb1ELb0ELb0ELb0ELb0EEEvNS_16Flash_fwd_paramsE --------------------------
	.section	.nv.shared._ZN5flash16flash_fwd_kernelI23Flash_fwd_kernel_traitsILi192ELi64ELi64ELi4ELb0ELb0EN7cutlass6half_tE19Flash_kernel_traitsILi192ELi64ELi64ELi4ES3_EELb1ELb0ELb1ELb1ELb0ELb0ELb0ELb0EEEvNS_16Flash_fwd_paramsE,"aw",@nobits
	.sectionflags	@""
	.align	16


//--------------------- .nv.shared._ZN5flash16flash_fwd_kernelI23Flash_fwd_kernel_traitsILi192ELi64ELi64ELi4ELb0ELb0EN7cutlass6half_tE19Flash_kernel_traitsILi192ELi64ELi64ELi4ES3_EELb1ELb0ELb1ELb0ELb0ELb0ELb0ELb1EEEvNS_16Flash_fwd_paramsE --------------------------
	.section	.nv.shared._ZN5flash16flash_fwd_kernelI23Flash_fwd_kernel_traitsILi192ELi64ELi64ELi4ELb0ELb0EN7cutlass6half_tE19Flash_kernel_traitsILi192ELi64ELi64ELi4ES3_EELb1ELb0ELb1ELb0ELb0ELb0ELb0ELb1EEEvNS_16Flash_fwd_paramsE,"aw",@nobits
	.sectionflags	@""
	.align	16


//--------------------- .nv.shared._ZN5flash16flash_fwd_kernelI23Flash_fwd_kernel_traitsILi192ELi64ELi64ELi4ELb0ELb0EN7cutlass6half_tE19Flash_kernel_traitsILi192ELi64ELi64ELi4ES3_EELb0ELb0ELb1ELb0ELb0ELb0ELb1ELb0EEEvNS_16Flash_fwd_paramsE --------------------------
	.section	.nv.shared._ZN5flash16flash_fwd_kernelI23Flash_fwd_kernel_traitsILi192ELi64ELi64ELi4ELb0ELb0EN7cutlass6half_tE19Flash_kernel_traitsILi192ELi64ELi64ELi4ES3_EELb0ELb0ELb1ELb0ELb0ELb0ELb1ELb0EEEvNS_16Flash_fwd_paramsE,"aw",@nobits
	.sectionflags	@""
	.align	16


//--------------------- .nv.shared._ZN5flash16flash_fwd_kernelI23Flash_fwd_kernel_traitsILi192ELi64ELi64ELi4ELb0ELb0EN7cutlass6half_tE19Flash_kernel_traitsILi192ELi64ELi64ELi4ES3_EELb1ELb0ELb1ELb1ELb0ELb0ELb0ELb1EEEvNS_16Flash_fwd_paramsE --------------------------
	.section	.nv.shared._ZN5flash16flash_fwd_kernelI23Flash_fwd_kernel_traitsILi192ELi64ELi64ELi4ELb0ELb0EN7cutlass6half_tE19Flash_kernel_traitsILi192ELi64ELi64ELi4ES3_EELb1ELb0ELb1ELb1ELb0ELb0ELb0ELb1EEEvNS_16Flash_fwd_paramsE,"aw",@nobits
	.sectionflags	@""
	.align	16


//--------------------- .nv.shared._ZN5flash16flash_fwd_kernelI23Flash_fwd_kernel_traitsILi192ELi64ELi64ELi4ELb0ELb0EN7cutlass6half_tE19Flash_kernel_traitsILi192ELi64ELi64ELi4ES3_EELb0ELb0ELb1ELb1ELb0ELb0ELb1ELb0EEEvNS_16Flash_fwd_paramsE --------------------------
	.section	.nv.shared._ZN5flash16flash_fwd_kernelI23Flash_fwd_kernel_traitsILi192ELi64ELi64ELi4ELb0ELb0EN7cutlass6half_tE19Flash_kernel_traitsILi192ELi64ELi64ELi4ES3_EELb0ELb0ELb1ELb1ELb0ELb0ELb1ELb0EEEvNS_16Flash_fwd_paramsE,"aw",@nobits
	.sectionflags	@""
	.align	16
